// Copyright (c) 2024, Jay Shah, Ganesh Bikshandi, Ying Zhang, Vijay Thakkar, Pradeep Ramani, Tri Dao.
// Splitting the different template instantiations to different files to speed up compilation.
// This file is auto-generated. See "generate_kernels.py"

#include "flash_fwd_launch_template.h"

#ifndef FLASHATTENTION_DISABLE_HDIM256
template void run_mha_fwd_<90, cutlass::float_e4m3_t, 256, 256, false, false, false, false>(Flash_fwd_params &params, cudaStream_t stream);
#endif


// ===== COMPILED SASS (sm_90a) =====

	.target	sm_90a

	.elftype	@"ET_EXEC"


//--------------------- .note.nv.tkinfo           --------------------------
	.section	.note.nv.tkinfo,"",@"SHT_NOTE"
	.sectionflags	@"SHF_NOTE_NV_TKINFO"
	.tkinfo
        /*0018*/ 	.word	0x00000002
        /*0030*/ 	.string	""
        /*0030*/ 	.string	"ptxas"
        /*0030*/ 	.string	"Cuda compilation tools, release 13.0, V13.0.88"
        /*0030*/ 	.string	"Build cuda_13.0.r13.0/compiler.36424714_0"
        /*0030*/ 	.string	"-arch sm_90a -m 64 "



//--------------------- .note.nv.cuinfo           --------------------------
	.section	.note.nv.cuinfo,"",@"SHT_NOTE"
	.sectionflags	@"SHF_NOTE_NV_CUINFO"
        /*0018*/ 	.short	0x0002
        /*001a*/ 	.short	0x005a
        /*001c*/ 	.short	0x0082
	.zero		2


//--------------------- .nv.info                  --------------------------
	.section	.nv.info,"",@"SHT_CUDA_INFO"
	.align	4


	//----- nvinfo : EIATTR_REGCOUNT
	.align		4
        /*0000*/ 	.byte	0x04, 0x2f
        /*0002*/ 	.short	(.L_26 - .L_25)
	.align		4
.L_25:
        /*0004*/ 	.word	index@(_ZN7cutlass13device_kernelIN5flash11enable_sm90INS1_16FlashAttnFwdSm90INS1_25CollectiveMainloopFwdSm90ILi2EN4cute5tupleIJNS5_1CILi1EEES8_S8_EEENS6_IJNS7_ILi128EEESA_NS7_ILi256EEEEEELi256ENS_12float_e4m3_tEfNS_4arch4Sm90ELb1ELb0ELb0ELb1ELb0ELb1ELb0ELb1ELb1ELb0ELb0ELb0EEENS1_21CollectiveEpilogueFwdINS6_IJSA_SB_SA_EEES9_NS_10bfloat16_tESF_Li256ELb1ELb0ELb0ELb1EEENS1_36VarlenDynamicPersistentTileSchedulerILi128ELi128ELi256ELi128ELb0ELb0ELb1ELb1ELb1ELb1EEEEEEEEEvNT_6ParamsE)
        /*0008*/ 	.word	0x000000a8


	//----- nvinfo : EIATTR_FRAME_SIZE
	.align		4
.L_26:
        /*000c*/ 	.byte	0x04, 0x11
        /*000e*/ 	.short	(.L_28 - .L_27)
	.align		4
.L_27:
        /*0010*/ 	.word	index@(_ZN7cutlass13device_kernelIN5flash11enable_sm90INS1_16FlashAttnFwdSm90INS1_25CollectiveMainloopFwdSm90ILi2EN4cute5tupleIJNS5_1CILi1EEES8_S8_EEENS6_IJNS7_ILi128EEESA_NS7_ILi256EEEEEELi256ENS_12float_e4m3_tEfNS_4arch4Sm90ELb1ELb0ELb0ELb1ELb0ELb1ELb0ELb1ELb1ELb0ELb0ELb0EEENS1_21CollectiveEpilogueFwdINS6_IJSA_SB_SA_EEES9_NS_10bfloat16_tESF_Li256ELb1ELb0ELb0ELb1EEENS1_36VarlenDynamicPersistentTileSchedulerILi128ELi128ELi256ELi128ELb0ELb0ELb1ELb1ELb1ELb1EEEEEEEEEvNT_6ParamsE)
        /*0014*/ 	.word	0x00000060


	//----- nvinfo : EIATTR_REGCOUNT
	.align		4
.L_28:
        /*0018*/ 	.byte	0x04, 0x2f
        /*001a*/ 	.short	(.L_30 - .L_29)
	.align		4
.L_29:
        /*001c*/ 	.word	index@(_ZN7cutlass13device_kernelIN5flash11enable_sm90INS1_16FlashAttnFwdSm90INS1_25CollectiveMainloopFwdSm90ILi2EN4cute5tupleIJNS5_1CILi1EEES8_S8_EEENS6_IJNS7_ILi128EEESA_NS7_ILi256EEEEEELi256ENS_12float_e4m3_tEfNS_4arch4Sm90ELb1ELb0ELb0ELb1ELb0ELb0ELb0ELb1ELb1ELb0ELb0ELb0EEENS1_21CollectiveEpilogueFwdINS6_IJSA_SB_SA_EEES9_NS_10bfloat16_tESF_Li256ELb1ELb0ELb0ELb1EEENS1_36VarlenDynamicPersistentTileSchedulerILi128ELi128ELi256ELi128ELb0ELb0ELb1ELb1ELb1ELb1EEEEEEEEEvNT_6ParamsE)
        /*0020*/ 	.word	0x000000a8


	//----- nvinfo : EIATTR_FRAME_SIZE
	.align		4
.L_30:
        /*0024*/ 	.byte	0x04, 0x11
        /*0026*/ 	.short	(.L_32 - .L_31)
	.align		4
.L_31:
        /*0028*/ 	.word	index@(_ZN7cutlass13device_kernelIN5flash11enable_sm90INS1_16FlashAttnFwdSm90INS1_25CollectiveMainloopFwdSm90ILi2EN4cute5tupleIJNS5_1CILi1EEES8_S8_EEENS6_IJNS7_ILi128EEESA_NS7_ILi256EEEEEELi256ENS_12float_e4m3_tEfNS_4arch4Sm90ELb1ELb0ELb0ELb1ELb0ELb0ELb0ELb1ELb1ELb0ELb0ELb0EEENS1_21CollectiveEpilogueFwdINS6_IJSA_SB_SA_EEES9_NS_10bfloat16_tESF_Li256ELb1ELb0ELb0ELb1EEENS1_36VarlenDynamicPersistentTileSchedulerILi128ELi128ELi256ELi128ELb0ELb0ELb1ELb1ELb1ELb1EEEEEEEEEvNT_6ParamsE)
        /*002c*/ 	.word	0x00000040


	//----- nvinfo : EIATTR_REGCOUNT
	.align		4
.L_32:
        /*0030*/ 	.byte	0x04, 0x2f
        /*0032*/ 	.short	(.L_34 - .L_33)
	.align		4
.L_33:
        /*0034*/ 	.word	index@(_ZN7cutlass13device_kernelIN5flash11enable_sm90INS1_16FlashAttnFwdSm90INS1_25CollectiveMainloopFwdSm90ILi2EN4cute5tupleIJNS5_1CILi1EEES8_S8_EEENS6_IJNS7_ILi128EEESA_NS7_ILi256EEEEEELi256ENS_12float_e4m3_tEfNS_4arch4Sm90ELb1ELb0ELb0ELb0ELb0ELb0ELb0ELb1ELb1ELb0ELb0ELb0EEENS1_21CollectiveEpilogueFwdINS6_IJSA_SB_SA_EEES9_NS_10bfloat16_tESF_Li256ELb0ELb0ELb0ELb1EEENS1_30DynamicPersistentTileSchedulerILi256ELi128ELb0ELb0ELb1EEEEEEEEEvNT_6ParamsE)
        /*0038*/ 	.word	0x000000a8


	//----- nvinfo : EIATTR_FRAME_SIZE
	.align		4
.L_34:
        /*003c*/ 	.byte	0x04, 0x11
        /*003e*/ 	.short	(.L_36 - .L_35)
	.align		4
.L_35:
        /*0040*/ 	.word	index@(_ZN7cutlass13device_kernelIN5flash11enable_sm90INS1_16FlashAttnFwdSm90INS1_25CollectiveMainloopFwdSm90ILi2EN4cute5tupleIJNS5_1CILi1EEES8_S8_EEENS6_IJNS7_ILi128EEESA_NS7_ILi256EEEEEELi256ENS_12float_e4m3_tEfNS_4arch4Sm90ELb1ELb0ELb0ELb0ELb0ELb0ELb0ELb1ELb1ELb0ELb0ELb0EEENS1_21CollectiveEpilogueFwdINS6_IJSA_SB_SA_EEES9_NS_10bfloat16_tESF_Li256ELb0ELb0ELb0ELb1EEENS1_30DynamicPersistentTileSchedulerILi256ELi128ELb0ELb0ELb1EEEEEEEEEvNT_6ParamsE)
        /*0044*/ 	.word	0x00000038


	//----- nvinfo : EIATTR_REGCOUNT
	.align		4
.L_36:
        /*0048*/ 	.byte	0x04, 0x2f
        /*004a*/ 	.short	(.L_38 - .L_37)
	.align		4
.L_37:
        /*004c*/ 	.word	index@(_ZN7cutlass13device_kernelIN5flash11enable_sm90INS1_16FlashAttnFwdSm90INS1_25CollectiveMainloopFwdSm90ILi2EN4cute5tupleIJNS5_1CILi1EEES8_S8_EEENS6_IJNS7_ILi128EEENS7_ILi64EEENS7_ILi256EEEEEELi256ENS_12float_e4m3_tEfNS_4arch4Sm90ELb0ELb1ELb0ELb1ELb0ELb1ELb0ELb1ELb1ELb0ELb0ELb0EEENS1_21CollectiveEpilogueFwdINS6_IJSA_SC_SB_EEES9_NS_10bfloat16_tESG_Li256ELb1ELb0ELb0ELb1EEENS1_36VarlenDynamicPersistentTileSchedulerILi128ELi64ELi256ELi128ELb0ELb0ELb1ELb1ELb0ELb1EEEEEEEEEvNT_6ParamsE)
        /*0050*/ 	.word	0x000000a8


	//----- nvinfo : EIATTR_FRAME_SIZE
	.align		4
.L_38:
        /*0054*/ 	.byte	0x04, 0x11
        /*0056*/ 	.short	(.L_40 - .L_39)
	.align		4
.L_39:
        /*0058*/ 	.word	index@(_ZN7cutlass13device_kernelIN5flash11enable_sm90INS1_16FlashAttnFwdSm90INS1_25CollectiveMainloopFwdSm90ILi2EN4cute5tupleIJNS5_1CILi1EEES8_S8_EEENS6_IJNS7_ILi128EEENS7_ILi64EEENS7_ILi256EEEEEELi256ENS_12float_e4m3_tEfNS_4arch4Sm90ELb0ELb1ELb0ELb1ELb0ELb1ELb0ELb1ELb1ELb0ELb0ELb0EEENS1_21CollectiveEpilogueFwdINS6_IJSA_SC_SB_EEES9_NS_10bfloat16_tESG_Li256ELb1ELb0ELb0ELb1EEENS1_36VarlenDynamicPersistentTileSchedulerILi128ELi64ELi256ELi128ELb0ELb0ELb1ELb1ELb0ELb1EEEEEEEEEvNT_6ParamsE)
        /*005c*/ 	.word	0x00000048


	//----- nvinfo : EIATTR_REGCOUNT
	.align		4
.L_40:
        /*0060*/ 	.byte	0x04, 0x2f
        /*0062*/ 	.short	(.L_42 - .L_41)
	.align		4
.L_41:
        /*0064*/ 	.word	index@(_ZN7cutlass13device_kernelIN5flash11enable_sm90INS1_16FlashAttnFwdSm90INS1_25CollectiveMainloopFwdSm90ILi2EN4cute5tupleIJNS5_1CILi1EEES8_S8_EEENS6_IJNS7_ILi128EEENS7_ILi64EEENS7_ILi256EEEEEELi256ENS_12float_e4m3_tEfNS_4arch4Sm90ELb0ELb1ELb0ELb1ELb0ELb0ELb0ELb1ELb1ELb0ELb0ELb0EEENS1_21CollectiveEpilogueFwdINS6_IJSA_SC_SB_EEES9_NS_10bfloat16_tESG_Li256ELb1ELb0ELb0ELb1EEENS1_36VarlenDynamicPersistentTileSchedulerILi128ELi64ELi256ELi128ELb0ELb0ELb1ELb1ELb0ELb1EEEEEEEEEvNT_6ParamsE)
        /*0068*/ 	.word	0x000000a8


	//----- nvinfo : EIATTR_FRAME_SIZE
	.align		4
.L_42:
        /*006c*/ 	.byte	0x04, 0x11
        /*006e*/ 	.short	(.L_44 - .L_43)
	.align		4
.L_43:
        /*0070*/ 	.word	index@(_ZN7cutlass13device_kernelIN5flash11enable_sm90INS1_16FlashAttnFwdSm90INS1_25CollectiveMainloopFwdSm90ILi2EN4cute5tupleIJNS5_1CILi1EEES8_S8_EEENS6_IJNS7_ILi128EEENS7_ILi64EEENS7_ILi256EEEEEELi256ENS_12float_e4m3_tEfNS_4arch4Sm90ELb0ELb1ELb0ELb1ELb0ELb0ELb0ELb1ELb1ELb0ELb0ELb0EEENS1_21CollectiveEpilogueFwdINS6_IJSA_SC_SB_EEES9_NS_10bfloat16_tESG_Li256ELb1ELb0ELb0ELb1EEENS1_36VarlenDynamicPersistentTileSchedulerILi128ELi64ELi256ELi128ELb0ELb0ELb1ELb1ELb0ELb1EEEEEEEEEvNT_6ParamsE)
        /*0074*/ 	.word	0x00000038


	//----- nvinfo : EIATTR_REGCOUNT
	.align		4
.L_44:
        /*0078*/ 	.byte	0x04, 0x2f
        /*007a*/ 	.short	(.L_46 - .L_45)
	.align		4
.L_45:
        /*007c*/ 	.word	index@(_ZN7cutlass13device_kernelIN5flash11enable_sm90INS1_16FlashAttnFwdSm90INS1_25CollectiveMainloopFwdSm90ILi2EN4cute5tupleIJNS5_1CILi1EEES8_S8_EEENS6_IJNS7_ILi128EEENS7_ILi64EEENS7_ILi256EEEEEELi256ENS_12float_e4m3_tEfNS_4arch4Sm90ELb0ELb1ELb0ELb0ELb0ELb0ELb0ELb1ELb1ELb0ELb0ELb0EEENS1_21CollectiveEpilogueFwdINS6_IJSA_SC_SB_EEES9_NS_10bfloat16_tESG_Li256ELb0ELb0ELb0ELb1EEENS1_30DynamicPersistentTileSchedulerILi256ELi128ELb0ELb0ELb1EEEEEEEEEvNT_6ParamsE)
        /*0080*/ 	.word	0x000000a8


	//----- nvinfo : EIATTR_FRAME_SIZE
	.align		4
.L_46:
        /*0084*/ 	.byte	0x04, 0x11
        /*0086*/ 	.short	(.L_48 - .L_47)
	.align		4
.L_47:
        /*0088*/ 	.word	index@(_ZN7cutlass13device_kernelIN5flash11enable_sm90INS1_16FlashAttnFwdSm90INS1_25CollectiveMainloopFwdSm90ILi2EN4cute5tupleIJNS5_1CILi1EEES8_S8_EEENS6_IJNS7_ILi128EEENS7_ILi64EEENS7_ILi256EEEEEELi256ENS_12float_e4m3_tEfNS_4arch4Sm90ELb0ELb1ELb0ELb0ELb0ELb0ELb0ELb1ELb1ELb0ELb0ELb0EEENS1_21CollectiveEpilogueFwdINS6_IJSA_SC_SB_EEES9_NS_10bfloat16_tESG_Li256ELb0ELb0ELb0ELb1EEENS1_30DynamicPersistentTileSchedulerILi256ELi128ELb0ELb0ELb1EEEEEEEEEvNT_6ParamsE)
        /*008c*/ 	.word	0x00000030


	//----- nvinfo : EIATTR_REGCOUNT
	.align		4
.L_48:
        /*0090*/ 	.byte	0x04, 0x2f
        /*0092*/ 	.short	(.L_50 - .L_49)
	.align		4
.L_49:
        /*0094*/ 	.word	index@(_ZN7cutlass13device_kernelIN5flash11enable_sm90INS1_16FlashAttnFwdSm90INS1_25CollectiveMainloopFwdSm90ILi2EN4cute5tupleIJNS5_1CILi1EEES8_S8_EEENS6_IJNS7_ILi128EEESA_NS7_ILi256EEEEEELi256ENS_12float_e4m3_tEfNS_4arch4Sm90ELb0ELb0ELb0ELb1ELb0ELb1ELb0ELb1ELb1ELb0ELb0ELb0EEENS1_21CollectiveEpilogueFwdINS6_IJSA_SB_SA_EEES9_NS_10bfloat16_tESF_Li256ELb1ELb0ELb0ELb1EEENS1_36VarlenDynamicPersistentTileSchedulerILi128ELi128ELi256ELi128ELb0ELb0ELb1ELb0ELb1ELb1EEEEEEEEEvNT_6ParamsE)
        /*0098*/ 	.word	0x000000a8


	//----- nvinfo : EIATTR_FRAME_SIZE
	.align		4
.L_50:
        /*009c*/ 	.byte	0x04, 0x11
        /*009e*/ 	.short	(.L_52 - .L_51)
	.align		4
.L_51:
        /*00a0*/ 	.word	index@(_ZN7cutlass13device_kernelIN5flash11enable_sm90INS1_16FlashAttnFwdSm90INS1_25CollectiveMainloopFwdSm90ILi2EN4cute5tupleIJNS5_1CILi1EEES8_S8_EEENS6_IJNS7_ILi128EEESA_NS7_ILi256EEEEEELi256ENS_12float_e4m3_tEfNS_4arch4Sm90ELb0ELb0ELb0ELb1ELb0ELb1ELb0ELb1ELb1ELb0ELb0ELb0EEENS1_21CollectiveEpilogueFwdINS6_IJSA_SB_SA_EEES9_NS_10bfloat16_tESF_Li256ELb1ELb0ELb0ELb1EEENS1_36VarlenDynamicPersistentTileSchedulerILi128ELi128ELi256ELi128ELb0ELb0ELb1ELb0ELb1ELb1EEEEEEEEEvNT_6ParamsE)
        /*00a4*/ 	.word	0x00000050


	//----- nvinfo : EIATTR_REGCOUNT
	.align		4
.L_52:
        /*00a8*/ 	.byte	0x04, 0x2f
        /*00aa*/ 	.short	(.L_54 - .L_53)
	.align		4
.L_53:
        /*00ac*/ 	.word	index@(_ZN7cutlass13device_kernelIN5flash11enable_sm90INS1_16FlashAttnFwdSm90INS1_25CollectiveMainloopFwdSm90ILi2EN4cute5tupleIJNS5_1CILi1EEES8_S8_EEENS6_IJNS7_ILi128EEESA_NS7_ILi256EEEEEELi256ENS_12float_e4m3_tEfNS_4arch4Sm90ELb0ELb0ELb0ELb1ELb0ELb0ELb0ELb1ELb1ELb0ELb0ELb0EEENS1_21CollectiveEpilogueFwdINS6_IJSA_SB_SA_EEES9_NS_10bfloat16_tESF_Li256ELb1ELb0ELb0ELb1EEENS1_36VarlenDynamicPersistentTileSchedulerILi128ELi128ELi256ELi128ELb0ELb0ELb1ELb0ELb1ELb1EEEEEEEEEvNT_6ParamsE)
        /*00b0*/ 	.word	0x000000a8


	//----- nvinfo : EIATTR_FRAME_SIZE
	.align		4
.L_54:
        /*00b4*/ 	.byte	0x04, 0x11
        /*00b6*/ 	.short	(.L_56 - .L_55)
	.align		4
.L_55:
        /*00b8*/ 	.word	index@(_ZN7cutlass13device_kernelIN5flash11enable_sm90INS1_16FlashAttnFwdSm90INS1_25CollectiveMainloopFwdSm90ILi2EN4cute5tupleIJNS5_1CILi1EEES8_S8_EEENS6_IJNS7_ILi128EEESA_NS7_ILi256EEEEEELi256ENS_12float_e4m3_tEfNS_4arch4Sm90ELb0ELb0ELb0ELb1ELb0ELb0ELb0ELb1ELb1ELb0ELb0ELb0EEENS1_21CollectiveEpilogueFwdINS6_IJSA_SB_SA_EEES9_NS_10bfloat16_tESF_Li256ELb1ELb0ELb0ELb1EEENS1_36VarlenDynamicPersistentTileSchedulerILi128ELi128ELi256ELi128ELb0ELb0ELb1ELb0ELb1ELb1EEEEEEEEEvNT_6ParamsE)
        /*00bc*/ 	.word	0x00000040


	//----- nvinfo : EIATTR_REGCOUNT
	.align		4
.L_56:
        /*00c0*/ 	.byte	0x04, 0x2f
        /*00c2*/ 	.short	(.L_58 - .L_57)
	.align		4
.L_57:
        /*00c4*/ 	.word	index@(_ZN7cutlass13device_kernelIN5flash11enable_sm90INS1_16FlashAttnFwdSm90INS1_25CollectiveMainloopFwdSm90ILi2EN4cute5tupleIJNS5_1CILi1EEES8_S8_EEENS6_IJNS7_ILi128EEESA_NS7_ILi256EEEEEELi256ENS_12float_e4m3_tEfNS_4arch4Sm90ELb0ELb0ELb0ELb0ELb0ELb0ELb0ELb1ELb1ELb0ELb0ELb0EEENS1_21CollectiveEpilogueFwdINS6_IJSA_SB_SA_EEES9_NS_10bfloat16_tESF_Li256ELb0ELb0ELb0ELb1EEENS1_29StaticPersistentTileSchedulerILb0EEEEEEEEEvNT_6ParamsE)
        /*00c8*/ 	.word	0x000000a8


	//----- nvinfo : EIATTR_FRAME_SIZE
	.align		4
.L_58:
        /*00cc*/ 	.byte	0x04, 0x11
        /*00ce*/ 	.short	(.L_60 - .L_59)
	.align		4
.L_59:
        /*00d0*/ 	.word	index@(_ZN7cutlass13device_kernelIN5flash11enable_sm90INS1_16FlashAttnFwdSm90INS1_25CollectiveMainloopFwdSm90ILi2EN4cute5tupleIJNS5_1CILi1EEES8_S8_EEENS6_IJNS7_ILi128EEESA_NS7_ILi256EEEEEELi256ENS_12float_e4m3_tEfNS_4arch4Sm90ELb0ELb0ELb0ELb0ELb0ELb0ELb0ELb1ELb1ELb0ELb0ELb0EEENS1_21CollectiveEpilogueFwdINS6_IJSA_SB_SA_EEES9_NS_10bfloat16_tESF_Li256ELb0ELb0ELb0ELb1EEENS1_29StaticPersistentTileSchedulerILb0EEEEEEEEEvNT_6ParamsE)
        /*00d4*/ 	.word	0x00000028


	//----- nvinfo : EIATTR_MIN_STACK_SIZE
	.align		4
.L_60:
        /*00d8*/ 	.byte	0x04, 0x12
        /*00da*/ 	.short	(.L_62 - .L_61)
	.align		4
.L_61:
        /*00dc*/ 	.word	index@(_ZN7cutlass13device_kernelIN5flash11enable_sm90INS1_16FlashAttnFwdSm90INS1_25CollectiveMainloopFwdSm90ILi2EN4cute5tupleIJNS5_1CILi1EEES8_S8_EEENS6_IJNS7_ILi128EEESA_NS7_ILi256EEEEEELi256ENS_12float_e4m3_tEfNS_4arch4Sm90ELb0ELb0ELb0ELb0ELb0ELb0ELb0ELb1ELb1ELb0ELb0ELb0EEENS1_21CollectiveEpilogueFwdINS6_IJSA_SB_SA_EEES9_NS_10bfloat16_tESF_Li256ELb0ELb0ELb0ELb1EEENS1_29StaticPersistentTileSchedulerILb0EEEEEEEEEvNT_6ParamsE)
        /*00e0*/ 	.word	0x00000028


	//----- nvinfo : EIATTR_MIN_STACK_SIZE
	.align		4
.L_62:
        /*00e4*/ 	.byte	0x04, 0x12
        /*00e6*/ 	.short	(.L_64 - .L_63)
	.align		4
.L_63:
        /*00e8*/ 	.word	index@(_ZN7cutlass13device_kernelIN5flash11enable_sm90INS1_16FlashAttnFwdSm90INS1_25CollectiveMainloopFwdSm90ILi2EN4cute5tupleIJNS5_1CILi1EEES8_S8_EEENS6_IJNS7_ILi128EEESA_NS7_ILi256EEEEEELi256ENS_12float_e4m3_tEfNS_4arch4Sm90ELb0ELb0ELb0ELb1ELb0ELb0ELb0ELb1ELb1ELb0ELb0ELb0EEENS1_21CollectiveEpilogueFwdINS6_IJSA_SB_SA_EEES9_NS_10bfloat16_tESF_Li256ELb1ELb0ELb0ELb1EEENS1_36VarlenDynamicPersistentTileSchedulerILi128ELi128ELi256ELi128ELb0ELb0ELb1ELb0ELb1ELb1EEEEEEEEEvNT_6ParamsE)
        /*00ec*/ 	.word	0x00000040


	//----- nvinfo : EIATTR_MIN_STACK_SIZE
	.align		4
.L_64:
        /*00f0*/ 	.byte	0x04, 0x12
        /*00f2*/ 	.short	(.L_66 - .L_65)
	.align		4
.L_65:
        /*00f4*/ 	.word	index@(_ZN7cutlass13device_kernelIN5flash11enable_sm90INS1_16FlashAttnFwdSm90INS1_25CollectiveMainloopFwdSm90ILi2EN4cute5tupleIJNS5_1CILi1EEES8_S8_EEENS6_IJNS7_ILi128EEESA_NS7_ILi256EEEEEELi256ENS_12float_e4m3_tEfNS_4arch4Sm90ELb0ELb0ELb0ELb1ELb0ELb1ELb0ELb1ELb1ELb0ELb0ELb0EEENS1_21CollectiveEpilogueFwdINS6_IJSA_SB_SA_EEES9_NS_10bfloat16_tESF_Li256ELb1ELb0ELb0ELb1EEENS1_36VarlenDynamicPersistentTileSchedulerILi128ELi128ELi256ELi128ELb0ELb0ELb1ELb0ELb1ELb1EEEEEEEEEvNT_6ParamsE)
        /*00f8*/ 	.word	0x00000050


	//----- nvinfo : EIATTR_MIN_STACK_SIZE
	.align		4
.L_66:
        /*00fc*/ 	.byte	0x04, 0x12
        /*00fe*/ 	.short	(.L_68 - .L_67)
	.align		4
.L_67:
        /*0100*/ 	.word	index@(_ZN7cutlass13device_kernelIN5flash11enable_sm90INS1_16FlashAttnFwdSm90INS1_25CollectiveMainloopFwdSm90ILi2EN4cute5tupleIJNS5_1CILi1EEES8_S8_EEENS6_IJNS7_ILi128EEENS7_ILi64EEENS7_ILi256EEEEEELi256ENS_12float_e4m3_tEfNS_4arch4Sm90ELb0ELb1ELb0ELb0ELb0ELb0ELb0ELb1ELb1ELb0ELb0ELb0EEENS1_21CollectiveEpilogueFwdINS6_IJSA_SC_SB_EEES9_NS_10bfloat16_tESG_Li256ELb0ELb0ELb0ELb1EEENS1_30DynamicPersistentTileSchedulerILi256ELi128ELb0ELb0ELb1EEEEEEEEEvNT_6ParamsE)
        /*0104*/ 	.word	0x00000030


	//----- nvinfo : EIATTR_MIN_STACK_SIZE
	.align		4
.L_68:
        /*0108*/ 	.byte	0x04, 0x12
        /*010a*/ 	.short	(.L_70 - .L_69)
	.align		4
.L_69:
        /*010c*/ 	.word	index@(_ZN7cutlass13device_kernelIN5flash11enable_sm90INS1_16FlashAttnFwdSm90INS1_25CollectiveMainloopFwdSm90ILi2EN4cute5tupleIJNS5_1CILi1EEES8_S8_EEENS6_IJNS7_ILi128EEENS7_ILi64EEENS7_ILi256EEEEEELi256ENS_12float_e4m3_tEfNS_4arch4Sm90ELb0ELb1ELb0ELb1ELb0ELb0ELb0ELb1ELb1ELb0ELb0ELb0EEENS1_21CollectiveEpilogueFwdINS6_IJSA_SC_SB_EEES9_NS_10bfloat16_tESG_Li256ELb1ELb0ELb0ELb1EEENS1_36VarlenDynamicPersistentTileSchedulerILi128ELi64ELi256ELi128ELb0ELb0ELb1ELb1ELb0ELb1EEEEEEEEEvNT_6ParamsE)
        /*0110*/ 	.word	0x00000038


	//----- nvinfo : EIATTR_MIN_STACK_SIZE
	.align		4
.L_70:
        /*0114*/ 	.byte	0x04, 0x12
        /*0116*/ 	.short	(.L_72 - .L_71)
	.align		4
.L_71:
        /*0118*/ 	.word	index@(_ZN7cutlass13device_kernelIN5flash11enable_sm90INS1_16FlashAttnFwdSm90INS1_25CollectiveMainloopFwdSm90ILi2EN4cute5tupleIJNS5_1CILi1EEES8_S8_EEENS6_IJNS7_ILi128EEENS7_ILi64EEENS7_ILi256EEEEEELi256ENS_12float_e4m3_tEfNS_4arch4Sm90ELb0ELb1ELb0ELb1ELb0ELb1ELb0ELb1ELb1ELb0ELb0ELb0EEENS1_21CollectiveEpilogueFwdINS6_IJSA_SC_SB_EEES9_NS_10bfloat16_tESG_Li256ELb1ELb0ELb0ELb1EEENS1_36VarlenDynamicPersistentTileSchedulerILi128ELi64ELi256ELi128ELb0ELb0ELb1ELb1ELb0ELb1EEEEEEEEEvNT_6ParamsE)
        /*011c*/ 	.word	0x00000048


	//----- nvinfo : EIATTR_MIN_STACK_SIZE
	.align		4
.L_72:
        /*0120*/ 	.byte	0x04, 0x12
        /*0122*/ 	.short	(.L_74 - .L_73)
	.align		4
.L_73:
        /*0124*/ 	.word	index@(_ZN7cutlass13device_kernelIN5flash11enable_sm90INS1_16FlashAttnFwdSm90INS1_25CollectiveMainloopFwdSm90ILi2EN4cute5tupleIJNS5_1CILi1EEES8_S8_EEENS6_IJNS7_ILi128EEESA_NS7_ILi256EEEEEELi256ENS_12float_e4m3_tEfNS_4arch4Sm90ELb1ELb0ELb0ELb0ELb0ELb0ELb0ELb1ELb1ELb0ELb0ELb0EEENS1_21CollectiveEpilogueFwdINS6_IJSA_SB_SA_EEES9_NS_10bfloat16_tESF_Li256ELb0ELb0ELb0ELb1EEENS1_30DynamicPersistentTileSchedulerILi256ELi128ELb0ELb0ELb1EEEEEEEEEvNT_6ParamsE)
        /*0128*/ 	.word	0x00000038


	//----- nvinfo : EIATTR_MIN_STACK_SIZE
	.align		4
.L_74:
        /*012c*/ 	.byte	0x04, 0x12
        /*012e*/ 	.short	(.L_76 - .L_75)
	.align		4
.L_75:
        /*0130*/ 	.word	index@(_ZN7cutlass13device_kernelIN5flash11enable_sm90INS1_16FlashAttnFwdSm90INS1_25CollectiveMainloopFwdSm90ILi2EN4cute5tupleIJNS5_1CILi1EEES8_S8_EEENS6_IJNS7_ILi128EEESA_NS7_ILi256EEEEEELi256ENS_12float_e4m3_tEfNS_4arch4Sm90ELb1ELb0ELb0ELb1ELb0ELb0ELb0ELb1ELb1ELb0ELb0ELb0EEENS1_21CollectiveEpilogueFwdINS6_IJSA_SB_SA_EEES9_NS_10bfloat16_tESF_Li256ELb1ELb0ELb0ELb1EEENS1_36VarlenDynamicPersistentTileSchedulerILi128ELi128ELi256ELi128ELb0ELb0ELb1ELb1ELb1ELb1EEEEEEEEEvNT_6ParamsE)
        /*0134*/ 	.word	0x00000040


	//----- nvinfo : EIATTR_MIN_STACK_SIZE
	.align		4
.L_76:
        /*0138*/ 	.byte	0x04, 0x12
        /*013a*/ 	.short	(.L_78 - .L_77)
	.align		4
.L_77:
        /*013c*/ 	.word	index@(_ZN7cutlass13device_kernelIN5flash11enable_sm90INS1_16FlashAttnFwdSm90INS1_25CollectiveMainloopFwdSm90ILi2EN4cute5tupleIJNS5_1CILi1EEES8_S8_EEENS6_IJNS7_ILi128EEESA_NS7_ILi256EEEEEELi256ENS_12float_e4m3_tEfNS_4arch4Sm90ELb1ELb0ELb0ELb1ELb0ELb1ELb0ELb1ELb1ELb0ELb0ELb0EEENS1_21CollectiveEpilogueFwdINS6_IJSA_SB_SA_EEES9_NS_10bfloat16_tESF_Li256ELb1ELb0ELb0ELb1EEENS1_36VarlenDynamicPersistentTileSchedulerILi128ELi128ELi256ELi128ELb0ELb0ELb1ELb1ELb1ELb1EEEEEEEEEvNT_6ParamsE)
        /*0140*/ 	.word	0x00000060
.L_78:


//--------------------- .nv.compat                --------------------------
	.section	.nv.compat,"",@"SHT_CUDA_COMPAT_INFO"
	.align	4
        /*0000*/ 	.byte	0x02, 0x09, 0x01, 0x00, 0x02, 0x02, 0x04, 0x00, 0x02, 0x05, 0x05, 0x00, 0x03, 0x07, 0x01, 0x01
        /*0010*/ 	.byte	0x02, 0x03, 0x01, 0x00, 0x02, 0x06, 0x01, 0x00, 0x04, 0x0b, 0x08, 0x00, 0x00, 0x00, 0x00, 0x00
        /*0020*/ 	.byte	0x00, 0x00, 0x00, 0x00


//--------------------- .nv.info._ZN7cutlass13device_kernelIN5flash11enable_sm90INS1_16FlashAttnFwdSm90INS1_25CollectiveMainloopFwdSm90ILi2EN4cute5tupleIJNS5_1CILi1EEES8_S8_EEENS6_IJNS7_ILi128EEESA_NS7_ILi256EEEEEELi256ENS_12float_e4m3_tEfNS_4arch4Sm90ELb0ELb0ELb0ELb0ELb0ELb0ELb0ELb1ELb1ELb0ELb0ELb0EEENS1_21CollectiveEpilogueFwdINS6_IJSA_SB_SA_EEES9_NS_10bfloat16_tESF_Li256ELb0ELb0ELb0ELb1EEENS1_29StaticPersistentTileSchedulerILb0EEEEEEEEEvNT_6ParamsE --------------------------
	.section	.nv.info._ZN7cutlass13device_kernelIN5flash11enable_sm90INS1_16FlashAttnFwdSm90INS1_25CollectiveMainloopFwdSm90ILi2EN4cute5tupleIJNS5_1CILi1EEES8_S8_EEENS6_IJNS7_ILi128EEESA_NS7_ILi256EEEEEELi256ENS_12float_e4m3_tEfNS_4arch4Sm90ELb0ELb0ELb0ELb0ELb0ELb0ELb0ELb1ELb1ELb0ELb0ELb0EEENS1_21CollectiveEpilogueFwdINS6_IJSA_SB_SA_EEES9_NS_10bfloat16_tESF_Li256ELb0ELb0ELb0ELb1EEENS1_29StaticPersistentTileSchedulerILb0EEEEEEEEEvNT_6ParamsE,"",@"SHT_CUDA_INFO"
	.sectionflags	@""
	.align	4


	//----- nvinfo : EIATTR_CUDA_API_VERSION
	.align		4
        /*0000*/ 	.byte	0x04, 0x37
        /*0002*/ 	.short	(.L_80 - .L_79)
.L_79:
        /*0004*/ 	.word	0x00000082


	//----- nvinfo : EIATTR_KPARAM_INFO
	.align		4
.L_80:
        /*0008*/ 	.byte	0x04, 0x17
        /*000a*/ 	.short	(.L_82 - .L_81)
.L_81:
        /*000c*/ 	.word	0x00000000
        /*0010*/ 	.short	0x0000
        /*0012*/ 	.short	0x0070
        /*0014*/ 	.byte	0x00, 0xf0, 0x01, 0x2e


	//----- nvinfo : EIATTR_SPARSE_MMA_MASK
	.align		4
.L_82:
        /*0018*/ 	.byte	0x03, 0x50
        /*001a*/ 	.short	0x0000


	//----- nvinfo : EIATTR_MAXREG_COUNT
	.align		4
        /*001c*/ 	.byte	0x03, 0x1b
        /*001e*/ 	.short	0x00a8


	//----- nvinfo : EIATTR_NUM_BARRIERS
	.align		4
        /*0020*/ 	.byte	0x02, 0x4c
        /*0022*/ 	.byte	0x10
	.zero		1


	//----- nvinfo : EIATTR_EXTERNS
	.align		4
        /*0024*/ 	.byte	0x04, 0x0f
        /*0026*/ 	.short	(.L_84 - .L_83)


	//   ....[0]....
	.align		4
.L_83:
        /*0028*/ 	.word	index@(__assertfail)


	//----- nvinfo : EIATTR_ANNOTATIONS
	.align		4
.L_84:
        /*002c*/ 	.byte	0x04, 0x55
        /*002e*/ 	.short	(.L_86 - .L_85)


	//   ....[0]....
.L_85:
        /*0030*/ 	.word	0x00000001
        /*0034*/ 	.byte	0x00, 0x8e, 0x00, 0x00, 0x01, 0x00, 0x00, 0x00, 0x20, 0x8e, 0x00, 0x00, 0x01, 0x00, 0x00, 0x00
        /* <DEDUP_REMOVED lines=25> */
        /*01d4*/ 	.byte	0x80, 0xc7, 0x00, 0x00


	//----- nvinfo : EIATTR_MERCURY_ISA_VERSION
	.align		4
.L_86:
        /*01d8*/ 	.byte	0x03, 0x5f
        /*01da*/ 	.short	0x0101


	//----- nvinfo : EIATTR_INT_WARP_WIDE_INSTR_OFFSETS
	.align		4
        /*01dc*/ 	.byte	0x04, 0x31
        /*01de*/ 	.short	(.L_88 - .L_87)


	//   ....[0]....
.L_87:
        /*01e0*/ 	.word	0x00000190


	//   ....[1]....
        /*01e4*/ 	.word	0x000001c0


	//   ....[2]....
        /*01e8*/ 	.word	0x000001d0


	//   ....[3]....
        /*01ec*/ 	.word	0x000098b0


	//----- nvinfo : EIATTR_COOP_GROUP_MASK_REGIDS
	.align		4
.L_88:
        /*01f0*/ 	.byte	0x04, 0x29
        /*01f2*/ 	.short	(.L_90 - .L_89)


	//   ....[0]....
.L_89:
        /*01f4*/ 	.word	0xffffffff


	//   ....[1]....
        /*01f8*/ 	.word	0xffffffff


	//   ....[2]....
        /*01fc*/ 	.word	0xffffffff


	//   ....[3]....
        /*0200*/ 	.word	0xffffffff


	//   ....[4]....
        /*0204*/ 	.word	0xffffffff


	//   ....[5]....
        /*0208*/ 	.word	0xffffffff


	//   ....[6]....
        /*020c*/ 	.word	0xffffffff


	//   ....[7]....
        /*0210*/ 	.word	0xffffffff


	//   ....[8]....
        /*0214*/ 	.word	0xffffffff


	//   ....[9]....
        /*0218*/ 	.word	0xffffffff


	//   ....[10]....
        /*021c*/ 	.word	0xffffffff


	//   ....[11]....
        /*0220*/ 	.word	0xffffffff


	//   ....[12]....
        /*0224*/ 	.word	0xffffffff


	//   ....[13]....
        /*0228*/ 	.word	0xffffffff


	//   ....[14]....
        /*022c*/ 	.word	0xffffffff


	//   ....[15]....
        /*0230*/ 	.word	0xffffffff


	//   ....[16]....
        /*0234*/ 	.word	0xffffffff


	//   ....[17]....
        /*0238*/ 	.word	0xffffffff


	//   ....[18]....
        /*023c*/ 	.word	0xffffffff


	//   ....[19]....
        /*0240*/ 	.word	0xffffffff


	//   ....[20]....
        /*0244*/ 	.word	0xffffffff


	//   ....[21]....
        /*0248*/ 	.word	0xffffffff


	//   ....[22]....
        /*024c*/ 	.word	0xffffffff


	//   ....[23]....
        /*0250*/ 	.word	0xffffffff


	//   ....[24]....
        /*0254*/ 	.word	0xffffffff


	//   ....[25]....
        /*0258*/ 	.word	0xffffffff


	//   ....[26]....
        /*025c*/ 	.word	0xffffffff


	//   ....[27]....
        /*0260*/ 	.word	0xffffffff


	//   ....[28]....
        /*0264*/ 	.word	0xffffffff


	//   ....[29]....
        /*0268*/ 	.word	0xffffffff


	//   ....[30]....
        /*026c*/ 	.word	0xffffffff


	//   ....[31]....
        /*0270*/ 	.word	0xffffffff


	//   ....[32]....
        /*0274*/ 	.word	0xffffffff


	//   ....[33]....
        /*0278*/ 	.word	0xffffffff


	//   ....[34]....
        /*027c*/ 	.word	0xffffffff


	//   ....[35]....
        /*0280*/ 	.word	0xffffffff


	//   ....[36]....
        /*0284*/ 	.word	0xffffffff


	//   ....[37]....
        /*0288*/ 	.word	0xffffffff


	//   ....[38]....
        /*028c*/ 	.word	0xffffffff


	//   ....[39]....
        /*0290*/ 	.word	0xffffffff


	//   ....[40]....
        /*0294*/ 	.word	0xffffffff


	//   ....[41]....
        /*0298*/ 	.word	0xffffffff


	//   ....[42]....
        /*029c*/ 	.word	0xffffffff


	//   ....[43]....
        /*02a0*/ 	.word	0xffffffff


	//   ....[44]....
        /*02a4*/ 	.word	0xffffffff


	//   ....[45]....
        /*02a8*/ 	.word	0xffffffff


	//   ....[46]....
        /*02ac*/ 	.word	0xffffffff


	//   ....[47]....
        /*02b0*/ 	.word	0xffffffff


	//   ....[48]....
        /*02b4*/ 	.word	0xffffffff


	//   ....[49]....
        /*02b8*/ 	.word	0xffffffff


	//   ....[50]....
        /*02bc*/ 	.word	0xffffffff


	//   ....[51]....
        /*02c0*/ 	.word	0xffffffff


	//   ....[52]....
        /*02c4*/ 	.word	0xffffffff


	//   ....[53]....
        /*02c8*/ 	.word	0xffffffff


	//   ....[54]....
        /*02cc*/ 	.word	0xffffffff


	//   ....[55]....
        /*02d0*/ 	.word	0xffffffff


	//   ....[56]....
        /*02d4*/ 	.word	0xffffffff


	//   ....[57]....
        /*02d8*/ 	.word	0xffffffff


	//   ....[58]....
        /*02dc*/ 	.word	0xffffffff


	//   ....[59]....
        /*02e0*/ 	.word	0xffffffff


	//   ....[60]....
        /*02e4*/ 	.word	0xffffffff


	//   ....[61]....
        /*02e8*/ 	.word	0xffffffff


	//   ....[62]....
        /*02ec*/ 	.word	0xffffffff


	//   ....[63]....
        /*02f0*/ 	.word	0xffffffff


	//   ....[64]....
        /*02f4*/ 	.word	0xffffffff


	//   ....[65]....
        /*02f8*/ 	.word	0xffffffff


	//   ....[66]....
        /*02fc*/ 	.word	0xffffffff


	//   ....[67]....
        /*0300*/ 	.word	0xffffffff


	//   ....[68]....
        /*0304*/ 	.word	0xffffffff


	//   ....[69]....
        /*0308*/ 	.word	0xffffffff


	//   ....[70]....
        /*030c*/ 	.word	0xffffffff


	//   ....[71]....
        /*0310*/ 	.word	0xffffffff


	//   ....[72]....
        /*0314*/ 	.word	0xffffffff


	//   ....[73]....
        /*0318*/ 	.word	0xffffffff


	//   ....[74]....
        /*031c*/ 	.word	0xffffffff


	//   ....[75]....
        /*0320*/ 	.word	0xffffffff


	//   ....[76]....
        /*0324*/ 	.word	0xffffffff


	//   ....[77]....
        /*0328*/ 	.word	0xffffffff


	//   ....[78]....
        /*032c*/ 	.word	0xffffffff


	//   ....[79]....
        /*0330*/ 	.word	0xffffffff


	//   ....[80]....
        /*0334*/ 	.word	0xffffffff


	//   ....[81]....
        /*0338*/ 	.word	0xffffffff


	//   ....[82]....
        /*033c*/ 	.word	0xffffffff


	//   ....[83]....
        /*0340*/ 	.word	0xffffffff


	//   ....[84]....
        /*0344*/ 	.word	0xffffffff


	//   ....[85]....
        /*0348*/ 	.word	0xffffffff


	//   ....[86]....
        /*034c*/ 	.word	0xffffffff


	//   ....[87]....
        /*0350*/ 	.word	0x0500000f


	//----- nvinfo : EIATTR_COOP_GROUP_INSTR_OFFSETS
	.align		4
.L_90:
        /*0354*/ 	.byte	0x04, 0x28
        /*0356*/ 	.short	(.L_92 - .L_91)


	//   ....[0]....
.L_91:
        /*0358*/ 	.word	0x00000070


	//   ....[1]....
        /*035c*/ 	.word	0x000001a0


	//   ....[2]....
        /*0360*/ 	.word	0x000001f0


	//   ....[3]....
        /*0364*/ 	.word	0x000003e0


	//   ....[4]....
        /*0368*/ 	.word	0x00000540


	//   ....[5]....
        /*036c*/ 	.word	0x00000660


	//   ....[6]....
        /*0370*/ 	.word	0x000007c0


	//   ....[7]....
        /*0374*/ 	.word	0x00000e10


	//   ....[8]....
        /*0378*/ 	.word	0x00002590


	//   ....[9]....
        /*037c*/ 	.word	0x00002690


	//   ....[10]....
        /*0380*/ 	.word	0x00002ce0


	//   ....[11]....
        /*0384*/ 	.word	0x00002d60


	//   ....[12]....
        /*0388*/ 	.word	0x000049c0


	//   ....[13]....
        /*038c*/ 	.word	0x000049d0


	//   ....[14]....
        /*0390*/ 	.word	0x00004a00


	//   ....[15]....
        /*0394*/ 	.word	0x00004a10


	//   ....[16]....
        /*0398*/ 	.word	0x00006680


	//   ....[17]....
        /*039c*/ 	.word	0x00006690


	//   ....[18]....
        /*03a0*/ 	.word	0x000066c0


	//   ....[19]....
        /*03a4*/ 	.word	0x000066d0


	//   ....[20]....
        /*03a8*/ 	.word	0x00007b20


	//   ....[21]....
        /*03ac*/ 	.word	0x00007b50


	//   ....[22]....
        /*03b0*/ 	.word	0x00007b80


	//   ....[23]....
        /*03b4*/ 	.word	0x00007c10


	//   ....[24]....
        /*03b8*/ 	.word	0x00007d80


	//   ....[25]....
        /*03bc*/ 	.word	0x00007dc0


	//   ....[26]....
        /*03c0*/ 	.word	0x00008040


	//   ....[27]....
        /*03c4*/ 	.word	0x00008070


	//   ....[28]....
        /*03c8*/ 	.word	0x000080a0


	//   ....[29]....
        /*03cc*/ 	.word	0x000080d0


	//   ....[30]....
        /*03d0*/ 	.word	0x00008100


	//   ....[31]....
        /*03d4*/ 	.word	0x00008140


	//   ....[32]....
        /*03d8*/ 	.word	0x00008150


	//   ....[33]....
        /*03dc*/ 	.word	0x00008160


	//   ....[34]....
        /*03e0*/ 	.word	0x00008170


	//   ....[35]....
        /*03e4*/ 	.word	0x00008180


	//   ....[36]....
        /*03e8*/ 	.word	0x00008190


	//   ....[37]....
        /*03ec*/ 	.word	0x000081a0


	//   ....[38]....
        /*03f0*/ 	.word	0x000081b0


	//   ....[39]....
        /*03f4*/ 	.word	0x000081c0


	//   ....[40]....
        /*03f8*/ 	.word	0x000081e0


	//   ....[41]....
        /*03fc*/ 	.word	0x00008200


	//   ....[42]....
        /*0400*/ 	.word	0x00008210


	//   ....[43]....
        /*0404*/ 	.word	0x00008220


	//   ....[44]....
        /*0408*/ 	.word	0x00008230


	//   ....[45]....
        /*040c*/ 	.word	0x00008240


	//   ....[46]....
        /*0410*/ 	.word	0x00008250


	//   ....[47]....
        /*0414*/ 	.word	0x00008260


	//   ....[48]....
        /*0418*/ 	.word	0x00008270


	//   ....[49]....
        /*041c*/ 	.word	0x00008280


	//   ....[50]....
        /*0420*/ 	.word	0x00008290


	//   ....[51]....
        /*0424*/ 	.word	0x000082a0


	//   ....[52]....
        /*0428*/ 	.word	0x000082b0


	//   ....[53]....
        /*042c*/ 	.word	0x000082c0


	//   ....[54]....
        /*0430*/ 	.word	0x000082d0


	//   ....[55]....
        /*0434*/ 	.word	0x000082e0


	//   ....[56]....
        /*0438*/ 	.word	0x000082f0


	//   ....[57]....
        /*043c*/ 	.word	0x00008300


	//   ....[58]....
        /*0440*/ 	.word	0x00008310


	//   ....[59]....
        /*0444*/ 	.word	0x00008320


	//   ....[60]....
        /*0448*/ 	.word	0x00008330


	//   ....[61]....
        /*044c*/ 	.word	0x00008340


	//   ....[62]....
        /*0450*/ 	.word	0x00008360


	//   ....[63]....
        /*0454*/ 	.word	0x00008370


	//   ....[64]....
        /*0458*/ 	.word	0x00008380


	//   ....[65]....
        /*045c*/ 	.word	0x00008390


	//   ....[66]....
        /*0460*/ 	.word	0x000083b0


	//   ....[67]....
        /*0464*/ 	.word	0x000083c0


	//   ....[68]....
        /*0468*/ 	.word	0x000083d0


	//   ....[69]....
        /*046c*/ 	.word	0x000083f0


	//   ....[70]....
        /*0470*/ 	.word	0x00008420


	//   ....[71]....
        /*0474*/ 	.word	0x00008440


	//   ....[72]....
        /*0478*/ 	.word	0x00008460


	//   ....[73]....
        /*047c*/ 	.word	0x00008480


	//   ....[74]....
        /*0480*/ 	.word	0x00008490


	//   ....[75]....
        /*0484*/ 	.word	0x000084b0


	//   ....[76]....
        /*0488*/ 	.word	0x000084c0


	//   ....[77]....
        /*048c*/ 	.word	0x000084d0


	//   ....[78]....
        /*0490*/ 	.word	0x000084e0


	//   ....[79]....
        /*0494*/ 	.word	0x000084f0


	//   ....[80]....
        /*0498*/ 	.word	0x00008500


	//   ....[81]....
        /*049c*/ 	.word	0x00008510


	//   ....[82]....
        /*04a0*/ 	.word	0x00008520


	//   ....[83]....
        /*04a4*/ 	.word	0x00008530


	//   ....[84]....
        /*04a8*/ 	.word	0x00008ab0


	//   ....[85]....
        /*04ac*/ 	.word	0x000099e0


	//   ....[86]....
        /*04b0*/ 	.word	0x0000bfb0


	//   ....[87]....
        /*04b4*/ 	.word	0x0000c4d0


	//----- nvinfo : EIATTR_REG_RECONFIG
	.align		4
.L_92:
        /*04b8*/ 	.byte	0x01, 0x54
	.zero		2


	//----- nvinfo : EIATTR_SYSCALL_OFFSETS
	.align		4
        /*04bc*/ 	.byte	0x04, 0x46
        /*04be*/ 	.short	(.L_94 - .L_93)


	//   ....[0]....
.L_93:
        /*04c0*/ 	.word	0x00001490


	//   ....[1]....
        /*04c4*/ 	.word	0x00009360


	//   ....[2]....
        /*04c8*/ 	.word	0x000094a0


	//   ....[3]....
        /*04cc*/ 	.word	0x000095e0


	//   ....[4]....
        /*04d0*/ 	.word	0x00009700


	//----- nvinfo : EIATTR_MBARRIER_INSTR_OFFSETS
	.align		4
.L_94:
        /*04d4*/ 	.byte	0x04, 0x39
        /*04d6*/ 	.short	(.L_96 - .L_95)


	//   ....[0]....
.L_95:
        /*04d8*/ 	.word	0x00000290
        /*04dc*/ 	.word	0x000000ff
        /*04e0*/ 	.word	0x00038800
        /*04e4*/ 	.short	0x0100
        /*04e6*/ 	.byte	0x06
	.zero		1


	//   ....[1]....
        /*04e8*/ 	.word	0x000002a0
        /*04ec*/ 	.word	0x000000ff
        /*04f0*/ 	.word	0x00038820
        /*04f4*/ 	.short	0x0100
        /*04f6*/ 	.byte	0x06
	.zero		1


	//   ....[2]....
        /*04f8*/ 	.word	0x00000390
        /*04fc*/ 	.word	0x000000ff
        /*0500*/ 	.word	0x00038830
        /*0504*/ 	.short	0x0100
        /*0506*/ 	.byte	0x08
	.zero		1


	//   ....[3]....
        /*0508*/ 	.word	0x000003a0
        /*050c*/ 	.word	0x000000ff
        /*0510*/ 	.word	0x00038840
        /*0514*/ 	.short	0x0100
        /*0516*/ 	.byte	0x08
	.zero		1


	//   ....[4]....
        /*0518*/ 	.word	0x000003b0
        /*051c*/ 	.word	0x000000ff
        /*0520*/ 	.word	0x00038838
        /*0524*/ 	.short	0x0100
        /*0526*/ 	.byte	0x08
	.zero		1


	//   ....[5]....
        /*0528*/ 	.word	0x000003c0
        /*052c*/ 	.word	0x000000ff
        /*0530*/ 	.word	0x00038848
        /*0534*/ 	.short	0x0100
        /*0536*/ 	.byte	0x08
	.zero		1


	//   ....[6]....
        /*0538*/ 	.word	0x000004f0
        /*053c*/ 	.word	0x000000ff
        /*0540*/ 	.word	0x00038850
        /*0544*/ 	.short	0x0100
        /*0546*/ 	.byte	0x08
	.zero		1


	//   ....[7]....
        /*0548*/ 	.word	0x00000500
        /*054c*/ 	.word	0x000000ff
        /*0550*/ 	.word	0x00038860
        /*0554*/ 	.short	0x0100
        /*0556*/ 	.byte	0x08
	.zero		1


	//   ....[8]....
        /*0558*/ 	.word	0x00000510
        /*055c*/ 	.word	0x000000ff
        /*0560*/ 	.word	0x00038858
        /*0564*/ 	.short	0x0100
        /*0566*/ 	.byte	0x08
	.zero		1


	//   ....[9]....
        /*0568*/ 	.word	0x00000520
        /*056c*/ 	.word	0x000000ff
        /*0570*/ 	.word	0x00038868
        /*0574*/ 	.short	0x0100
        /*0576*/ 	.byte	0x08
	.zero		1


	//   ....[10]....
        /*0578*/ 	.word	0x00000610
        /*057c*/ 	.word	0x000000ff
        /*0580*/ 	.word	0x00038870
        /*0584*/ 	.short	0x0100
        /*0586*/ 	.byte	0x06
	.zero		1


	//   ....[11]....
        /*0588*/ 	.word	0x00000620
        /*058c*/ 	.word	0x000000ff
        /*0590*/ 	.word	0x00038880
        /*0594*/ 	.short	0x0100
        /*0596*/ 	.byte	0x06
	.zero		1


	//   ....[12]....
        /*0598*/ 	.word	0x00000630
        /*059c*/ 	.word	0x000000ff
        /*05a0*/ 	.word	0x00038878
        /*05a4*/ 	.short	0x0100
        /*05a6*/ 	.byte	0x06
	.zero		1


	//   ....[13]....
        /*05a8*/ 	.word	0x00000640
        /*05ac*/ 	.word	0x000000ff
        /*05b0*/ 	.word	0x00038888
        /*05b4*/ 	.short	0x0100
        /*05b6*/ 	.byte	0x06
	.zero		1


	//   ....[14]....
        /*05b8*/ 	.word	0x00000770
        /*05bc*/ 	.word	0x000000ff
        /*05c0*/ 	.word	0x00038890
        /*05c4*/ 	.short	0x0100
        /*05c6*/ 	.byte	0x08
	.zero		1


	//   ....[15]....
        /*05c8*/ 	.word	0x00000780
        /*05cc*/ 	.word	0x000000ff
        /*05d0*/ 	.word	0x000388a0
        /*05d4*/ 	.short	0x0100
        /*05d6*/ 	.byte	0x08
	.zero		1


	//   ....[16]....
        /*05d8*/ 	.word	0x00000790
        /*05dc*/ 	.word	0x000000ff
        /*05e0*/ 	.word	0x00038898
        /*05e4*/ 	.short	0x0100
        /*05e6*/ 	.byte	0x08
	.zero		1


	//   ....[17]....
        /*05e8*/ 	.word	0x000007a0
        /*05ec*/ 	.word	0x000000ff
        /*05f0*/ 	.word	0x000388a8
        /*05f4*/ 	.short	0x0100
        /*05f6*/ 	.byte	0x08
	.zero		1


	//   ....[18]....
        /*05f8*/ 	.word	0x000008d0
        /*05fc*/ 	.word	0x000000ff
        /*0600*/ 	.word	0x000388b0
        /*0604*/ 	.short	0x0100
        /*0606*/ 	.byte	0x08
	.zero		1


	//   ....[19]....
        /*0608*/ 	.word	0x000008e0
        /*060c*/ 	.word	0x000000ff
        /*0610*/ 	.word	0x000388c0
        /*0614*/ 	.short	0x0100
        /*0616*/ 	.byte	0x08
	.zero		1


	//   ....[20]....
        /*0618*/ 	.word	0x000008f0
        /*061c*/ 	.word	0x000000ff
        /*0620*/ 	.word	0x000388b8
        /*0624*/ 	.short	0x0100
        /*0626*/ 	.byte	0x08
	.zero		1


	//   ....[21]....
        /*0628*/ 	.word	0x00000900
        /*062c*/ 	.word	0x000000ff
        /*0630*/ 	.word	0x000388c8
        /*0634*/ 	.short	0x0100
        /*0636*/ 	.byte	0x08
	.zero		1


	//   ....[22]....
        /*0638*/ 	.word	0x000014f0
        /*063c*/ 	.word	0x000000ff
        /*0640*/ 	.word	0x00038800
        /*0644*/ 	.short	0x010a
        /*0646*/ 	.byte	0x26
	.zero		1


	//   ....[23]....
        /*0648*/ 	.word	0x00001570
        /*064c*/ 	.word	0x00000003
        /*0650*/ 	.word	0x00038830
        /*0654*/ 	.short	0x010a
        /*0656*/ 	.byte	0x3f
	.zero		1


	//   ....[24]....
        /*0658*/ 	.word	0x000015e0
        /*065c*/ 	.word	0x00000003
        /*0660*/ 	.word	0x00038830
        /*0664*/ 	.short	0x010a
        /*0666*/ 	.byte	0x3f
	.zero		1


	//   ....[25]....
        /*0668*/ 	.word	0x00002980
        /*066c*/ 	.word	0x00000003
        /*0670*/ 	.word	0x00000000
        /*0674*/ 	.short	0x0101
        /*0676*/ 	.byte	0x3f
	.zero		1


	//   ....[26]....
        /*0678*/ 	.word	0x000040f0
        /*067c*/ 	.word	0x000000ff
        /*0680*/ 	.word	0x00038830
        /*0684*/ 	.short	0x010a
        /*0686*/ 	.byte	0x06
	.zero		1


	//   ....[27]....
        /*0688*/ 	.word	0x00004130
        /*068c*/ 	.word	0x000000ff
        /*0690*/ 	.word	0x00038830
        /*0694*/ 	.short	0x010a
        /*0696*/ 	.byte	0x06
	.zero		1


	//   ....[28]....
        /*0698*/ 	.word	0x00004480
        /*069c*/ 	.word	0x000000ff
        /*06a0*/ 	.word	0x00038850
        /*06a4*/ 	.short	0x010a
        /*06a6*/ 	.byte	0x06
	.zero		1


	//   ....[29]....
        /*06a8*/ 	.word	0x000044c0
        /*06ac*/ 	.word	0x000000ff
        /*06b0*/ 	.word	0x00038850
        /*06b4*/ 	.short	0x010a
        /*06b6*/ 	.byte	0x06
	.zero		1


	//   ....[30]....
        /*06b8*/ 	.word	0x000057c0
        /*06bc*/ 	.word	0x00000003
        /*06c0*/ 	.word	0x00000000
        /*06c4*/ 	.short	0x0101
        /*06c6*/ 	.byte	0x3f
	.zero		1


	//   ....[31]....
        /*06c8*/ 	.word	0x00005960
        /*06cc*/ 	.word	0x000000ff
        /*06d0*/ 	.word	0x00000000
        /*06d4*/ 	.short	0x0101
        /*06d6*/ 	.byte	0x06
	.zero		1


	//   ....[32]....
        /*06d8*/ 	.word	0x00006360
        /*06dc*/ 	.word	0x000000ff
        /*06e0*/ 	.word	0x00038850
        /*06e4*/ 	.short	0x010a
        /*06e6*/ 	.byte	0x08
	.zero		1


	//   ....[33]....
        /*06e8*/ 	.word	0x000063a0
        /*06ec*/ 	.word	0x000000ff
        /*06f0*/ 	.word	0x00038850
        /*06f4*/ 	.short	0x010a
        /*06f6*/ 	.byte	0x08
	.zero		1


	//   ....[34]....
        /*06f8*/ 	.word	0x00007bd0
        /*06fc*/ 	.word	0x000000ff
        /*0700*/ 	.word	0x00000000
        /*0704*/ 	.short	0x0101
        /*0706*/ 	.byte	0x08
	.zero		1


	//   ....[35]....
        /*0708*/ 	.word	0x00008d00
        /*070c*/ 	.word	0x000000ff
        /*0710*/ 	.word	0x00000000
        /*0714*/ 	.short	0x0101
        /*0716*/ 	.byte	0x06
	.zero		1


	//   ....[36]....
        /*0718*/ 	.word	0x00009c00
        /*071c*/ 	.word	0x00000005
        /*0720*/ 	.word	0x00038880
        /*0724*/ 	.short	0x010a
        /*0726*/ 	.byte	0x3f
	.zero		1


	//   ....[37]....
        /*0728*/ 	.word	0x00009e00
        /*072c*/ 	.word	0x00000005
        /*0730*/ 	.word	0x00038840
        /*0734*/ 	.short	0x010a
        /*0736*/ 	.byte	0x3f
	.zero		1


	//   ....[38]....
        /*0738*/ 	.word	0x0000a190
        /*073c*/ 	.word	0x000000ff
        /*0740*/ 	.word	0x00038820
        /*0744*/ 	.short	0x010a
        /*0746*/ 	.byte	0x28
	.zero		1


	//   ....[39]....
        /*0748*/ 	.word	0x0000a470
        /*074c*/ 	.word	0x00000004
        /*0750*/ 	.word	0x00038880
        /*0754*/ 	.short	0x010a
        /*0756*/ 	.byte	0x3f
	.zero		1


	//   ....[40]....
        /*0758*/ 	.word	0x0000a7c0
        /*075c*/ 	.word	0x00000004
        /*0760*/ 	.word	0x00038840
        /*0764*/ 	.short	0x010a
        /*0766*/ 	.byte	0x3f
	.zero		1


	//   ....[41]....
        /*0768*/ 	.word	0x0000abb0
        /*076c*/ 	.word	0x00000003
        /*0770*/ 	.word	0x00038870
        /*0774*/ 	.short	0x010a
        /*0776*/ 	.byte	0x3f
	.zero		1


	//   ....[42]....
        /*0778*/ 	.word	0x0000ac30
        /*077c*/ 	.word	0x00000003
        /*0780*/ 	.word	0x00038860
        /*0784*/ 	.short	0x010a
        /*0786*/ 	.byte	0x3f
	.zero		1


	//   ....[43]....
        /*0788*/ 	.word	0x0000b450
        /*078c*/ 	.word	0x00000003
        /*0790*/ 	.word	0x00038850
        /*0794*/ 	.short	0x0101
        /*0796*/ 	.byte	0x3f
	.zero		1


	//   ....[44]....
        /*0798*/ 	.word	0x0000b490
        /*079c*/ 	.word	0x00000002
        /*07a0*/ 	.word	0x00000000
        /*07a4*/ 	.short	0x0101
        /*07a6*/ 	.byte	0x3f
	.zero		1


	//   ....[45]....
        /*07a8*/ 	.word	0x0000b550
        /*07ac*/ 	.word	0x00000015
        /*07b0*/ 	.word	0x00038870
        /*07b4*/ 	.short	0x010a
        /*07b6*/ 	.byte	0x3f
	.zero		1


	//   ....[46]....
        /*07b8*/ 	.word	0x0000b5e0
        /*07bc*/ 	.word	0x00000015
        /*07c0*/ 	.word	0x00038860
        /*07c4*/ 	.short	0x010a
        /*07c6*/ 	.byte	0x3f
	.zero		1


	//   ....[47]....
        /*07c8*/ 	.word	0x0000bde0
        /*07cc*/ 	.word	0x00000015
        /*07d0*/ 	.word	0x00038850
        /*07d4*/ 	.short	0x0101
        /*07d6*/ 	.byte	0x3f
	.zero		1


	//   ....[48]....
        /*07d8*/ 	.word	0x0000be70
        /*07dc*/ 	.word	0x00000000
        /*07e0*/ 	.word	0x00000000
        /*07e4*/ 	.short	0x0101
        /*07e6*/ 	.byte	0x3f
	.zero		1


	//   ....[49]....
        /*07e8*/ 	.word	0x0000bf60
        /*07ec*/ 	.word	0x00000009
        /*07f0*/ 	.word	0x00038820
        /*07f4*/ 	.short	0x010a
        /*07f6*/ 	.byte	0x3f
	.zero		1


	//   ....[50]....
        /*07f8*/ 	.word	0x0000c0d0
        /*07fc*/ 	.word	0x00000005
        /*0800*/ 	.word	0x00000000
        /*0804*/ 	.short	0x010a
        /*0806*/ 	.byte	0x3f
	.zero		1


	//   ....[51]....
        /*0808*/ 	.word	0x0000c140
        /*080c*/ 	.word	0x00000007
        /*0810*/ 	.word	0x00000000
        /*0814*/ 	.short	0x010a
        /*0816*/ 	.byte	0x3f
	.zero		1


	//   ....[52]....
        /*0818*/ 	.word	0x0000c1a0
        /*081c*/ 	.word	0x00000005
        /*0820*/ 	.word	0x00038860
        /*0824*/ 	.short	0x010a
        /*0826*/ 	.byte	0x3f
	.zero		1


	//   ....[53]....
        /*0828*/ 	.word	0x0000c1f0
        /*082c*/ 	.word	0x00000003
        /*0830*/ 	.word	0x00038860
        /*0834*/ 	.short	0x010a
        /*0836*/ 	.byte	0x3f
	.zero		1


	//   ....[54]....
        /*0838*/ 	.word	0x0000c230
        /*083c*/ 	.word	0x00000005
        /*0840*/ 	.word	0x00038880
        /*0844*/ 	.short	0x010a
        /*0846*/ 	.byte	0x3f
	.zero		1


	//   ....[55]....
        /*0848*/ 	.word	0x0000c250
        /*084c*/ 	.word	0x00000003
        /*0850*/ 	.word	0x00038880
        /*0854*/ 	.short	0x010a
        /*0856*/ 	.byte	0x3f
	.zero		1


	//   ....[56]....
        /*0858*/ 	.word	0x0000c2c0
        /*085c*/ 	.word	0x00000003
        /*0860*/ 	.word	0x00038800
        /*0864*/ 	.short	0x010a
        /*0866*/ 	.byte	0x3f
	.zero		1


	//   ....[57]....
        /*0868*/ 	.word	0x0000c310
        /*086c*/ 	.word	0x00000003
        /*0870*/ 	.word	0x00038830
        /*0874*/ 	.short	0x010a
        /*0876*/ 	.byte	0x3f
	.zero		1


	//   ....[58]....
        /*0878*/ 	.word	0x0000c370
        /*087c*/ 	.word	0x00000005
        /*0880*/ 	.word	0x00038830
        /*0884*/ 	.short	0x010a
        /*0886*/ 	.byte	0x3f
	.zero		1


	//   ....[59]....
        /*0888*/ 	.word	0x0000c3d0
        /*088c*/ 	.word	0x00000005
        /*0890*/ 	.word	0x00038850
        /*0894*/ 	.short	0x010a
        /*0896*/ 	.byte	0x3f
	.zero		1


	//   ....[60]....
        /*0898*/ 	.word	0x0000c430
        /*089c*/ 	.word	0x00000007
        /*08a0*/ 	.word	0x00038850
        /*08a4*/ 	.short	0x010a
        /*08a6*/ 	.byte	0x3f
	.zero		1


	//   ....[61]....
        /*08a8*/ 	.word	0x0000c580
        /*08ac*/ 	.word	0x00000005
        /*08b0*/ 	.word	0x00038880
        /*08b4*/ 	.short	0x010a
        /*08b6*/ 	.byte	0x3f
	.zero		1


	//   ....[62]....
        /*08b8*/ 	.word	0x0000c5d0
        /*08bc*/ 	.word	0x00000005
        /*08c0*/ 	.word	0x00038840
        /*08c4*/ 	.short	0x010a
        /*08c6*/ 	.byte	0x3f
	.zero		1


	//   ....[63]....
        /*08c8*/ 	.word	0x0000c630
        /*08cc*/ 	.word	0x00000003
        /*08d0*/ 	.word	0x00038820
        /*08d4*/ 	.short	0x010a
        /*08d6*/ 	.byte	0x3f
	.zero		1


	//   ....[64]....
        /*08d8*/ 	.word	0x0000c680
        /*08dc*/ 	.word	0x00000004
        /*08e0*/ 	.word	0x00038880
        /*08e4*/ 	.short	0x010a
        /*08e6*/ 	.byte	0x3f
	.zero		1


	//   ....[65]....
        /*08e8*/ 	.word	0x0000c6d0
        /*08ec*/ 	.word	0x00000004
        /*08f0*/ 	.word	0x00038840
        /*08f4*/ 	.short	0x010a
        /*08f6*/ 	.byte	0x3f
	.zero		1


	//   ....[66]....
        /*08f8*/ 	.word	0x0000c730
        /*08fc*/ 	.word	0x00000003
        /*0900*/ 	.word	0x00038870
        /*0904*/ 	.short	0x010a
        /*0906*/ 	.byte	0x3f
	.zero		1


	//   ....[67]....
        /*0908*/ 	.word	0x0000c790
        /*090c*/ 	.word	0x00000003
        /*0910*/ 	.word	0x00038860
        /*0914*/ 	.short	0x010a
        /*0916*/ 	.byte	0x3f
	.zero		1


	//   ....[68]....
        /*0918*/ 	.word	0x0000c7e0
        /*091c*/ 	.word	0x00000015
        /*0920*/ 	.word	0x00038870
        /*0924*/ 	.short	0x010a
        /*0926*/ 	.byte	0x3f
	.zero		1


	//   ....[69]....
        /*0928*/ 	.word	0x0000c830
        /*092c*/ 	.word	0x00000015
        /*0930*/ 	.word	0x00038860
        /*0934*/ 	.short	0x010a
        /*0936*/ 	.byte	0x3f
	.zero		1


	//   ....[70]....
        /*0938*/ 	.word	0x0000c880
        /*093c*/ 	.word	0x00000009
        /*0940*/ 	.word	0x00038820
        /*0944*/ 	.short	0x010a
        /*0946*/ 	.byte	0x3f
	.zero		1


	//   ....[71]....
        /*0948*/ 	.word	0x0000c8d0
        /*094c*/ 	.word	0x00000005
        /*0950*/ 	.word	0x00000000
        /*0954*/ 	.short	0x010a
        /*0956*/ 	.byte	0x3f
	.zero		1


	//   ....[72]....
        /*0958*/ 	.word	0x0000c920
        /*095c*/ 	.word	0x00000007
        /*0960*/ 	.word	0x00000000
        /*0964*/ 	.short	0x010a
        /*0966*/ 	.byte	0x3f
	.zero		1


	//   ....[73]....
        /*0968*/ 	.word	0x0000c970
        /*096c*/ 	.word	0x00000005
        /*0970*/ 	.word	0x00038860
        /*0974*/ 	.short	0x010a
        /*0976*/ 	.byte	0x3f
	.zero		1


	//   ....[74]....
        /*0978*/ 	.word	0x0000c9c0
        /*097c*/ 	.word	0x00000003
        /*0980*/ 	.word	0x00038860
        /*0984*/ 	.short	0x010a
        /*0986*/ 	.byte	0x3f
	.zero		1


	//   ....[75]....
        /*0988*/ 	.word	0x0000ca10
        /*098c*/ 	.word	0x00000005
        /*0990*/ 	.word	0x00038880
        /*0994*/ 	.short	0x010a
        /*0996*/ 	.byte	0x3f
	.zero		1


	//----- nvinfo : EIATTR_NUM_MBARRIERS
	.align		4
.L_96:
        /*0998*/ 	.byte	0x03, 0x38
        /*099a*/ 	.short	0x0016


	//----- nvinfo : EIATTR_EXIT_INSTR_OFFSETS
	.align		4
        /*099c*/ 	.byte	0x04, 0x1c
        /*099e*/ 	.short	(.L_98 - .L_97)


	//   ....[0]....
.L_97:
        /*09a0*/ 	.word	0x00000a50


	//   ....[1]....
        /*09a4*/ 	.word	0x00008db0


	//   ....[2]....
        /*09a8*/ 	.word	0x0000bfd0


	//   ....[3]....
        /*09ac*/ 	.word	0x0000c2a0


	//----- nvinfo : EIATTR_MAX_THREADS
	.align		4
.L_98:
        /*09b0*/ 	.byte	0x04, 0x05
        /*09b2*/ 	.short	(.L_100 - .L_99)
.L_99:
        /*09b4*/ 	.word	0x00000180
        /*09b8*/ 	.word	0x00000001
        /*09bc*/ 	.word	0x00000001


	//----- nvinfo : EIATTR_CRS_STACK_SIZE
	.align		4
.L_100:
        /*09c0*/ 	.byte	0x04, 0x1e
        /*09c2*/ 	.short	(.L_102 - .L_101)
.L_101:
        /*09c4*/ 	.word	0x00000000


	//----- nvinfo : EIATTR_CBANK_PARAM_SIZE
	.align		4
.L_102:
        /*09c8*/ 	.byte	0x03, 0x19
        /*09ca*/ 	.short	0x0bf0


	//----- nvinfo : EIATTR_PARAM_CBANK
	.align		4
        /*09cc*/ 	.byte	0x04, 0x0a
        /*09ce*/ 	.short	(.L_104 - .L_103)
	.align		4
.L_103:
        /*09d0*/ 	.word	index@(.nv.constant0._ZN7cutlass13device_kernelIN5flash11enable_sm90INS1_16FlashAttnFwdSm90INS1_25CollectiveMainloopFwdSm90ILi2EN4cute5tupleIJNS5_1CILi1EEES8_S8_EEENS6_IJNS7_ILi128EEESA_NS7_ILi256EEEEEELi256ENS_12float_e4m3_tEfNS_4arch4Sm90ELb0ELb0ELb0ELb0ELb0ELb0ELb0ELb1ELb1ELb0ELb0ELb0EEENS1_21CollectiveEpilogueFwdINS6_IJSA_SB_SA_EEES9_NS_10bfloat16_tESF_Li256ELb0ELb0ELb0ELb1EEENS1_29StaticPersistentTileSchedulerILb0EEEEEEEEEvNT_6ParamsE)
        /*09d4*/ 	.short	0x0210
        /*09d6*/ 	.short	0x0bf0


	//----- nvinfo : EIATTR_SW_WAR
	.align		4
.L_104:
        /*09d8*/ 	.byte	0x04, 0x36
        /*09da*/ 	.short	(.L_106 - .L_105)
.L_105:
        /*09dc*/ 	.word	0x00000008
.L_106:


//--------------------- .nv.info._ZN7cutlass13device_kernelIN5flash11enable_sm90INS1_16FlashAttnFwdSm90INS1_25CollectiveMainloopFwdSm90ILi2EN4cute5tupleIJNS5_1CILi1EEES8_S8_EEENS6_IJNS7_ILi128EEESA_NS7_ILi256EEEEEELi256ENS_12float_e4m3_tEfNS_4arch4Sm90ELb0ELb0ELb0ELb1ELb0ELb0ELb0ELb1ELb1ELb0ELb0ELb0EEENS1_21CollectiveEpilogueFwdINS6_IJSA_SB_SA_EEES9_NS_10bfloat16_tESF_Li256ELb1ELb0ELb0ELb1EEENS1_36VarlenDynamicPersistentTileSchedulerILi128ELi128ELi256ELi128ELb0ELb0ELb1ELb0ELb1ELb1EEEEEEEEEvNT_6ParamsE --------------------------
	.section	.nv.info._ZN7cutlass13device_kernelIN5flash11enable_sm90INS1_16FlashAttnFwdSm90INS1_25CollectiveMainloopFwdSm90ILi2EN4cute5tupleIJNS5_1CILi1EEES8_S8_EEENS6_IJNS7_ILi128EEESA_NS7_ILi256EEEEEELi256ENS_12float_e4m3_tEfNS_4arch4Sm90ELb0ELb0ELb0ELb1ELb0ELb0ELb0ELb1ELb1ELb0ELb0ELb0EEENS1_21CollectiveEpilogueFwdINS6_IJSA_SB_SA_EEES9_NS_10bfloat16_tESF_Li256ELb1ELb0ELb0ELb1EEENS1_36VarlenDynamicPersistentTileSchedulerILi128ELi128ELi256ELi128ELb0ELb0ELb1ELb0ELb1ELb1EEEEEEEEEvNT_6ParamsE,"",@"SHT_CUDA_INFO"
	.sectionflags	@""
	.align	4


	//----- nvinfo : EIATTR_CUDA_API_VERSION
	.align		4
        /*0000*/ 	.byte	0x04, 0x37
        /*0002*/ 	.short	(.L_108 - .L_107)
.L_107:
        /*0004*/ 	.word	0x00000082


	//----- nvinfo : EIATTR_KPARAM_INFO
	.align		4
.L_108:
        /*0008*/ 	.byte	0x04, 0x17
        /*000a*/ 	.short	(.L_110 - .L_109)
.L_109:
        /*000c*/ 	.word	0x00000000
        /*0010*/ 	.short	0x0000
        /*0012*/ 	.short	0x0070
        /*0014*/ 	.byte	0x00, 0xf0, 0x01, 0x28


	//----- nvinfo : EIATTR_SPARSE_MMA_MASK
	.align		4
.L_110:
        /*0018*/ 	.byte	0x03, 0x50
        /*001a*/ 	.short	0x0000


	//----- nvinfo : EIATTR_MAXREG_COUNT
	.align		4
        /*001c*/ 	.byte	0x03, 0x1b
        /*001e*/ 	.short	0x00a8


	//----- nvinfo : EIATTR_NUM_BARRIERS
	.align		4
        /*0020*/ 	.byte	0x02, 0x4c
        /*0022*/ 	.byte	0x10
	.zero		1


	//----- nvinfo : EIATTR_EXTERNS
	.align		4
        /*0024*/ 	.byte	0x04, 0x0f
        /*0026*/ 	.short	(.L_112 - .L_111)


	//   ....[0]....
	.align		4
.L_111:
        /*0028*/ 	.word	index@(__assertfail)


	//----- nvinfo : EIATTR_ANNOTATIONS
	.align		4
.L_112:
        /*002c*/ 	.byte	0x04, 0x55
        /*002e*/ 	.short	(.L_114 - .L_113)


	//   ....[0]....
.L_113:
        /* <DEDUP_REMOVED lines=44> */


	//----- nvinfo : EIATTR_MERCURY_ISA_VERSION
	.align		4
.L_114:
        /*02d8*/ 	.byte	0x03, 0x5f
        /*02da*/ 	.short	0x0101


	//----- nvinfo : EIATTR_UNUSED_LOAD_BYTE_OFFSET
	.align		4
        /*02dc*/ 	.byte	0x04, 0x44
        /*02de*/ 	.short	(.L_116 - .L_115)


	//   ....[0]....
.L_115:
        /*02e0*/ 	.word	0x00000a70
        /*02e4*/ 	.word	0x0000fff0


	//   ....[1]....
        /*02e8*/ 	.word	0x00007a60
        /*02ec*/ 	.word	0x0000fff0


	//----- nvinfo : EIATTR_INT_WARP_WIDE_INSTR_OFFSETS
	.align		4
.L_116:
        /*02f0*/ 	.byte	0x04, 0x31
        /*02f2*/ 	.short	(.L_118 - .L_117)


	//   ....[0]....
.L_117:
        /*02f4*/ 	.word	0x00000160


	//   ....[1]....
        /*02f8*/ 	.word	0x000001a0


	//   ....[2]....
        /*02fc*/ 	.word	0x00000210


	//   ....[3]....
        /*0300*/ 	.word	0x0000c2b0


	//   ....[4]....
        /*0304*/ 	.word	0x0000c340


	//   ....[5]....
        /*0308*/ 	.word	0x0000cae0


	//   ....[6]....
        /*030c*/ 	.word	0x0000e7d0


	//   ....[7]....
        /*0310*/ 	.word	0x0000e860


	//----- nvinfo : EIATTR_COOP_GROUP_MASK_REGIDS
	.align		4
.L_118:
        /*0314*/ 	.byte	0x04, 0x29
        /*0316*/ 	.short	(.L_120 - .L_119)


	//   ....[0]....
.L_119:
        /*0318*/ 	.word	0xffffffff


	//   ....[1]....
        /*031c*/ 	.word	0xffffffff


	//   ....[2]....
        /*0320*/ 	.word	0xffffffff


	//   ....[3]....
        /*0324*/ 	.word	0xffffffff


	//   ....[4]....
        /*0328*/ 	.word	0xffffffff


	//   ....[5]....
        /*032c*/ 	.word	0xffffffff


	//   ....[6]....
        /*0330*/ 	.word	0xffffffff


	//   ....[7]....
        /*0334*/ 	.word	0xffffffff


	//   ....[8]....
        /*0338*/ 	.word	0xffffffff


	//   ....[9]....
        /*033c*/ 	.word	0xffffffff


	//   ....[10]....
        /*0340*/ 	.word	0xffffffff


	//   ....[11]....
        /*0344*/ 	.word	0xffffffff


	//   ....[12]....
        /*0348*/ 	.word	0xffffffff


	//   ....[13]....
        /*034c*/ 	.word	0xffffffff


	//   ....[14]....
        /*0350*/ 	.word	0xffffffff


	//   ....[15]....
        /*0354*/ 	.word	0xffffffff


	//   ....[16]....
        /*0358*/ 	.word	0xffffffff


	//   ....[17]....
        /*035c*/ 	.word	0xffffffff


	//   ....[18]....
        /*0360*/ 	.word	0xffffffff


	//   ....[19]....
        /*0364*/ 	.word	0xffffffff


	//   ....[20]....
        /*0368*/ 	.word	0xffffffff


	//   ....[21]....
        /*036c*/ 	.word	0xffffffff


	//   ....[22]....
        /*0370*/ 	.word	0xffffffff


	//   ....[23]....
        /*0374*/ 	.word	0xffffffff


	//   ....[24]....
        /*0378*/ 	.word	0xffffffff


	//   ....[25]....
        /*037c*/ 	.word	0xffffffff


	//   ....[26]....
        /*0380*/ 	.word	0xffffffff


	//   ....[27]....
        /*0384*/ 	.word	0xffffffff


	//   ....[28]....
        /*0388*/ 	.word	0xffffffff


	//   ....[29]....
        /*038c*/ 	.word	0xffffffff


	//   ....[30]....
        /*0390*/ 	.word	0xffffffff


	//   ....[31]....
        /*0394*/ 	.word	0xffffffff


	//   ....[32]....
        /*0398*/ 	.word	0xffffffff


	//   ....[33]....
        /*039c*/ 	.word	0xffffffff


	//   ....[34]....
        /*03a0*/ 	.word	0xffffffff


	//   ....[35]....
        /*03a4*/ 	.word	0xffffffff


	//   ....[36]....
        /*03a8*/ 	.word	0xffffffff


	//   ....[37]....
        /*03ac*/ 	.word	0xffffffff


	//   ....[38]....
        /*03b0*/ 	.word	0xffffffff


	//   ....[39]....
        /*03b4*/ 	.word	0xffffffff


	//   ....[40]....
        /*03b8*/ 	.word	0xffffffff


	//   ....[41]....
        /*03bc*/ 	.word	0xffffffff


	//   ....[42]....
        /*03c0*/ 	.word	0xffffffff


	//   ....[43]....
        /*03c4*/ 	.word	0xffffffff


	//   ....[44]....
        /*03c8*/ 	.word	0xffffffff


	//   ....[45]....
        /*03cc*/ 	.word	0xffffffff


	//   ....[46]....
        /*03d0*/ 	.word	0xffffffff


	//   ....[47]....
        /*03d4*/ 	.word	0xffffffff


	//   ....[48]....
        /*03d8*/ 	.word	0xffffffff


	//   ....[49]....
        /*03dc*/ 	.word	0xffffffff


	//   ....[50]....
        /*03e0*/ 	.word	0xffffffff


	//   ....[51]....
        /*03e4*/ 	.word	0xffffffff


	//   ....[52]....
        /*03e8*/ 	.word	0xffffffff


	//   ....[53]....
        /*03ec*/ 	.word	0xffffffff


	//   ....[54]....
        /*03f0*/ 	.word	0xffffffff


	//   ....[55]....
        /*03f4*/ 	.word	0xffffffff


	//   ....[56]....
        /*03f8*/ 	.word	0xffffffff


	//   ....[57]....
        /*03fc*/ 	.word	0xffffffff


	//   ....[58]....
        /*0400*/ 	.word	0xffffffff


	//   ....[59]....
        /*0404*/ 	.word	0xffffffff


	//   ....[60]....
        /*0408*/ 	.word	0xffffffff


	//   ....[61]....
        /*040c*/ 	.word	0xffffffff


	//   ....[62]....
        /*0410*/ 	.word	0xffffffff


	//   ....[63]....
        /*0414*/ 	.word	0xffffffff


	//   ....[64]....
        /*0418*/ 	.word	0xffffffff


	//   ....[65]....
        /*041c*/ 	.word	0xffffffff


	//   ....[66]....
        /*0420*/ 	.word	0xffffffff


	//   ....[67]....
        /*0424*/ 	.word	0xffffffff


	//   ....[68]....
        /*0428*/ 	.word	0xffffffff


	//   ....[69]....
        /*042c*/ 	.word	0xffffffff


	//   ....[70]....
        /*0430*/ 	.word	0xffffffff


	//   ....[71]....
        /*0434*/ 	.word	0xffffffff


	//   ....[72]....
        /*0438*/ 	.word	0xffffffff


	//   ....[73]....
        /*043c*/ 	.word	0xffffffff


	//   ....[74]....
        /*0440*/ 	.word	0xffffffff


	//   ....[75]....
        /*0444*/ 	.word	0xffffffff


	//   ....[76]....
        /*0448*/ 	.word	0xffffffff


	//   ....[77]....
        /*044c*/ 	.word	0xffffffff


	//   ....[78]....
        /*0450*/ 	.word	0xffffffff


	//   ....[79]....
        /*0454*/ 	.word	0xffffffff


	//   ....[80]....
        /*0458*/ 	.word	0xffffffff


	//   ....[81]....
        /*045c*/ 	.word	0xffffffff


	//   ....[82]....
        /*0460*/ 	.word	0xffffffff


	//   ....[83]....
        /*0464*/ 	.word	0xffffffff


	//   ....[84]....
        /*0468*/ 	.word	0xffffffff


	//   ....[85]....
        /*046c*/ 	.word	0xffffffff


	//   ....[86]....
        /*0470*/ 	.word	0xffffffff


	//   ....[87]....
        /*0474*/ 	.word	0xffffffff


	//   ....[88]....
        /*0478*/ 	.word	0xffffffff


	//   ....[89]....
        /*047c*/ 	.word	0xffffffff


	//   ....[90]....
        /*0480*/ 	.word	0xffffffff


	//   ....[91]....
        /*0484*/ 	.word	0xffffffff


	//   ....[92]....
        /*0488*/ 	.word	0xffffffff


	//   ....[93]....
        /*048c*/ 	.word	0xffffffff


	//   ....[94]....
        /*0490*/ 	.word	0xffffffff


	//   ....[95]....
        /*0494*/ 	.word	0xffffffff


	//   ....[96]....
        /*0498*/ 	.word	0xffffffff


	//   ....[97]....
        /*049c*/ 	.word	0xffffffff


	//   ....[98]....
        /*04a0*/ 	.word	0xffffffff


	//   ....[99]....
        /*04a4*/ 	.word	0xffffffff


	//   ....[100]....
        /*04a8*/ 	.word	0xffffffff


	//   ....[101]....
        /*04ac*/ 	.word	0xffffffff


	//   ....[102]....
        /*04b0*/ 	.word	0xffffffff


	//   ....[103]....
        /*04b4*/ 	.word	0xffffffff


	//   ....[104]....
        /*04b8*/ 	.word	0xffffffff


	//   ....[105]....
        /*04bc*/ 	.word	0xffffffff


	//   ....[106]....
        /*04c0*/ 	.word	0xffffffff


	//   ....[107]....
        /*04c4*/ 	.word	0xffffffff


	//   ....[108]....
        /*04c8*/ 	.word	0xffffffff


	//   ....[109]....
        /*04cc*/ 	.word	0xffffffff


	//   ....[110]....
        /*04d0*/ 	.word	0xffffffff


	//   ....[111]....
        /*04d4*/ 	.word	0xffffffff


	//   ....[112]....
        /*04d8*/ 	.word	0xffffffff


	//   ....[113]....
        /*04dc*/ 	.word	0xffffffff


	//   ....[114]....
        /*04e0*/ 	.word	0xffffffff


	//   ....[115]....
        /*04e4*/ 	.word	0xffffffff


	//   ....[116]....
        /*04e8*/ 	.word	0xffffffff


	//   ....[117]....
        /*04ec*/ 	.word	0xffffffff


	//   ....[118]....
        /*04f0*/ 	.word	0xffffffff


	//   ....[119]....
        /*04f4*/ 	.word	0x0500000f


	//   ....[120]....
        /*04f8*/ 	.word	0x0500000f


	//----- nvinfo : EIATTR_COOP_GROUP_INSTR_OFFSETS
	.align		4
.L_120:
        /*04fc*/ 	.byte	0x04, 0x28
        /*04fe*/ 	.short	(.L_122 - .L_121)


	//   ....[0]....
.L_121:
        /*0500*/ 	.word	0x00000070


	//   ....[1]....
        /*0504*/ 	.word	0x00000170


	//   ....[2]....
        /*0508*/ 	.word	0x000001c0


	//   ....[3]....
        /*050c*/ 	.word	0x000003f0


	//   ....[4]....
        /*0510*/ 	.word	0x00000550


	//   ....[5]....
        /*0514*/ 	.word	0x00000670


	//   ....[6]....
        /*0518*/ 	.word	0x000007d0


	//   ....[7]....
        /*051c*/ 	.word	0x00001960


	//   ....[8]....
        /*0520*/ 	.word	0x00002cb0


	//   ....[9]....
        /*0524*/ 	.word	0x00002da0


	//   ....[10]....
        /*0528*/ 	.word	0x00003480


	//   ....[11]....
        /*052c*/ 	.word	0x000034e0


	//   ....[12]....
        /*0530*/ 	.word	0x00005170


	//   ....[13]....
        /*0534*/ 	.word	0x00005180


	//   ....[14]....
        /*0538*/ 	.word	0x000051b0


	//   ....[15]....
        /*053c*/ 	.word	0x000051d0


	//   ....[16]....
        /*0540*/ 	.word	0x00006f10


	//   ....[17]....
        /*0544*/ 	.word	0x00006f20


	//   ....[18]....
        /*0548*/ 	.word	0x00006f50


	//   ....[19]....
        /*054c*/ 	.word	0x00006f60


	//   ....[20]....
        /*0550*/ 	.word	0x000085d0


	//   ....[21]....
        /*0554*/ 	.word	0x00008600


	//   ....[22]....
        /*0558*/ 	.word	0x00008630


	//   ....[23]....
        /*055c*/ 	.word	0x00008660


	//   ....[24]....
        /*0560*/ 	.word	0x00008690


	//   ....[25]....
        /*0564*/ 	.word	0x000086c0


	//   ....[26]....
        /*0568*/ 	.word	0x000086f0


	//   ....[27]....
        /*056c*/ 	.word	0x00008720


	//   ....[28]....
        /*0570*/ 	.word	0x00008760


	//   ....[29]....
        /*0574*/ 	.word	0x00008790


	//   ....[30]....
        /*0578*/ 	.word	0x000087c0


	//   ....[31]....
        /*057c*/ 	.word	0x000087f0


	//   ....[32]....
        /*0580*/ 	.word	0x00008820


	//   ....[33]....
        /*0584*/ 	.word	0x00008860


	//   ....[34]....
        /*0588*/ 	.word	0x000088b0


	//   ....[35]....
        /*058c*/ 	.word	0x000088e0


	//   ....[36]....
        /*0590*/ 	.word	0x00008920


	//   ....[37]....
        /*0594*/ 	.word	0x00008950


	//   ....[38]....
        /*0598*/ 	.word	0x00008980


	//   ....[39]....
        /*059c*/ 	.word	0x000089b0


	//   ....[40]....
        /*05a0*/ 	.word	0x00008a10


	//   ....[41]....
        /*05a4*/ 	.word	0x00008a40


	//   ....[42]....
        /*05a8*/ 	.word	0x00008a70


	//   ....[43]....
        /*05ac*/ 	.word	0x00008aa0


	//   ....[44]....
        /*05b0*/ 	.word	0x00008ad0


	//   ....[45]....
        /*05b4*/ 	.word	0x00008b00


	//   ....[46]....
        /*05b8*/ 	.word	0x00008b30


	//   ....[47]....
        /*05bc*/ 	.word	0x00008b60


	//   ....[48]....
        /*05c0*/ 	.word	0x00008b90


	//   ....[49]....
        /*05c4*/ 	.word	0x00008bc0


	//   ....[50]....
        /*05c8*/ 	.word	0x00008bf0


	//   ....[51]....
        /*05cc*/ 	.word	0x00008c70


	//   ....[52]....
        /*05d0*/ 	.word	0x00008ca0


	//   ....[53]....
        /*05d4*/ 	.word	0x00008cd0


	//   ....[54]....
        /*05d8*/ 	.word	0x00008d00


	//   ....[55]....
        /*05dc*/ 	.word	0x00008d30


	//   ....[56]....
        /*05e0*/ 	.word	0x00008d60


	//   ....[57]....
        /*05e4*/ 	.word	0x00008d90


	//   ....[58]....
        /*05e8*/ 	.word	0x00008da0


	//   ....[59]....
        /*05ec*/ 	.word	0x00008db0


	//   ....[60]....
        /*05f0*/ 	.word	0x00008dc0


	//   ....[61]....
        /*05f4*/ 	.word	0x00008dd0


	//   ....[62]....
        /*05f8*/ 	.word	0x00008de0


	//   ....[63]....
        /*05fc*/ 	.word	0x00008df0


	//   ....[64]....
        /*0600*/ 	.word	0x00008e00


	//   ....[65]....
        /*0604*/ 	.word	0x00008e10


	//   ....[66]....
        /*0608*/ 	.word	0x00008e20


	//   ....[67]....
        /*060c*/ 	.word	0x00008e30


	//   ....[68]....
        /*0610*/ 	.word	0x00008e40


	//   ....[69]....
        /*0614*/ 	.word	0x00008e60


	//   ....[70]....
        /*0618*/ 	.word	0x00008e70


	//   ....[71]....
        /*061c*/ 	.word	0x00008e80


	//   ....[72]....
        /*0620*/ 	.word	0x00008e90


	//   ....[73]....
        /*0624*/ 	.word	0x00008ea0


	//   ....[74]....
        /*0628*/ 	.word	0x00008eb0


	//   ....[75]....
        /*062c*/ 	.word	0x00008ec0


	//   ....[76]....
        /*0630*/ 	.word	0x00008ed0


	//   ....[77]....
        /*0634*/ 	.word	0x00008ee0


	//   ....[78]....
        /*0638*/ 	.word	0x00008f00


	//   ....[79]....
        /*063c*/ 	.word	0x00008f10


	//   ....[80]....
        /*0640*/ 	.word	0x00008f20


	//   ....[81]....
        /*0644*/ 	.word	0x00008f30


	//   ....[82]....
        /*0648*/ 	.word	0x00008f40


	//   ....[83]....
        /*064c*/ 	.word	0x00008f50


	//   ....[84]....
        /*0650*/ 	.word	0x0000b1a0


	//   ....[85]....
        /*0654*/ 	.word	0x0000b3b0


	//   ....[86]....
        /*0658*/ 	.word	0x0000b3e0


	//   ....[87]....
        /*065c*/ 	.word	0x0000b410


	//   ....[88]....
        /*0660*/ 	.word	0x0000b450


	//   ....[89]....
        /*0664*/ 	.word	0x0000b480


	//   ....[90]....
        /*0668*/ 	.word	0x0000b4b0


	//   ....[91]....
        /*066c*/ 	.word	0x0000b640


	//   ....[92]....
        /*0670*/ 	.word	0x0000b670


	//   ....[93]....
        /*0674*/ 	.word	0x0000b6a0


	//   ....[94]....
        /*0678*/ 	.word	0x0000b6d0


	//   ....[95]....
        /*067c*/ 	.word	0x0000b700


	//   ....[96]....
        /*0680*/ 	.word	0x0000b740


	//   ....[97]....
        /*0684*/ 	.word	0x0000b7d0


	//   ....[98]....
        /*0688*/ 	.word	0x0000b810


	//   ....[99]....
        /*068c*/ 	.word	0x0000b8a0


	//   ....[100]....
        /*0690*/ 	.word	0x0000cc00


	//   ....[101]....
        /*0694*/ 	.word	0x0000f4c0


	//   ....[102]....
        /*0698*/ 	.word	0x0000f4f0


	//   ....[103]....
        /*069c*/ 	.word	0x0000f520


	//   ....[104]....
        /*06a0*/ 	.word	0x0000f550


	//   ....[105]....
        /*06a4*/ 	.word	0x0000f590


	//   ....[106]....
        /*06a8*/ 	.word	0x0000f5a0


	//   ....[107]....
        /*06ac*/ 	.word	0x0000f5d0


	//   ....[108]....
        /*06b0*/ 	.word	0x0000f5e0


	//   ....[109]....
        /*06b4*/ 	.word	0x0000f720


	//   ....[110]....
        /*06b8*/ 	.word	0x0000f750


	//   ....[111]....
        /*06bc*/ 	.word	0x0000f790


	//   ....[112]....
        /*06c0*/ 	.word	0x0000f7c0


	//   ....[113]....
        /*06c4*/ 	.word	0x0000f7f0


	//   ....[114]....
        /*06c8*/ 	.word	0x0000f820


	//   ....[115]....
        /*06cc*/ 	.word	0x0000f8d0


	//   ....[116]....
        /*06d0*/ 	.word	0x0000f910


	//   ....[117]....
        /*06d4*/ 	.word	0x0000f9a0


	//   ....[118]....
        /*06d8*/ 	.word	0x0000fe10


	//   ....[119]....
        /*06dc*/ 	.word	0x00010330


	//   ....[120]....
        /*06e0*/ 	.word	0x000107c0


	//----- nvinfo : EIATTR_REG_RECONFIG
	.align		4
.L_122:
        /*06e4*/ 	.byte	0x01, 0x54
	.zero		2


	//----- nvinfo : EIATTR_SYSCALL_OFFSETS
	.align		4
        /*06e8*/ 	.byte	0x04, 0x46
        /*06ea*/ 	.short	(.L_124 - .L_123)


	//   ....[0]....
.L_123:
        /*06ec*/ 	.word	0x00001b50


	//   ....[1]....
        /*06f0*/ 	.word	0x0000c4e0


	//   ....[2]....
        /*06f4*/ 	.word	0x0000c660


	//   ....[3]....
        /*06f8*/ 	.word	0x0000c7a0


	//   ....[4]....
        /*06fc*/ 	.word	0x0000c8c0


	//----- nvinfo : EIATTR_MBARRIER_INSTR_OFFSETS
	.align		4
.L_124:
        /*0700*/ 	.byte	0x04, 0x39
        /*0702*/ 	.short	(.L_126 - .L_125)


	//   ....[0]....
.L_125:
        /*0704*/ 	.word	0x000002a0
        /*0708*/ 	.word	0x000000ff
        /*070c*/ 	.word	0x00038800
        /*0710*/ 	.short	0x0100
        /*0712*/ 	.byte	0x08
	.zero		1


	//   ....[1]....
        /*0714*/ 	.word	0x000002b0
        /*0718*/ 	.word	0x000000ff
        /*071c*/ 	.word	0x00038820
        /*0720*/ 	.short	0x0100
        /*0722*/ 	.byte	0x08
	.zero		1


	//   ....[2]....
        /*0724*/ 	.word	0x000003a0
        /*0728*/ 	.word	0x000000ff
        /*072c*/ 	.word	0x00038830
        /*0730*/ 	.short	0x0100
        /*0732*/ 	.byte	0x08
	.zero		1


	//   ....[3]....
        /*0734*/ 	.word	0x000003b0
        /*0738*/ 	.word	0x000000ff
        /*073c*/ 	.word	0x00038840
        /*0740*/ 	.short	0x0100
        /*0742*/ 	.byte	0x08
	.zero		1


	//   ....[4]....
        /*0744*/ 	.word	0x000003c0
        /*0748*/ 	.word	0x000000ff
        /*074c*/ 	.word	0x00038838
        /*0750*/ 	.short	0x0100
        /*0752*/ 	.byte	0x08
	.zero		1


	//   ....[5]....
        /*0754*/ 	.word	0x000003d0
        /*0758*/ 	.word	0x000000ff
        /*075c*/ 	.word	0x00038848
        /*0760*/ 	.short	0x0100
        /*0762*/ 	.byte	0x08
	.zero		1


	//   ....[6]....
        /*0764*/ 	.word	0x00000500
        /*0768*/ 	.word	0x000000ff
        /*076c*/ 	.word	0x00038850
        /*0770*/ 	.short	0x0100
        /*0772*/ 	.byte	0x08
	.zero		1


	//   ....[7]....
        /*0774*/ 	.word	0x00000510
        /*0778*/ 	.word	0x000000ff
        /*077c*/ 	.word	0x00038860
        /*0780*/ 	.short	0x0100
        /*0782*/ 	.byte	0x08
	.zero		1


	//   ....[8]....
        /*0784*/ 	.word	0x00000520
        /*0788*/ 	.word	0x000000ff
        /*078c*/ 	.word	0x00038858
        /*0790*/ 	.short	0x0100
        /*0792*/ 	.byte	0x08
	.zero		1


	//   ....[9]....
        /*0794*/ 	.word	0x00000530
        /*0798*/ 	.word	0x000000ff
        /*079c*/ 	.word	0x00038868
        /*07a0*/ 	.short	0x0100
        /*07a2*/ 	.byte	0x08
	.zero		1


	//   ....[10]....
        /*07a4*/ 	.word	0x00000620
        /*07a8*/ 	.word	0x000000ff
        /*07ac*/ 	.word	0x00038870
        /*07b0*/ 	.short	0x0100
        /*07b2*/ 	.byte	0x06
	.zero		1


	//   ....[11]....
        /*07b4*/ 	.word	0x00000630
        /*07b8*/ 	.word	0x000000ff
        /*07bc*/ 	.word	0x00038880
        /*07c0*/ 	.short	0x0100
        /*07c2*/ 	.byte	0x06
	.zero		1


	//   ....[12]....
        /*07c4*/ 	.word	0x00000640
        /*07c8*/ 	.word	0x000000ff
        /*07cc*/ 	.word	0x00038878
        /*07d0*/ 	.short	0x0100
        /*07d2*/ 	.byte	0x06
	.zero		1


	//   ....[13]....
        /*07d4*/ 	.word	0x00000650
        /*07d8*/ 	.word	0x000000ff
        /*07dc*/ 	.word	0x00038888
        /*07e0*/ 	.short	0x0100
        /*07e2*/ 	.byte	0x06
	.zero		1


	//   ....[14]....
        /*07e4*/ 	.word	0x00000780
        /*07e8*/ 	.word	0x000000ff
        /*07ec*/ 	.word	0x00038890
        /*07f0*/ 	.short	0x0100
        /*07f2*/ 	.byte	0x08
	.zero		1


	//   ....[15]....
        /*07f4*/ 	.word	0x00000790
        /*07f8*/ 	.word	0x000000ff
        /*07fc*/ 	.word	0x000388a0
        /*0800*/ 	.short	0x0100
        /*0802*/ 	.byte	0x08
	.zero		1


	//   ....[16]....
        /*0804*/ 	.word	0x000007a0
        /*0808*/ 	.word	0x000000ff
        /*080c*/ 	.word	0x00038898
        /*0810*/ 	.short	0x0100
        /*0812*/ 	.byte	0x08
	.zero		1


	//   ....[17]....
        /*0814*/ 	.word	0x000007b0
        /*0818*/ 	.word	0x000000ff
        /*081c*/ 	.word	0x000388a8
        /*0820*/ 	.short	0x0100
        /*0822*/ 	.byte	0x08
	.zero		1


	//   ....[18]....
        /*0824*/ 	.word	0x000008e0
        /*0828*/ 	.word	0x000000ff
        /*082c*/ 	.word	0x000388b0
        /*0830*/ 	.short	0x0100
        /*0832*/ 	.byte	0x08
	.zero		1


	//   ....[19]....
        /*0834*/ 	.word	0x000008f0
        /*0838*/ 	.word	0x000000ff
        /*083c*/ 	.word	0x000388c0
        /*0840*/ 	.short	0x0100
        /*0842*/ 	.byte	0x08
	.zero		1


	//   ....[20]....
        /*0844*/ 	.word	0x00000900
        /*0848*/ 	.word	0x000000ff
        /*084c*/ 	.word	0x000388b8
        /*0850*/ 	.short	0x0100
        /*0852*/ 	.byte	0x08
	.zero		1


	//   ....[21]....
        /*0854*/ 	.word	0x00000910
        /*0858*/ 	.word	0x000000ff
        /*085c*/ 	.word	0x000388c8
        /*0860*/ 	.short	0x0100
        /*0862*/ 	.byte	0x08
	.zero		1


	//   ....[22]....
        /*0864*/ 	.word	0x00001c00
        /*0868*/ 	.word	0x00000000
        /*086c*/ 	.word	0x00038800
        /*0870*/ 	.short	0x010a
        /*0872*/ 	.byte	0x3f
	.zero		1


	//   ....[23]....
        /*0874*/ 	.word	0x00001c90
        /*0878*/ 	.word	0x00000004
        /*087c*/ 	.word	0x00038830
        /*0880*/ 	.short	0x010a
        /*0882*/ 	.byte	0x3f
	.zero		1


	//   ....[24]....
        /*0884*/ 	.word	0x00001d00
        /*0888*/ 	.word	0x00000004
        /*088c*/ 	.word	0x00038830
        /*0890*/ 	.short	0x010a
        /*0892*/ 	.byte	0x3f
	.zero		1


	//   ....[25]....
        /*0894*/ 	.word	0x000030b0
        /*0898*/ 	.word	0x00000004
        /*089c*/ 	.word	0x00000000
        /*08a0*/ 	.short	0x0101
        /*08a2*/ 	.byte	0x3f
	.zero		1


	//   ....[26]....
        /*08a4*/ 	.word	0x00004850
        /*08a8*/ 	.word	0x000000ff
        /*08ac*/ 	.word	0x00038830
        /*08b0*/ 	.short	0x010a
        /*08b2*/ 	.byte	0x06
	.zero		1


	//   ....[27]....
        /*08b4*/ 	.word	0x00004890
        /*08b8*/ 	.word	0x000000ff
        /*08bc*/ 	.word	0x00038830
        /*08c0*/ 	.short	0x010a
        /*08c2*/ 	.byte	0x06
	.zero		1


	//   ....[28]....
        /*08c4*/ 	.word	0x00004c10
        /*08c8*/ 	.word	0x000000ff
        /*08cc*/ 	.word	0x00038850
        /*08d0*/ 	.short	0x010a
        /*08d2*/ 	.byte	0x06
	.zero		1


	//   ....[29]....
        /*08d4*/ 	.word	0x00004c50
        /*08d8*/ 	.word	0x000000ff
        /*08dc*/ 	.word	0x00038850
        /*08e0*/ 	.short	0x010a
        /*08e2*/ 	.byte	0x06
	.zero		1


	//   ....[30]....
        /*08e4*/ 	.word	0x00005fa0
        /*08e8*/ 	.word	0x00000004
        /*08ec*/ 	.word	0x00000000
        /*08f0*/ 	.short	0x0101
        /*08f2*/ 	.byte	0x3f
	.zero		1


	//   ....[31]....
        /*08f4*/ 	.word	0x00006150
        /*08f8*/ 	.word	0x00000009
        /*08fc*/ 	.word	0x00000000
        /*0900*/ 	.short	0x0101
        /*0902*/ 	.byte	0x3f
	.zero		1


	//   ....[32]....
        /*0904*/ 	.word	0x00006b60
        /*0908*/ 	.word	0x0000000e
        /*090c*/ 	.word	0x00038850
        /*0910*/ 	.short	0x010a
        /*0912*/ 	.byte	0x3f
	.zero		1


	//   ....[33]....
        /*0914*/ 	.word	0x00006bf0
        /*0918*/ 	.word	0x0000000e
        /*091c*/ 	.word	0x00038850
        /*0920*/ 	.short	0x010a
        /*0922*/ 	.byte	0x3f
	.zero		1


	//   ....[34]....
        /*0924*/ 	.word	0x00007200
        /*0928*/ 	.word	0x00000002
        /*092c*/ 	.word	0x00000000
        /*0930*/ 	.short	0x0101
        /*0932*/ 	.byte	0x3f
	.zero		1


	//   ....[35]....
        /*0934*/ 	.word	0x00009e20
        /*0938*/ 	.word	0x00000002
        /*093c*/ 	.word	0x00000000
        /*0940*/ 	.short	0x0101
        /*0942*/ 	.byte	0x3f
	.zero		1


	//   ....[36]....
        /*0944*/ 	.word	0x0000ce40
        /*0948*/ 	.word	0x00000004
        /*094c*/ 	.word	0x00038880
        /*0950*/ 	.short	0x010a
        /*0952*/ 	.byte	0x3f
	.zero		1


	//   ....[37]....
        /*0954*/ 	.word	0x0000d050
        /*0958*/ 	.word	0x00000004
        /*095c*/ 	.word	0x00038840
        /*0960*/ 	.short	0x010a
        /*0962*/ 	.byte	0x3f
	.zero		1


	//   ....[38]....
        /*0964*/ 	.word	0x0000d430
        /*0968*/ 	.word	0x000000ff
        /*096c*/ 	.word	0x00038820
        /*0970*/ 	.short	0x010a
        /*0972*/ 	.byte	0x29
	.zero		1


	//   ....[39]....
        /*0974*/ 	.word	0x0000d730
        /*0978*/ 	.word	0x00000004
        /*097c*/ 	.word	0x00038880
        /*0980*/ 	.short	0x010a
        /*0982*/ 	.byte	0x3f
	.zero		1


	//   ....[40]....
        /*0984*/ 	.word	0x0000dab0
        /*0988*/ 	.word	0x00000004
        /*098c*/ 	.word	0x00038840
        /*0990*/ 	.short	0x010a
        /*0992*/ 	.byte	0x3f
	.zero		1


	//   ....[41]....
        /*0994*/ 	.word	0x0000dea0
        /*0998*/ 	.word	0x00000003
        /*099c*/ 	.word	0x00038870
        /*09a0*/ 	.short	0x010a
        /*09a2*/ 	.byte	0x3f
	.zero		1


	//   ....[42]....
        /*09a4*/ 	.word	0x0000df20
        /*09a8*/ 	.word	0x00000003
        /*09ac*/ 	.word	0x00038860
        /*09b0*/ 	.short	0x010a
        /*09b2*/ 	.byte	0x3f
	.zero		1


	//   ....[43]....
        /*09b4*/ 	.word	0x0000e740
        /*09b8*/ 	.word	0x00000002
        /*09bc*/ 	.word	0x00038850
        /*09c0*/ 	.short	0x0101
        /*09c2*/ 	.byte	0x3f
	.zero		1


	//   ....[44]....
        /*09c4*/ 	.word	0x0000e780
        /*09c8*/ 	.word	0x00000002
        /*09cc*/ 	.word	0x00000000
        /*09d0*/ 	.short	0x0101
        /*09d2*/ 	.byte	0x3f
	.zero		1


	//   ....[45]....
        /*09d4*/ 	.word	0x0000e940
        /*09d8*/ 	.word	0x00000015
        /*09dc*/ 	.word	0x00038870
        /*09e0*/ 	.short	0x010a
        /*09e2*/ 	.byte	0x3f
	.zero		1


	//   ....[46]....
        /*09e4*/ 	.word	0x0000e9d0
        /*09e8*/ 	.word	0x00000015
        /*09ec*/ 	.word	0x00038860
        /*09f0*/ 	.short	0x010a
        /*09f2*/ 	.byte	0x3f
	.zero		1


	//   ....[47]....
        /*09f4*/ 	.word	0x0000f1d0
        /*09f8*/ 	.word	0x00000015
        /*09fc*/ 	.word	0x00038850
        /*0a00*/ 	.short	0x0101
        /*0a02*/ 	.byte	0x3f
	.zero		1


	//   ....[48]....
        /*0a04*/ 	.word	0x0000f220
        /*0a08*/ 	.word	0x00000000
        /*0a0c*/ 	.word	0x00000000
        /*0a10*/ 	.short	0x0101
        /*0a12*/ 	.byte	0x3f
	.zero		1


	//   ....[49]....
        /*0a14*/ 	.word	0x0000fd90
        /*0a18*/ 	.word	0x00000000
        /*0a1c*/ 	.word	0x00038820
        /*0a20*/ 	.short	0x010a
        /*0a22*/ 	.byte	0x3f
	.zero		1


	//   ....[50]....
        /*0a24*/ 	.word	0x0000ff50
        /*0a28*/ 	.word	0x00000006
        /*0a2c*/ 	.word	0x00000000
        /*0a30*/ 	.short	0x010a
        /*0a32*/ 	.byte	0x3f
	.zero		1


	//   ....[51]....
        /*0a34*/ 	.word	0x0000ffc0
        /*0a38*/ 	.word	0x00000007
        /*0a3c*/ 	.word	0x00000000
        /*0a40*/ 	.short	0x010a
        /*0a42*/ 	.byte	0x3f
	.zero		1


	//   ....[52]....
        /*0a44*/ 	.word	0x00010020
        /*0a48*/ 	.word	0x00000004
        /*0a4c*/ 	.word	0x00038860
        /*0a50*/ 	.short	0x010a
        /*0a52*/ 	.byte	0x3f
	.zero		1


	//   ....[53]....
        /*0a54*/ 	.word	0x00010070
        /*0a58*/ 	.word	0x00000003
        /*0a5c*/ 	.word	0x00038860
        /*0a60*/ 	.short	0x010a
        /*0a62*/ 	.byte	0x3f
	.zero		1


	//   ....[54]....
        /*0a64*/ 	.word	0x000100b0
        /*0a68*/ 	.word	0x00000004
        /*0a6c*/ 	.word	0x00038880
        /*0a70*/ 	.short	0x010a
        /*0a72*/ 	.byte	0x3f
	.zero		1


	//   ....[55]....
        /*0a74*/ 	.word	0x000100d0
        /*0a78*/ 	.word	0x00000003
        /*0a7c*/ 	.word	0x00038880
        /*0a80*/ 	.short	0x010a
        /*0a82*/ 	.byte	0x3f
	.zero		1


	//   ....[56]....
        /*0a84*/ 	.word	0x00010130
        /*0a88*/ 	.word	0x00000000
        /*0a8c*/ 	.word	0x00038800
        /*0a90*/ 	.short	0x010a
        /*0a92*/ 	.byte	0x3f
	.zero		1


	//   ....[57]....
        /*0a94*/ 	.word	0x00010180
        /*0a98*/ 	.word	0x00000004
        /*0a9c*/ 	.word	0x00038830
        /*0aa0*/ 	.short	0x010a
        /*0aa2*/ 	.byte	0x3f
	.zero		1


	//   ....[58]....
        /*0aa4*/ 	.word	0x000101e0
        /*0aa8*/ 	.word	0x00000003
        /*0aac*/ 	.word	0x00038830
        /*0ab0*/ 	.short	0x010a
        /*0ab2*/ 	.byte	0x3f
	.zero		1


	//   ....[59]....
        /*0ab4*/ 	.word	0x00010240
        /*0ab8*/ 	.word	0x00000003
        /*0abc*/ 	.word	0x00038850
        /*0ac0*/ 	.short	0x010a
        /*0ac2*/ 	.byte	0x3f
	.zero		1


	//   ....[60]....
        /*0ac4*/ 	.word	0x00010290
        /*0ac8*/ 	.word	0x0000000e
        /*0acc*/ 	.word	0x00038850
        /*0ad0*/ 	.short	0x010a
        /*0ad2*/ 	.byte	0x3f
	.zero		1


	//   ....[61]....
        /*0ad4*/ 	.word	0x000103e0
        /*0ad8*/ 	.word	0x00000004
        /*0adc*/ 	.word	0x00038880
        /*0ae0*/ 	.short	0x010a
        /*0ae2*/ 	.byte	0x3f
	.zero		1


	//   ....[62]....
        /*0ae4*/ 	.word	0x00010430
        /*0ae8*/ 	.word	0x00000004
        /*0aec*/ 	.word	0x00038840
        /*0af0*/ 	.short	0x010a
        /*0af2*/ 	.byte	0x3f
	.zero		1


	//   ....[63]....
        /*0af4*/ 	.word	0x00010490
        /*0af8*/ 	.word	0x00000003
        /*0afc*/ 	.word	0x00038820
        /*0b00*/ 	.short	0x010a
        /*0b02*/ 	.byte	0x3f
	.zero		1


	//   ....[64]....
        /*0b04*/ 	.word	0x000104e0
        /*0b08*/ 	.word	0x00000004
        /*0b0c*/ 	.word	0x00038880
        /*0b10*/ 	.short	0x010a
        /*0b12*/ 	.byte	0x3f
	.zero		1


	//   ....[65]....
        /*0b14*/ 	.word	0x00010530
        /*0b18*/ 	.word	0x00000004
        /*0b1c*/ 	.word	0x00038840
        /*0b20*/ 	.short	0x010a
        /*0b22*/ 	.byte	0x3f
	.zero		1


	//   ....[66]....
        /*0b24*/ 	.word	0x00010590
        /*0b28*/ 	.word	0x00000003
        /*0b2c*/ 	.word	0x00038870
        /*0b30*/ 	.short	0x010a
        /*0b32*/ 	.byte	0x3f
	.zero		1


	//   ....[67]....
        /*0b34*/ 	.word	0x000105f0
        /*0b38*/ 	.word	0x00000003
        /*0b3c*/ 	.word	0x00038860
        /*0b40*/ 	.short	0x010a
        /*0b42*/ 	.byte	0x3f
	.zero		1


	//   ....[68]....
        /*0b44*/ 	.word	0x00010640
        /*0b48*/ 	.word	0x00000015
        /*0b4c*/ 	.word	0x00038870
        /*0b50*/ 	.short	0x010a
        /*0b52*/ 	.byte	0x3f
	.zero		1


	//   ....[69]....
        /*0b54*/ 	.word	0x00010690
        /*0b58*/ 	.word	0x00000015
        /*0b5c*/ 	.word	0x00038860
        /*0b60*/ 	.short	0x010a
        /*0b62*/ 	.byte	0x3f
	.zero		1


	//   ....[70]....
        /*0b64*/ 	.word	0x000106e0
        /*0b68*/ 	.word	0x00000000
        /*0b6c*/ 	.word	0x00038820
        /*0b70*/ 	.short	0x010a
        /*0b72*/ 	.byte	0x3f
	.zero		1


	//   ....[71]....
        /*0b74*/ 	.word	0x00010880
        /*0b78*/ 	.word	0x00000006
        /*0b7c*/ 	.word	0x00000000
        /*0b80*/ 	.short	0x010a
        /*0b82*/ 	.byte	0x3f
	.zero		1


	//   ....[72]....
        /*0b84*/ 	.word	0x000108d0
        /*0b88*/ 	.word	0x00000007
        /*0b8c*/ 	.word	0x00000000
        /*0b90*/ 	.short	0x010a
        /*0b92*/ 	.byte	0x3f
	.zero		1


	//   ....[73]....
        /*0b94*/ 	.word	0x00010920
        /*0b98*/ 	.word	0x00000004
        /*0b9c*/ 	.word	0x00038860
        /*0ba0*/ 	.short	0x010a
        /*0ba2*/ 	.byte	0x3f
	.zero		1


	//   ....[74]....
        /*0ba4*/ 	.word	0x00010970
        /*0ba8*/ 	.word	0x00000003
        /*0bac*/ 	.word	0x00038860
        /*0bb0*/ 	.short	0x010a
        /*0bb2*/ 	.byte	0x3f
	.zero		1


	//   ....[75]....
        /*0bb4*/ 	.word	0x000109c0
        /*0bb8*/ 	.word	0x00000004
        /*0bbc*/ 	.word	0x00038880
        /*0bc0*/ 	.short	0x010a
        /*0bc2*/ 	.byte	0x3f
	.zero		1


	//----- nvinfo : EIATTR_NUM_MBARRIERS
	.align		4
.L_126:
        /*0bc4*/ 	.byte	0x03, 0x38
        /*0bc6*/ 	.short	0x0016


	//----- nvinfo : EIATTR_EXIT_INSTR_OFFSETS
	.align		4
        /*0bc8*/ 	.byte	0x04, 0x1c
        /*0bca*/ 	.short	(.L_128 - .L_127)


	//   ....[0]....
.L_127:
        /*0bcc*/ 	.word	0x00000ab0


	//   ....[1]....
        /*0bd0*/ 	.word	0x0000b150


	//   ....[2]....
        /*0bd4*/ 	.word	0x00010120


	//----- nvinfo : EIATTR_MAX_THREADS
	.align		4
.L_128:
        /*0bd8*/ 	.byte	0x04, 0x05
        /*0bda*/ 	.short	(.L_130 - .L_129)
.L_129:
        /*0bdc*/ 	.word	0x00000180
        /*0be0*/ 	.word	0x00000001
        /*0be4*/ 	.word	0x00000001


	//----- nvinfo : EIATTR_CRS_STACK_SIZE
	.align		4
.L_130:
        /*0be8*/ 	.byte	0x04, 0x1e
        /*0bea*/ 	.short	(.L_132 - .L_131)
.L_131:
        /*0bec*/ 	.word	0x00000000


	//----- nvinfo : EIATTR_CBANK_PARAM_SIZE
	.align		4
.L_132:
        /*0bf0*/ 	.byte	0x03, 0x19
        /*0bf2*/ 	.short	0x0a70


	//----- nvinfo : EIATTR_PARAM_CBANK
	.align		4
        /*0bf4*/ 	.byte	0x04, 0x0a
        /*0bf6*/ 	.short	(.L_134 - .L_133)
	.align		4
.L_133:
        /*0bf8*/ 	.word	index@(.nv.constant0._ZN7cutlass13device_kernelIN5flash11enable_sm90INS1_16FlashAttnFwdSm90INS1_25CollectiveMainloopFwdSm90ILi2EN4cute5tupleIJNS5_1CILi1EEES8_S8_EEENS6_IJNS7_ILi128EEESA_NS7_ILi256EEEEEELi256ENS_12float_e4m3_tEfNS_4arch4Sm90ELb0ELb0ELb0ELb1ELb0ELb0ELb0ELb1ELb1ELb0ELb0ELb0EEENS1_21CollectiveEpilogueFwdINS6_IJSA_SB_SA_EEES9_NS_10bfloat16_tESF_Li256ELb1ELb0ELb0ELb1EEENS1_36VarlenDynamicPersistentTileSchedulerILi128ELi128ELi256ELi128ELb0ELb0ELb1ELb0ELb1ELb1EEEEEEEEEvNT_6ParamsE)
        /*0bfc*/ 	.short	0x0210
        /*0bfe*/ 	.short	0x0a70


	//----- nvinfo : EIATTR_SW_WAR
	.align		4
.L_134:
        /*0c00*/ 	.byte	0x04, 0x36
        /*0c02*/ 	.short	(.L_136 - .L_135)
.L_135:
        /*0c04*/ 	.word	0x00000008
.L_136:


//--------------------- .nv.info._ZN7cutlass13device_kernelIN5flash11enable_sm90INS1_16FlashAttnFwdSm90INS1_25CollectiveMainloopFwdSm90ILi2EN4cute5tupleIJNS5_1CILi1EEES8_S8_EEENS6_IJNS7_ILi128EEESA_NS7_ILi256EEEEEELi256ENS_12float_e4m3_tEfNS_4arch4Sm90ELb0ELb0ELb0ELb1ELb0ELb1ELb0ELb1ELb1ELb0ELb0ELb0EEENS1_21CollectiveEpilogueFwdINS6_IJSA_SB_SA_EEES9_NS_10bfloat16_tESF_Li256ELb1ELb0ELb0ELb1EEENS1_36VarlenDynamicPersistentTileSchedulerILi128ELi128ELi256ELi128ELb0ELb0ELb1ELb0ELb1ELb1EEEEEEEEEvNT_6ParamsE --------------------------
	.section	.nv.info._ZN7cutlass13device_kernelIN5flash11enable_sm90INS1_16FlashAttnFwdSm90INS1_25CollectiveMainloopFwdSm90ILi2EN4cute5tupleIJNS5_1CILi1EEES8_S8_EEENS6_IJNS7_ILi128EEESA_NS7_ILi256EEEEEELi256ENS_12float_e4m3_tEfNS_4arch4Sm90ELb0ELb0ELb0ELb1ELb0ELb1ELb0ELb1ELb1ELb0ELb0ELb0EEENS1_21CollectiveEpilogueFwdINS6_IJSA_SB_SA_EEES9_NS_10bfloat16_tESF_Li256ELb1ELb0ELb0ELb1EEENS1_36VarlenDynamicPersistentTileSchedulerILi128ELi128ELi256ELi128ELb0ELb0ELb1ELb0ELb1ELb1EEEEEEEEEvNT_6ParamsE,"",@"SHT_CUDA_INFO"
	.sectionflags	@""
	.align	4


	//----- nvinfo : EIATTR_CUDA_API_VERSION
	.align		4
        /*0000*/ 	.byte	0x04, 0x37
        /*0002*/ 	.short	(.L_138 - .L_137)
.L_137:
        /*0004*/ 	.word	0x00000082


	//----- nvinfo : EIATTR_KPARAM_INFO
	.align		4
.L_138:
        /*0008*/ 	.byte	0x04, 0x17
        /*000a*/ 	.short	(.L_140 - .L_139)
.L_139:
        /*000c*/ 	.word	0x00000000
        /*0010*/ 	.short	0x0000
        /*0012*/ 	.short	0x0070
        /*0014*/ 	.byte	0x00, 0xf0, 0x01, 0x28


	//----- nvinfo : EIATTR_SPARSE_MMA_MASK
	.align		4
.L_140:
        /*0018*/ 	.byte	0x03, 0x50
        /*001a*/ 	.short	0x0000


	//----- nvinfo : EIATTR_MAXREG_COUNT
	.align		4
        /*001c*/ 	.byte	0x03, 0x1b
        /*001e*/ 	.short	0x00a8


	//----- nvinfo : EIATTR_NUM_BARRIERS
	.align		4
        /*0020*/ 	.byte	0x02, 0x4c
        /*0022*/ 	.byte	0x10
	.zero		1


	//----- nvinfo : EIATTR_EXTERNS
	.align		4
        /*0024*/ 	.byte	0x04, 0x0f
        /*0026*/ 	.short	(.L_142 - .L_141)


	//   ....[0]....
	.align		4
.L_141:
        /*0028*/ 	.word	index@(__assertfail)


	//----- nvinfo : EIATTR_ANNOTATIONS
	.align		4
.L_142:
        /*002c*/ 	.byte	0x04, 0x55
        /*002e*/ 	.short	(.L_144 - .L_143)


	//   ....[0]....
.L_143:
        /* <DEDUP_REMOVED lines=103> */


	//----- nvinfo : EIATTR_MERCURY_ISA_VERSION
	.align		4
.L_144:
        /*0688*/ 	.byte	0x03, 0x5f
        /*068a*/ 	.short	0x0101


	//----- nvinfo : EIATTR_UNUSED_LOAD_BYTE_OFFSET
	.align		4
        /*068c*/ 	.byte	0x04, 0x44
        /*068e*/ 	.short	(.L_146 - .L_145)


	//   ....[0]....
.L_145:
        /*0690*/ 	.word	0x00000b00
        /*0694*/ 	.word	0x0000fff0


	//   ....[1]....
        /*0698*/ 	.word	0x00019910
        /*069c*/ 	.word	0x0000fff0


	//----- nvinfo : EIATTR_INT_WARP_WIDE_INSTR_OFFSETS
	.align		4
.L_146:
        /*06a0*/ 	.byte	0x04, 0x31
        /*06a2*/ 	.short	(.L_148 - .L_147)


	//   ....[0]....
.L_147:
        /*06a4*/ 	.word	0x000001c0


	//   ....[1]....
        /*06a8*/ 	.word	0x00000200


	//   ....[2]....
        /*06ac*/ 	.word	0x00000270


	//   ....[3]....
        /*06b0*/ 	.word	0x0001f450


	//   ....[4]....
        /*06b4*/ 	.word	0x0001f4e0


	//   ....[5]....
        /*06b8*/ 	.word	0x0001fc60


	//   ....[6]....
        /*06bc*/ 	.word	0x0001fc90


	//   ....[7]....
        /*06c0*/ 	.word	0x0001fd60


	//   ....[8]....
        /*06c4*/ 	.word	0x00021cb0


	//   ....[9]....
        /*06c8*/ 	.word	0x00021d40


	//----- nvinfo : EIATTR_COOP_GROUP_MASK_REGIDS
	.align		4
.L_148:
        /*06cc*/ 	.byte	0x04, 0x29
        /*06ce*/ 	.short	(.L_150 - .L_149)


	//   ....[0]....
.L_149:
        /*06d0*/ 	.word	0xffffffff


	//   ....[1]....
        /*06d4*/ 	.word	0xffffffff


	//   ....[2]....
        /*06d8*/ 	.word	0xffffffff


	//   ....[3]....
        /*06dc*/ 	.word	0xffffffff


	//   ....[4]....
        /*06e0*/ 	.word	0xffffffff


	//   ....[5]....
        /*06e4*/ 	.word	0xffffffff


	//   ....[6]....
        /*06e8*/ 	.word	0xffffffff


	//   ....[7]....
        /*06ec*/ 	.word	0xffffffff


	//   ....[8]....
        /*06f0*/ 	.word	0xffffffff


	//   ....[9]....
        /*06f4*/ 	.word	0xffffffff


	//   ....[10]....
        /*06f8*/ 	.word	0xffffffff


	//   ....[11]....
        /*06fc*/ 	.word	0xffffffff


	//   ....[12]....
        /*0700*/ 	.word	0xffffffff


	//   ....[13]....
        /*0704*/ 	.word	0xffffffff


	//   ....[14]....
        /*0708*/ 	.word	0xffffffff


	//   ....[15]....
        /*070c*/ 	.word	0xffffffff


	//   ....[16]....
        /*0710*/ 	.word	0xffffffff


	//   ....[17]....
        /*0714*/ 	.word	0xffffffff


	//   ....[18]....
        /*0718*/ 	.word	0xffffffff


	//   ....[19]....
        /*071c*/ 	.word	0xffffffff


	//   ....[20]....
        /*0720*/ 	.word	0xffffffff


	//   ....[21]....
        /*0724*/ 	.word	0xffffffff


	//   ....[22]....
        /*0728*/ 	.word	0xffffffff


	//   ....[23]....
        /*072c*/ 	.word	0xffffffff


	//   ....[24]....
        /*0730*/ 	.word	0xffffffff


	//   ....[25]....
        /*0734*/ 	.word	0xffffffff


	//   ....[26]....
        /*0738*/ 	.word	0xffffffff


	//   ....[27]....
        /*073c*/ 	.word	0xffffffff


	//   ....[28]....
        /*0740*/ 	.word	0xffffffff


	//   ....[29]....
        /*0744*/ 	.word	0xffffffff


	//   ....[30]....
        /*0748*/ 	.word	0xffffffff


	//   ....[31]....
        /*074c*/ 	.word	0xffffffff


	//   ....[32]....
        /*0750*/ 	.word	0xffffffff


	//   ....[33]....
        /*0754*/ 	.word	0xffffffff


	//   ....[34]....
        /*0758*/ 	.word	0xffffffff


	//   ....[35]....
        /*075c*/ 	.word	0xffffffff


	//   ....[36]....
        /*0760*/ 	.word	0xffffffff


	//   ....[37]....
        /*0764*/ 	.word	0xffffffff


	//   ....[38]....
        /*0768*/ 	.word	0xffffffff


	//   ....[39]....
        /*076c*/ 	.word	0xffffffff


	//   ....[40]....
        /*0770*/ 	.word	0xffffffff


	//   ....[41]....
        /*0774*/ 	.word	0xffffffff


	//   ....[42]....
        /*0778*/ 	.word	0xffffffff


	//   ....[43]....
        /*077c*/ 	.word	0xffffffff


	//   ....[44]....
        /*0780*/ 	.word	0xffffffff


	//   ....[45]....
        /*0784*/ 	.word	0xffffffff


	//   ....[46]....
        /*0788*/ 	.word	0xffffffff


	//   ....[47]....
        /*078c*/ 	.word	0xffffffff


	//   ....[48]....
        /*0790*/ 	.word	0xffffffff


	//   ....[49]....
        /*0794*/ 	.word	0xffffffff


	//   ....[50]....
        /*0798*/ 	.word	0xffffffff


	//   ....[51]....
        /*079c*/ 	.word	0xffffffff


	//   ....[52]....
        /*07a0*/ 	.word	0xffffffff


	//   ....[53]....
        /*07a4*/ 	.word	0xffffffff


	//   ....[54]....
        /*07a8*/ 	.word	0xffffffff


	//   ....[55]....
        /*07ac*/ 	.word	0xffffffff


	//   ....[56]....
        /*07b0*/ 	.word	0xffffffff


	//   ....[57]....
        /*07b4*/ 	.word	0xffffffff


	//   ....[58]....
        /*07b8*/ 	.word	0xffffffff


	//   ....[59]....
        /*07bc*/ 	.word	0xffffffff


	//   ....[60]....
        /*07c0*/ 	.word	0xffffffff


	//   ....[61]....
        /*07c4*/ 	.word	0xffffffff


	//   ....[62]....
        /*07c8*/ 	.word	0xffffffff


	//   ....[63]....
        /*07cc*/ 	.word	0xffffffff


	//   ....[64]....
        /*07d0*/ 	.word	0xffffffff


	//   ....[65]....
        /*07d4*/ 	.word	0xffffffff


	//   ....[66]....
        /*07d8*/ 	.word	0xffffffff


	//   ....[67]....
        /*07dc*/ 	.word	0xffffffff


	//   ....[68]....
        /*07e0*/ 	.word	0xffffffff


	//   ....[69]....
        /*07e4*/ 	.word	0xffffffff


	//   ....[70]....
        /*07e8*/ 	.word	0xffffffff


	//   ....[71]....
        /*07ec*/ 	.word	0xffffffff


	//   ....[72]....
        /*07f0*/ 	.word	0xffffffff


	//   ....[73]....
        /*07f4*/ 	.word	0xffffffff


	//   ....[74]....
        /*07f8*/ 	.word	0xffffffff


	//   ....[75]....
        /*07fc*/ 	.word	0xffffffff


	//   ....[76]....
        /*0800*/ 	.word	0xffffffff


	//   ....[77]....
        /*0804*/ 	.word	0xffffffff


	//   ....[78]....
        /*0808*/ 	.word	0xffffffff


	//   ....[79]....
        /*080c*/ 	.word	0xffffffff


	//   ....[80]....
        /*0810*/ 	.word	0xffffffff


	//   ....[81]....
        /*0814*/ 	.word	0xffffffff


	//   ....[82]....
        /*0818*/ 	.word	0xffffffff


	//   ....[83]....
        /*081c*/ 	.word	0xffffffff


	//   ....[84]....
        /*0820*/ 	.word	0xffffffff


	//   ....[85]....
        /*0824*/ 	.word	0xffffffff


	//   ....[86]....
        /*0828*/ 	.word	0xffffffff


	//   ....[87]....
        /*082c*/ 	.word	0xffffffff


	//   ....[88]....
        /*0830*/ 	.word	0xffffffff


	//   ....[89]....
        /*0834*/ 	.word	0xffffffff


	//   ....[90]....
        /*0838*/ 	.word	0xffffffff


	//   ....[91]....
        /*083c*/ 	.word	0xffffffff


	//   ....[92]....
        /*0840*/ 	.word	0xffffffff


	//   ....[93]....
        /*0844*/ 	.word	0xffffffff


	//   ....[94]....
        /*0848*/ 	.word	0xffffffff


	//   ....[95]....
        /*084c*/ 	.word	0xffffffff


	//   ....[96]....
        /*0850*/ 	.word	0xffffffff


	//   ....[97]....
        /*0854*/ 	.word	0xffffffff


	//   ....[98]....
        /*0858*/ 	.word	0xffffffff


	//   ....[99]....
        /*085c*/ 	.word	0xffffffff


	//   ....[100]....
        /*0860*/ 	.word	0xffffffff


	//   ....[101]....
        /*0864*/ 	.word	0xffffffff


	//   ....[102]....
        /*0868*/ 	.word	0xffffffff


	//   ....[103]....
        /*086c*/ 	.word	0xffffffff


	//   ....[104]....
        /*0870*/ 	.word	0xffffffff


	//   ....[105]....
        /*0874*/ 	.word	0xffffffff


	//   ....[106]....
        /*0878*/ 	.word	0xffffffff


	//   ....[107]....
        /*087c*/ 	.word	0xffffffff


	//   ....[108]....
        /*0880*/ 	.word	0xffffffff


	//   ....[109]....
        /*0884*/ 	.word	0xffffffff


	//   ....[110]....
        /*0888*/ 	.word	0xffffffff


	//   ....[111]....
        /*088c*/ 	.word	0xffffffff


	//   ....[112]....
        /*0890*/ 	.word	0xffffffff


	//   ....[113]....
        /*0894*/ 	.word	0xffffffff


	//   ....[114]....
        /*0898*/ 	.word	0xffffffff


	//   ....[115]....
        /*089c*/ 	.word	0xffffffff


	//   ....[116]....
        /*08a0*/ 	.word	0xffffffff


	//   ....[117]....
        /*08a4*/ 	.word	0xffffffff


	//   ....[118]....
        /*08a8*/ 	.word	0xffffffff


	//   ....[119]....
        /*08ac*/ 	.word	0xffffffff


	//   ....[120]....
        /*08b0*/ 	.word	0x0500000f


	//   ....[121]....
        /*08b4*/ 	.word	0x0500000f


	//   ....[122]....
        /*08b8*/ 	.word	0x0500000f


	//   ....[123]....
        /*08bc*/ 	.word	0x0500000f


	//   ....[124]....
        /*08c0*/ 	.word	0x0500000f


	//   ....[125]....
        /*08c4*/ 	.word	0x0500000f


	//   ....[126]....
        /*08c8*/ 	.word	0x0500000f


	//   ....[127]....
        /*08cc*/ 	.word	0x0500000f


	//   ....[128]....
        /*08d0*/ 	.word	0x0500000f


	//   ....[129]....
        /*08d4*/ 	.word	0x0500000f


	//   ....[130]....
        /*08d8*/ 	.word	0x0500000f


	//   ....[131]....
        /*08dc*/ 	.word	0x0500000f


	//   ....[132]....
        /*08e0*/ 	.word	0x0500000f


	//   ....[133]....
        /*08e4*/ 	.word	0x0500000f


	//   ....[134]....
        /*08e8*/ 	.word	0x0500000f


	//   ....[135]....
        /*08ec*/ 	.word	0x0500000f


	//   ....[136]....
        /*08f0*/ 	.word	0x0500000f


	//   ....[137]....
        /*08f4*/ 	.word	0x0500000f


	//   ....[138]....
        /*08f8*/ 	.word	0x0500000f


	//   ....[139]....
        /*08fc*/ 	.word	0x0500000f


	//   ....[140]....
        /*0900*/ 	.word	0x0500000f


	//   ....[141]....
        /*0904*/ 	.word	0x0500000f


	//   ....[142]....
        /*0908*/ 	.word	0x0500000f


	//   ....[143]....
        /*090c*/ 	.word	0x0500000f


	//   ....[144]....
        /*0910*/ 	.word	0x0500000f


	//   ....[145]....
        /*0914*/ 	.word	0x0500000f


	//   ....[146]....
        /*0918*/ 	.word	0x0500000f


	//   ....[147]....
        /*091c*/ 	.word	0x0500000f


	//   ....[148]....
        /*0920*/ 	.word	0x0500000f


	//   ....[149]....
        /*0924*/ 	.word	0x0500000f


	//   ....[150]....
        /*0928*/ 	.word	0x0500000f


	//   ....[151]....
        /*092c*/ 	.word	0x0500000f


	//   ....[152]....
        /*0930*/ 	.word	0x0500000f


	//   ....[153]....
        /*0934*/ 	.word	0x0500000f


	//   ....[154]....
        /*0938*/ 	.word	0x0500000f


	//   ....[155]....
        /*093c*/ 	.word	0x0500000f


	//   ....[156]....
        /*0940*/ 	.word	0x0500000f


	//   ....[157]....
        /*0944*/ 	.word	0x0500000f


	//   ....[158]....
        /*0948*/ 	.word	0x0500000f


	//   ....[159]....
        /*094c*/ 	.word	0x0500000f


	//   ....[160]....
        /*0950*/ 	.word	0x0500000f


	//   ....[161]....
        /*0954*/ 	.word	0x0500000f


	//   ....[162]....
        /*0958*/ 	.word	0x0500000f


	//   ....[163]....
        /*095c*/ 	.word	0x0500000f


	//   ....[164]....
        /*0960*/ 	.word	0x0500000f


	//   ....[165]....
        /*0964*/ 	.word	0x0500000f


	//   ....[166]....
        /*0968*/ 	.word	0x0500000f


	//   ....[167]....
        /*096c*/ 	.word	0x0500000f


	//   ....[168]....
        /*0970*/ 	.word	0x0500000f


	//   ....[169]....
        /*0974*/ 	.word	0x0500000f


	//   ....[170]....
        /*0978*/ 	.word	0x0500000f


	//   ....[171]....
        /*097c*/ 	.word	0x0500000f


	//   ....[172]....
        /*0980*/ 	.word	0x0500000f


	//   ....[173]....
        /*0984*/ 	.word	0x0500000f


	//   ....[174]....
        /*0988*/ 	.word	0x0500000f


	//   ....[175]....
        /*098c*/ 	.word	0x0500000f


	//   ....[176]....
        /*0990*/ 	.word	0x0500000f


	//   ....[177]....
        /*0994*/ 	.word	0x0500000f


	//   ....[178]....
        /*0998*/ 	.word	0x0500000f


	//   ....[179]....
        /*099c*/ 	.word	0x0500000f


	//   ....[180]....
        /*09a0*/ 	.word	0x0500000f


	//   ....[181]....
        /*09a4*/ 	.word	0x0500000f


	//   ....[182]....
        /*09a8*/ 	.word	0x0500000f


	//   ....[183]....
        /*09ac*/ 	.word	0x0500000f


	//   ....[184]....
        /*09b0*/ 	.word	0x0500000f


	//   ....[185]....
        /*09b4*/ 	.word	0x0500000f


	//   ....[186]....
        /*09b8*/ 	.word	0x0500000f


	//   ....[187]....
        /*09bc*/ 	.word	0x0500000f


	//   ....[188]....
        /*09c0*/ 	.word	0x0500000f


	//   ....[189]....
        /*09c4*/ 	.word	0x0500000f


	//   ....[190]....
        /*09c8*/ 	.word	0x0500000f


	//   ....[191]....
        /*09cc*/ 	.word	0x0500000f


	//   ....[192]....
        /*09d0*/ 	.word	0x0500000f


	//   ....[193]....
        /*09d4*/ 	.word	0x0500000f


	//   ....[194]....
        /*09d8*/ 	.word	0x0500000f


	//   ....[195]....
        /*09dc*/ 	.word	0x0500000f


	//   ....[196]....
        /*09e0*/ 	.word	0x0500000f


	//   ....[197]....
        /*09e4*/ 	.word	0x0500000f


	//   ....[198]....
        /*09e8*/ 	.word	0x0500000f


	//   ....[199]....
        /*09ec*/ 	.word	0x0500000f


	//   ....[200]....
        /*09f0*/ 	.word	0x0500000f


	//   ....[201]....
        /*09f4*/ 	.word	0x0500000f


	//   ....[202]....
        /*09f8*/ 	.word	0x0500000f


	//   ....[203]....
        /*09fc*/ 	.word	0x0500000f


	//   ....[204]....
        /*0a00*/ 	.word	0x0500000f


	//   ....[205]....
        /*0a04*/ 	.word	0x0500000f


	//   ....[206]....
        /*0a08*/ 	.word	0x0500000f


	//   ....[207]....
        /*0a0c*/ 	.word	0x0500000f


	//   ....[208]....
        /*0a10*/ 	.word	0x0500000f


	//   ....[209]....
        /*0a14*/ 	.word	0x0500000f


	//   ....[210]....
        /*0a18*/ 	.word	0x0500000f


	//   ....[211]....
        /*0a1c*/ 	.word	0x0500000f


	//   ....[212]....
        /*0a20*/ 	.word	0x0500000f


	//----- nvinfo : EIATTR_COOP_GROUP_INSTR_OFFSETS
	.align		4
.L_150:
        /*0a24*/ 	.byte	0x04, 0x28
        /*0a26*/ 	.short	(.L_152 - .L_151)


	//   ....[0]....
.L_151:
        /*0a28*/ 	.word	0x00000070


	//   ....[1]....
        /*0a2c*/ 	.word	0x000001d0


	//   ....[2]....
        /*0a30*/ 	.word	0x00000220


	//   ....[3]....
        /*0a34*/ 	.word	0x00000450


	//   ....[4]....
        /*0a38*/ 	.word	0x000005b0


	//   ....[5]....
        /*0a3c*/ 	.word	0x000006d0


	//   ....[6]....
        /*0a40*/ 	.word	0x00000830


	//   ....[7]....
        /*0a44*/ 	.word	0x0000c550


	//   ....[8]....
        /*0a48*/ 	.word	0x00014910


	//   ....[9]....
        /*0a4c*/ 	.word	0x00014950


	//   ....[10]....
        /*0a50*/ 	.word	0x000150e0


	//   ....[11]....
        /*0a54*/ 	.word	0x00015170


	//   ....[12]....
        /*0a58*/ 	.word	0x00016e10


	//   ....[13]....
        /*0a5c*/ 	.word	0x000170e0


	//   ....[14]....
        /*0a60*/ 	.word	0x00017150


	//   ....[15]....
        /*0a64*/ 	.word	0x00017160


	//   ....[16]....
        /*0a68*/ 	.word	0x00018d90


	//   ....[17]....
        /*0a6c*/ 	.word	0x00018da0


	//   ....[18]....
        /*0a70*/ 	.word	0x00018dd0


	//   ....[19]....
        /*0a74*/ 	.word	0x00018de0


	//   ....[20]....
        /*0a78*/ 	.word	0x0001a520


	//   ....[21]....
        /*0a7c*/ 	.word	0x0001a550


	//   ....[22]....
        /*0a80*/ 	.word	0x0001a580


	//   ....[23]....
        /*0a84*/ 	.word	0x0001a5b0


	//   ....[24]....
        /*0a88*/ 	.word	0x0001a5e0


	//   ....[25]....
        /*0a8c*/ 	.word	0x0001a610


	//   ....[26]....
        /*0a90*/ 	.word	0x0001a640


	//   ....[27]....
        /*0a94*/ 	.word	0x0001a670


	//   ....[28]....
        /*0a98*/ 	.word	0x0001a6a0


	//   ....[29]....
        /*0a9c*/ 	.word	0x0001a6d0


	//   ....[30]....
        /*0aa0*/ 	.word	0x0001a700


	//   ....[31]....
        /*0aa4*/ 	.word	0x0001a730


	//   ....[32]....
        /*0aa8*/ 	.word	0x0001a760


	//   ....[33]....
        /*0aac*/ 	.word	0x0001a790


	//   ....[34]....
        /*0ab0*/ 	.word	0x0001a7c0


	//   ....[35]....
        /*0ab4*/ 	.word	0x0001a7f0


	//   ....[36]....
        /*0ab8*/ 	.word	0x0001a820


	//   ....[37]....
        /*0abc*/ 	.word	0x0001a850


	//   ....[38]....
        /*0ac0*/ 	.word	0x0001a880


	//   ....[39]....
        /*0ac4*/ 	.word	0x0001a8b0


	//   ....[40]....
        /*0ac8*/ 	.word	0x0001a8e0


	//   ....[41]....
        /*0acc*/ 	.word	0x0001a910


	//   ....[42]....
        /*0ad0*/ 	.word	0x0001a940


	//   ....[43]....
        /*0ad4*/ 	.word	0x0001a970


	//   ....[44]....
        /*0ad8*/ 	.word	0x0001a9a0


	//   ....[45]....
        /*0adc*/ 	.word	0x0001a9d0


	//   ....[46]....
        /*0ae0*/ 	.word	0x0001aa00


	//   ....[47]....
        /*0ae4*/ 	.word	0x0001aa30


	//   ....[48]....
        /*0ae8*/ 	.word	0x0001aa60


	//   ....[49]....
        /*0aec*/ 	.word	0x0001aa80


	//   ....[50]....
        /*0af0*/ 	.word	0x0001aa90


	//   ....[51]....
        /*0af4*/ 	.word	0x0001aac0


	//   ....[52]....
        /*0af8*/ 	.word	0x0001aaf0


	//   ....[53]....
        /*0afc*/ 	.word	0x0001ab20


	//   ....[54]....
        /*0b00*/ 	.word	0x0001ab30


	//   ....[55]....
        /*0b04*/ 	.word	0x0001ab40


	//   ....[56]....
        /*0b08*/ 	.word	0x0001ab70


	//   ....[57]....
        /*0b0c*/ 	.word	0x0001ab90


	//   ....[58]....
        /*0b10*/ 	.word	0x0001abb0


	//   ....[59]....
        /*0b14*/ 	.word	0x0001abc0


	//   ....[60]....
        /*0b18*/ 	.word	0x0001abe0


	//   ....[61]....
        /*0b1c*/ 	.word	0x0001ac10


	//   ....[62]....
        /*0b20*/ 	.word	0x0001ac20


	//   ....[63]....
        /*0b24*/ 	.word	0x0001ac50


	//   ....[64]....
        /*0b28*/ 	.word	0x0001ac60


	//   ....[65]....
        /*0b2c*/ 	.word	0x0001ac70


	//   ....[66]....
        /*0b30*/ 	.word	0x0001ac90


	//   ....[67]....
        /*0b34*/ 	.word	0x0001aca0


	//   ....[68]....
        /*0b38*/ 	.word	0x0001acb0


	//   ....[69]....
        /*0b3c*/ 	.word	0x0001acd0


	//   ....[70]....
        /*0b40*/ 	.word	0x0001ad00


	//   ....[71]....
        /*0b44*/ 	.word	0x0001ad30


	//   ....[72]....
        /*0b48*/ 	.word	0x0001ad60


	//   ....[73]....
        /*0b4c*/ 	.word	0x0001ad90


	//   ....[74]....
        /*0b50*/ 	.word	0x0001adc0


	//   ....[75]....
        /*0b54*/ 	.word	0x0001adf0


	//   ....[76]....
        /*0b58*/ 	.word	0x0001ae20


	//   ....[77]....
        /*0b5c*/ 	.word	0x0001ae50


	//   ....[78]....
        /*0b60*/ 	.word	0x0001ae80


	//   ....[79]....
        /*0b64*/ 	.word	0x0001aeb0


	//   ....[80]....
        /*0b68*/ 	.word	0x0001aee0


	//   ....[81]....
        /*0b6c*/ 	.word	0x0001af10


	//   ....[82]....
        /*0b70*/ 	.word	0x0001af40


	//   ....[83]....
        /*0b74*/ 	.word	0x0001af70


	//   ....[84]....
        /*0b78*/ 	.word	0x0001d040


	//   ....[85]....
        /*0b7c*/ 	.word	0x0001d240


	//   ....[86]....
        /*0b80*/ 	.word	0x0001d270


	//   ....[87]....
        /*0b84*/ 	.word	0x0001d2a0


	//   ....[88]....
        /*0b88*/ 	.word	0x0001d2e0


	//   ....[89]....
        /*0b8c*/ 	.word	0x0001d310


	//   ....[90]....
        /*0b90*/ 	.word	0x0001d340


	//   ....[91]....
        /*0b94*/ 	.word	0x0001d4c0


	//   ....[92]....
        /*0b98*/ 	.word	0x0001d4f0


	//   ....[93]....
        /*0b9c*/ 	.word	0x0001d520


	//   ....[94]....
        /*0ba0*/ 	.word	0x0001d550


	//   ....[95]....
        /*0ba4*/ 	.word	0x0001d580


	//   ....[96]....
        /*0ba8*/ 	.word	0x0001d5b0


	//   ....[97]....
        /*0bac*/ 	.word	0x0001d650


	//   ....[98]....
        /*0bb0*/ 	.word	0x0001d680


	//   ....[99]....
        /*0bb4*/ 	.word	0x0001d710


	//   ....[100]....
        /*0bb8*/ 	.word	0x0001e2a0


	//   ....[101]....
        /*0bbc*/ 	.word	0x0001fef0


	//   ....[102]....
        /*0bc0*/ 	.word	0x000229c0


	//   ....[103]....
        /*0bc4*/ 	.word	0x000229f0


	//   ....[104]....
        /*0bc8*/ 	.word	0x00022a30


	//   ....[105]....
        /*0bcc*/ 	.word	0x00022a60


	//   ....[106]....
        /*0bd0*/ 	.word	0x00022a90


	//   ....[107]....
        /*0bd4*/ 	.word	0x00022ac0


	//   ....[108]....
        /*0bd8*/ 	.word	0x00022af0


	//   ....[109]....
        /*0bdc*/ 	.word	0x00022b20


	//   ....[110]....
        /*0be0*/ 	.word	0x00022cc0


	//   ....[111]....
        /*0be4*/ 	.word	0x00022cf0


	//   ....[112]....
        /*0be8*/ 	.word	0x00022d20


	//   ....[113]....
        /*0bec*/ 	.word	0x00022d50


	//   ....[114]....
        /*0bf0*/ 	.word	0x00022d80


	//   ....[115]....
        /*0bf4*/ 	.word	0x00022db0


	//   ....[116]....
        /*0bf8*/ 	.word	0x00022e70


	//   ....[117]....
        /*0bfc*/ 	.word	0x00022e90


	//   ....[118]....
        /*0c00*/ 	.word	0x00022f00


	//   ....[119]....
        /*0c04*/ 	.word	0x00023450


	//   ....[120]....
        /*0c08*/ 	.word	0x000238f0


	//   ....[121]....
        /*0c0c*/ 	.word	0x000239a0


	//   ....[122]....
        /*0c10*/ 	.word	0x00023a40


	//   ....[123]....
        /*0c14*/ 	.word	0x00023ae0


	//   ....[124]....
        /*0c18*/ 	.word	0x00023b80


	//   ....[125]....
        /*0c1c*/ 	.word	0x00023c70


	//   ....[126]....
        /*0c20*/ 	.word	0x00023d10


	//   ....[127]....
        /*0c24*/ 	.word	0x00023db0


	//   ....[128]....
        /*0c28*/ 	.word	0x00023e50


	//   ....[129]....
        /*0c2c*/ 	.word	0x000240e0


	//   ....[130]....
        /*0c30*/ 	.word	0x00024200


	//   ....[131]....
        /*0c34*/ 	.word	0x00024320


	//   ....[132]....
        /*0c38*/ 	.word	0x00024440


	//   ....[133]....
        /*0c3c*/ 	.word	0x00024560


	//   ....[134]....
        /*0c40*/ 	.word	0x00024670


	//   ....[135]....
        /*0c44*/ 	.word	0x000246d0


	//   ....[136]....
        /*0c48*/ 	.word	0x00024750


	//   ....[137]....
        /*0c4c*/ 	.word	0x000247b0


	//   ....[138]....
        /*0c50*/ 	.word	0x00024830


	//   ....[139]....
        /*0c54*/ 	.word	0x00024890


	//   ....[140]....
        /*0c58*/ 	.word	0x00024910


	//   ....[141]....
        /*0c5c*/ 	.word	0x00024970


	//   ....[142]....
        /*0c60*/ 	.word	0x000249f0


	//   ....[143]....
        /*0c64*/ 	.word	0x00024a50


	//   ....[144]....
        /*0c68*/ 	.word	0x00024ab0


	//   ....[145]....
        /*0c6c*/ 	.word	0x00024b10


	//   ....[146]....
        /*0c70*/ 	.word	0x00024b70


	//   ....[147]....
        /*0c74*/ 	.word	0x00024bd0


	//   ....[148]....
        /*0c78*/ 	.word	0x00024c30


	//   ....[149]....
        /*0c7c*/ 	.word	0x00024c90


	//   ....[150]....
        /*0c80*/ 	.word	0x00024cf0


	//   ....[151]....
        /*0c84*/ 	.word	0x00024d50


	//   ....[152]....
        /*0c88*/ 	.word	0x00024db0


	//   ....[153]....
        /*0c8c*/ 	.word	0x00024e10


	//   ....[154]....
        /*0c90*/ 	.word	0x00024e70


	//   ....[155]....
        /*0c94*/ 	.word	0x00024ed0


	//   ....[156]....
        /*0c98*/ 	.word	0x00024f30


	//   ....[157]....
        /*0c9c*/ 	.word	0x00024f90


	//   ....[158]....
        /*0ca0*/ 	.word	0x00024ff0


	//   ....[159]....
        /*0ca4*/ 	.word	0x00025050


	//   ....[160]....
        /*0ca8*/ 	.word	0x000250c0


	//   ....[161]....
        /*0cac*/ 	.word	0x00025120


	//   ....[162]....
        /*0cb0*/ 	.word	0x000251b0


	//   ....[163]....
        /*0cb4*/ 	.word	0x00025210


	//   ....[164]....
        /*0cb8*/ 	.word	0x00025280


	//   ....[165]....
        /*0cbc*/ 	.word	0x000252e0


	//   ....[166]....
        /*0cc0*/ 	.word	0x00025380


	//   ....[167]....
        /*0cc4*/ 	.word	0x000253e0


	//   ....[168]....
        /*0cc8*/ 	.word	0x00025470


	//   ....[169]....
        /*0ccc*/ 	.word	0x000254d0


	//   ....[170]....
        /*0cd0*/ 	.word	0x00025580


	//   ....[171]....
        /*0cd4*/ 	.word	0x000255e0


	//   ....[172]....
        /*0cd8*/ 	.word	0x00025650


	//   ....[173]....
        /*0cdc*/ 	.word	0x000256b0


	//   ....[174]....
        /*0ce0*/ 	.word	0x00025740


	//   ....[175]....
        /*0ce4*/ 	.word	0x000257a0


	//   ....[176]....
        /*0ce8*/ 	.word	0x00025810


	//   ....[177]....
        /*0cec*/ 	.word	0x00025870


	//   ....[178]....
        /*0cf0*/ 	.word	0x00025900


	//   ....[179]....
        /*0cf4*/ 	.word	0x00025960


	//   ....[180]....
        /*0cf8*/ 	.word	0x000259d0


	//   ....[181]....
        /*0cfc*/ 	.word	0x00025a30


	//   ....[182]....
        /*0d00*/ 	.word	0x00025ab0


	//   ....[183]....
        /*0d04*/ 	.word	0x00025b10


	//   ....[184]....
        /*0d08*/ 	.word	0x00025b80


	//   ....[185]....
        /*0d0c*/ 	.word	0x00025be0


	//   ....[186]....
        /*0d10*/ 	.word	0x00025c60


	//   ....[187]....
        /*0d14*/ 	.word	0x00025cc0


	//   ....[188]....
        /*0d18*/ 	.word	0x00025d30


	//   ....[189]....
        /*0d1c*/ 	.word	0x00025d90


	//   ....[190]....
        /*0d20*/ 	.word	0x00025df0


	//   ....[191]....
        /*0d24*/ 	.word	0x00025e70


	//   ....[192]....
        /*0d28*/ 	.word	0x00025f00


	//   ....[193]....
        /*0d2c*/ 	.word	0x000260b0


	//   ....[194]....
        /*0d30*/ 	.word	0x00026390


	//   ....[195]....
        /*0d34*/ 	.word	0x000267e0


	//   ....[196]....
        /*0d38*/ 	.word	0x00026880


	//   ....[197]....
        /*0d3c*/ 	.word	0x000269b0


	//   ....[198]....
        /*0d40*/ 	.word	0x00026a20


	//   ....[199]....
        /*0d44*/ 	.word	0x00026a90


	//   ....[200]....
        /*0d48*/ 	.word	0x00026b00


	//   ....[201]....
        /*0d4c*/ 	.word	0x00026b70


	//   ....[202]....
        /*0d50*/ 	.word	0x00026bf0


	//   ....[203]....
        /*0d54*/ 	.word	0x00026c80


	//   ....[204]....
        /*0d58*/ 	.word	0x00026d20


	//   ....[205]....
        /*0d5c*/ 	.word	0x00026d90


	//   ....[206]....
        /*0d60*/ 	.word	0x00026e00


	//   ....[207]....
        /*0d64*/ 	.word	0x00026e70


	//   ....[208]....
        /*0d68*/ 	.word	0x00026ef0


	//   ....[209]....
        /*0d6c*/ 	.word	0x00026f60


	//   ....[210]....
        /*0d70*/ 	.word	0x00027000


	//   ....[211]....
        /*0d74*/ 	.word	0x00027090


	//   ....[212]....
        /*0d78*/ 	.word	0x000271b0


	//----- nvinfo : EIATTR_REG_RECONFIG
	.align		4
.L_152:
        /*0d7c*/ 	.byte	0x01, 0x54
	.zero		2


	//----- nvinfo : EIATTR_SYSCALL_OFFSETS
	.align		4
        /*0d80*/ 	.byte	0x04, 0x46
        /*0d82*/ 	.short	(.L_154 - .L_153)


	//   ....[0]....
.L_153:
        /*0d84*/ 	.word	0x00001800


	//   ....[1]....
        /*0d88*/ 	.word	0x00001950


	//   ....[2]....
        /*0d8c*/ 	.word	0x0000c710


	//   ....[3]....
        /*0d90*/ 	.word	0x0000cb50


	//   ....[4]....
        /*0d94*/ 	.word	0x0001f680


	//   ....[5]....
        /*0d98*/ 	.word	0x0001f830


	//   ....[6]....
        /*0d9c*/ 	.word	0x0001f970


	//   ....[7]....
        /*0da0*/ 	.word	0x0001faa0


	//----- nvinfo : EIATTR_MBARRIER_INSTR_OFFSETS
	.align		4
.L_154:
        /*0da4*/ 	.byte	0x04, 0x39
        /*0da6*/ 	.short	(.L_156 - .L_155)


	//   ....[0]....
.L_155:
        /*0da8*/ 	.word	0x00000300
        /*0dac*/ 	.word	0x000000ff
        /*0db0*/ 	.word	0x00038800
        /*0db4*/ 	.short	0x0100
        /*0db6*/ 	.byte	0x08
	.zero		1


	//   ....[1]....
        /*0db8*/ 	.word	0x00000310
        /*0dbc*/ 	.word	0x000000ff
        /*0dc0*/ 	.word	0x00038820
        /*0dc4*/ 	.short	0x0100
        /*0dc6*/ 	.byte	0x08
	.zero		1


	//   ....[2]....
        /*0dc8*/ 	.word	0x00000400
        /*0dcc*/ 	.word	0x000000ff
        /*0dd0*/ 	.word	0x00038830
        /*0dd4*/ 	.short	0x0100
        /*0dd6*/ 	.byte	0x08
	.zero		1


	//   ....[3]....
        /*0dd8*/ 	.word	0x00000410
        /*0ddc*/ 	.word	0x000000ff
        /*0de0*/ 	.word	0x00038840
        /*0de4*/ 	.short	0x0100
        /*0de6*/ 	.byte	0x08
	.zero		1


	//   ....[4]....
        /*0de8*/ 	.word	0x00000420
        /*0dec*/ 	.word	0x000000ff
        /*0df0*/ 	.word	0x00038838
        /*0df4*/ 	.short	0x0100
        /*0df6*/ 	.byte	0x08
	.zero		1


	//   ....[5]....
        /*0df8*/ 	.word	0x00000430
        /*0dfc*/ 	.word	0x000000ff
        /*0e00*/ 	.word	0x00038848
        /*0e04*/ 	.short	0x0100
        /*0e06*/ 	.byte	0x08
	.zero		1


	//   ....[6]....
        /*0e08*/ 	.word	0x00000560
        /*0e0c*/ 	.word	0x000000ff
        /*0e10*/ 	.word	0x00038850
        /*0e14*/ 	.short	0x0100
        /*0e16*/ 	.byte	0x08
	.zero		1


	//   ....[7]....
        /*0e18*/ 	.word	0x00000570
        /*0e1c*/ 	.word	0x000000ff
        /*0e20*/ 	.word	0x00038860
        /*0e24*/ 	.short	0x0100
        /*0e26*/ 	.byte	0x08
	.zero		1


	//   ....[8]....
        /*0e28*/ 	.word	0x00000580
        /*0e2c*/ 	.word	0x000000ff
        /*0e30*/ 	.word	0x00038858
        /*0e34*/ 	.short	0x0100
        /*0e36*/ 	.byte	0x08
	.zero		1


	//   ....[9]....
        /*0e38*/ 	.word	0x00000590
        /*0e3c*/ 	.word	0x000000ff
        /*0e40*/ 	.word	0x00038868
        /*0e44*/ 	.short	0x0100
        /*0e46*/ 	.byte	0x08
	.zero		1


	//   ....[10]....
        /*0e48*/ 	.word	0x00000680
        /*0e4c*/ 	.word	0x000000ff
        /*0e50*/ 	.word	0x00038870
        /*0e54*/ 	.short	0x0100
        /*0e56*/ 	.byte	0x06
	.zero		1


	//   ....[11]....
        /*0e58*/ 	.word	0x00000690
        /*0e5c*/ 	.word	0x000000ff
        /*0e60*/ 	.word	0x00038880
        /*0e64*/ 	.short	0x0100
        /*0e66*/ 	.byte	0x06
	.zero		1


	//   ....[12]....
        /*0e68*/ 	.word	0x000006a0
        /*0e6c*/ 	.word	0x000000ff
        /*0e70*/ 	.word	0x00038878
        /*0e74*/ 	.short	0x0100
        /*0e76*/ 	.byte	0x06
	.zero		1


	//   ....[13]....
        /*0e78*/ 	.word	0x000006b0
        /*0e7c*/ 	.word	0x000000ff
        /*0e80*/ 	.word	0x00038888
        /*0e84*/ 	.short	0x0100
        /*0e86*/ 	.byte	0x06
	.zero		1


	//   ....[14]....
        /*0e88*/ 	.word	0x000007e0
        /*0e8c*/ 	.word	0x000000ff
        /*0e90*/ 	.word	0x00038890
        /*0e94*/ 	.short	0x0100
        /*0e96*/ 	.byte	0x08
	.zero		1


	//   ....[15]....
        /*0e98*/ 	.word	0x000007f0
        /*0e9c*/ 	.word	0x000000ff
        /*0ea0*/ 	.word	0x000388a0
        /*0ea4*/ 	.short	0x0100
        /*0ea6*/ 	.byte	0x08
	.zero		1


	//   ....[16]....
        /*0ea8*/ 	.word	0x00000800
        /*0eac*/ 	.word	0x000000ff
        /*0eb0*/ 	.word	0x00038898
        /*0eb4*/ 	.short	0x0100
        /*0eb6*/ 	.byte	0x08
	.zero		1


	//   ....[17]....
        /*0eb8*/ 	.word	0x00000810
        /*0ebc*/ 	.word	0x000000ff
        /*0ec0*/ 	.word	0x000388a8
        /*0ec4*/ 	.short	0x0100
        /*0ec6*/ 	.byte	0x08
	.zero		1


	//   ....[18]....
        /*0ec8*/ 	.word	0x00000940
        /*0ecc*/ 	.word	0x000000ff
        /*0ed0*/ 	.word	0x000388b0
        /*0ed4*/ 	.short	0x0100
        /*0ed6*/ 	.byte	0x08
	.zero		1


	//   ....[19]....
        /*0ed8*/ 	.word	0x00000950
        /*0edc*/ 	.word	0x000000ff
        /*0ee0*/ 	.word	0x000388c0
        /*0ee4*/ 	.short	0x0100
        /*0ee6*/ 	.byte	0x08
	.zero		1


	//   ....[20]....
        /*0ee8*/ 	.word	0x00000960
        /*0eec*/ 	.word	0x000000ff
        /*0ef0*/ 	.word	0x000388b8
        /*0ef4*/ 	.short	0x0100
        /*0ef6*/ 	.byte	0x08
	.zero		1


	//   ....[21]....
        /*0ef8*/ 	.word	0x00000970
        /*0efc*/ 	.word	0x000000ff
        /*0f00*/ 	.word	0x000388c8
        /*0f04*/ 	.short	0x0100
        /*0f06*/ 	.byte	0x08
	.zero		1


	//   ....[22]....
        /*0f08*/ 	.word	0x00002e60
        /*0f0c*/ 	.word	0x0000006d
        /*0f10*/ 	.word	0x00038890
        /*0f14*/ 	.short	0x010a
        /*0f16*/ 	.byte	0x3f
	.zero		1


	//   ....[23]....
        /*0f18*/ 	.word	0x00006fd0
        /*0f1c*/ 	.word	0x0000006d
        /*0f20*/ 	.word	0x00038890
        /*0f24*/ 	.short	0x010a
        /*0f26*/ 	.byte	0x3f
	.zero		1


	//   ....[24]....
        /*0f28*/ 	.word	0x0000b070
        /*0f2c*/ 	.word	0x0000006d
        /*0f30*/ 	.word	0x00038890
        /*0f34*/ 	.short	0x010a
        /*0f36*/ 	.byte	0x3f
	.zero		1


	//   ....[25]....
        /*0f38*/ 	.word	0x0000b5d0
        /*0f3c*/ 	.word	0x00000030
        /*0f40*/ 	.word	0x00000000
        /*0f44*/ 	.short	0x0101
        /*0f46*/ 	.byte	0x3f
	.zero		1


	//   ....[26]....
        /*0f48*/ 	.word	0x0000b610
        /*0f4c*/ 	.word	0x0000006d
        /*0f50*/ 	.word	0x000388b0
        /*0f54*/ 	.short	0x010a
        /*0f56*/ 	.byte	0x3f
	.zero		1


	//   ....[27]....
        /*0f58*/ 	.word	0x0000bbe0
        /*0f5c*/ 	.word	0x0000006d
        /*0f60*/ 	.word	0x00000000
        /*0f64*/ 	.short	0x0101
        /*0f66*/ 	.byte	0x3f
	.zero		1


	//   ....[28]....
        /*0f68*/ 	.word	0x0000c7a0
        /*0f6c*/ 	.word	0x00000013
        /*0f70*/ 	.word	0x00038800
        /*0f74*/ 	.short	0x010a
        /*0f76*/ 	.byte	0x3f
	.zero		1


	//   ....[29]....
        /*0f78*/ 	.word	0x0000c7f0
        /*0f7c*/ 	.word	0x00000013
        /*0f80*/ 	.word	0x00038800
        /*0f84*/ 	.short	0x010a
        /*0f86*/ 	.byte	0x3f
	.zero		1


	//   ....[30]....
        /*0f88*/ 	.word	0x0000ce80
        /*0f8c*/ 	.word	0x00000013
        /*0f90*/ 	.word	0x00038800
        /*0f94*/ 	.short	0x010a
        /*0f96*/ 	.byte	0x3f
	.zero		1


	//   ....[31]....
        /*0f98*/ 	.word	0x00010360
        /*0f9c*/ 	.word	0x00000013
        /*0fa0*/ 	.word	0x00038800
        /*0fa4*/ 	.short	0x010a
        /*0fa6*/ 	.byte	0x3f
	.zero		1


	//   ....[32]....
        /*0fa8*/ 	.word	0x00013930
        /*0fac*/ 	.word	0x00000003
        /*0fb0*/ 	.word	0x00038830
        /*0fb4*/ 	.short	0x010a
        /*0fb6*/ 	.byte	0x3f
	.zero		1


	//   ....[33]....
        /*0fb8*/ 	.word	0x000139e0
        /*0fbc*/ 	.word	0x00000003
        /*0fc0*/ 	.word	0x00038830
        /*0fc4*/ 	.short	0x010a
        /*0fc6*/ 	.byte	0x3f
	.zero		1


	//   ....[34]....
        /*0fc8*/ 	.word	0x00014d10
        /*0fcc*/ 	.word	0x00000003
        /*0fd0*/ 	.word	0x00000000
        /*0fd4*/ 	.short	0x0101
        /*0fd6*/ 	.byte	0x3f
	.zero		1


	//   ....[35]....
        /*0fd8*/ 	.word	0x00016600
        /*0fdc*/ 	.word	0x00000000
        /*0fe0*/ 	.word	0x00038830
        /*0fe4*/ 	.short	0x010a
        /*0fe6*/ 	.byte	0x3f
	.zero		1


	//   ....[36]....
        /*0fe8*/ 	.word	0x00016650
        /*0fec*/ 	.word	0x00000000
        /*0ff0*/ 	.word	0x00038830
        /*0ff4*/ 	.short	0x010a
        /*0ff6*/ 	.byte	0x3f
	.zero		1


	//   ....[37]....
        /*0ff8*/ 	.word	0x00016a90
        /*0ffc*/ 	.word	0x00000004
        /*1000*/ 	.word	0x00038850
        /*1004*/ 	.short	0x010a
        /*1006*/ 	.byte	0x3f
	.zero		1


	//   ....[38]....
        /*1008*/ 	.word	0x00016ad0
        /*100c*/ 	.word	0x00000004
        /*1010*/ 	.word	0x00038850
        /*1014*/ 	.short	0x010a
        /*1016*/ 	.byte	0x3f
	.zero		1


	//   ....[39]....
        /*1018*/ 	.word	0x00017a80
        /*101c*/ 	.word	0x000000cc
        /*1020*/ 	.word	0x00000000
        /*1024*/ 	.short	0x0101
        /*1026*/ 	.byte	0x3f
	.zero		1


	//   ....[40]....
        /*1028*/ 	.word	0x000183c0
        /*102c*/ 	.word	0x0000000b
        /*1030*/ 	.word	0x00000000
        /*1034*/ 	.short	0x0101
        /*1036*/ 	.byte	0x3f
	.zero		1


	//   ....[41]....
        /*1038*/ 	.word	0x00018a10
        /*103c*/ 	.word	0x00000014
        /*1040*/ 	.word	0x00038850
        /*1044*/ 	.short	0x010a
        /*1046*/ 	.byte	0x3f
	.zero		1


	//   ....[42]....
        /*1048*/ 	.word	0x00018a90
        /*104c*/ 	.word	0x00000014
        /*1050*/ 	.word	0x00038850
        /*1054*/ 	.short	0x010a
        /*1056*/ 	.byte	0x3f
	.zero		1


	//   ....[43]....
        /*1058*/ 	.word	0x00019090
        /*105c*/ 	.word	0x00000013
        /*1060*/ 	.word	0x00000000
        /*1064*/ 	.short	0x0101
        /*1066*/ 	.byte	0x3f
	.zero		1


	//   ....[44]....
        /*1068*/ 	.word	0x0001bdc0
        /*106c*/ 	.word	0x00000000
        /*1070*/ 	.word	0x00000000
        /*1074*/ 	.short	0x0101
        /*1076*/ 	.byte	0x3f
	.zero		1


	//   ....[45]....
        /*1078*/ 	.word	0x0001e3b0
        /*107c*/ 	.word	0x0000000b
        /*1080*/ 	.word	0x00038820
        /*1084*/ 	.short	0x010a
        /*1086*/ 	.byte	0x3f
	.zero		1


	//   ....[46]....
        /*1088*/ 	.word	0x0001e480
        /*108c*/ 	.word	0x00000008
        /*1090*/ 	.word	0x000388a0
        /*1094*/ 	.short	0x010a
        /*1096*/ 	.byte	0x3f
	.zero		1


	//   ....[47]....
        /*1098*/ 	.word	0x0001e7c0
        /*109c*/ 	.word	0x00000008
        /*10a0*/ 	.word	0x000388c0
        /*10a4*/ 	.short	0x010a
        /*10a6*/ 	.byte	0x3f
	.zero		1


	//   ....[48]....
        /*10a8*/ 	.word	0x0001ec90
        /*10ac*/ 	.word	0x00000007
        /*10b0*/ 	.word	0x000388a0
        /*10b4*/ 	.short	0x010a
        /*10b6*/ 	.byte	0x3f
	.zero		1


	//   ....[49]....
        /*10b8*/ 	.word	0x0001efb0
        /*10bc*/ 	.word	0x00000007
        /*10c0*/ 	.word	0x000388c0
        /*10c4*/ 	.short	0x010a
        /*10c6*/ 	.byte	0x3f
	.zero		1


	//   ....[50]....
        /*10c8*/ 	.word	0x00020180
        /*10cc*/ 	.word	0x00000006
        /*10d0*/ 	.word	0x00038880
        /*10d4*/ 	.short	0x010a
        /*10d6*/ 	.byte	0x3f
	.zero		1


	//   ....[51]....
        /*10d8*/ 	.word	0x000203b0
        /*10dc*/ 	.word	0x00000006
        /*10e0*/ 	.word	0x00038840
        /*10e4*/ 	.short	0x010a
        /*10e6*/ 	.byte	0x3f
	.zero		1


	//   ....[52]....
        /*10e8*/ 	.word	0x00020820
        /*10ec*/ 	.word	0x00000004
        /*10f0*/ 	.word	0x00038820
        /*10f4*/ 	.short	0x010a
        /*10f6*/ 	.byte	0x3f
	.zero		1


	//   ....[53]....
        /*10f8*/ 	.word	0x00020b60
        /*10fc*/ 	.word	0x00000005
        /*1100*/ 	.word	0x00038880
        /*1104*/ 	.short	0x010a
        /*1106*/ 	.byte	0x3f
	.zero		1


	//   ....[54]....
        /*1108*/ 	.word	0x00020ed0
        /*110c*/ 	.word	0x00000005
        /*1110*/ 	.word	0x00038840
        /*1114*/ 	.short	0x010a
        /*1116*/ 	.byte	0x3f
	.zero		1


	//   ....[55]....
        /*1118*/ 	.word	0x000212c0
        /*111c*/ 	.word	0x00000004
        /*1120*/ 	.word	0x00038870
        /*1124*/ 	.short	0x010a
        /*1126*/ 	.byte	0x3f
	.zero		1


	//   ....[56]....
        /*1128*/ 	.word	0x00021350
        /*112c*/ 	.word	0x00000004
        /*1130*/ 	.word	0x00038860
        /*1134*/ 	.short	0x010a
        /*1136*/ 	.byte	0x3f
	.zero		1


	//   ....[57]....
        /*1138*/ 	.word	0x00021c20
        /*113c*/ 	.word	0x00000003
        /*1140*/ 	.word	0x00038850
        /*1144*/ 	.short	0x0101
        /*1146*/ 	.byte	0x3f
	.zero		1


	//   ....[58]....
        /*1148*/ 	.word	0x00021c60
        /*114c*/ 	.word	0x00000003
        /*1150*/ 	.word	0x00000000
        /*1154*/ 	.short	0x0101
        /*1156*/ 	.byte	0x3f
	.zero		1


	//   ....[59]....
        /*1158*/ 	.word	0x00021e50
        /*115c*/ 	.word	0x00000015
        /*1160*/ 	.word	0x00038870
        /*1164*/ 	.short	0x010a
        /*1166*/ 	.byte	0x3f
	.zero		1


	//   ....[60]....
        /*1168*/ 	.word	0x00021ee0
        /*116c*/ 	.word	0x00000015
        /*1170*/ 	.word	0x00038860
        /*1174*/ 	.short	0x010a
        /*1176*/ 	.byte	0x3f
	.zero		1


	//   ....[61]....
        /*1178*/ 	.word	0x00022720
        /*117c*/ 	.word	0x00000015
        /*1180*/ 	.word	0x00038850
        /*1184*/ 	.short	0x0101
        /*1186*/ 	.byte	0x3f
	.zero		1


	//   ....[62]....
        /*1188*/ 	.word	0x00022770
        /*118c*/ 	.word	0x00000000
        /*1190*/ 	.word	0x00000000
        /*1194*/ 	.short	0x0101
        /*1196*/ 	.byte	0x3f
	.zero		1


	//   ....[63]....
        /*1198*/ 	.word	0x000233d0
        /*119c*/ 	.word	0x00000000
        /*11a0*/ 	.word	0x00038820
        /*11a4*/ 	.short	0x010a
        /*11a6*/ 	.byte	0x3f
	.zero		1


	//   ....[64]....
        /*11a8*/ 	.word	0x00023580
        /*11ac*/ 	.word	0x00000006
        /*11b0*/ 	.word	0x00000000
        /*11b4*/ 	.short	0x010a
        /*11b6*/ 	.byte	0x3f
	.zero		1


	//   ....[65]....
        /*11b8*/ 	.word	0x000235f0
        /*11bc*/ 	.word	0x00000007
        /*11c0*/ 	.word	0x00000000
        /*11c4*/ 	.short	0x010a
        /*11c6*/ 	.byte	0x3f
	.zero		1


	//   ....[66]....
        /*11c8*/ 	.word	0x00023650
        /*11cc*/ 	.word	0x00000004
        /*11d0*/ 	.word	0x00038860
        /*11d4*/ 	.short	0x010a
        /*11d6*/ 	.byte	0x3f
	.zero		1


	//   ....[67]....
        /*11d8*/ 	.word	0x000236a0
        /*11dc*/ 	.word	0x00000003
        /*11e0*/ 	.word	0x00038860
        /*11e4*/ 	.short	0x010a
        /*11e6*/ 	.byte	0x3f
	.zero		1


	//   ....[68]....
        /*11e8*/ 	.word	0x000236e0
        /*11ec*/ 	.word	0x00000004
        /*11f0*/ 	.word	0x00038880
        /*11f4*/ 	.short	0x010a
        /*11f6*/ 	.byte	0x3f
	.zero		1


	//   ....[69]....
        /*11f8*/ 	.word	0x00023700
        /*11fc*/ 	.word	0x00000003
        /*1200*/ 	.word	0x00038880
        /*1204*/ 	.short	0x010a
        /*1206*/ 	.byte	0x3f
	.zero		1


	//   ....[70]....
        /*1208*/ 	.word	0x00023760
        /*120c*/ 	.word	0x0000006d
        /*1210*/ 	.word	0x00038890
        /*1214*/ 	.short	0x010a
        /*1216*/ 	.byte	0x3f
	.zero		1


	//   ....[71]....
        /*1218*/ 	.word	0x000237b0
        /*121c*/ 	.word	0x0000006d
        /*1220*/ 	.word	0x00038890
        /*1224*/ 	.short	0x010a
        /*1226*/ 	.byte	0x3f
	.zero		1


	//   ....[72]....
        /*1228*/ 	.word	0x00023800
        /*122c*/ 	.word	0x0000006d
        /*1230*/ 	.word	0x00038890
        /*1234*/ 	.short	0x010a
        /*1236*/ 	.byte	0x3f
	.zero		1


	//   ....[73]....
        /*1238*/ 	.word	0x00023850
        /*123c*/ 	.word	0x0000006d
        /*1240*/ 	.word	0x000388b0
        /*1244*/ 	.short	0x010a
        /*1246*/ 	.byte	0x3f
	.zero		1


	//   ....[74]....
        /*1248*/ 	.word	0x00023bc0
        /*124c*/ 	.word	0x00000013
        /*1250*/ 	.word	0x00038800
        /*1254*/ 	.short	0x010a
        /*1256*/ 	.byte	0x3f
	.zero		1


	//   ....[75]....
        /*1258*/ 	.word	0x00023e90
        /*125c*/ 	.word	0x00000013
        /*1260*/ 	.word	0x00038800
        /*1264*/ 	.short	0x010a
        /*1266*/ 	.byte	0x3f
	.zero		1


	//   ....[76]....
        /*1268*/ 	.word	0x00023ee0
        /*126c*/ 	.word	0x00000003
        /*1270*/ 	.word	0x00038830
        /*1274*/ 	.short	0x010a
        /*1276*/ 	.byte	0x3f
	.zero		1


	//   ....[77]....
        /*1278*/ 	.word	0x00023f30
        /*127c*/ 	.word	0x00000000
        /*1280*/ 	.word	0x00038830
        /*1284*/ 	.short	0x010a
        /*1286*/ 	.byte	0x3f
	.zero		1


	//   ....[78]....
        /*1288*/ 	.word	0x00023f80
        /*128c*/ 	.word	0x00000004
        /*1290*/ 	.word	0x00038850
        /*1294*/ 	.short	0x010a
        /*1296*/ 	.byte	0x3f
	.zero		1


	//   ....[79]....
        /*1298*/ 	.word	0x00023fd0
        /*129c*/ 	.word	0x00000014
        /*12a0*/ 	.word	0x00038850
        /*12a4*/ 	.short	0x010a
        /*12a6*/ 	.byte	0x3f
	.zero		1


	//   ....[80]....
        /*12a8*/ 	.word	0x00026170
        /*12ac*/ 	.word	0x0000000b
        /*12b0*/ 	.word	0x00038820
        /*12b4*/ 	.short	0x010a
        /*12b6*/ 	.byte	0x3f
	.zero		1


	//   ....[81]....
        /*12b8*/ 	.word	0x000261c0
        /*12bc*/ 	.word	0x00000008
        /*12c0*/ 	.word	0x000388a0
        /*12c4*/ 	.short	0x010a
        /*12c6*/ 	.byte	0x3f
	.zero		1


	//   ....[82]....
        /*12c8*/ 	.word	0x00026210
        /*12cc*/ 	.word	0x00000008
        /*12d0*/ 	.word	0x000388c0
        /*12d4*/ 	.short	0x010a
        /*12d6*/ 	.byte	0x3f
	.zero		1


	//   ....[83]....
        /*12d8*/ 	.word	0x00026260
        /*12dc*/ 	.word	0x00000007
        /*12e0*/ 	.word	0x000388a0
        /*12e4*/ 	.short	0x010a
        /*12e6*/ 	.byte	0x3f
	.zero		1


	//   ....[84]....
        /*12e8*/ 	.word	0x000262b0
        /*12ec*/ 	.word	0x00000007
        /*12f0*/ 	.word	0x000388c0
        /*12f4*/ 	.short	0x010a
        /*12f6*/ 	.byte	0x3f
	.zero		1


	//   ....[85]....
        /*12f8*/ 	.word	0x00026450
        /*12fc*/ 	.word	0x00000006
        /*1300*/ 	.word	0x00038880
        /*1304*/ 	.short	0x010a
        /*1306*/ 	.byte	0x3f
	.zero		1


	//   ....[86]....
        /*1308*/ 	.word	0x000264a0
        /*130c*/ 	.word	0x00000006
        /*1310*/ 	.word	0x00038840
        /*1314*/ 	.short	0x010a
        /*1316*/ 	.byte	0x3f
	.zero		1


	//   ....[87]....
        /*1318*/ 	.word	0x00026520
        /*131c*/ 	.word	0x00000004
        /*1320*/ 	.word	0x00038820
        /*1324*/ 	.short	0x010a
        /*1326*/ 	.byte	0x3f
	.zero		1


	//   ....[88]....
        /*1328*/ 	.word	0x00026570
        /*132c*/ 	.word	0x00000005
        /*1330*/ 	.word	0x00038880
        /*1334*/ 	.short	0x010a
        /*1336*/ 	.byte	0x3f
	.zero		1


	//   ....[89]....
        /*1338*/ 	.word	0x000265c0
        /*133c*/ 	.word	0x00000005
        /*1340*/ 	.word	0x00038840
        /*1344*/ 	.short	0x010a
        /*1346*/ 	.byte	0x3f
	.zero		1


	//   ....[90]....
        /*1348*/ 	.word	0x00026620
        /*134c*/ 	.word	0x00000004
        /*1350*/ 	.word	0x00038870
        /*1354*/ 	.short	0x010a
        /*1356*/ 	.byte	0x3f
	.zero		1


	//   ....[91]....
        /*1358*/ 	.word	0x00026680
        /*135c*/ 	.word	0x00000004
        /*1360*/ 	.word	0x00038860
        /*1364*/ 	.short	0x010a
        /*1366*/ 	.byte	0x3f
	.zero		1


	//   ....[92]....
        /*1368*/ 	.word	0x000266d0
        /*136c*/ 	.word	0x00000015
        /*1370*/ 	.word	0x00038870
        /*1374*/ 	.short	0x010a
        /*1376*/ 	.byte	0x3f
	.zero		1


	//   ....[93]....
        /*1378*/ 	.word	0x00026720
        /*137c*/ 	.word	0x00000015
        /*1380*/ 	.word	0x00038860
        /*1384*/ 	.short	0x010a
        /*1386*/ 	.byte	0x3f
	.zero		1


	//   ....[94]....
        /*1388*/ 	.word	0x000270d0
        /*138c*/ 	.word	0x00000000
        /*1390*/ 	.word	0x00038820
        /*1394*/ 	.short	0x010a
        /*1396*/ 	.byte	0x3f
	.zero		1


	//   ....[95]....
        /*1398*/ 	.word	0x00027270
        /*139c*/ 	.word	0x00000006
        /*13a0*/ 	.word	0x00000000
        /*13a4*/ 	.short	0x010a
        /*13a6*/ 	.byte	0x3f
	.zero		1


	//   ....[96]....
        /*13a8*/ 	.word	0x000272c0
        /*13ac*/ 	.word	0x00000007
        /*13b0*/ 	.word	0x00000000
        /*13b4*/ 	.short	0x010a
        /*13b6*/ 	.byte	0x3f
	.zero		1


	//   ....[97]....
        /*13b8*/ 	.word	0x00027310
        /*13bc*/ 	.word	0x00000004
        /*13c0*/ 	.word	0x00038860
        /*13c4*/ 	.short	0x010a
        /*13c6*/ 	.byte	0x3f
	.zero		1


	//   ....[98]....
        /*13c8*/ 	.word	0x00027360
        /*13cc*/ 	.word	0x00000003
        /*13d0*/ 	.word	0x00038860
        /*13d4*/ 	.short	0x010a
        /*13d6*/ 	.byte	0x3f
	.zero		1


	//   ....[99]....
        /*13d8*/ 	.word	0x000273b0
        /*13dc*/ 	.word	0x00000004
        /*13e0*/ 	.word	0x00038880
        /*13e4*/ 	.short	0x010a
        /*13e6*/ 	.byte	0x3f
	.zero		1


	//----- nvinfo : EIATTR_NUM_MBARRIERS
	.align		4
.L_156:
        /*13e8*/ 	.byte	0x03, 0x38
        /*13ea*/ 	.short	0x0016


	//----- nvinfo : EIATTR_EXIT_INSTR_OFFSETS
	.align		4
        /*13ec*/ 	.byte	0x04, 0x1c
        /*13ee*/ 	.short	(.L_158 - .L_157)


	//   ....[0]....
.L_157:
        /*13f0*/ 	.word	0x00023750


	//----- nvinfo : EIATTR_MAX_THREADS
	.align		4
.L_158:
        /*13f4*/ 	.byte	0x04, 0x05
        /*13f6*/ 	.short	(.L_160 - .L_159)
.L_159:
        /*13f8*/ 	.word	0x00000180
        /*13fc*/ 	.word	0x00000001
        /*1400*/ 	.word	0x00000001


	//----- nvinfo : EIATTR_CRS_STACK_SIZE
	.align		4
.L_160:
        /*1404*/ 	.byte	0x04, 0x1e
        /*1406*/ 	.short	(.L_162 - .L_161)
.L_161:
        /*1408*/ 	.word	0x00000000


	//----- nvinfo : EIATTR_CBANK_PARAM_SIZE
	.align		4
.L_162:
        /*140c*/ 	.byte	0x03, 0x19
        /*140e*/ 	.short	0x0a70


	//----- nvinfo : EIATTR_PARAM_CBANK
	.align		4
        /*1410*/ 	.byte	0x04, 0x0a
        /*1412*/ 	.short	(.L_164 - .L_163)
	.align		4
.L_163:
        /*1414*/ 	.word	index@(.nv.constant0._ZN7cutlass13device_kernelIN5flash11enable_sm90INS1_16FlashAttnFwdSm90INS1_25CollectiveMainloopFwdSm90ILi2EN4cute5tupleIJNS5_1CILi1EEES8_S8_EEENS6_IJNS7_ILi128EEESA_NS7_ILi256EEEEEELi256ENS_12float_e4m3_tEfNS_4arch4Sm90ELb0ELb0ELb0ELb1ELb0ELb1ELb0ELb1ELb1ELb0ELb0ELb0EEENS1_21CollectiveEpilogueFwdINS6_IJSA_SB_SA_EEES9_NS_10bfloat16_tESF_Li256ELb1ELb0ELb0ELb1EEENS1_36VarlenDynamicPersistentTileSchedulerILi128ELi128ELi256ELi128ELb0ELb0ELb1ELb0ELb1ELb1EEEEEEEEEvNT_6ParamsE)
        /*1418*/ 	.short	0x0210
        /*141a*/ 	.short	0x0a70


	//----- nvinfo : EIATTR_SW_WAR
	.align		4
.L_164:
        /*141c*/ 	.byte	0x04, 0x36
        /*141e*/ 	.short	(.L_166 - .L_165)
.L_165:
        /*1420*/ 	.word	0x00000008
.L_166:


//--------------------- .nv.info._ZN7cutlass13device_kernelIN5flash11enable_sm90INS1_16FlashAttnFwdSm90INS1_25CollectiveMainloopFwdSm90ILi2EN4cute5tupleIJNS5_1CILi1EEES8_S8_EEENS6_IJNS7_ILi128EEENS7_ILi64EEENS7_ILi256EEEEEELi256ENS_12float_e4m3_tEfNS_4arch4Sm90ELb0ELb1ELb0ELb0ELb0ELb0ELb0ELb1ELb1ELb0ELb0ELb0EEENS1_21CollectiveEpilogueFwdINS6_IJSA_SC_SB_EEES9_NS_10bfloat16_tESG_Li256ELb0ELb0ELb0ELb1EEENS1_30DynamicPersistentTileSchedulerILi256ELi128ELb0ELb0ELb1EEEEEEEEEvNT_6ParamsE --------------------------
	.section	.nv.info._ZN7cutlass13device_kernelIN5flash11enable_sm90INS1_16FlashAttnFwdSm90INS1_25CollectiveMainloopFwdSm90ILi2EN4cute5tupleIJNS5_1CILi1EEES8_S8_EEENS6_IJNS7_ILi128EEENS7_ILi64EEENS7_ILi256EEEEEELi256ENS_12float_e4m3_tEfNS_4arch4Sm90ELb0ELb1ELb0ELb0ELb0ELb0ELb0ELb1ELb1ELb0ELb0ELb0EEENS1_21CollectiveEpilogueFwdINS6_IJSA_SC_SB_EEES9_NS_10bfloat16_tESG_Li256ELb0ELb0ELb0ELb1EEENS1_30DynamicPersistentTileSchedulerILi256ELi128ELb0ELb0ELb1EEEEEEEEEvNT_6ParamsE,"",@"SHT_CUDA_INFO"
	.sectionflags	@""
	.align	4


	//----- nvinfo : EIATTR_CUDA_API_VERSION
	.align		4
        /*0000*/ 	.byte	0x04, 0x37
        /*0002*/ 	.short	(.L_168 - .L_167)
.L_167:
        /*0004*/ 	.word	0x00000082


	//----- nvinfo : EIATTR_KPARAM_INFO
	.align		4
.L_168:
        /*0008*/ 	.byte	0x04, 0x17
        /*000a*/ 	.short	(.L_170 - .L_169)
.L_169:
        /*000c*/ 	.word	0x00000000
        /*0010*/ 	.short	0x0000
        /*0012*/ 	.short	0x0070
        /*0014*/ 	.byte	0x00, 0xf0, 0x01, 0x2e


	//----- nvinfo : EIATTR_SPARSE_MMA_MASK
	.align		4
.L_170:
        /*0018*/ 	.byte	0x03, 0x50
        /*001a*/ 	.short	0x0000


	//----- nvinfo : EIATTR_MAXREG_COUNT
	.align		4
        /*001c*/ 	.byte	0x03, 0x1b
        /*001e*/ 	.short	0x00a8


	//----- nvinfo : EIATTR_NUM_BARRIERS
	.align		4
        /*0020*/ 	.byte	0x02, 0x4c
        /*0022*/ 	.byte	0x10
	.zero		1


	//----- nvinfo : EIATTR_EXTERNS
	.align		4
        /*0024*/ 	.byte	0x04, 0x0f
        /*0026*/ 	.short	(.L_172 - .L_171)


	//   ....[0]....
	.align		4
.L_171:
        /*0028*/ 	.word	index@(__assertfail)


	//----- nvinfo : EIATTR_ANNOTATIONS
	.align		4
.L_172:
        /*002c*/ 	.byte	0x04, 0x55
        /*002e*/ 	.short	(.L_174 - .L_173)


	//   ....[0]....
.L_173:
        /* <DEDUP_REMOVED lines=34> */


	//----- nvinfo : EIATTR_MERCURY_ISA_VERSION
	.align		4
.L_174:
        /*0238*/ 	.byte	0x03, 0x5f
        /*023a*/ 	.short	0x0101


	//----- nvinfo : EIATTR_INT_WARP_WIDE_INSTR_OFFSETS
	.align		4
        /*023c*/ 	.byte	0x04, 0x31
        /*023e*/ 	.short	(.L_176 - .L_175)


	//   ....[0]....
.L_175:
        /*0240*/ 	.word	0x00000190


	//   ....[1]....
        /*0244*/ 	.word	0x000001c0


	//   ....[2]....
        /*0248*/ 	.word	0x000001d0


	//   ....[3]....
        /*024c*/ 	.word	0x0000e390


	//   ....[4]....
        /*0250*/ 	.word	0x0000e420


	//   ....[5]....
        /*0254*/ 	.word	0x0000eb20


	//   ....[6]....
        /*0258*/ 	.word	0x00010470


	//   ....[7]....
        /*025c*/ 	.word	0x00010500


	//----- nvinfo : EIATTR_COOP_GROUP_MASK_REGIDS
	.align		4
.L_176:
        /*0260*/ 	.byte	0x04, 0x29
        /*0262*/ 	.short	(.L_178 - .L_177)


	//   ....[0]....
.L_177:
        /*0264*/ 	.word	0xffffffff


	//   ....[1]....
        /*0268*/ 	.word	0xffffffff


	//   ....[2]....
        /*026c*/ 	.word	0xffffffff


	//   ....[3]....
        /*0270*/ 	.word	0xffffffff


	//   ....[4]....
        /*0274*/ 	.word	0xffffffff


	//   ....[5]....
        /*0278*/ 	.word	0xffffffff


	//   ....[6]....
        /*027c*/ 	.word	0xffffffff


	//   ....[7]....
        /*0280*/ 	.word	0xffffffff


	//   ....[8]....
        /*0284*/ 	.word	0xffffffff


	//   ....[9]....
        /*0288*/ 	.word	0xffffffff


	//   ....[10]....
        /*028c*/ 	.word	0xffffffff


	//   ....[11]....
        /*0290*/ 	.word	0xffffffff


	//   ....[12]....
        /*0294*/ 	.word	0xffffffff


	//   ....[13]....
        /*0298*/ 	.word	0xffffffff


	//   ....[14]....
        /*029c*/ 	.word	0xffffffff


	//   ....[15]....
        /*02a0*/ 	.word	0xffffffff


	//   ....[16]....
        /*02a4*/ 	.word	0xffffffff


	//   ....[17]....
        /*02a8*/ 	.word	0xffffffff


	//   ....[18]....
        /*02ac*/ 	.word	0xffffffff


	//   ....[19]....
        /*02b0*/ 	.word	0xffffffff


	//   ....[20]....
        /*02b4*/ 	.word	0xffffffff


	//   ....[21]....
        /*02b8*/ 	.word	0xffffffff


	//   ....[22]....
        /*02bc*/ 	.word	0xffffffff


	//   ....[23]....
        /*02c0*/ 	.word	0xffffffff


	//   ....[24]....
        /*02c4*/ 	.word	0xffffffff


	//   ....[25]....
        /*02c8*/ 	.word	0xffffffff


	//   ....[26]....
        /*02cc*/ 	.word	0xffffffff


	//   ....[27]....
        /*02d0*/ 	.word	0xffffffff


	//   ....[28]....
        /*02d4*/ 	.word	0xffffffff


	//   ....[29]....
        /*02d8*/ 	.word	0xffffffff


	//   ....[30]....
        /*02dc*/ 	.word	0xffffffff


	//   ....[31]....
        /*02e0*/ 	.word	0xffffffff


	//   ....[32]....
        /*02e4*/ 	.word	0xffffffff


	//   ....[33]....
        /*02e8*/ 	.word	0xffffffff


	//   ....[34]....
        /*02ec*/ 	.word	0xffffffff


	//   ....[35]....
        /*02f0*/ 	.word	0xffffffff


	//   ....[36]....
        /*02f4*/ 	.word	0xffffffff


	//   ....[37]....
        /*02f8*/ 	.word	0xffffffff


	//   ....[38]....
        /*02fc*/ 	.word	0xffffffff


	//   ....[39]....
        /*0300*/ 	.word	0xffffffff


	//   ....[40]....
        /*0304*/ 	.word	0xffffffff


	//   ....[41]....
        /*0308*/ 	.word	0xffffffff


	//   ....[42]....
        /*030c*/ 	.word	0xffffffff


	//   ....[43]....
        /*0310*/ 	.word	0xffffffff


	//   ....[44]....
        /*0314*/ 	.word	0xffffffff


	//   ....[45]....
        /*0318*/ 	.word	0xffffffff


	//   ....[46]....
        /*031c*/ 	.word	0xffffffff


	//   ....[47]....
        /*0320*/ 	.word	0xffffffff


	//   ....[48]....
        /*0324*/ 	.word	0xffffffff


	//   ....[49]....
        /*0328*/ 	.word	0xffffffff


	//   ....[50]....
        /*032c*/ 	.word	0xffffffff


	//   ....[51]....
        /*0330*/ 	.word	0xffffffff


	//   ....[52]....
        /*0334*/ 	.word	0xffffffff


	//   ....[53]....
        /*0338*/ 	.word	0xffffffff


	//   ....[54]....
        /*033c*/ 	.word	0xffffffff


	//   ....[55]....
        /*0340*/ 	.word	0xffffffff


	//   ....[56]....
        /*0344*/ 	.word	0xffffffff


	//   ....[57]....
        /*0348*/ 	.word	0xffffffff


	//   ....[58]....
        /*034c*/ 	.word	0xffffffff


	//   ....[59]....
        /*0350*/ 	.word	0xffffffff


	//   ....[60]....
        /*0354*/ 	.word	0xffffffff


	//   ....[61]....
        /*0358*/ 	.word	0xffffffff


	//   ....[62]....
        /*035c*/ 	.word	0xffffffff


	//   ....[63]....
        /*0360*/ 	.word	0xffffffff


	//   ....[64]....
        /*0364*/ 	.word	0xffffffff


	//   ....[65]....
        /*0368*/ 	.word	0xffffffff


	//   ....[66]....
        /*036c*/ 	.word	0xffffffff


	//   ....[67]....
        /*0370*/ 	.word	0xffffffff


	//   ....[68]....
        /*0374*/ 	.word	0xffffffff


	//   ....[69]....
        /*0378*/ 	.word	0xffffffff


	//   ....[70]....
        /*037c*/ 	.word	0xffffffff


	//   ....[71]....
        /*0380*/ 	.word	0xffffffff


	//   ....[72]....
        /*0384*/ 	.word	0xffffffff


	//   ....[73]....
        /*0388*/ 	.word	0xffffffff


	//   ....[74]....
        /*038c*/ 	.word	0xffffffff


	//   ....[75]....
        /*0390*/ 	.word	0xffffffff


	//   ....[76]....
        /*0394*/ 	.word	0xffffffff


	//   ....[77]....
        /*0398*/ 	.word	0xffffffff


	//   ....[78]....
        /*039c*/ 	.word	0xffffffff


	//   ....[79]....
        /*03a0*/ 	.word	0xffffffff


	//   ....[80]....
        /*03a4*/ 	.word	0xffffffff


	//   ....[81]....
        /*03a8*/ 	.word	0xffffffff


	//   ....[82]....
        /*03ac*/ 	.word	0xffffffff


	//   ....[83]....
        /*03b0*/ 	.word	0xffffffff


	//   ....[84]....
        /*03b4*/ 	.word	0xffffffff


	//   ....[85]....
        /*03b8*/ 	.word	0xffffffff


	//   ....[86]....
        /*03bc*/ 	.word	0xffffffff


	//   ....[87]....
        /*03c0*/ 	.word	0xffffffff


	//   ....[88]....
        /*03c4*/ 	.word	0xffffffff


	//   ....[89]....
        /*03c8*/ 	.word	0xffffffff


	//   ....[90]....
        /*03cc*/ 	.word	0xffffffff


	//   ....[91]....
        /*03d0*/ 	.word	0xffffffff


	//   ....[92]....
        /*03d4*/ 	.word	0xffffffff


	//   ....[93]....
        /*03d8*/ 	.word	0xffffffff


	//   ....[94]....
        /*03dc*/ 	.word	0xffffffff


	//   ....[95]....
        /*03e0*/ 	.word	0xffffffff


	//   ....[96]....
        /*03e4*/ 	.word	0xffffffff


	//   ....[97]....
        /*03e8*/ 	.word	0x0500000f


	//   ....[98]....
        /*03ec*/ 	.word	0x0500000f


	//----- nvinfo : EIATTR_COOP_GROUP_INSTR_OFFSETS
	.align		4
.L_178:
        /*03f0*/ 	.byte	0x04, 0x28
        /*03f2*/ 	.short	(.L_180 - .L_179)


	//   ....[0]....
.L_179:
        /*03f4*/ 	.word	0x00000070


	//   ....[1]....
        /*03f8*/ 	.word	0x000001a0


	//   ....[2]....
        /*03fc*/ 	.word	0x000001f0


	//   ....[3]....
        /*0400*/ 	.word	0x000003e0


	//   ....[4]....
        /*0404*/ 	.word	0x00000540


	//   ....[5]....
        /*0408*/ 	.word	0x00000660


	//   ....[6]....
        /*040c*/ 	.word	0x000007c0


	//   ....[7]....
        /*0410*/ 	.word	0x00001cc0


	//   ....[8]....
        /*0414*/ 	.word	0x00003140


	//   ....[9]....
        /*0418*/ 	.word	0x00003200


	//   ....[10]....
        /*041c*/ 	.word	0x00003490


	//   ....[11]....
        /*0420*/ 	.word	0x00003520


	//   ....[12]....
        /*0424*/ 	.word	0x00005030


	//   ....[13]....
        /*0428*/ 	.word	0x00005130


	//   ....[14]....
        /*042c*/ 	.word	0x000054d0


	//   ....[15]....
        /*0430*/ 	.word	0x00005560


	//   ....[16]....
        /*0434*/ 	.word	0x00006e70


	//   ....[17]....
        /*0438*/ 	.word	0x00006e80


	//   ....[18]....
        /*043c*/ 	.word	0x00006eb0


	//   ....[19]....
        /*0440*/ 	.word	0x00006ec0


	//   ....[20]....
        /*0444*/ 	.word	0x00009000


	//   ....[21]....
        /*0448*/ 	.word	0x00009100


	//   ....[22]....
        /*044c*/ 	.word	0x00009450


	//   ....[23]....
        /*0450*/ 	.word	0x000094f0


	//   ....[24]....
        /*0454*/ 	.word	0x0000a710


	//   ....[25]....
        /*0458*/ 	.word	0x0000a720


	//   ....[26]....
        /*045c*/ 	.word	0x0000a750


	//   ....[27]....
        /*0460*/ 	.word	0x0000a760


	//   ....[28]....
        /*0464*/ 	.word	0x0000bdd0


	//   ....[29]....
        /*0468*/ 	.word	0x0000be00


	//   ....[30]....
        /*046c*/ 	.word	0x0000be30


	//   ....[31]....
        /*0470*/ 	.word	0x0000be60


	//   ....[32]....
        /*0474*/ 	.word	0x0000be90


	//   ....[33]....
        /*0478*/ 	.word	0x0000bec0


	//   ....[34]....
        /*047c*/ 	.word	0x0000bf00


	//   ....[35]....
        /*0480*/ 	.word	0x0000bf30


	//   ....[36]....
        /*0484*/ 	.word	0x0000bf60


	//   ....[37]....
        /*0488*/ 	.word	0x0000bfb0


	//   ....[38]....
        /*048c*/ 	.word	0x0000c000


	//   ....[39]....
        /*0490*/ 	.word	0x0000c030


	//   ....[40]....
        /*0494*/ 	.word	0x0000c060


	//   ....[41]....
        /*0498*/ 	.word	0x0000c090


	//   ....[42]....
        /*049c*/ 	.word	0x0000c0c0


	//   ....[43]....
        /*04a0*/ 	.word	0x0000c0f0


	//   ....[44]....
        /*04a4*/ 	.word	0x0000c120


	//   ....[45]....
        /*04a8*/ 	.word	0x0000c150


	//   ....[46]....
        /*04ac*/ 	.word	0x0000c180


	//   ....[47]....
        /*04b0*/ 	.word	0x0000c1b0


	//   ....[48]....
        /*04b4*/ 	.word	0x0000c240


	//   ....[49]....
        /*04b8*/ 	.word	0x0000c270


	//   ....[50]....
        /*04bc*/ 	.word	0x0000c2a0


	//   ....[51]....
        /*04c0*/ 	.word	0x0000c2d0


	//   ....[52]....
        /*04c4*/ 	.word	0x0000c310


	//   ....[53]....
        /*04c8*/ 	.word	0x0000c340


	//   ....[54]....
        /*04cc*/ 	.word	0x0000c380


	//   ....[55]....
        /*04d0*/ 	.word	0x0000c3b0


	//   ....[56]....
        /*04d4*/ 	.word	0x0000c3e0


	//   ....[57]....
        /*04d8*/ 	.word	0x0000c420


	//   ....[58]....
        /*04dc*/ 	.word	0x0000c460


	//   ....[59]....
        /*04e0*/ 	.word	0x0000c4a0


	//   ....[60]....
        /*04e4*/ 	.word	0x0000c4d0


	//   ....[61]....
        /*04e8*/ 	.word	0x0000c500


	//   ....[62]....
        /*04ec*/ 	.word	0x0000c530


	//   ....[63]....
        /*04f0*/ 	.word	0x0000c540


	//   ....[64]....
        /*04f4*/ 	.word	0x0000c550


	//   ....[65]....
        /*04f8*/ 	.word	0x0000c580


	//   ....[66]....
        /*04fc*/ 	.word	0x0000c5b0


	//   ....[67]....
        /*0500*/ 	.word	0x0000c5e0


	//   ....[68]....
        /*0504*/ 	.word	0x0000c600


	//   ....[69]....
        /*0508*/ 	.word	0x0000c610


	//   ....[70]....
        /*050c*/ 	.word	0x0000c620


	//   ....[71]....
        /*0510*/ 	.word	0x0000c640


	//   ....[72]....
        /*0514*/ 	.word	0x0000c660


	//   ....[73]....
        /*0518*/ 	.word	0x0000c680


	//   ....[74]....
        /*051c*/ 	.word	0x0000c690


	//   ....[75]....
        /*0520*/ 	.word	0x0000c6a0


	//   ....[76]....
        /*0524*/ 	.word	0x0000c6c0


	//   ....[77]....
        /*0528*/ 	.word	0x0000c6d0


	//   ....[78]....
        /*052c*/ 	.word	0x0000c6e0


	//   ....[79]....
        /*0530*/ 	.word	0x0000c6f0


	//   ....[80]....
        /*0534*/ 	.word	0x0000c700


	//   ....[81]....
        /*0538*/ 	.word	0x0000c710


	//   ....[82]....
        /*053c*/ 	.word	0x0000c720


	//   ....[83]....
        /*0540*/ 	.word	0x0000c740


	//   ....[84]....
        /*0544*/ 	.word	0x0000c760


	//   ....[85]....
        /*0548*/ 	.word	0x0000c770


	//   ....[86]....
        /*054c*/ 	.word	0x0000c780


	//   ....[87]....
        /*0550*/ 	.word	0x0000c7a0


	//   ....[88]....
        /*0554*/ 	.word	0x0000c7b0


	//   ....[89]....
        /*0558*/ 	.word	0x0000c7c0


	//   ....[90]....
        /*055c*/ 	.word	0x0000c7d0


	//   ....[91]....
        /*0560*/ 	.word	0x0000c7f0


	//   ....[92]....
        /*0564*/ 	.word	0x0000cc00


	//   ....[93]....
        /*0568*/ 	.word	0x0000d8e0


	//   ....[94]....
        /*056c*/ 	.word	0x0000ec30


	//   ....[95]....
        /*0570*/ 	.word	0x00010d50


	//   ....[96]....
        /*0574*/ 	.word	0x00010ef0


	//   ....[97]....
        /*0578*/ 	.word	0x000115b0


	//   ....[98]....
        /*057c*/ 	.word	0x00011a40


	//----- nvinfo : EIATTR_REG_RECONFIG
	.align		4
.L_180:
        /*0580*/ 	.byte	0x01, 0x54
	.zero		2


	//----- nvinfo : EIATTR_SYSCALL_OFFSETS
	.align		4
        /*0584*/ 	.byte	0x04, 0x46
        /*0586*/ 	.short	(.L_182 - .L_181)


	//   ....[0]....
.L_181:
        /*0588*/ 	.word	0x00001e70


	//   ....[1]....
        /*058c*/ 	.word	0x0000e5c0


	//   ....[2]....
        /*0590*/ 	.word	0x0000e740


	//   ....[3]....
        /*0594*/ 	.word	0x0000e880


	//   ....[4]....
        /*0598*/ 	.word	0x0000e9a0


	//----- nvinfo : EIATTR_MBARRIER_INSTR_OFFSETS
	.align		4
.L_182:
        /*059c*/ 	.byte	0x04, 0x39
        /*059e*/ 	.short	(.L_184 - .L_183)


	//   ....[0]....
.L_183:
        /*05a0*/ 	.word	0x00000290
        /*05a4*/ 	.word	0x000000ff
        /*05a8*/ 	.word	0x00028400
        /*05ac*/ 	.short	0x0100
        /*05ae*/ 	.byte	0x06
	.zero		1


	//   ....[1]....
        /*05b0*/ 	.word	0x000002a0
        /*05b4*/ 	.word	0x000000ff
        /*05b8*/ 	.word	0x00028420
        /*05bc*/ 	.short	0x0100
        /*05be*/ 	.byte	0x06
	.zero		1


	//   ....[2]....
        /*05c0*/ 	.word	0x00000390
        /*05c4*/ 	.word	0x000000ff
        /*05c8*/ 	.word	0x00028430
        /*05cc*/ 	.short	0x0100
        /*05ce*/ 	.byte	0x08
	.zero		1


	//   ....[3]....
        /*05d0*/ 	.word	0x000003a0
        /*05d4*/ 	.word	0x000000ff
        /*05d8*/ 	.word	0x00028440
        /*05dc*/ 	.short	0x0100
        /*05de*/ 	.byte	0x08
	.zero		1


	//   ....[4]....
        /*05e0*/ 	.word	0x000003b0
        /*05e4*/ 	.word	0x000000ff
        /*05e8*/ 	.word	0x00028438
        /*05ec*/ 	.short	0x0100
        /*05ee*/ 	.byte	0x08
	.zero		1


	//   ....[5]....
        /*05f0*/ 	.word	0x000003c0
        /*05f4*/ 	.word	0x000000ff
        /*05f8*/ 	.word	0x00028448
        /*05fc*/ 	.short	0x0100
        /*05fe*/ 	.byte	0x08
	.zero		1


	//   ....[6]....
        /*0600*/ 	.word	0x000004f0
        /*0604*/ 	.word	0x000000ff
        /*0608*/ 	.word	0x00028450
        /*060c*/ 	.short	0x0100
        /*060e*/ 	.byte	0x08
	.zero		1


	//   ....[7]....
        /*0610*/ 	.word	0x00000500
        /*0614*/ 	.word	0x000000ff
        /*0618*/ 	.word	0x00028460
        /*061c*/ 	.short	0x0100
        /*061e*/ 	.byte	0x08
	.zero		1


	//   ....[8]....
        /*0620*/ 	.word	0x00000510
        /*0624*/ 	.word	0x000000ff
        /*0628*/ 	.word	0x00028458
        /*062c*/ 	.short	0x0100
        /*062e*/ 	.byte	0x08
	.zero		1


	//   ....[9]....
        /*0630*/ 	.word	0x00000520
        /*0634*/ 	.word	0x000000ff
        /*0638*/ 	.word	0x00028468
        /*063c*/ 	.short	0x0100
        /*063e*/ 	.byte	0x08
	.zero		1


	//   ....[10]....
        /*0640*/ 	.word	0x00000610
        /*0644*/ 	.word	0x000000ff
        /*0648*/ 	.word	0x00028470
        /*064c*/ 	.short	0x0100
        /*064e*/ 	.byte	0x06
	.zero		1


	//   ....[11]....
        /*0650*/ 	.word	0x00000620
        /*0654*/ 	.word	0x000000ff
        /*0658*/ 	.word	0x00028480
        /*065c*/ 	.short	0x0100
        /*065e*/ 	.byte	0x06
	.zero		1


	//   ....[12]....
        /*0660*/ 	.word	0x00000630
        /*0664*/ 	.word	0x000000ff
        /*0668*/ 	.word	0x00028478
        /*066c*/ 	.short	0x0100
        /*066e*/ 	.byte	0x06
	.zero		1


	//   ....[13]....
        /*0670*/ 	.word	0x00000640
        /*0674*/ 	.word	0x000000ff
        /*0678*/ 	.word	0x00028488
        /*067c*/ 	.short	0x0100
        /*067e*/ 	.byte	0x06
	.zero		1


	//   ....[14]....
        /*0680*/ 	.word	0x00000770
        /*0684*/ 	.word	0x000000ff
        /*0688*/ 	.word	0x00028490
        /*068c*/ 	.short	0x0100
        /*068e*/ 	.byte	0x08
	.zero		1


	//   ....[15]....
        /*0690*/ 	.word	0x00000780
        /*0694*/ 	.word	0x000000ff
        /*0698*/ 	.word	0x000284a0
        /*069c*/ 	.short	0x0100
        /*069e*/ 	.byte	0x08
	.zero		1


	//   ....[16]....
        /*06a0*/ 	.word	0x00000790
        /*06a4*/ 	.word	0x000000ff
        /*06a8*/ 	.word	0x00028498
        /*06ac*/ 	.short	0x0100
        /*06ae*/ 	.byte	0x08
	.zero		1


	//   ....[17]....
        /*06b0*/ 	.word	0x000007a0
        /*06b4*/ 	.word	0x000000ff
        /*06b8*/ 	.word	0x000284a8
        /*06bc*/ 	.short	0x0100
        /*06be*/ 	.byte	0x08
	.zero		1


	//   ....[18]....
        /*06c0*/ 	.word	0x000008d0
        /*06c4*/ 	.word	0x000000ff
        /*06c8*/ 	.word	0x000284b0
        /*06cc*/ 	.short	0x0100
        /*06ce*/ 	.byte	0x08
	.zero		1


	//   ....[19]....
        /*06d0*/ 	.word	0x000008e0
        /*06d4*/ 	.word	0x000000ff
        /*06d8*/ 	.word	0x000284c0
        /*06dc*/ 	.short	0x0100
        /*06de*/ 	.byte	0x08
	.zero		1


	//   ....[20]....
        /*06e0*/ 	.word	0x000008f0
        /*06e4*/ 	.word	0x000000ff
        /*06e8*/ 	.word	0x000284b8
        /*06ec*/ 	.short	0x0100
        /*06ee*/ 	.byte	0x08
	.zero		1


	//   ....[21]....
        /*06f0*/ 	.word	0x00000900
        /*06f4*/ 	.word	0x000000ff
        /*06f8*/ 	.word	0x000284c8
        /*06fc*/ 	.short	0x0100
        /*06fe*/ 	.byte	0x08
	.zero		1


	//   ....[22]....
        /*0700*/ 	.word	0x00001ef0
        /*0704*/ 	.word	0x000000ff
        /*0708*/ 	.word	0x00028400
        /*070c*/ 	.short	0x010a
        /*070e*/ 	.byte	0x25
	.zero		1


	//   ....[23]....
        /*0710*/ 	.word	0x00001f70
        /*0714*/ 	.word	0x00000005
        /*0718*/ 	.word	0x00028430
        /*071c*/ 	.short	0x010a
        /*071e*/ 	.byte	0x3f
	.zero		1


	//   ....[24]....
        /*0720*/ 	.word	0x00001fd0
        /*0724*/ 	.word	0x00000005
        /*0728*/ 	.word	0x00028430
        /*072c*/ 	.short	0x010a
        /*072e*/ 	.byte	0x3f
	.zero		1


	//   ....[25]....
        /*0730*/ 	.word	0x00002500
        /*0734*/ 	.word	0x00000000
        /*0738*/ 	.word	0x00000000
        /*073c*/ 	.short	0x0101
        /*073e*/ 	.byte	0x3f
	.zero		1


	//   ....[26]....
        /*0740*/ 	.word	0x000041d0
        /*0744*/ 	.word	0x000000ff
        /*0748*/ 	.word	0x00028430
        /*074c*/ 	.short	0x010a
        /*074e*/ 	.byte	0x0a
	.zero		1


	//   ....[27]....
        /*0750*/ 	.word	0x00004210
        /*0754*/ 	.word	0x000000ff
        /*0758*/ 	.word	0x00028430
        /*075c*/ 	.short	0x010a
        /*075e*/ 	.byte	0x0a
	.zero		1


	//   ....[28]....
        /*0760*/ 	.word	0x00004560
        /*0764*/ 	.word	0x000000ff
        /*0768*/ 	.word	0x00028450
        /*076c*/ 	.short	0x010a
        /*076e*/ 	.byte	0x0a
	.zero		1


	//   ....[29]....
        /*0770*/ 	.word	0x000045a0
        /*0774*/ 	.word	0x000000ff
        /*0778*/ 	.word	0x00028450
        /*077c*/ 	.short	0x010a
        /*077e*/ 	.byte	0x0a
	.zero		1


	//   ....[30]....
        /*0780*/ 	.word	0x00004780
        /*0784*/ 	.word	0x0000000b
        /*0788*/ 	.word	0x00000000
        /*078c*/ 	.short	0x0101
        /*078e*/ 	.byte	0x3f
	.zero		1


	//   ....[31]....
        /*0790*/ 	.word	0x00005be0
        /*0794*/ 	.word	0x000000ff
        /*0798*/ 	.word	0x00000000
        /*079c*/ 	.short	0x0101
        /*079e*/ 	.byte	0x0a
	.zero		1


	//   ....[32]....
        /*07a0*/ 	.word	0x00006790
        /*07a4*/ 	.word	0x000000ff
        /*07a8*/ 	.word	0x00028430
        /*07ac*/ 	.short	0x010a
        /*07ae*/ 	.byte	0x06
	.zero		1


	//   ....[33]....
        /*07b0*/ 	.word	0x000067d0
        /*07b4*/ 	.word	0x000000ff
        /*07b8*/ 	.word	0x00028430
        /*07bc*/ 	.short	0x010a
        /*07be*/ 	.byte	0x06
	.zero		1


	//   ....[34]....
        /*07c0*/ 	.word	0x00006b50
        /*07c4*/ 	.word	0x000000ff
        /*07c8*/ 	.word	0x00028450
        /*07cc*/ 	.short	0x010a
        /*07ce*/ 	.byte	0x0a
	.zero		1


	//   ....[35]....
        /*07d0*/ 	.word	0x00006b90
        /*07d4*/ 	.word	0x000000ff
        /*07d8*/ 	.word	0x00028450
        /*07dc*/ 	.short	0x010a
        /*07de*/ 	.byte	0x0a
	.zero		1


	//   ....[36]....
        /*07e0*/ 	.word	0x000075b0
        /*07e4*/ 	.word	0x00000003
        /*07e8*/ 	.word	0x00000000
        /*07ec*/ 	.short	0x0101
        /*07ee*/ 	.byte	0x3f
	.zero		1


	//   ....[37]....
        /*07f0*/ 	.word	0x00007780
        /*07f4*/ 	.word	0x000000ff
        /*07f8*/ 	.word	0x00000000
        /*07fc*/ 	.short	0x0101
        /*07fe*/ 	.byte	0x05
	.zero		1


	//   ....[38]....
        /*0800*/ 	.word	0x000081a0
        /*0804*/ 	.word	0x000000ff
        /*0808*/ 	.word	0x00028430
        /*080c*/ 	.short	0x010a
        /*080e*/ 	.byte	0x06
	.zero		1


	//   ....[39]....
        /*0810*/ 	.word	0x000081e0
        /*0814*/ 	.word	0x000000ff
        /*0818*/ 	.word	0x00028430
        /*081c*/ 	.short	0x010a
        /*081e*/ 	.byte	0x06
	.zero		1


	//   ....[40]....
        /*0820*/ 	.word	0x00008560
        /*0824*/ 	.word	0x000000ff
        /*0828*/ 	.word	0x00028450
        /*082c*/ 	.short	0x010a
        /*082e*/ 	.byte	0x0a
	.zero		1


	//   ....[41]....
        /*0830*/ 	.word	0x000085a0
        /*0834*/ 	.word	0x000000ff
        /*0838*/ 	.word	0x00028450
        /*083c*/ 	.short	0x010a
        /*083e*/ 	.byte	0x0a
	.zero		1


	//   ....[42]....
        /*0840*/ 	.word	0x000087b0
        /*0844*/ 	.word	0x00000006
        /*0848*/ 	.word	0x00000000
        /*084c*/ 	.short	0x0101
        /*084e*/ 	.byte	0x3f
	.zero		1


	//   ....[43]....
        /*0850*/ 	.word	0x00009bb0
        /*0854*/ 	.word	0x000000ff
        /*0858*/ 	.word	0x00000000
        /*085c*/ 	.short	0x0101
        /*085e*/ 	.byte	0x05
	.zero		1


	//   ....[44]....
        /*0860*/ 	.word	0x0000a4b0
        /*0864*/ 	.word	0x000000ff
        /*0868*/ 	.word	0x00028450
        /*086c*/ 	.short	0x010a
        /*086e*/ 	.byte	0x0e
	.zero		1


	//   ....[45]....
        /*0870*/ 	.word	0x0000a4f0
        /*0874*/ 	.word	0x000000ff
        /*0878*/ 	.word	0x00028450
        /*087c*/ 	.short	0x010a
        /*087e*/ 	.byte	0x0e
	.zero		1


	//   ....[46]....
        /*0880*/ 	.word	0x0000acf0
        /*0884*/ 	.word	0x000000ff
        /*0888*/ 	.word	0x00000000
        /*088c*/ 	.short	0x0101
        /*088e*/ 	.byte	0x04
	.zero		1


	//   ....[47]....
        /*0890*/ 	.word	0x0000ce30
        /*0894*/ 	.word	0x000000ff
        /*0898*/ 	.word	0x00000000
        /*089c*/ 	.short	0x0101
        /*089e*/ 	.byte	0x05
	.zero		1


	//   ....[48]....
        /*08a0*/ 	.word	0x0000ee50
        /*08a4*/ 	.word	0x00000003
        /*08a8*/ 	.word	0x00028480
        /*08ac*/ 	.short	0x010a
        /*08ae*/ 	.byte	0x3f
	.zero		1


	//   ....[49]....
        /*08b0*/ 	.word	0x0000f050
        /*08b4*/ 	.word	0x00000003
        /*08b8*/ 	.word	0x00028440
        /*08bc*/ 	.short	0x010a
        /*08be*/ 	.byte	0x3f
	.zero		1


	//   ....[50]....
        /*08c0*/ 	.word	0x0000f430
        /*08c4*/ 	.word	0x000000ff
        /*08c8*/ 	.word	0x00028420
        /*08cc*/ 	.short	0x010a
        /*08ce*/ 	.byte	0x28
	.zero		1


	//   ....[51]....
        /*08d0*/ 	.word	0x0000f710
        /*08d4*/ 	.word	0x00000006
        /*08d8*/ 	.word	0x00028480
        /*08dc*/ 	.short	0x010a
        /*08de*/ 	.byte	0x3f
	.zero		1


	//   ....[52]....
        /*08e0*/ 	.word	0x0000fa80
        /*08e4*/ 	.word	0x00000006
        /*08e8*/ 	.word	0x00028440
        /*08ec*/ 	.short	0x010a
        /*08ee*/ 	.byte	0x3f
	.zero		1


	//   ....[53]....
        /*08f0*/ 	.word	0x0000fe70
        /*08f4*/ 	.word	0x00000005
        /*08f8*/ 	.word	0x00028470
        /*08fc*/ 	.short	0x010a
        /*08fe*/ 	.byte	0x3f
	.zero		1


	//   ....[54]....
        /*0900*/ 	.word	0x0000fef0
        /*0904*/ 	.word	0x00000005
        /*0908*/ 	.word	0x00028460
        /*090c*/ 	.short	0x010a
        /*090e*/ 	.byte	0x3f
	.zero		1


	//   ....[55]....
        /*0910*/ 	.word	0x000103d0
        /*0914*/ 	.word	0x00000004
        /*0918*/ 	.word	0x00028450
        /*091c*/ 	.short	0x0101
        /*091e*/ 	.byte	0x3f
	.zero		1


	//   ....[56]....
        /*0920*/ 	.word	0x00010410
        /*0924*/ 	.word	0x00000003
        /*0928*/ 	.word	0x00000000
        /*092c*/ 	.short	0x0101
        /*092e*/ 	.byte	0x3f
	.zero		1


	//   ....[57]....
        /*0930*/ 	.word	0x000105e0
        /*0934*/ 	.word	0x00000014
        /*0938*/ 	.word	0x00028470
        /*093c*/ 	.short	0x010a
        /*093e*/ 	.byte	0x3f
	.zero		1


	//   ....[58]....
        /*0940*/ 	.word	0x00010670
        /*0944*/ 	.word	0x00000014
        /*0948*/ 	.word	0x00028460
        /*094c*/ 	.short	0x010a
        /*094e*/ 	.byte	0x3f
	.zero		1


	//   ....[59]....
        /*0950*/ 	.word	0x00010b40
        /*0954*/ 	.word	0x00000014
        /*0958*/ 	.word	0x00028450
        /*095c*/ 	.short	0x0101
        /*095e*/ 	.byte	0x3f
	.zero		1


	//   ....[60]....
        /*0960*/ 	.word	0x00010b90
        /*0964*/ 	.word	0x00000000
        /*0968*/ 	.word	0x00000000
        /*096c*/ 	.short	0x0101
        /*096e*/ 	.byte	0x3f
	.zero		1


	//   ....[61]....
        /*0970*/ 	.word	0x00010e70
        /*0974*/ 	.word	0x00000000
        /*0978*/ 	.word	0x00028420
        /*097c*/ 	.short	0x010a
        /*097e*/ 	.byte	0x3f
	.zero		1


	//   ....[62]....
        /*0980*/ 	.word	0x00011030
        /*0984*/ 	.word	0x00000006
        /*0988*/ 	.word	0x00000000
        /*098c*/ 	.short	0x010a
        /*098e*/ 	.byte	0x3f
	.zero		1


	//   ....[63]....
        /*0990*/ 	.word	0x000110a0
        /*0994*/ 	.word	0x00000007
        /*0998*/ 	.word	0x00000000
        /*099c*/ 	.short	0x010a
        /*099e*/ 	.byte	0x3f
	.zero		1


	//   ....[64]....
        /*09a0*/ 	.word	0x00011100
        /*09a4*/ 	.word	0x00000004
        /*09a8*/ 	.word	0x00028460
        /*09ac*/ 	.short	0x010a
        /*09ae*/ 	.byte	0x3f
	.zero		1


	//   ....[65]....
        /*09b0*/ 	.word	0x00011150
        /*09b4*/ 	.word	0x00000003
        /*09b8*/ 	.word	0x00028460
        /*09bc*/ 	.short	0x010a
        /*09be*/ 	.byte	0x3f
	.zero		1


	//   ....[66]....
        /*09c0*/ 	.word	0x00011190
        /*09c4*/ 	.word	0x00000004
        /*09c8*/ 	.word	0x00028480
        /*09cc*/ 	.short	0x010a
        /*09ce*/ 	.byte	0x3f
	.zero		1


	//   ....[67]....
        /*09d0*/ 	.word	0x000111b0
        /*09d4*/ 	.word	0x00000003
        /*09d8*/ 	.word	0x00028480
        /*09dc*/ 	.short	0x010a
        /*09de*/ 	.byte	0x3f
	.zero		1


	//   ....[68]....
        /*09e0*/ 	.word	0x00011220
        /*09e4*/ 	.word	0x00000003
        /*09e8*/ 	.word	0x00028400
        /*09ec*/ 	.short	0x010a
        /*09ee*/ 	.byte	0x3f
	.zero		1


	//   ....[69]....
        /*09f0*/ 	.word	0x00011270
        /*09f4*/ 	.word	0x00000005
        /*09f8*/ 	.word	0x00028430
        /*09fc*/ 	.short	0x010a
        /*09fe*/ 	.byte	0x3f
	.zero		1


	//   ....[70]....
        /*0a00*/ 	.word	0x000112d0
        /*0a04*/ 	.word	0x0000000a
        /*0a08*/ 	.word	0x00028430
        /*0a0c*/ 	.short	0x010a
        /*0a0e*/ 	.byte	0x3f
	.zero		1


	//   ....[71]....
        /*0a10*/ 	.word	0x00011330
        /*0a14*/ 	.word	0x0000000a
        /*0a18*/ 	.word	0x00028450
        /*0a1c*/ 	.short	0x010a
        /*0a1e*/ 	.byte	0x3f
	.zero		1


	//   ....[72]....
        /*0a20*/ 	.word	0x00011390
        /*0a24*/ 	.word	0x00000006
        /*0a28*/ 	.word	0x00028430
        /*0a2c*/ 	.short	0x010a
        /*0a2e*/ 	.byte	0x3f
	.zero		1


	//   ....[73]....
        /*0a30*/ 	.word	0x000113f0
        /*0a34*/ 	.word	0x00000006
        /*0a38*/ 	.word	0x00028450
        /*0a3c*/ 	.short	0x010a
        /*0a3e*/ 	.byte	0x3f
	.zero		1


	//   ....[74]....
        /*0a40*/ 	.word	0x00011450
        /*0a44*/ 	.word	0x00000006
        /*0a48*/ 	.word	0x00028430
        /*0a4c*/ 	.short	0x010a
        /*0a4e*/ 	.byte	0x3f
	.zero		1


	//   ....[75]....
        /*0a50*/ 	.word	0x000114b0
        /*0a54*/ 	.word	0x00000006
        /*0a58*/ 	.word	0x00028450
        /*0a5c*/ 	.short	0x010a
        /*0a5e*/ 	.byte	0x3f
	.zero		1


	//   ....[76]....
        /*0a60*/ 	.word	0x00011510
        /*0a64*/ 	.word	0x00000007
        /*0a68*/ 	.word	0x00028450
        /*0a6c*/ 	.short	0x010a
        /*0a6e*/ 	.byte	0x3f
	.zero		1


	//   ....[77]....
        /*0a70*/ 	.word	0x00011660
        /*0a74*/ 	.word	0x00000003
        /*0a78*/ 	.word	0x00028480
        /*0a7c*/ 	.short	0x010a
        /*0a7e*/ 	.byte	0x3f
	.zero		1


	//   ....[78]....
        /*0a80*/ 	.word	0x000116b0
        /*0a84*/ 	.word	0x00000003
        /*0a88*/ 	.word	0x00028440
        /*0a8c*/ 	.short	0x010a
        /*0a8e*/ 	.byte	0x3f
	.zero		1


	//   ....[79]....
        /*0a90*/ 	.word	0x00011710
        /*0a94*/ 	.word	0x00000003
        /*0a98*/ 	.word	0x00028420
        /*0a9c*/ 	.short	0x010a
        /*0a9e*/ 	.byte	0x3f
	.zero		1


	//   ....[80]....
        /*0aa0*/ 	.word	0x00011760
        /*0aa4*/ 	.word	0x00000006
        /*0aa8*/ 	.word	0x00028480
        /*0aac*/ 	.short	0x010a
        /*0aae*/ 	.byte	0x3f
	.zero		1


	//   ....[81]....
        /*0ab0*/ 	.word	0x000117b0
        /*0ab4*/ 	.word	0x00000006
        /*0ab8*/ 	.word	0x00028440
        /*0abc*/ 	.short	0x010a
        /*0abe*/ 	.byte	0x3f
	.zero		1


	//   ....[82]....
        /*0ac0*/ 	.word	0x00011810
        /*0ac4*/ 	.word	0x00000005
        /*0ac8*/ 	.word	0x00028470
        /*0acc*/ 	.short	0x010a
        /*0ace*/ 	.byte	0x3f
	.zero		1


	//   ....[83]....
        /*0ad0*/ 	.word	0x00011870
        /*0ad4*/ 	.word	0x00000005
        /*0ad8*/ 	.word	0x00028460
        /*0adc*/ 	.short	0x010a
        /*0ade*/ 	.byte	0x3f
	.zero		1


	//   ....[84]....
        /*0ae0*/ 	.word	0x000118c0
        /*0ae4*/ 	.word	0x00000014
        /*0ae8*/ 	.word	0x00028470
        /*0aec*/ 	.short	0x010a
        /*0aee*/ 	.byte	0x3f
	.zero		1


	//   ....[85]....
        /*0af0*/ 	.word	0x00011910
        /*0af4*/ 	.word	0x00000014
        /*0af8*/ 	.word	0x00028460
        /*0afc*/ 	.short	0x010a
        /*0afe*/ 	.byte	0x3f
	.zero		1


	//   ....[86]....
        /*0b00*/ 	.word	0x00011960
        /*0b04*/ 	.word	0x00000000
        /*0b08*/ 	.word	0x00028420
        /*0b0c*/ 	.short	0x010a
        /*0b0e*/ 	.byte	0x3f
	.zero		1


	//   ....[87]....
        /*0b10*/ 	.word	0x00011b00
        /*0b14*/ 	.word	0x00000006
        /*0b18*/ 	.word	0x00000000
        /*0b1c*/ 	.short	0x010a
        /*0b1e*/ 	.byte	0x3f
	.zero		1


	//   ....[88]....
        /*0b20*/ 	.word	0x00011b50
        /*0b24*/ 	.word	0x00000007
        /*0b28*/ 	.word	0x00000000
        /*0b2c*/ 	.short	0x010a
        /*0b2e*/ 	.byte	0x3f
	.zero		1


	//   ....[89]....
        /*0b30*/ 	.word	0x00011ba0
        /*0b34*/ 	.word	0x00000004
        /*0b38*/ 	.word	0x00028460
        /*0b3c*/ 	.short	0x010a
        /*0b3e*/ 	.byte	0x3f
	.zero		1


	//   ....[90]....
        /*0b40*/ 	.word	0x00011bf0
        /*0b44*/ 	.word	0x00000003
        /*0b48*/ 	.word	0x00028460
        /*0b4c*/ 	.short	0x010a
        /*0b4e*/ 	.byte	0x3f
	.zero		1


	//   ....[91]....
        /*0b50*/ 	.word	0x00011c40
        /*0b54*/ 	.word	0x00000004
        /*0b58*/ 	.word	0x00028480
        /*0b5c*/ 	.short	0x010a
        /*0b5e*/ 	.byte	0x3f
	.zero		1


	//----- nvinfo : EIATTR_NUM_MBARRIERS
	.align		4
.L_184:
        /*0b60*/ 	.byte	0x03, 0x38
        /*0b62*/ 	.short	0x0016


	//----- nvinfo : EIATTR_EXIT_INSTR_OFFSETS
	.align		4
        /*0b64*/ 	.byte	0x04, 0x1c
        /*0b66*/ 	.short	(.L_186 - .L_185)


	//   ....[0]....
.L_185:
        /*0b68*/ 	.word	0x00000a60


	//   ....[1]....
        /*0b6c*/ 	.word	0x0000d880


	//   ....[2]....
        /*0b70*/ 	.word	0x00011200


	//----- nvinfo : EIATTR_MAX_THREADS
	.align		4
.L_186:
        /*0b74*/ 	.byte	0x04, 0x05
        /*0b76*/ 	.short	(.L_188 - .L_187)
.L_187:
        /*0b78*/ 	.word	0x00000180
        /*0b7c*/ 	.word	0x00000001
        /*0b80*/ 	.word	0x00000001


	//----- nvinfo : EIATTR_CRS_STACK_SIZE
	.align		4
.L_188:
        /*0b84*/ 	.byte	0x04, 0x1e
        /*0b86*/ 	.short	(.L_190 - .L_189)
.L_189:
        /*0b88*/ 	.word	0x00000000


	//----- nvinfo : EIATTR_CBANK_PARAM_SIZE
	.align		4
.L_190:
        /*0b8c*/ 	.byte	0x03, 0x19
        /*0b8e*/ 	.short	0x0bf0


	//----- nvinfo : EIATTR_PARAM_CBANK
	.align		4
        /*0b90*/ 	.byte	0x04, 0x0a
        /*0b92*/ 	.short	(.L_192 - .L_191)
	.align		4
.L_191:
        /*0b94*/ 	.word	index@(.nv.constant0._ZN7cutlass13device_kernelIN5flash11enable_sm90INS1_16FlashAttnFwdSm90INS1_25CollectiveMainloopFwdSm90ILi2EN4cute5tupleIJNS5_1CILi1EEES8_S8_EEENS6_IJNS7_ILi128EEENS7_ILi64EEENS7_ILi256EEEEEELi256ENS_12float_e4m3_tEfNS_4arch4Sm90ELb0ELb1ELb0ELb0ELb0ELb0ELb0ELb1ELb1ELb0ELb0ELb0EEENS1_21CollectiveEpilogueFwdINS6_IJSA_SC_SB_EEES9_NS_10bfloat16_tESG_Li256ELb0ELb0ELb0ELb1EEENS1_30DynamicPersistentTileSchedulerILi256ELi128ELb0ELb0ELb1EEEEEEEEEvNT_6ParamsE)
        /*0b98*/ 	.short	0x0210
        /*0b9a*/ 	.short	0x0bf0


	//----- nvinfo : EIATTR_SW_WAR
	.align		4
.L_192:
        /*0b9c*/ 	.byte	0x04, 0x36
        /*0b9e*/ 	.short	(.L_194 - .L_193)
.L_193:
        /*0ba0*/ 	.word	0x00000008
.L_194:


//--------------------- .nv.info._ZN7cutlass13device_kernelIN5flash11enable_sm90INS1_16FlashAttnFwdSm90INS1_25CollectiveMainloopFwdSm90ILi2EN4cute5tupleIJNS5_1CILi1EEES8_S8_EEENS6_IJNS7_ILi128EEENS7_ILi64EEENS7_ILi256EEEEEELi256ENS_12float_e4m3_tEfNS_4arch4Sm90ELb0ELb1ELb0ELb1ELb0ELb0ELb0ELb1ELb1ELb0ELb0ELb0EEENS1_21CollectiveEpilogueFwdINS6_IJSA_SC_SB_EEES9_NS_10bfloat16_tESG_Li256ELb1ELb0ELb0ELb1EEENS1_36VarlenDynamicPersistentTileSchedulerILi128ELi64ELi256ELi128ELb0ELb0ELb1ELb1ELb0ELb1EEEEEEEEEvNT_6ParamsE --------------------------
	.section	.nv.info._ZN7cutlass13device_kernelIN5flash11enable_sm90INS1_16FlashAttnFwdSm90INS1_25CollectiveMainloopFwdSm90ILi2EN4cute5tupleIJNS5_1CILi1EEES8_S8_EEENS6_IJNS7_ILi128EEENS7_ILi64EEENS7_ILi256EEEEEELi256ENS_12float_e4m3_tEfNS_4arch4Sm90ELb0ELb1ELb0ELb1ELb0ELb0ELb0ELb1ELb1ELb0ELb0ELb0EEENS1_21CollectiveEpilogueFwdINS6_IJSA_SC_SB_EEES9_NS_10bfloat16_tESG_Li256ELb1ELb0ELb0ELb1EEENS1_36VarlenDynamicPersistentTileSchedulerILi128ELi64ELi256ELi128ELb0ELb0ELb1ELb1ELb0ELb1EEEEEEEEEvNT_6ParamsE,"",@"SHT_CUDA_INFO"
	.sectionflags	@""
	.align	4


	//----- nvinfo : EIATTR_CUDA_API_VERSION
	.align		4
        /*0000*/ 	.byte	0x04, 0x37
        /*0002*/ 	.short	(.L_196 - .L_195)
.L_195:
        /*0004*/ 	.word	0x00000082


	//----- nvinfo : EIATTR_KPARAM_INFO
	.align		4
.L_196:
        /*0008*/ 	.byte	0x04, 0x17
        /*000a*/ 	.short	(.L_198 - .L_197)
.L_197:
        /*000c*/ 	.word	0x00000000
        /*0010*/ 	.short	0x0000
        /*0012*/ 	.short	0x0070
        /*0014*/ 	.byte	0x00, 0xf0, 0x01, 0x28


	//----- nvinfo : EIATTR_SPARSE_MMA_MASK
	.align		4
.L_198:
        /*0018*/ 	.byte	0x03, 0x50
        /*001a*/ 	.short	0x0000


	//----- nvinfo : EIATTR_MAXREG_COUNT
	.align		4
        /*001c*/ 	.byte	0x03, 0x1b
        /*001e*/ 	.short	0x00a8


	//----- nvinfo : EIATTR_NUM_BARRIERS
	.align		4
        /*0020*/ 	.byte	0x02, 0x4c
        /*0022*/ 	.byte	0x10
	.zero		1


	//----- nvinfo : EIATTR_EXTERNS
	.align		4
        /*0024*/ 	.byte	0x04, 0x0f
        /*0026*/ 	.short	(.L_200 - .L_199)


	//   ....[0]....
	.align		4
.L_199:
        /*0028*/ 	.word	index@(__assertfail)


	//----- nvinfo : EIATTR_ANNOTATIONS
	.align		4
.L_200:
        /*002c*/ 	.byte	0x04, 0x55
        /*002e*/ 	.short	(.L_202 - .L_201)


	//   ....[0]....
.L_201:
        /* <DEDUP_REMOVED lines=41> */
        /*02b4*/ 	.byte	0xa0, 0x41, 0x01, 0x00, 0x01, 0x00, 0x00, 0x00, 0x00, 0x42, 0x01, 0x00


	//----- nvinfo : EIATTR_MERCURY_ISA_VERSION
	.align		4
.L_202:
        /*02c0*/ 	.byte	0x03, 0x5f
        /*02c2*/ 	.short	0x0101


	//----- nvinfo : EIATTR_UNUSED_LOAD_BYTE_OFFSET
	.align		4
        /*02c4*/ 	.byte	0x04, 0x44
        /*02c6*/ 	.short	(.L_204 - .L_203)


	//   ....[0]....
.L_203:
        /*02c8*/ 	.word	0x00000a70
        /*02cc*/ 	.word	0x0000fff0


	//   ....[1]....
        /*02d0*/ 	.word	0x0000b310
        /*02d4*/ 	.word	0x0000fff0


	//----- nvinfo : EIATTR_INT_WARP_WIDE_INSTR_OFFSETS
	.align		4
.L_204:
        /*02d8*/ 	.byte	0x04, 0x31
        /*02da*/ 	.short	(.L_206 - .L_205)


	//   ....[0]....
.L_205:
        /*02dc*/ 	.word	0x00000160


	//   ....[1]....
        /*02e0*/ 	.word	0x000001a0


	//   ....[2]....
        /*02e4*/ 	.word	0x00000210


	//   ....[3]....
        /*02e8*/ 	.word	0x00010180


	//   ....[4]....
        /*02ec*/ 	.word	0x00010210


	//   ....[5]....
        /*02f0*/ 	.word	0x000109b0


	//   ....[6]....
        /*02f4*/ 	.word	0x00012350


	//   ....[7]....
        /*02f8*/ 	.word	0x000123e0


	//----- nvinfo : EIATTR_COOP_GROUP_MASK_REGIDS
	.align		4
.L_206:
        /*02fc*/ 	.byte	0x04, 0x29
        /*02fe*/ 	.short	(.L_208 - .L_207)


	//   ....[0]....
.L_207:
        /*0300*/ 	.word	0xffffffff


	//   ....[1]....
        /*0304*/ 	.word	0xffffffff


	//   ....[2]....
        /*0308*/ 	.word	0xffffffff


	//   ....[3]....
        /*030c*/ 	.word	0xffffffff


	//   ....[4]....
        /*0310*/ 	.word	0xffffffff


	//   ....[5]....
        /*0314*/ 	.word	0xffffffff


	//   ....[6]....
        /*0318*/ 	.word	0xffffffff


	//   ....[7]....
        /*031c*/ 	.word	0xffffffff


	//   ....[8]....
        /*0320*/ 	.word	0xffffffff


	//   ....[9]....
        /*0324*/ 	.word	0xffffffff


	//   ....[10]....
        /*0328*/ 	.word	0xffffffff


	//   ....[11]....
        /*032c*/ 	.word	0xffffffff


	//   ....[12]....
        /*0330*/ 	.word	0xffffffff


	//   ....[13]....
        /*0334*/ 	.word	0xffffffff


	//   ....[14]....
        /*0338*/ 	.word	0xffffffff


	//   ....[15]....
        /*033c*/ 	.word	0xffffffff


	//   ....[16]....
        /*0340*/ 	.word	0xffffffff


	//   ....[17]....
        /*0344*/ 	.word	0xffffffff


	//   ....[18]....
        /*0348*/ 	.word	0xffffffff


	//   ....[19]....
        /*034c*/ 	.word	0xffffffff


	//   ....[20]....
        /*0350*/ 	.word	0xffffffff


	//   ....[21]....
        /*0354*/ 	.word	0xffffffff


	//   ....[22]....
        /*0358*/ 	.word	0xffffffff


	//   ....[23]....
        /*035c*/ 	.word	0xffffffff


	//   ....[24]....
        /*0360*/ 	.word	0xffffffff


	//   ....[25]....
        /*0364*/ 	.word	0xffffffff


	//   ....[26]....
        /*0368*/ 	.word	0xffffffff


	//   ....[27]....
        /*036c*/ 	.word	0xffffffff


	//   ....[28]....
        /*0370*/ 	.word	0xffffffff


	//   ....[29]....
        /*0374*/ 	.word	0xffffffff


	//   ....[30]....
        /*0378*/ 	.word	0xffffffff


	//   ....[31]....
        /*037c*/ 	.word	0xffffffff


	//   ....[32]....
        /*0380*/ 	.word	0xffffffff


	//   ....[33]....
        /*0384*/ 	.word	0xffffffff


	//   ....[34]....
        /*0388*/ 	.word	0xffffffff


	//   ....[35]....
        /*038c*/ 	.word	0xffffffff


	//   ....[36]....
        /*0390*/ 	.word	0xffffffff


	//   ....[37]....
        /*0394*/ 	.word	0xffffffff


	//   ....[38]....
        /*0398*/ 	.word	0xffffffff


	//   ....[39]....
        /*039c*/ 	.word	0xffffffff


	//   ....[40]....
        /*03a0*/ 	.word	0xffffffff


	//   ....[41]....
        /*03a4*/ 	.word	0xffffffff


	//   ....[42]....
        /*03a8*/ 	.word	0xffffffff


	//   ....[43]....
        /*03ac*/ 	.word	0xffffffff


	//   ....[44]....
        /*03b0*/ 	.word	0xffffffff


	//   ....[45]....
        /*03b4*/ 	.word	0xffffffff


	//   ....[46]....
        /*03b8*/ 	.word	0xffffffff


	//   ....[47]....
        /*03bc*/ 	.word	0xffffffff


	//   ....[48]....
        /*03c0*/ 	.word	0xffffffff


	//   ....[49]....
        /*03c4*/ 	.word	0xffffffff


	//   ....[50]....
        /*03c8*/ 	.word	0xffffffff


	//   ....[51]....
        /*03cc*/ 	.word	0xffffffff


	//   ....[52]....
        /*03d0*/ 	.word	0xffffffff


	//   ....[53]....
        /*03d4*/ 	.word	0xffffffff


	//   ....[54]....
        /*03d8*/ 	.word	0xffffffff


	//   ....[55]....
        /*03dc*/ 	.word	0xffffffff


	//   ....[56]....
        /*03e0*/ 	.word	0xffffffff


	//   ....[57]....
        /*03e4*/ 	.word	0xffffffff


	//   ....[58]....
        /*03e8*/ 	.word	0xffffffff


	//   ....[59]....
        /*03ec*/ 	.word	0xffffffff


	//   ....[60]....
        /*03f0*/ 	.word	0xffffffff


	//   ....[61]....
        /*03f4*/ 	.word	0xffffffff


	//   ....[62]....
        /*03f8*/ 	.word	0xffffffff


	//   ....[63]....
        /*03fc*/ 	.word	0xffffffff


	//   ....[64]....
        /*0400*/ 	.word	0xffffffff


	//   ....[65]....
        /*0404*/ 	.word	0xffffffff


	//   ....[66]....
        /*0408*/ 	.word	0xffffffff


	//   ....[67]....
        /*040c*/ 	.word	0xffffffff


	//   ....[68]....
        /*0410*/ 	.word	0xffffffff


	//   ....[69]....
        /*0414*/ 	.word	0xffffffff


	//   ....[70]....
        /*0418*/ 	.word	0xffffffff


	//   ....[71]....
        /*041c*/ 	.word	0xffffffff


	//   ....[72]....
        /*0420*/ 	.word	0xffffffff


	//   ....[73]....
        /*0424*/ 	.word	0xffffffff


	//   ....[74]....
        /*0428*/ 	.word	0xffffffff


	//   ....[75]....
        /*042c*/ 	.word	0xffffffff


	//   ....[76]....
        /*0430*/ 	.word	0xffffffff


	//   ....[77]....
        /*0434*/ 	.word	0xffffffff


	//   ....[78]....
        /*0438*/ 	.word	0xffffffff


	//   ....[79]....
        /*043c*/ 	.word	0xffffffff


	//   ....[80]....
        /*0440*/ 	.word	0xffffffff


	//   ....[81]....
        /*0444*/ 	.word	0xffffffff


	//   ....[82]....
        /*0448*/ 	.word	0xffffffff


	//   ....[83]....
        /*044c*/ 	.word	0xffffffff


	//   ....[84]....
        /*0450*/ 	.word	0xffffffff


	//   ....[85]....
        /*0454*/ 	.word	0xffffffff


	//   ....[86]....
        /*0458*/ 	.word	0xffffffff


	//   ....[87]....
        /*045c*/ 	.word	0xffffffff


	//   ....[88]....
        /*0460*/ 	.word	0xffffffff


	//   ....[89]....
        /*0464*/ 	.word	0xffffffff


	//   ....[90]....
        /*0468*/ 	.word	0xffffffff


	//   ....[91]....
        /*046c*/ 	.word	0xffffffff


	//   ....[92]....
        /*0470*/ 	.word	0xffffffff


	//   ....[93]....
        /*0474*/ 	.word	0xffffffff


	//   ....[94]....
        /*0478*/ 	.word	0xffffffff


	//   ....[95]....
        /*047c*/ 	.word	0xffffffff


	//   ....[96]....
        /*0480*/ 	.word	0xffffffff


	//   ....[97]....
        /*0484*/ 	.word	0xffffffff


	//   ....[98]....
        /*0488*/ 	.word	0xffffffff


	//   ....[99]....
        /*048c*/ 	.word	0xffffffff


	//   ....[100]....
        /*0490*/ 	.word	0xffffffff


	//   ....[101]....
        /*0494*/ 	.word	0xffffffff


	//   ....[102]....
        /*0498*/ 	.word	0xffffffff


	//   ....[103]....
        /*049c*/ 	.word	0xffffffff


	//   ....[104]....
        /*04a0*/ 	.word	0xffffffff


	//   ....[105]....
        /*04a4*/ 	.word	0xffffffff


	//   ....[106]....
        /*04a8*/ 	.word	0xffffffff


	//   ....[107]....
        /*04ac*/ 	.word	0xffffffff


	//   ....[108]....
        /*04b0*/ 	.word	0xffffffff


	//   ....[109]....
        /*04b4*/ 	.word	0xffffffff


	//   ....[110]....
        /*04b8*/ 	.word	0xffffffff


	//   ....[111]....
        /*04bc*/ 	.word	0xffffffff


	//   ....[112]....
        /*04c0*/ 	.word	0xffffffff


	//   ....[113]....
        /*04c4*/ 	.word	0xffffffff


	//   ....[114]....
        /*04c8*/ 	.word	0xffffffff


	//   ....[115]....
        /*04cc*/ 	.word	0xffffffff


	//   ....[116]....
        /*04d0*/ 	.word	0xffffffff


	//   ....[117]....
        /*04d4*/ 	.word	0xffffffff


	//   ....[118]....
        /*04d8*/ 	.word	0xffffffff


	//   ....[119]....
        /*04dc*/ 	.word	0xffffffff


	//   ....[120]....
        /*04e0*/ 	.word	0xffffffff


	//   ....[121]....
        /*04e4*/ 	.word	0xffffffff


	//   ....[122]....
        /*04e8*/ 	.word	0xffffffff


	//   ....[123]....
        /*04ec*/ 	.word	0xffffffff


	//   ....[124]....
        /*04f0*/ 	.word	0xffffffff


	//   ....[125]....
        /*04f4*/ 	.word	0xffffffff


	//   ....[126]....
        /*04f8*/ 	.word	0xffffffff


	//   ....[127]....
        /*04fc*/ 	.word	0x0500000f


	//   ....[128]....
        /*0500*/ 	.word	0x0500000f


	//----- nvinfo : EIATTR_COOP_GROUP_INSTR_OFFSETS
	.align		4
.L_208:
        /*0504*/ 	.byte	0x04, 0x28
        /*0506*/ 	.short	(.L_210 - .L_209)


	//   ....[0]....
.L_209:
        /*0508*/ 	.word	0x00000070


	//   ....[1]....
        /*050c*/ 	.word	0x00000170


	//   ....[2]....
        /*0510*/ 	.word	0x000001c0


	//   ....[3]....
        /*0514*/ 	.word	0x000003f0


	//   ....[4]....
        /*0518*/ 	.word	0x00000550


	//   ....[5]....
        /*051c*/ 	.word	0x00000670


	//   ....[6]....
        /*0520*/ 	.word	0x000007d0


	//   ....[7]....
        /*0524*/ 	.word	0x00001d60


	//   ....[8]....
        /*0528*/ 	.word	0x00003070


	//   ....[9]....
        /*052c*/ 	.word	0x00003200


	//   ....[10]....
        /*0530*/ 	.word	0x00003500


	//   ....[11]....
        /*0534*/ 	.word	0x000035c0


	//   ....[12]....
        /*0538*/ 	.word	0x000050d0


	//   ....[13]....
        /*053c*/ 	.word	0x000051d0


	//   ....[14]....
        /*0540*/ 	.word	0x00005550


	//   ....[15]....
        /*0544*/ 	.word	0x000055f0


	//   ....[16]....
        /*0548*/ 	.word	0x00006f00


	//   ....[17]....
        /*054c*/ 	.word	0x00006f10


	//   ....[18]....
        /*0550*/ 	.word	0x00006f40


	//   ....[19]....
        /*0554*/ 	.word	0x00006f50


	//   ....[20]....
        /*0558*/ 	.word	0x00009090


	//   ....[21]....
        /*055c*/ 	.word	0x00009190


	//   ....[22]....
        /*0560*/ 	.word	0x00009540


	//   ....[23]....
        /*0564*/ 	.word	0x000095c0


	//   ....[24]....
        /*0568*/ 	.word	0x0000a7c0


	//   ....[25]....
        /*056c*/ 	.word	0x0000a7d0


	//   ....[26]....
        /*0570*/ 	.word	0x0000a800


	//   ....[27]....
        /*0574*/ 	.word	0x0000a810


	//   ....[28]....
        /*0578*/ 	.word	0x0000be40


	//   ....[29]....
        /*057c*/ 	.word	0x0000be70


	//   ....[30]....
        /*0580*/ 	.word	0x0000bec0


	//   ....[31]....
        /*0584*/ 	.word	0x0000bef0


	//   ....[32]....
        /*0588*/ 	.word	0x0000bf20


	//   ....[33]....
        /*058c*/ 	.word	0x0000bf50


	//   ....[34]....
        /*0590*/ 	.word	0x0000bf80


	//   ....[35]....
        /*0594*/ 	.word	0x0000bfe0


	//   ....[36]....
        /*0598*/ 	.word	0x0000c010


	//   ....[37]....
        /*059c*/ 	.word	0x0000c040


	//   ....[38]....
        /*05a0*/ 	.word	0x0000c070


	//   ....[39]....
        /*05a4*/ 	.word	0x0000c0a0


	//   ....[40]....
        /*05a8*/ 	.word	0x0000c0d0


	//   ....[41]....
        /*05ac*/ 	.word	0x0000c100


	//   ....[42]....
        /*05b0*/ 	.word	0x0000c170


	//   ....[43]....
        /*05b4*/ 	.word	0x0000c1b0


	//   ....[44]....
        /*05b8*/ 	.word	0x0000c1e0


	//   ....[45]....
        /*05bc*/ 	.word	0x0000c220


	//   ....[46]....
        /*05c0*/ 	.word	0x0000c250


	//   ....[47]....
        /*05c4*/ 	.word	0x0000c280


	//   ....[48]....
        /*05c8*/ 	.word	0x0000c2b0


	//   ....[49]....
        /*05cc*/ 	.word	0x0000c2e0


	//   ....[50]....
        /*05d0*/ 	.word	0x0000c310


	//   ....[51]....
        /*05d4*/ 	.word	0x0000c340


	//   ....[52]....
        /*05d8*/ 	.word	0x0000c370


	//   ....[53]....
        /*05dc*/ 	.word	0x0000c3a0


	//   ....[54]....
        /*05e0*/ 	.word	0x0000c3d0


	//   ....[55]....
        /*05e4*/ 	.word	0x0000c400


	//   ....[56]....
        /*05e8*/ 	.word	0x0000c430


	//   ....[57]....
        /*05ec*/ 	.word	0x0000c460


	//   ....[58]....
        /*05f0*/ 	.word	0x0000c490


	//   ....[59]....
        /*05f4*/ 	.word	0x0000c4c0


	//   ....[60]....
        /*05f8*/ 	.word	0x0000c4f0


	//   ....[61]....
        /*05fc*/ 	.word	0x0000c520


	//   ....[62]....
        /*0600*/ 	.word	0x0000c550


	//   ....[63]....
        /*0604*/ 	.word	0x0000c570


	//   ....[64]....
        /*0608*/ 	.word	0x0000c580


	//   ....[65]....
        /*060c*/ 	.word	0x0000c590


	//   ....[66]....
        /*0610*/ 	.word	0x0000c5a0


	//   ....[67]....
        /*0614*/ 	.word	0x0000c5b0


	//   ....[68]....
        /*0618*/ 	.word	0x0000c5c0


	//   ....[69]....
        /*061c*/ 	.word	0x0000c5d0


	//   ....[70]....
        /*0620*/ 	.word	0x0000c5f0


	//   ....[71]....
        /*0624*/ 	.word	0x0000c600


	//   ....[72]....
        /*0628*/ 	.word	0x0000c610


	//   ....[73]....
        /*062c*/ 	.word	0x0000c620


	//   ....[74]....
        /*0630*/ 	.word	0x0000c630


	//   ....[75]....
        /*0634*/ 	.word	0x0000c650


	//   ....[76]....
        /*0638*/ 	.word	0x0000c660


	//   ....[77]....
        /*063c*/ 	.word	0x0000c680


	//   ....[78]....
        /*0640*/ 	.word	0x0000c690


	//   ....[79]....
        /*0644*/ 	.word	0x0000c6b0


	//   ....[80]....
        /*0648*/ 	.word	0x0000c6d0


	//   ....[81]....
        /*064c*/ 	.word	0x0000c6e0


	//   ....[82]....
        /*0650*/ 	.word	0x0000c700


	//   ....[83]....
        /*0654*/ 	.word	0x0000c710


	//   ....[84]....
        /*0658*/ 	.word	0x0000c730


	//   ....[85]....
        /*065c*/ 	.word	0x0000c750


	//   ....[86]....
        /*0660*/ 	.word	0x0000c760


	//   ....[87]....
        /*0664*/ 	.word	0x0000c790


	//   ....[88]....
        /*0668*/ 	.word	0x0000c7c0


	//   ....[89]....
        /*066c*/ 	.word	0x0000c7f0


	//   ....[90]....
        /*0670*/ 	.word	0x0000c820


	//   ....[91]....
        /*0674*/ 	.word	0x0000c830


	//   ....[92]....
        /*0678*/ 	.word	0x0000ea70


	//   ....[93]....
        /*067c*/ 	.word	0x0000ec60


	//   ....[94]....
        /*0680*/ 	.word	0x0000ec90


	//   ....[95]....
        /*0684*/ 	.word	0x0000ecc0


	//   ....[96]....
        /*0688*/ 	.word	0x0000ed00


	//   ....[97]....
        /*068c*/ 	.word	0x0000ed30


	//   ....[98]....
        /*0690*/ 	.word	0x0000ed70


	//   ....[99]....
        /*0694*/ 	.word	0x0000ef00


	//   ....[100]....
        /*0698*/ 	.word	0x0000ef30


	//   ....[101]....
        /*069c*/ 	.word	0x0000ef60


	//   ....[102]....
        /*06a0*/ 	.word	0x0000ef90


	//   ....[103]....
        /*06a4*/ 	.word	0x0000efc0


	//   ....[104]....
        /*06a8*/ 	.word	0x0000f000


	//   ....[105]....
        /*06ac*/ 	.word	0x0000f0a0


	//   ....[106]....
        /*06b0*/ 	.word	0x0000f130


	//   ....[107]....
        /*06b4*/ 	.word	0x0000f1e0


	//   ....[108]....
        /*06b8*/ 	.word	0x00010ac0


	//   ....[109]....
        /*06bc*/ 	.word	0x00012d10


	//   ....[110]....
        /*06c0*/ 	.word	0x00012d40


	//   ....[111]....
        /*06c4*/ 	.word	0x00012d70


	//   ....[112]....
        /*06c8*/ 	.word	0x00012db0


	//   ....[113]....
        /*06cc*/ 	.word	0x00012de0


	//   ....[114]....
        /*06d0*/ 	.word	0x00012df0


	//   ....[115]....
        /*06d4*/ 	.word	0x00012e20


	//   ....[116]....
        /*06d8*/ 	.word	0x00012e30


	//   ....[117]....
        /*06dc*/ 	.word	0x00012f70


	//   ....[118]....
        /*06e0*/ 	.word	0x00012fa0


	//   ....[119]....
        /*06e4*/ 	.word	0x00012fd0


	//   ....[120]....
        /*06e8*/ 	.word	0x00013000


	//   ....[121]....
        /*06ec*/ 	.word	0x00013030


	//   ....[122]....
        /*06f0*/ 	.word	0x00013070


	//   ....[123]....
        /*06f4*/ 	.word	0x00013100


	//   ....[124]....
        /*06f8*/ 	.word	0x00013190


	//   ....[125]....
        /*06fc*/ 	.word	0x00013200


	//   ....[126]....
        /*0700*/ 	.word	0x00013890


	//   ....[127]....
        /*0704*/ 	.word	0x00013f50


	//   ....[128]....
        /*0708*/ 	.word	0x000143e0


	//----- nvinfo : EIATTR_REG_RECONFIG
	.align		4
.L_210:
        /*070c*/ 	.byte	0x01, 0x54
	.zero		2


	//----- nvinfo : EIATTR_SYSCALL_OFFSETS
	.align		4
        /*0710*/ 	.byte	0x04, 0x46
        /*0712*/ 	.short	(.L_212 - .L_211)


	//   ....[0]....
.L_211:
        /*0714*/ 	.word	0x00001f40


	//   ....[1]....
        /*0718*/ 	.word	0x000103b0


	//   ....[2]....
        /*071c*/ 	.word	0x00010530


	//   ....[3]....
        /*0720*/ 	.word	0x00010670


	//   ....[4]....
        /*0724*/ 	.word	0x00010790


	//----- nvinfo : EIATTR_MBARRIER_INSTR_OFFSETS
	.align		4
.L_212:
        /*0728*/ 	.byte	0x04, 0x39
        /*072a*/ 	.short	(.L_214 - .L_213)


	//   ....[0]....
.L_213:
        /*072c*/ 	.word	0x000002a0
        /*0730*/ 	.word	0x000000ff
        /*0734*/ 	.word	0x00028400
        /*0738*/ 	.short	0x0100
        /*073a*/ 	.byte	0x08
	.zero		1


	//   ....[1]....
        /*073c*/ 	.word	0x000002b0
        /*0740*/ 	.word	0x000000ff
        /*0744*/ 	.word	0x00028420
        /*0748*/ 	.short	0x0100
        /*074a*/ 	.byte	0x08
	.zero		1


	//   ....[2]....
        /*074c*/ 	.word	0x000003a0
        /*0750*/ 	.word	0x000000ff
        /*0754*/ 	.word	0x00028430
        /*0758*/ 	.short	0x0100
        /*075a*/ 	.byte	0x08
	.zero		1


	//   ....[3]....
        /*075c*/ 	.word	0x000003b0
        /*0760*/ 	.word	0x000000ff
        /*0764*/ 	.word	0x00028440
        /*0768*/ 	.short	0x0100
        /*076a*/ 	.byte	0x08
	.zero		1


	//   ....[4]....
        /*076c*/ 	.word	0x000003c0
        /*0770*/ 	.word	0x000000ff
        /*0774*/ 	.word	0x00028438
        /*0778*/ 	.short	0x0100
        /*077a*/ 	.byte	0x08
	.zero		1


	//   ....[5]....
        /*077c*/ 	.word	0x000003d0
        /*0780*/ 	.word	0x000000ff
        /*0784*/ 	.word	0x00028448
        /*0788*/ 	.short	0x0100
        /*078a*/ 	.byte	0x08
	.zero		1


	//   ....[6]....
        /*078c*/ 	.word	0x00000500
        /*0790*/ 	.word	0x000000ff
        /*0794*/ 	.word	0x00028450
        /*0798*/ 	.short	0x0100
        /*079a*/ 	.byte	0x08
	.zero		1


	//   ....[7]....
        /*079c*/ 	.word	0x00000510
        /*07a0*/ 	.word	0x000000ff
        /*07a4*/ 	.word	0x00028460
        /*07a8*/ 	.short	0x0100
        /*07aa*/ 	.byte	0x08
	.zero		1


	//   ....[8]....
        /*07ac*/ 	.word	0x00000520
        /*07b0*/ 	.word	0x000000ff
        /*07b4*/ 	.word	0x00028458
        /*07b8*/ 	.short	0x0100
        /*07ba*/ 	.byte	0x08
	.zero		1


	//   ....[9]....
        /*07bc*/ 	.word	0x00000530
        /*07c0*/ 	.word	0x000000ff
        /*07c4*/ 	.word	0x00028468
        /*07c8*/ 	.short	0x0100
        /*07ca*/ 	.byte	0x08
	.zero		1


	//   ....[10]....
        /*07cc*/ 	.word	0x00000620
        /*07d0*/ 	.word	0x000000ff
        /*07d4*/ 	.word	0x00028470
        /*07d8*/ 	.short	0x0100
        /*07da*/ 	.byte	0x06
	.zero		1


	//   ....[11]....
        /*07dc*/ 	.word	0x00000630
        /*07e0*/ 	.word	0x000000ff
        /*07e4*/ 	.word	0x00028480
        /*07e8*/ 	.short	0x0100
        /*07ea*/ 	.byte	0x06
	.zero		1


	//   ....[12]....
        /*07ec*/ 	.word	0x00000640
        /*07f0*/ 	.word	0x000000ff
        /*07f4*/ 	.word	0x00028478
        /*07f8*/ 	.short	0x0100
        /*07fa*/ 	.byte	0x06
	.zero		1


	//   ....[13]....
        /*07fc*/ 	.word	0x00000650
        /*0800*/ 	.word	0x000000ff
        /*0804*/ 	.word	0x00028488
        /*0808*/ 	.short	0x0100
        /*080a*/ 	.byte	0x06
	.zero		1


	//   ....[14]....
        /*080c*/ 	.word	0x00000780
        /*0810*/ 	.word	0x000000ff
        /*0814*/ 	.word	0x00028490
        /*0818*/ 	.short	0x0100
        /*081a*/ 	.byte	0x08
	.zero		1


	//   ....[15]....
        /*081c*/ 	.word	0x00000790
        /*0820*/ 	.word	0x000000ff
        /*0824*/ 	.word	0x000284a0
        /*0828*/ 	.short	0x0100
        /*082a*/ 	.byte	0x08
	.zero		1


	//   ....[16]....
        /*082c*/ 	.word	0x000007a0
        /*0830*/ 	.word	0x000000ff
        /*0834*/ 	.word	0x00028498
        /*0838*/ 	.short	0x0100
        /*083a*/ 	.byte	0x08
	.zero		1


	//   ....[17]....
        /*083c*/ 	.word	0x000007b0
        /*0840*/ 	.word	0x000000ff
        /*0844*/ 	.word	0x000284a8
        /*0848*/ 	.short	0x0100
        /*084a*/ 	.byte	0x08
	.zero		1


	//   ....[18]....
        /*084c*/ 	.word	0x000008e0
        /*0850*/ 	.word	0x000000ff
        /*0854*/ 	.word	0x000284b0
        /*0858*/ 	.short	0x0100
        /*085a*/ 	.byte	0x08
	.zero		1


	//   ....[19]....
        /*085c*/ 	.word	0x000008f0
        /*0860*/ 	.word	0x000000ff
        /*0864*/ 	.word	0x000284c0
        /*0868*/ 	.short	0x0100
        /*086a*/ 	.byte	0x08
	.zero		1


	//   ....[20]....
        /*086c*/ 	.word	0x00000900
        /*0870*/ 	.word	0x000000ff
        /*0874*/ 	.word	0x000284b8
        /*0878*/ 	.short	0x0100
        /*087a*/ 	.byte	0x08
	.zero		1


	//   ....[21]....
        /*087c*/ 	.word	0x00000910
        /*0880*/ 	.word	0x000000ff
        /*0884*/ 	.word	0x000284c8
        /*0888*/ 	.short	0x0100
        /*088a*/ 	.byte	0x08
	.zero		1


	//   ....[22]....
        /*088c*/ 	.word	0x00001fc0
        /*0890*/ 	.word	0x000000ff
        /*0894*/ 	.word	0x00028400
        /*0898*/ 	.short	0x010a
        /*089a*/ 	.byte	0x29
	.zero		1


	//   ....[23]....
        /*089c*/ 	.word	0x00002040
        /*08a0*/ 	.word	0x00000005
        /*08a4*/ 	.word	0x00028430
        /*08a8*/ 	.short	0x010a
        /*08aa*/ 	.byte	0x3f
	.zero		1


	//   ....[24]....
        /*08ac*/ 	.word	0x000020a0
        /*08b0*/ 	.word	0x00000005
        /*08b4*/ 	.word	0x00028430
        /*08b8*/ 	.short	0x010a
        /*08ba*/ 	.byte	0x3f
	.zero		1


	//   ....[25]....
        /*08bc*/ 	.word	0x00002590
        /*08c0*/ 	.word	0x00000000
        /*08c4*/ 	.word	0x00000000
        /*08c8*/ 	.short	0x0101
        /*08ca*/ 	.byte	0x3f
	.zero		1


	//   ....[26]....
        /*08cc*/ 	.word	0x00004280
        /*08d0*/ 	.word	0x000000ff
        /*08d4*/ 	.word	0x00028430
        /*08d8*/ 	.short	0x010a
        /*08da*/ 	.byte	0x06
	.zero		1


	//   ....[27]....
        /*08dc*/ 	.word	0x000042c0
        /*08e0*/ 	.word	0x000000ff
        /*08e4*/ 	.word	0x00028430
        /*08e8*/ 	.short	0x010a
        /*08ea*/ 	.byte	0x06
	.zero		1


	//   ....[28]....
        /*08ec*/ 	.word	0x00004600
        /*08f0*/ 	.word	0x000000ff
        /*08f4*/ 	.word	0x00028450
        /*08f8*/ 	.short	0x010a
        /*08fa*/ 	.byte	0x06
	.zero		1


	//   ....[29]....
        /*08fc*/ 	.word	0x00004640
        /*0900*/ 	.word	0x000000ff
        /*0904*/ 	.word	0x00028450
        /*0908*/ 	.short	0x010a
        /*090a*/ 	.byte	0x06
	.zero		1


	//   ....[30]....
        /*090c*/ 	.word	0x00004810
        /*0910*/ 	.word	0x0000000a
        /*0914*/ 	.word	0x00000000
        /*0918*/ 	.short	0x0101
        /*091a*/ 	.byte	0x3f
	.zero		1


	//   ....[31]....
        /*091c*/ 	.word	0x00005c70
        /*0920*/ 	.word	0x000000ff
        /*0924*/ 	.word	0x00000000
        /*0928*/ 	.short	0x0101
        /*092a*/ 	.byte	0x06
	.zero		1


	//   ....[32]....
        /*092c*/ 	.word	0x00006830
        /*0930*/ 	.word	0x000000ff
        /*0934*/ 	.word	0x00028430
        /*0938*/ 	.short	0x010a
        /*093a*/ 	.byte	0x06
	.zero		1


	//   ....[33]....
        /*093c*/ 	.word	0x00006870
        /*0940*/ 	.word	0x000000ff
        /*0944*/ 	.word	0x00028430
        /*0948*/ 	.short	0x010a
        /*094a*/ 	.byte	0x06
	.zero		1


	//   ....[34]....
        /*094c*/ 	.word	0x00006be0
        /*0950*/ 	.word	0x000000ff
        /*0954*/ 	.word	0x00028450
        /*0958*/ 	.short	0x010a
        /*095a*/ 	.byte	0x06
	.zero		1


	//   ....[35]....
        /*095c*/ 	.word	0x00006c20
        /*0960*/ 	.word	0x000000ff
        /*0964*/ 	.word	0x00028450
        /*0968*/ 	.short	0x010a
        /*096a*/ 	.byte	0x06
	.zero		1


	//   ....[36]....
        /*096c*/ 	.word	0x00007640
        /*0970*/ 	.word	0x00000003
        /*0974*/ 	.word	0x00000000
        /*0978*/ 	.short	0x0101
        /*097a*/ 	.byte	0x3f
	.zero		1


	//   ....[37]....
        /*097c*/ 	.word	0x00007810
        /*0980*/ 	.word	0x000000ff
        /*0984*/ 	.word	0x00000000
        /*0988*/ 	.short	0x0101
        /*098a*/ 	.byte	0x06
	.zero		1


	//   ....[38]....
        /*098c*/ 	.word	0x00008240
        /*0990*/ 	.word	0x000000ff
        /*0994*/ 	.word	0x00028430
        /*0998*/ 	.short	0x010a
        /*099a*/ 	.byte	0x06
	.zero		1


	//   ....[39]....
        /*099c*/ 	.word	0x00008280
        /*09a0*/ 	.word	0x000000ff
        /*09a4*/ 	.word	0x00028430
        /*09a8*/ 	.short	0x010a
        /*09aa*/ 	.byte	0x06
	.zero		1


	//   ....[40]....
        /*09ac*/ 	.word	0x000085f0
        /*09b0*/ 	.word	0x000000ff
        /*09b4*/ 	.word	0x00028450
        /*09b8*/ 	.short	0x010a
        /*09ba*/ 	.byte	0x06
	.zero		1


	//   ....[41]....
        /*09bc*/ 	.word	0x00008630
        /*09c0*/ 	.word	0x000000ff
        /*09c4*/ 	.word	0x00028450
        /*09c8*/ 	.short	0x010a
        /*09ca*/ 	.byte	0x06
	.zero		1


	//   ....[42]....
        /*09cc*/ 	.word	0x000087f0
        /*09d0*/ 	.word	0x00000005
        /*09d4*/ 	.word	0x00000000
        /*09d8*/ 	.short	0x0101
        /*09da*/ 	.byte	0x3f
	.zero		1


	//   ....[43]....
        /*09dc*/ 	.word	0x00009c40
        /*09e0*/ 	.word	0x000000ff
        /*09e4*/ 	.word	0x00000000
        /*09e8*/ 	.short	0x0101
        /*09ea*/ 	.byte	0x06
	.zero		1


	//   ....[44]....
        /*09ec*/ 	.word	0x0000a540
        /*09f0*/ 	.word	0x000000ff
        /*09f4*/ 	.word	0x00028450
        /*09f8*/ 	.short	0x010a
        /*09fa*/ 	.byte	0x0c
	.zero		1


	//   ....[45]....
        /*09fc*/ 	.word	0x0000a580
        /*0a00*/ 	.word	0x000000ff
        /*0a04*/ 	.word	0x00028450
        /*0a08*/ 	.short	0x010a
        /*0a0a*/ 	.byte	0x0c
	.zero		1


	//   ....[46]....
        /*0a0c*/ 	.word	0x0000ac00
        /*0a10*/ 	.word	0x000000ff
        /*0a14*/ 	.word	0x00000000
        /*0a18*/ 	.short	0x0101
        /*0a1a*/ 	.byte	0x04
	.zero		1


	//   ....[47]....
        /*0a1c*/ 	.word	0x0000d6b0
        /*0a20*/ 	.word	0x00000004
        /*0a24*/ 	.word	0x00000000
        /*0a28*/ 	.short	0x0101
        /*0a2a*/ 	.byte	0x3f
	.zero		1


	//   ....[48]....
        /*0a2c*/ 	.word	0x00010cf0
        /*0a30*/ 	.word	0x00000004
        /*0a34*/ 	.word	0x00028480
        /*0a38*/ 	.short	0x010a
        /*0a3a*/ 	.byte	0x3f
	.zero		1


	//   ....[49]....
        /*0a3c*/ 	.word	0x00010f00
        /*0a40*/ 	.word	0x00000004
        /*0a44*/ 	.word	0x00028440
        /*0a48*/ 	.short	0x010a
        /*0a4a*/ 	.byte	0x3f
	.zero		1


	//   ....[50]....
        /*0a4c*/ 	.word	0x000112e0
        /*0a50*/ 	.word	0x000000ff
        /*0a54*/ 	.word	0x00028420
        /*0a58*/ 	.short	0x010a
        /*0a5a*/ 	.byte	0x29
	.zero		1


	//   ....[51]....
        /*0a5c*/ 	.word	0x000115d0
        /*0a60*/ 	.word	0x00000006
        /*0a64*/ 	.word	0x00028480
        /*0a68*/ 	.short	0x010a
        /*0a6a*/ 	.byte	0x3f
	.zero		1


	//   ....[52]....
        /*0a6c*/ 	.word	0x00011950
        /*0a70*/ 	.word	0x00000006
        /*0a74*/ 	.word	0x00028440
        /*0a78*/ 	.short	0x010a
        /*0a7a*/ 	.byte	0x3f
	.zero		1


	//   ....[53]....
        /*0a7c*/ 	.word	0x00011d40
        /*0a80*/ 	.word	0x00000005
        /*0a84*/ 	.word	0x00028470
        /*0a88*/ 	.short	0x010a
        /*0a8a*/ 	.byte	0x3f
	.zero		1


	//   ....[54]....
        /*0a8c*/ 	.word	0x00011dc0
        /*0a90*/ 	.word	0x00000005
        /*0a94*/ 	.word	0x00028460
        /*0a98*/ 	.short	0x010a
        /*0a9a*/ 	.byte	0x3f
	.zero		1


	//   ....[55]....
        /*0a9c*/ 	.word	0x00012290
        /*0aa0*/ 	.word	0x00000003
        /*0aa4*/ 	.word	0x00028450
        /*0aa8*/ 	.short	0x0101
        /*0aaa*/ 	.byte	0x3f
	.zero		1


	//   ....[56]....
        /*0aac*/ 	.word	0x000122f0
        /*0ab0*/ 	.word	0x00000003
        /*0ab4*/ 	.word	0x00000000
        /*0ab8*/ 	.short	0x0101
        /*0aba*/ 	.byte	0x3f
	.zero		1


	//   ....[57]....
        /*0abc*/ 	.word	0x000124c0
        /*0ac0*/ 	.word	0x00000014
        /*0ac4*/ 	.word	0x00028470
        /*0ac8*/ 	.short	0x010a
        /*0aca*/ 	.byte	0x3f
	.zero		1


	//   ....[58]....
        /*0acc*/ 	.word	0x00012550
        /*0ad0*/ 	.word	0x00000014
        /*0ad4*/ 	.word	0x00028460
        /*0ad8*/ 	.short	0x010a
        /*0ada*/ 	.byte	0x3f
	.zero		1


	//   ....[59]....
        /*0adc*/ 	.word	0x00012a20
        /*0ae0*/ 	.word	0x00000014
        /*0ae4*/ 	.word	0x00028450
        /*0ae8*/ 	.short	0x0101
        /*0aea*/ 	.byte	0x3f
	.zero		1


	//   ....[60]....
        /*0aec*/ 	.word	0x00012a70
        /*0af0*/ 	.word	0x00000000
        /*0af4*/ 	.word	0x00000000
        /*0af8*/ 	.short	0x0101
        /*0afa*/ 	.byte	0x3f
	.zero		1


	//   ....[61]....
        /*0afc*/ 	.word	0x00013810
        /*0b00*/ 	.word	0x00000000
        /*0b04*/ 	.word	0x00028420
        /*0b08*/ 	.short	0x010a
        /*0b0a*/ 	.byte	0x3f
	.zero		1


	//   ....[62]....
        /*0b0c*/ 	.word	0x000139d0
        /*0b10*/ 	.word	0x00000006
        /*0b14*/ 	.word	0x00000000
        /*0b18*/ 	.short	0x010a
        /*0b1a*/ 	.byte	0x3f
	.zero		1


	//   ....[63]....
        /*0b1c*/ 	.word	0x00013a40
        /*0b20*/ 	.word	0x00000007
        /*0b24*/ 	.word	0x00000000
        /*0b28*/ 	.short	0x010a
        /*0b2a*/ 	.byte	0x3f
	.zero		1


	//   ....[64]....
        /*0b2c*/ 	.word	0x00013aa0
        /*0b30*/ 	.word	0x00000004
        /*0b34*/ 	.word	0x00028460
        /*0b38*/ 	.short	0x010a
        /*0b3a*/ 	.byte	0x3f
	.zero		1


	//   ....[65]....
        /*0b3c*/ 	.word	0x00013af0
        /*0b40*/ 	.word	0x00000003
        /*0b44*/ 	.word	0x00028460
        /*0b48*/ 	.short	0x010a
        /*0b4a*/ 	.byte	0x3f
	.zero		1


	//   ....[66]....
        /*0b4c*/ 	.word	0x00013b30
        /*0b50*/ 	.word	0x00000004
        /*0b54*/ 	.word	0x00028480
        /*0b58*/ 	.short	0x010a
        /*0b5a*/ 	.byte	0x3f
	.zero		1


	//   ....[67]....
        /*0b5c*/ 	.word	0x00013b50
        /*0b60*/ 	.word	0x00000003
        /*0b64*/ 	.word	0x00028480
        /*0b68*/ 	.short	0x010a
        /*0b6a*/ 	.byte	0x3f
	.zero		1


	//   ....[68]....
        /*0b6c*/ 	.word	0x00013bc0
        /*0b70*/ 	.word	0x00000003
        /*0b74*/ 	.word	0x00028400
        /*0b78*/ 	.short	0x010a
        /*0b7a*/ 	.byte	0x3f
	.zero		1


	//   ....[69]....
        /*0b7c*/ 	.word	0x00013c10
        /*0b80*/ 	.word	0x00000005
        /*0b84*/ 	.word	0x00028430
        /*0b88*/ 	.short	0x010a
        /*0b8a*/ 	.byte	0x3f
	.zero		1


	//   ....[70]....
        /*0b8c*/ 	.word	0x00013c70
        /*0b90*/ 	.word	0x00000015
        /*0b94*/ 	.word	0x00028430
        /*0b98*/ 	.short	0x010a
        /*0b9a*/ 	.byte	0x3f
	.zero		1


	//   ....[71]....
        /*0b9c*/ 	.word	0x00013cd0
        /*0ba0*/ 	.word	0x00000015
        /*0ba4*/ 	.word	0x00028450
        /*0ba8*/ 	.short	0x010a
        /*0baa*/ 	.byte	0x3f
	.zero		1


	//   ....[72]....
        /*0bac*/ 	.word	0x00013d30
        /*0bb0*/ 	.word	0x00000006
        /*0bb4*/ 	.word	0x00028430
        /*0bb8*/ 	.short	0x010a
        /*0bba*/ 	.byte	0x3f
	.zero		1


	//   ....[73]....
        /*0bbc*/ 	.word	0x00013d90
        /*0bc0*/ 	.word	0x00000006
        /*0bc4*/ 	.word	0x00028450
        /*0bc8*/ 	.short	0x010a
        /*0bca*/ 	.byte	0x3f
	.zero		1


	//   ....[74]....
        /*0bcc*/ 	.word	0x00013df0
        /*0bd0*/ 	.word	0x00000006
        /*0bd4*/ 	.word	0x00028430
        /*0bd8*/ 	.short	0x010a
        /*0bda*/ 	.byte	0x3f
	.zero		1


	//   ....[75]....
        /*0bdc*/ 	.word	0x00013e50
        /*0be0*/ 	.word	0x00000006
        /*0be4*/ 	.word	0x00028450
        /*0be8*/ 	.short	0x010a
        /*0bea*/ 	.byte	0x3f
	.zero		1


	//   ....[76]....
        /*0bec*/ 	.word	0x00013eb0
        /*0bf0*/ 	.word	0x00000007
        /*0bf4*/ 	.word	0x00028450
        /*0bf8*/ 	.short	0x010a
        /*0bfa*/ 	.byte	0x3f
	.zero		1


	//   ....[77]....
        /*0bfc*/ 	.word	0x00014000
        /*0c00*/ 	.word	0x00000004
        /*0c04*/ 	.word	0x00028480
        /*0c08*/ 	.short	0x010a
        /*0c0a*/ 	.byte	0x3f
	.zero		1


	//   ....[78]....
        /*0c0c*/ 	.word	0x00014050
        /*0c10*/ 	.word	0x00000004
        /*0c14*/ 	.word	0x00028440
        /*0c18*/ 	.short	0x010a
        /*0c1a*/ 	.byte	0x3f
	.zero		1


	//   ....[79]....
        /*0c1c*/ 	.word	0x000140b0
        /*0c20*/ 	.word	0x00000003
        /*0c24*/ 	.word	0x00028420
        /*0c28*/ 	.short	0x010a
        /*0c2a*/ 	.byte	0x3f
	.zero		1


	//   ....[80]....
        /*0c2c*/ 	.word	0x00014100
        /*0c30*/ 	.word	0x00000006
        /*0c34*/ 	.word	0x00028480
        /*0c38*/ 	.short	0x010a
        /*0c3a*/ 	.byte	0x3f
	.zero		1


	//   ....[81]....
        /*0c3c*/ 	.word	0x00014150
        /*0c40*/ 	.word	0x00000006
        /*0c44*/ 	.word	0x00028440
        /*0c48*/ 	.short	0x010a
        /*0c4a*/ 	.byte	0x3f
	.zero		1


	//   ....[82]....
        /*0c4c*/ 	.word	0x000141b0
        /*0c50*/ 	.word	0x00000005
        /*0c54*/ 	.word	0x00028470
        /*0c58*/ 	.short	0x010a
        /*0c5a*/ 	.byte	0x3f
	.zero		1


	//   ....[83]....
        /*0c5c*/ 	.word	0x00014210
        /*0c60*/ 	.word	0x00000005
        /*0c64*/ 	.word	0x00028460
        /*0c68*/ 	.short	0x010a
        /*0c6a*/ 	.byte	0x3f
	.zero		1


	//   ....[84]....
        /*0c6c*/ 	.word	0x00014260
        /*0c70*/ 	.word	0x00000014
        /*0c74*/ 	.word	0x00028470
        /*0c78*/ 	.short	0x010a
        /*0c7a*/ 	.byte	0x3f
	.zero		1


	//   ....[85]....
        /*0c7c*/ 	.word	0x000142b0
        /*0c80*/ 	.word	0x00000014
        /*0c84*/ 	.word	0x00028460
        /*0c88*/ 	.short	0x010a
        /*0c8a*/ 	.byte	0x3f
	.zero		1


	//   ....[86]....
        /*0c8c*/ 	.word	0x00014300
        /*0c90*/ 	.word	0x00000000
        /*0c94*/ 	.word	0x00028420
        /*0c98*/ 	.short	0x010a
        /*0c9a*/ 	.byte	0x3f
	.zero		1


	//   ....[87]....
        /*0c9c*/ 	.word	0x000144a0
        /*0ca0*/ 	.word	0x00000006
        /*0ca4*/ 	.word	0x00000000
        /*0ca8*/ 	.short	0x010a
        /*0caa*/ 	.byte	0x3f
	.zero		1


	//   ....[88]....
        /*0cac*/ 	.word	0x000144f0
        /*0cb0*/ 	.word	0x00000007
        /*0cb4*/ 	.word	0x00000000
        /*0cb8*/ 	.short	0x010a
        /*0cba*/ 	.byte	0x3f
	.zero		1


	//   ....[89]....
        /*0cbc*/ 	.word	0x00014540
        /*0cc0*/ 	.word	0x00000004
        /*0cc4*/ 	.word	0x00028460
        /*0cc8*/ 	.short	0x010a
        /*0cca*/ 	.byte	0x3f
	.zero		1


	//   ....[90]....
        /*0ccc*/ 	.word	0x00014590
        /*0cd0*/ 	.word	0x00000003
        /*0cd4*/ 	.word	0x00028460
        /*0cd8*/ 	.short	0x010a
        /*0cda*/ 	.byte	0x3f
	.zero		1


	//   ....[91]....
        /*0cdc*/ 	.word	0x000145e0
        /*0ce0*/ 	.word	0x00000004
        /*0ce4*/ 	.word	0x00028480
        /*0ce8*/ 	.short	0x010a
        /*0cea*/ 	.byte	0x3f
	.zero		1


	//----- nvinfo : EIATTR_NUM_MBARRIERS
	.align		4
.L_214:
        /*0cec*/ 	.byte	0x03, 0x38
        /*0cee*/ 	.short	0x0016


	//----- nvinfo : EIATTR_EXIT_INSTR_OFFSETS
	.align		4
        /*0cf0*/ 	.byte	0x04, 0x1c
        /*0cf2*/ 	.short	(.L_216 - .L_215)


	//   ....[0]....
.L_215:
        /*0cf4*/ 	.word	0x00000ab0


	//   ....[1]....
        /*0cf8*/ 	.word	0x0000ea10


	//   ....[2]....
        /*0cfc*/ 	.word	0x00013ba0


	//----- nvinfo : EIATTR_MAX_THREADS
	.align		4
.L_216:
        /*0d00*/ 	.byte	0x04, 0x05
        /*0d02*/ 	.short	(.L_218 - .L_217)
.L_217:
        /*0d04*/ 	.word	0x00000180
        /*0d08*/ 	.word	0x00000001
        /*0d0c*/ 	.word	0x00000001


	//----- nvinfo : EIATTR_CRS_STACK_SIZE
	.align		4
.L_218:
        /*0d10*/ 	.byte	0x04, 0x1e
        /*0d12*/ 	.short	(.L_220 - .L_219)
.L_219:
        /*0d14*/ 	.word	0x00000000


	//----- nvinfo : EIATTR_CBANK_PARAM_SIZE
	.align		4
.L_220:
        /*0d18*/ 	.byte	0x03, 0x19
        /*0d1a*/ 	.short	0x0a70


	//----- nvinfo : EIATTR_PARAM_CBANK
	.align		4
        /*0d1c*/ 	.byte	0x04, 0x0a
        /*0d1e*/ 	.short	(.L_222 - .L_221)
	.align		4
.L_221:
        /*0d20*/ 	.word	index@(.nv.constant0._ZN7cutlass13device_kernelIN5flash11enable_sm90INS1_16FlashAttnFwdSm90INS1_25CollectiveMainloopFwdSm90ILi2EN4cute5tupleIJNS5_1CILi1EEES8_S8_EEENS6_IJNS7_ILi128EEENS7_ILi64EEENS7_ILi256EEEEEELi256ENS_12float_e4m3_tEfNS_4arch4Sm90ELb0ELb1ELb0ELb1ELb0ELb0ELb0ELb1ELb1ELb0ELb0ELb0EEENS1_21CollectiveEpilogueFwdINS6_IJSA_SC_SB_EEES9_NS_10bfloat16_tESG_Li256ELb1ELb0ELb0ELb1EEENS1_36VarlenDynamicPersistentTileSchedulerILi128ELi64ELi256ELi128ELb0ELb0ELb1ELb1ELb0ELb1EEEEEEEEEvNT_6ParamsE)
        /*0d24*/ 	.short	0x0210
        /*0d26*/ 	.short	0x0a70


	//----- nvinfo : EIATTR_SW_WAR
	.align		4
.L_222:
        /*0d28*/ 	.byte	0x04, 0x36
        /*0d2a*/ 	.short	(.L_224 - .L_223)
.L_223:
        /*0d2c*/ 	.word	0x00000008
.L_224:


//--------------------- .nv.info._ZN7cutlass13device_kernelIN5flash11enable_sm90INS1_16FlashAttnFwdSm90INS1_25CollectiveMainloopFwdSm90ILi2EN4cute5tupleIJNS5_1CILi1EEES8_S8_EEENS6_IJNS7_ILi128EEENS7_ILi64EEENS7_ILi256EEEEEELi256ENS_12float_e4m3_tEfNS_4arch4Sm90ELb0ELb1ELb0ELb1ELb0ELb1ELb0ELb1ELb1ELb0ELb0ELb0EEENS1_21CollectiveEpilogueFwdINS6_IJSA_SC_SB_EEES9_NS_10bfloat16_tESG_Li256ELb1ELb0ELb0ELb1EEENS1_36VarlenDynamicPersistentTileSchedulerILi128ELi64ELi256ELi128ELb0ELb0ELb1ELb1ELb0ELb1EEEEEEEEEvNT_6ParamsE --------------------------
	.section	.nv.info._ZN7cutlass13device_kernelIN5flash11enable_sm90INS1_16FlashAttnFwdSm90INS1_25CollectiveMainloopFwdSm90ILi2EN4cute5tupleIJNS5_1CILi1EEES8_S8_EEENS6_IJNS7_ILi128EEENS7_ILi64EEENS7_ILi256EEEEEELi256ENS_12float_e4m3_tEfNS_4arch4Sm90ELb0ELb1ELb0ELb1ELb0ELb1ELb0ELb1ELb1ELb0ELb0ELb0EEENS1_21CollectiveEpilogueFwdINS6_IJSA_SC_SB_EEES9_NS_10bfloat16_tESG_Li256ELb1ELb0ELb0ELb1EEENS1_36VarlenDynamicPersistentTileSchedulerILi128ELi64ELi256ELi128ELb0ELb0ELb1ELb1ELb0ELb1EEEEEEEEEvNT_6ParamsE,"",@"SHT_CUDA_INFO"
	.sectionflags	@""
	.align	4


	//----- nvinfo : EIATTR_CUDA_API_VERSION
	.align		4
        /*0000*/ 	.byte	0x04, 0x37
        /*0002*/ 	.short	(.L_226 - .L_225)
.L_225:
        /*0004*/ 	.word	0x00000082


	//----- nvinfo : EIATTR_KPARAM_INFO
	.align		4
.L_226:
        /*0008*/ 	.byte	0x04, 0x17
        /*000a*/ 	.short	(.L_228 - .L_227)
.L_227:
        /*000c*/ 	.word	0x00000000
        /*0010*/ 	.short	0x0000
        /*0012*/ 	.short	0x0070
        /*0014*/ 	.byte	0x00, 0xf0, 0x01, 0x28


	//----- nvinfo : EIATTR_SPARSE_MMA_MASK
	.align		4
.L_228:
        /*0018*/ 	.byte	0x03, 0x50
        /*001a*/ 	.short	0x0000


	//----- nvinfo : EIATTR_MAXREG_COUNT
	.align		4
        /*001c*/ 	.byte	0x03, 0x1b
        /*001e*/ 	.short	0x00a8


	//----- nvinfo : EIATTR_NUM_BARRIERS
	.align		4
        /*0020*/ 	.byte	0x02, 0x4c
        /*0022*/ 	.byte	0x10
	.zero		1


	//----- nvinfo : EIATTR_EXTERNS
	.align		4
        /*0024*/ 	.byte	0x04, 0x0f
        /*0026*/ 	.short	(.L_230 - .L_229)


	//   ....[0]....
	.align		4
.L_229:
        /*0028*/ 	.word	index@(__assertfail)


	//----- nvinfo : EIATTR_ANNOTATIONS
	.align		4
.L_230:
        /*002c*/ 	.byte	0x04, 0x55
        /*002e*/ 	.short	(.L_232 - .L_231)


	//   ....[0]....
.L_231:
        /* <DEDUP_REMOVED lines=65> */


	//----- nvinfo : EIATTR_MERCURY_ISA_VERSION
	.align		4
.L_232:
        /*0430*/ 	.byte	0x03, 0x5f
        /*0432*/ 	.short	0x0101


	//----- nvinfo : EIATTR_UNUSED_LOAD_BYTE_OFFSET
	.align		4
        /*0434*/ 	.byte	0x04, 0x44
        /*0436*/ 	.short	(.L_234 - .L_233)


	//   ....[0]....
.L_233:
        /*0438*/ 	.word	0x00000b00
        /*043c*/ 	.word	0x0000fff0


	//   ....[1]....
        /*0440*/ 	.word	0x0001adc0
        /*0444*/ 	.word	0x0000fff0


	//----- nvinfo : EIATTR_INT_WARP_WIDE_INSTR_OFFSETS
	.align		4
.L_234:
        /*0448*/ 	.byte	0x04, 0x31
        /*044a*/ 	.short	(.L_236 - .L_235)


	//   ....[0]....
.L_235:
        /*044c*/ 	.word	0x000001c0


	//   ....[1]....
        /*0450*/ 	.word	0x00000200


	//   ....[2]....
        /*0454*/ 	.word	0x00000270


	//   ....[3]....
        /*0458*/ 	.word	0x000210a0


	//   ....[4]....
        /*045c*/ 	.word	0x00021130


	//   ....[5]....
        /*0460*/ 	.word	0x00021830


	//   ....[6]....
        /*0464*/ 	.word	0x00021860


	//   ....[7]....
        /*0468*/ 	.word	0x00021940


	//   ....[8]....
        /*046c*/ 	.word	0x000234b0


	//   ....[9]....
        /*0470*/ 	.word	0x00023540


	//----- nvinfo : EIATTR_COOP_GROUP_MASK_REGIDS
	.align		4
.L_236:
        /*0474*/ 	.byte	0x04, 0x29
        /*0476*/ 	.short	(.L_238 - .L_237)


	//   ....[0]....
.L_237:
        /*0478*/ 	.word	0xffffffff


	//   ....[1]....
        /*047c*/ 	.word	0xffffffff


	//   ....[2]....
        /*0480*/ 	.word	0xffffffff


	//   ....[3]....
        /*0484*/ 	.word	0xffffffff


	//   ....[4]....
        /*0488*/ 	.word	0xffffffff


	//   ....[5]....
        /*048c*/ 	.word	0xffffffff


	//   ....[6]....
        /*0490*/ 	.word	0xffffffff


	//   ....[7]....
        /*0494*/ 	.word	0xffffffff


	//   ....[8]....
        /*0498*/ 	.word	0xffffffff


	//   ....[9]....
        /*049c*/ 	.word	0xffffffff


	//   ....[10]....
        /*04a0*/ 	.word	0xffffffff


	//   ....[11]....
        /*04a4*/ 	.word	0xffffffff


	//   ....[12]....
        /*04a8*/ 	.word	0xffffffff


	//   ....[13]....
        /*04ac*/ 	.word	0xffffffff


	//   ....[14]....
        /*04b0*/ 	.word	0xffffffff


	//   ....[15]....
        /*04b4*/ 	.word	0xffffffff


	//   ....[16]....
        /*04b8*/ 	.word	0xffffffff


	//   ....[17]....
        /*04bc*/ 	.word	0xffffffff


	//   ....[18]....
        /*04c0*/ 	.word	0xffffffff


	//   ....[19]....
        /*04c4*/ 	.word	0xffffffff


	//   ....[20]....
        /*04c8*/ 	.word	0xffffffff


	//   ....[21]....
        /*04cc*/ 	.word	0xffffffff


	//   ....[22]....
        /*04d0*/ 	.word	0xffffffff


	//   ....[23]....
        /*04d4*/ 	.word	0xffffffff


	//   ....[24]....
        /*04d8*/ 	.word	0xffffffff


	//   ....[25]....
        /*04dc*/ 	.word	0xffffffff


	//   ....[26]....
        /*04e0*/ 	.word	0xffffffff


	//   ....[27]....
        /*04e4*/ 	.word	0xffffffff


	//   ....[28]....
        /*04e8*/ 	.word	0xffffffff


	//   ....[29]....
        /*04ec*/ 	.word	0xffffffff


	//   ....[30]....
        /*04f0*/ 	.word	0xffffffff


	//   ....[31]....
        /*04f4*/ 	.word	0xffffffff


	//   ....[32]....
        /*04f8*/ 	.word	0xffffffff


	//   ....[33]....
        /*04fc*/ 	.word	0xffffffff


	//   ....[34]....
        /*0500*/ 	.word	0xffffffff


	//   ....[35]....
        /*0504*/ 	.word	0xffffffff


	//   ....[36]....
        /*0508*/ 	.word	0xffffffff


	//   ....[37]....
        /*050c*/ 	.word	0xffffffff


	//   ....[38]....
        /*0510*/ 	.word	0xffffffff


	//   ....[39]....
        /*0514*/ 	.word	0xffffffff


	//   ....[40]....
        /*0518*/ 	.word	0xffffffff


	//   ....[41]....
        /*051c*/ 	.word	0xffffffff


	//   ....[42]....
        /*0520*/ 	.word	0xffffffff


	//   ....[43]....
        /*0524*/ 	.word	0xffffffff


	//   ....[44]....
        /*0528*/ 	.word	0xffffffff


	//   ....[45]....
        /*052c*/ 	.word	0xffffffff


	//   ....[46]....
        /*0530*/ 	.word	0xffffffff


	//   ....[47]....
        /*0534*/ 	.word	0xffffffff


	//   ....[48]....
        /*0538*/ 	.word	0xffffffff


	//   ....[49]....
        /*053c*/ 	.word	0xffffffff


	//   ....[50]....
        /*0540*/ 	.word	0xffffffff


	//   ....[51]....
        /*0544*/ 	.word	0xffffffff


	//   ....[52]....
        /*0548*/ 	.word	0xffffffff


	//   ....[53]....
        /*054c*/ 	.word	0xffffffff


	//   ....[54]....
        /*0550*/ 	.word	0xffffffff


	//   ....[55]....
        /*0554*/ 	.word	0xffffffff


	//   ....[56]....
        /*0558*/ 	.word	0xffffffff


	//   ....[57]....
        /*055c*/ 	.word	0xffffffff


	//   ....[58]....
        /*0560*/ 	.word	0xffffffff


	//   ....[59]....
        /*0564*/ 	.word	0xffffffff


	//   ....[60]....
        /*0568*/ 	.word	0xffffffff


	//   ....[61]....
        /*056c*/ 	.word	0xffffffff


	//   ....[62]....
        /*0570*/ 	.word	0xffffffff


	//   ....[63]....
        /*0574*/ 	.word	0xffffffff


	//   ....[64]....
        /*0578*/ 	.word	0xffffffff


	//   ....[65]....
        /*057c*/ 	.word	0xffffffff


	//   ....[66]....
        /*0580*/ 	.word	0xffffffff


	//   ....[67]....
        /*0584*/ 	.word	0xffffffff


	//   ....[68]....
        /*0588*/ 	.word	0xffffffff


	//   ....[69]....
        /*058c*/ 	.word	0xffffffff


	//   ....[70]....
        /*0590*/ 	.word	0xffffffff


	//   ....[71]....
        /*0594*/ 	.word	0xffffffff


	//   ....[72]....
        /*0598*/ 	.word	0xffffffff


	//   ....[73]....
        /*059c*/ 	.word	0xffffffff


	//   ....[74]....
        /*05a0*/ 	.word	0xffffffff


	//   ....[75]....
        /*05a4*/ 	.word	0xffffffff


	//   ....[76]....
        /*05a8*/ 	.word	0xffffffff


	//   ....[77]....
        /*05ac*/ 	.word	0xffffffff


	//   ....[78]....
        /*05b0*/ 	.word	0xffffffff


	//   ....[79]....
        /*05b4*/ 	.word	0xffffffff


	//   ....[80]....
        /*05b8*/ 	.word	0xffffffff


	//   ....[81]....
        /*05bc*/ 	.word	0xffffffff


	//   ....[82]....
        /*05c0*/ 	.word	0xffffffff


	//   ....[83]....
        /*05c4*/ 	.word	0xffffffff


	//   ....[84]....
        /*05c8*/ 	.word	0xffffffff


	//   ....[85]....
        /*05cc*/ 	.word	0xffffffff


	//   ....[86]....
        /*05d0*/ 	.word	0xffffffff


	//   ....[87]....
        /*05d4*/ 	.word	0xffffffff


	//   ....[88]....
        /*05d8*/ 	.word	0xffffffff


	//   ....[89]....
        /*05dc*/ 	.word	0xffffffff


	//   ....[90]....
        /*05e0*/ 	.word	0xffffffff


	//   ....[91]....
        /*05e4*/ 	.word	0xffffffff


	//   ....[92]....
        /*05e8*/ 	.word	0xffffffff


	//   ....[93]....
        /*05ec*/ 	.word	0xffffffff


	//   ....[94]....
        /*05f0*/ 	.word	0xffffffff


	//   ....[95]....
        /*05f4*/ 	.word	0xffffffff


	//   ....[96]....
        /*05f8*/ 	.word	0xffffffff


	//   ....[97]....
        /*05fc*/ 	.word	0xffffffff


	//   ....[98]....
        /*0600*/ 	.word	0xffffffff


	//   ....[99]....
        /*0604*/ 	.word	0xffffffff


	//   ....[100]....
        /*0608*/ 	.word	0xffffffff


	//   ....[101]....
        /*060c*/ 	.word	0xffffffff


	//   ....[102]....
        /*0610*/ 	.word	0xffffffff


	//   ....[103]....
        /*0614*/ 	.word	0xffffffff


	//   ....[104]....
        /*0618*/ 	.word	0xffffffff


	//   ....[105]....
        /*061c*/ 	.word	0xffffffff


	//   ....[106]....
        /*0620*/ 	.word	0xffffffff


	//   ....[107]....
        /*0624*/ 	.word	0xffffffff


	//   ....[108]....
        /*0628*/ 	.word	0xffffffff


	//   ....[109]....
        /*062c*/ 	.word	0xffffffff


	//   ....[110]....
        /*0630*/ 	.word	0xffffffff


	//   ....[111]....
        /*0634*/ 	.word	0xffffffff


	//   ....[112]....
        /*0638*/ 	.word	0xffffffff


	//   ....[113]....
        /*063c*/ 	.word	0xffffffff


	//   ....[114]....
        /*0640*/ 	.word	0xffffffff


	//   ....[115]....
        /*0644*/ 	.word	0xffffffff


	//   ....[116]....
        /*0648*/ 	.word	0xffffffff


	//   ....[117]....
        /*064c*/ 	.word	0xffffffff


	//   ....[118]....
        /*0650*/ 	.word	0xffffffff


	//   ....[119]....
        /*0654*/ 	.word	0xffffffff


	//   ....[120]....
        /*0658*/ 	.word	0xffffffff


	//   ....[121]....
        /*065c*/ 	.word	0xffffffff


	//   ....[122]....
        /*0660*/ 	.word	0xffffffff


	//   ....[123]....
        /*0664*/ 	.word	0xffffffff


	//   ....[124]....
        /*0668*/ 	.word	0xffffffff


	//   ....[125]....
        /*066c*/ 	.word	0xffffffff


	//   ....[126]....
        /*0670*/ 	.word	0xffffffff


	//   ....[127]....
        /*0674*/ 	.word	0xffffffff


	//   ....[128]....
        /*0678*/ 	.word	0x0500000f


	//   ....[129]....
        /*067c*/ 	.word	0x0500000f


	//   ....[130]....
        /*0680*/ 	.word	0x0500000f


	//   ....[131]....
        /*0684*/ 	.word	0x0500000f


	//   ....[132]....
        /*0688*/ 	.word	0x0500000f


	//   ....[133]....
        /*068c*/ 	.word	0x0500000f


	//   ....[134]....
        /*0690*/ 	.word	0x0500000f


	//   ....[135]....
        /*0694*/ 	.word	0x0500000f


	//   ....[136]....
        /*0698*/ 	.word	0x0500000f


	//   ....[137]....
        /*069c*/ 	.word	0x0500000f


	//   ....[138]....
        /*06a0*/ 	.word	0x0500000f


	//   ....[139]....
        /*06a4*/ 	.word	0x0500000f


	//   ....[140]....
        /*06a8*/ 	.word	0x0500000f


	//   ....[141]....
        /*06ac*/ 	.word	0x0500000f


	//   ....[142]....
        /*06b0*/ 	.word	0x0500000f


	//   ....[143]....
        /*06b4*/ 	.word	0x0500000f


	//   ....[144]....
        /*06b8*/ 	.word	0x0500000f


	//   ....[145]....
        /*06bc*/ 	.word	0x0500000f


	//   ....[146]....
        /*06c0*/ 	.word	0x0500000f


	//   ....[147]....
        /*06c4*/ 	.word	0x0500000f


	//   ....[148]....
        /*06c8*/ 	.word	0x0500000f


	//   ....[149]....
        /*06cc*/ 	.word	0x0500000f


	//   ....[150]....
        /*06d0*/ 	.word	0x0500000f


	//   ....[151]....
        /*06d4*/ 	.word	0x0500000f


	//   ....[152]....
        /*06d8*/ 	.word	0x0500000f


	//   ....[153]....
        /*06dc*/ 	.word	0x0500000f


	//   ....[154]....
        /*06e0*/ 	.word	0x0500000f


	//   ....[155]....
        /*06e4*/ 	.word	0x0500000f


	//   ....[156]....
        /*06e8*/ 	.word	0x0500000f


	//   ....[157]....
        /*06ec*/ 	.word	0x0500000f


	//   ....[158]....
        /*06f0*/ 	.word	0x0500000f


	//   ....[159]....
        /*06f4*/ 	.word	0x0500000f


	//   ....[160]....
        /*06f8*/ 	.word	0x0500000f


	//   ....[161]....
        /*06fc*/ 	.word	0x0500000f


	//   ....[162]....
        /*0700*/ 	.word	0x0500000f


	//   ....[163]....
        /*0704*/ 	.word	0x0500000f


	//   ....[164]....
        /*0708*/ 	.word	0x0500000f


	//   ....[165]....
        /*070c*/ 	.word	0x0500000f


	//   ....[166]....
        /*0710*/ 	.word	0x0500000f


	//   ....[167]....
        /*0714*/ 	.word	0x0500000f


	//   ....[168]....
        /*0718*/ 	.word	0x0500000f


	//   ....[169]....
        /*071c*/ 	.word	0x0500000f


	//   ....[170]....
        /*0720*/ 	.word	0x0500000f


	//   ....[171]....
        /*0724*/ 	.word	0x0500000f


	//   ....[172]....
        /*0728*/ 	.word	0x0500000f


	//   ....[173]....
        /*072c*/ 	.word	0x0500000f


	//   ....[174]....
        /*0730*/ 	.word	0x0500000f


	//   ....[175]....
        /*0734*/ 	.word	0x0500000f


	//   ....[176]....
        /*0738*/ 	.word	0x0500000f


	//   ....[177]....
        /*073c*/ 	.word	0x0500000f


	//   ....[178]....
        /*0740*/ 	.word	0x0500000f


	//   ....[179]....
        /*0744*/ 	.word	0x0500000f


	//   ....[180]....
        /*0748*/ 	.word	0x0500000f


	//   ....[181]....
        /*074c*/ 	.word	0x0500000f


	//   ....[182]....
        /*0750*/ 	.word	0x0500000f


	//   ....[183]....
        /*0754*/ 	.word	0x0500000f


	//   ....[184]....
        /*0758*/ 	.word	0x0500000f


	//   ....[185]....
        /*075c*/ 	.word	0x0500000f


	//   ....[186]....
        /*0760*/ 	.word	0x0500000f


	//   ....[187]....
        /*0764*/ 	.word	0x0500000f


	//   ....[188]....
        /*0768*/ 	.word	0x0500000f


	//   ....[189]....
        /*076c*/ 	.word	0x0500000f


	//   ....[190]....
        /*0770*/ 	.word	0x0500000f


	//   ....[191]....
        /*0774*/ 	.word	0x0500000f


	//   ....[192]....
        /*0778*/ 	.word	0x0500000f


	//   ....[193]....
        /*077c*/ 	.word	0x0500000f


	//   ....[194]....
        /*0780*/ 	.word	0x0500000f


	//   ....[195]....
        /*0784*/ 	.word	0x0500000f


	//   ....[196]....
        /*0788*/ 	.word	0x0500000f


	//   ....[197]....
        /*078c*/ 	.word	0x0500000f


	//   ....[198]....
        /*0790*/ 	.word	0x0500000f


	//   ....[199]....
        /*0794*/ 	.word	0x0500000f


	//   ....[200]....
        /*0798*/ 	.word	0x0500000f


	//   ....[201]....
        /*079c*/ 	.word	0x0500000f


	//   ....[202]....
        /*07a0*/ 	.word	0x0500000f


	//   ....[203]....
        /*07a4*/ 	.word	0x0500000f


	//   ....[204]....
        /*07a8*/ 	.word	0x0500000f


	//   ....[205]....
        /*07ac*/ 	.word	0x0500000f


	//   ....[206]....
        /*07b0*/ 	.word	0x0500000f


	//   ....[207]....
        /*07b4*/ 	.word	0x0500000f


	//   ....[208]....
        /*07b8*/ 	.word	0x0500000f


	//   ....[209]....
        /*07bc*/ 	.word	0x0500000f


	//   ....[210]....
        /*07c0*/ 	.word	0x0500000f


	//   ....[211]....
        /*07c4*/ 	.word	0x0500000f


	//   ....[212]....
        /*07c8*/ 	.word	0x0500000f


	//   ....[213]....
        /*07cc*/ 	.word	0x0500000f


	//   ....[214]....
        /*07d0*/ 	.word	0x0500000f


	//   ....[215]....
        /*07d4*/ 	.word	0x0500000f


	//   ....[216]....
        /*07d8*/ 	.word	0x0500000f


	//   ....[217]....
        /*07dc*/ 	.word	0x0500000f


	//   ....[218]....
        /*07e0*/ 	.word	0x0500000f


	//   ....[219]....
        /*07e4*/ 	.word	0x0500000f


	//   ....[220]....
        /*07e8*/ 	.word	0x0500000f


	//   ....[221]....
        /*07ec*/ 	.word	0x0500000f


	//   ....[222]....
        /*07f0*/ 	.word	0x0500000f


	//   ....[223]....
        /*07f4*/ 	.word	0x0500000f


	//   ....[224]....
        /*07f8*/ 	.word	0x0500000f


	//   ....[225]....
        /*07fc*/ 	.word	0x0500000f


	//   ....[226]....
        /*0800*/ 	.word	0x0500000f


	//   ....[227]....
        /*0804*/ 	.word	0x0500000f


	//   ....[228]....
        /*0808*/ 	.word	0x0500000f


	//   ....[229]....
        /*080c*/ 	.word	0x0500000f


	//   ....[230]....
        /*0810*/ 	.word	0x0500000f


	//   ....[231]....
        /*0814*/ 	.word	0x0500000f


	//   ....[232]....
        /*0818*/ 	.word	0x0500000f


	//   ....[233]....
        /*081c*/ 	.word	0x0500000f


	//   ....[234]....
        /*0820*/ 	.word	0x0500000f


	//   ....[235]....
        /*0824*/ 	.word	0x0500000f


	//   ....[236]....
        /*0828*/ 	.word	0x0500000f


	//   ....[237]....
        /*082c*/ 	.word	0x0500000f


	//   ....[238]....
        /*0830*/ 	.word	0x0500000f


	//   ....[239]....
        /*0834*/ 	.word	0x0500000f


	//   ....[240]....
        /*0838*/ 	.word	0x0500000f


	//   ....[241]....
        /*083c*/ 	.word	0x0500000f


	//   ....[242]....
        /*0840*/ 	.word	0x0500000f


	//   ....[243]....
        /*0844*/ 	.word	0x0500000f


	//   ....[244]....
        /*0848*/ 	.word	0x0500000f


	//----- nvinfo : EIATTR_COOP_GROUP_INSTR_OFFSETS
	.align		4
.L_238:
        /*084c*/ 	.byte	0x04, 0x28
        /*084e*/ 	.short	(.L_240 - .L_239)


	//   ....[0]....
.L_239:
        /*0850*/ 	.word	0x00000070


	//   ....[1]....
        /*0854*/ 	.word	0x000001d0


	//   ....[2]....
        /*0858*/ 	.word	0x00000220


	//   ....[3]....
        /*085c*/ 	.word	0x00000450


	//   ....[4]....
        /*0860*/ 	.word	0x000005b0


	//   ....[5]....
        /*0864*/ 	.word	0x000006d0


	//   ....[6]....
        /*0868*/ 	.word	0x00000830


	//   ....[7]....
        /*086c*/ 	.word	0x00007d10


	//   ....[8]....
        /*0870*/ 	.word	0x000127e0


	//   ....[9]....
        /*0874*/ 	.word	0x000128d0


	//   ....[10]....
        /*0878*/ 	.word	0x00012cb0


	//   ....[11]....
        /*087c*/ 	.word	0x00012d40


	//   ....[12]....
        /*0880*/ 	.word	0x00014900


	//   ....[13]....
        /*0884*/ 	.word	0x00014a00


	//   ....[14]....
        /*0888*/ 	.word	0x00014d40


	//   ....[15]....
        /*088c*/ 	.word	0x00014e20


	//   ....[16]....
        /*0890*/ 	.word	0x00016860


	//   ....[17]....
        /*0894*/ 	.word	0x00016880


	//   ....[18]....
        /*0898*/ 	.word	0x000168c0


	//   ....[19]....
        /*089c*/ 	.word	0x00016a60


	//   ....[20]....
        /*08a0*/ 	.word	0x00018b40


	//   ....[21]....
        /*08a4*/ 	.word	0x00018c40


	//   ....[22]....
        /*08a8*/ 	.word	0x00018fd0


	//   ....[23]....
        /*08ac*/ 	.word	0x00019030


	//   ....[24]....
        /*08b0*/ 	.word	0x0001a260


	//   ....[25]....
        /*08b4*/ 	.word	0x0001a270


	//   ....[26]....
        /*08b8*/ 	.word	0x0001a2a0


	//   ....[27]....
        /*08bc*/ 	.word	0x0001a2b0


	//   ....[28]....
        /*08c0*/ 	.word	0x0001b950


	//   ....[29]....
        /*08c4*/ 	.word	0x0001b980


	//   ....[30]....
        /*08c8*/ 	.word	0x0001b9d0


	//   ....[31]....
        /*08cc*/ 	.word	0x0001ba00


	//   ....[32]....
        /*08d0*/ 	.word	0x0001ba70


	//   ....[33]....
        /*08d4*/ 	.word	0x0001baa0


	//   ....[34]....
        /*08d8*/ 	.word	0x0001bad0


	//   ....[35]....
        /*08dc*/ 	.word	0x0001bb00


	//   ....[36]....
        /*08e0*/ 	.word	0x0001bb30


	//   ....[37]....
        /*08e4*/ 	.word	0x0001bb60


	//   ....[38]....
        /*08e8*/ 	.word	0x0001bb90


	//   ....[39]....
        /*08ec*/ 	.word	0x0001bbf0


	//   ....[40]....
        /*08f0*/ 	.word	0x0001bc20


	//   ....[41]....
        /*08f4*/ 	.word	0x0001bc50


	//   ....[42]....
        /*08f8*/ 	.word	0x0001bc80


	//   ....[43]....
        /*08fc*/ 	.word	0x0001bcb0


	//   ....[44]....
        /*0900*/ 	.word	0x0001bce0


	//   ....[45]....
        /*0904*/ 	.word	0x0001bd10


	//   ....[46]....
        /*0908*/ 	.word	0x0001bd40


	//   ....[47]....
        /*090c*/ 	.word	0x0001bd70


	//   ....[48]....
        /*0910*/ 	.word	0x0001bda0


	//   ....[49]....
        /*0914*/ 	.word	0x0001bdd0


	//   ....[50]....
        /*0918*/ 	.word	0x0001be00


	//   ....[51]....
        /*091c*/ 	.word	0x0001be30


	//   ....[52]....
        /*0920*/ 	.word	0x0001be60


	//   ....[53]....
        /*0924*/ 	.word	0x0001be80


	//   ....[54]....
        /*0928*/ 	.word	0x0001be90


	//   ....[55]....
        /*092c*/ 	.word	0x0001bec0


	//   ....[56]....
        /*0930*/ 	.word	0x0001bef0


	//   ....[57]....
        /*0934*/ 	.word	0x0001bf20


	//   ....[58]....
        /*0938*/ 	.word	0x0001bf50


	//   ....[59]....
        /*093c*/ 	.word	0x0001bf80


	//   ....[60]....
        /*0940*/ 	.word	0x0001bfb0


	//   ....[61]....
        /*0944*/ 	.word	0x0001bfe0


	//   ....[62]....
        /*0948*/ 	.word	0x0001c010


	//   ....[63]....
        /*094c*/ 	.word	0x0001c040


	//   ....[64]....
        /*0950*/ 	.word	0x0001c070


	//   ....[65]....
        /*0954*/ 	.word	0x0001c0a0


	//   ....[66]....
        /*0958*/ 	.word	0x0001c0d0


	//   ....[67]....
        /*095c*/ 	.word	0x0001c100


	//   ....[68]....
        /*0960*/ 	.word	0x0001c110


	//   ....[69]....
        /*0964*/ 	.word	0x0001c140


	//   ....[70]....
        /*0968*/ 	.word	0x0001c160


	//   ....[71]....
        /*096c*/ 	.word	0x0001c170


	//   ....[72]....
        /*0970*/ 	.word	0x0001c180


	//   ....[73]....
        /*0974*/ 	.word	0x0001c190


	//   ....[74]....
        /*0978*/ 	.word	0x0001c1a0


	//   ....[75]....
        /*097c*/ 	.word	0x0001c1b0


	//   ....[76]....
        /*0980*/ 	.word	0x0001c1c0


	//   ....[77]....
        /*0984*/ 	.word	0x0001c1f0


	//   ....[78]....
        /*0988*/ 	.word	0x0001c200


	//   ....[79]....
        /*098c*/ 	.word	0x0001c230


	//   ....[80]....
        /*0990*/ 	.word	0x0001c260


	//   ....[81]....
        /*0994*/ 	.word	0x0001c290


	//   ....[82]....
        /*0998*/ 	.word	0x0001c2c0


	//   ....[83]....
        /*099c*/ 	.word	0x0001c2f0


	//   ....[84]....
        /*09a0*/ 	.word	0x0001c320


	//   ....[85]....
        /*09a4*/ 	.word	0x0001c350


	//   ....[86]....
        /*09a8*/ 	.word	0x0001c380


	//   ....[87]....
        /*09ac*/ 	.word	0x0001c3b0


	//   ....[88]....
        /*09b0*/ 	.word	0x0001c3c0


	//   ....[89]....
        /*09b4*/ 	.word	0x0001c3d0


	//   ....[90]....
        /*09b8*/ 	.word	0x0001c3e0


	//   ....[91]....
        /*09bc*/ 	.word	0x0001c3f0


	//   ....[92]....
        /*09c0*/ 	.word	0x0001e2f0


	//   ....[93]....
        /*09c4*/ 	.word	0x0001e4e0


	//   ....[94]....
        /*09c8*/ 	.word	0x0001e510


	//   ....[95]....
        /*09cc*/ 	.word	0x0001e540


	//   ....[96]....
        /*09d0*/ 	.word	0x0001e570


	//   ....[97]....
        /*09d4*/ 	.word	0x0001e5a0


	//   ....[98]....
        /*09d8*/ 	.word	0x0001e5e0


	//   ....[99]....
        /*09dc*/ 	.word	0x0001e760


	//   ....[100]....
        /*09e0*/ 	.word	0x0001e790


	//   ....[101]....
        /*09e4*/ 	.word	0x0001e7c0


	//   ....[102]....
        /*09e8*/ 	.word	0x0001e7f0


	//   ....[103]....
        /*09ec*/ 	.word	0x0001e820


	//   ....[104]....
        /*09f0*/ 	.word	0x0001e850


	//   ....[105]....
        /*09f4*/ 	.word	0x0001e8f0


	//   ....[106]....
        /*09f8*/ 	.word	0x0001e930


	//   ....[107]....
        /*09fc*/ 	.word	0x0001e9f0


	//   ....[108]....
        /*0a00*/ 	.word	0x0001fbb0


	//   ....[109]....
        /*0a04*/ 	.word	0x00021ad0


	//   ....[110]....
        /*0a08*/ 	.word	0x00023e30


	//   ....[111]....
        /*0a0c*/ 	.word	0x00023e60


	//   ....[112]....
        /*0a10*/ 	.word	0x00023ea0


	//   ....[113]....
        /*0a14*/ 	.word	0x00023ed0


	//   ....[114]....
        /*0a18*/ 	.word	0x00023f00


	//   ....[115]....
        /*0a1c*/ 	.word	0x00023f30


	//   ....[116]....
        /*0a20*/ 	.word	0x00023f60


	//   ....[117]....
        /*0a24*/ 	.word	0x00023f90


	//   ....[118]....
        /*0a28*/ 	.word	0x00024130


	//   ....[119]....
        /*0a2c*/ 	.word	0x00024160


	//   ....[120]....
        /*0a30*/ 	.word	0x00024190


	//   ....[121]....
        /*0a34*/ 	.word	0x000241c0


	//   ....[122]....
        /*0a38*/ 	.word	0x000241f0


	//   ....[123]....
        /*0a3c*/ 	.word	0x00024220


	//   ....[124]....
        /*0a40*/ 	.word	0x000242e0


	//   ....[125]....
        /*0a44*/ 	.word	0x00024300


	//   ....[126]....
        /*0a48*/ 	.word	0x00024370


	//   ....[127]....
        /*0a4c*/ 	.word	0x00024b10


	//   ....[128]....
        /*0a50*/ 	.word	0x00024fc0


	//   ....[129]....
        /*0a54*/ 	.word	0x00025070


	//   ....[130]....
        /*0a58*/ 	.word	0x00025110


	//   ....[131]....
        /*0a5c*/ 	.word	0x000251b0


	//   ....[132]....
        /*0a60*/ 	.word	0x00025250


	//   ....[133]....
        /*0a64*/ 	.word	0x000252f0


	//   ....[134]....
        /*0a68*/ 	.word	0x00025390


	//   ....[135]....
        /*0a6c*/ 	.word	0x00025430


	//   ....[136]....
        /*0a70*/ 	.word	0x000254d0


	//   ....[137]....
        /*0a74*/ 	.word	0x00025570


	//   ....[138]....
        /*0a78*/ 	.word	0x00025610


	//   ....[139]....
        /*0a7c*/ 	.word	0x000256b0


	//   ....[140]....
        /*0a80*/ 	.word	0x00025750


	//   ....[141]....
        /*0a84*/ 	.word	0x000257f0


	//   ....[142]....
        /*0a88*/ 	.word	0x00025890


	//   ....[143]....
        /*0a8c*/ 	.word	0x00025930


	//   ....[144]....
        /*0a90*/ 	.word	0x000259d0


	//   ....[145]....
        /*0a94*/ 	.word	0x00025ac0


	//   ....[146]....
        /*0a98*/ 	.word	0x00025b60


	//   ....[147]....
        /*0a9c*/ 	.word	0x00025c00


	//   ....[148]....
        /*0aa0*/ 	.word	0x00025ca0


	//   ....[149]....
        /*0aa4*/ 	.word	0x00025d40


	//   ....[150]....
        /*0aa8*/ 	.word	0x00025de0


	//   ....[151]....
        /*0aac*/ 	.word	0x00025e80


	//   ....[152]....
        /*0ab0*/ 	.word	0x00025f20


	//   ....[153]....
        /*0ab4*/ 	.word	0x00025fc0


	//   ....[154]....
        /*0ab8*/ 	.word	0x00026060


	//   ....[155]....
        /*0abc*/ 	.word	0x00026100


	//   ....[156]....
        /*0ac0*/ 	.word	0x000261a0


	//   ....[157]....
        /*0ac4*/ 	.word	0x00026240


	//   ....[158]....
        /*0ac8*/ 	.word	0x000262e0


	//   ....[159]....
        /*0acc*/ 	.word	0x00026380


	//   ....[160]....
        /*0ad0*/ 	.word	0x00026420


	//   ....[161]....
        /*0ad4*/ 	.word	0x00026870


	//   ....[162]....
        /*0ad8*/ 	.word	0x000269a0


	//   ....[163]....
        /*0adc*/ 	.word	0x00026ad0


	//   ....[164]....
        /*0ae0*/ 	.word	0x00026c00


	//   ....[165]....
        /*0ae4*/ 	.word	0x00026d00


	//   ....[166]....
        /*0ae8*/ 	.word	0x00026d80


	//   ....[167]....
        /*0aec*/ 	.word	0x00026de0


	//   ....[168]....
        /*0af0*/ 	.word	0x00026e40


	//   ....[169]....
        /*0af4*/ 	.word	0x00026ea0


	//   ....[170]....
        /*0af8*/ 	.word	0x00026f20


	//   ....[171]....
        /*0afc*/ 	.word	0x00026f80


	//   ....[172]....
        /*0b00*/ 	.word	0x00027000


	//   ....[173]....
        /*0b04*/ 	.word	0x00027060


	//   ....[174]....
        /*0b08*/ 	.word	0x000270e0


	//   ....[175]....
        /*0b0c*/ 	.word	0x00027140


	//   ....[176]....
        /*0b10*/ 	.word	0x000271c0


	//   ....[177]....
        /*0b14*/ 	.word	0x00027220


	//   ....[178]....
        /*0b18*/ 	.word	0x000272a0


	//   ....[179]....
        /*0b1c*/ 	.word	0x00027300


	//   ....[180]....
        /*0b20*/ 	.word	0x00027380


	//   ....[181]....
        /*0b24*/ 	.word	0x000273e0


	//   ....[182]....
        /*0b28*/ 	.word	0x00027460


	//   ....[183]....
        /*0b2c*/ 	.word	0x000274c0


	//   ....[184]....
        /*0b30*/ 	.word	0x00027540


	//   ....[185]....
        /*0b34*/ 	.word	0x000275a0


	//   ....[186]....
        /*0b38*/ 	.word	0x00027620


	//   ....[187]....
        /*0b3c*/ 	.word	0x00027680


	//   ....[188]....
        /*0b40*/ 	.word	0x00027700


	//   ....[189]....
        /*0b44*/ 	.word	0x00027760


	//   ....[190]....
        /*0b48*/ 	.word	0x000277e0


	//   ....[191]....
        /*0b4c*/ 	.word	0x00027840


	//   ....[192]....
        /*0b50*/ 	.word	0x000278c0


	//   ....[193]....
        /*0b54*/ 	.word	0x00027920


	//   ....[194]....
        /*0b58*/ 	.word	0x000279a0


	//   ....[195]....
        /*0b5c*/ 	.word	0x00027a00


	//   ....[196]....
        /*0b60*/ 	.word	0x00027a60


	//   ....[197]....
        /*0b64*/ 	.word	0x00027ac0


	//   ....[198]....
        /*0b68*/ 	.word	0x00027b30


	//   ....[199]....
        /*0b6c*/ 	.word	0x00027b90


	//   ....[200]....
        /*0b70*/ 	.word	0x00027bf0


	//   ....[201]....
        /*0b74*/ 	.word	0x00027c50


	//   ....[202]....
        /*0b78*/ 	.word	0x00027cc0


	//   ....[203]....
        /*0b7c*/ 	.word	0x00027d20


	//   ....[204]....
        /*0b80*/ 	.word	0x00027da0


	//   ....[205]....
        /*0b84*/ 	.word	0x00027e00


	//   ....[206]....
        /*0b88*/ 	.word	0x00027e80


	//   ....[207]....
        /*0b8c*/ 	.word	0x00027ee0


	//   ....[208]....
        /*0b90*/ 	.word	0x00027f60


	//   ....[209]....
        /*0b94*/ 	.word	0x00027fc0


	//   ....[210]....
        /*0b98*/ 	.word	0x00028040


	//   ....[211]....
        /*0b9c*/ 	.word	0x000280a0


	//   ....[212]....
        /*0ba0*/ 	.word	0x00028120


	//   ....[213]....
        /*0ba4*/ 	.word	0x00028180


	//   ....[214]....
        /*0ba8*/ 	.word	0x00028200


	//   ....[215]....
        /*0bac*/ 	.word	0x00028260


	//   ....[216]....
        /*0bb0*/ 	.word	0x000282c0


	//   ....[217]....
        /*0bb4*/ 	.word	0x00028320


	//   ....[218]....
        /*0bb8*/ 	.word	0x00028380


	//   ....[219]....
        /*0bbc*/ 	.word	0x000283e0


	//   ....[220]....
        /*0bc0*/ 	.word	0x00028460


	//   ....[221]....
        /*0bc4*/ 	.word	0x000284c0


	//   ....[222]....
        /*0bc8*/ 	.word	0x00028540


	//   ....[223]....
        /*0bcc*/ 	.word	0x000285a0


	//   ....[224]....
        /*0bd0*/ 	.word	0x00028650


	//   ....[225]....
        /*0bd4*/ 	.word	0x000287c0


	//   ....[226]....
        /*0bd8*/ 	.word	0x00028aa0


	//   ....[227]....
        /*0bdc*/ 	.word	0x00028ef0


	//   ....[228]....
        /*0be0*/ 	.word	0x00028f90


	//   ....[229]....
        /*0be4*/ 	.word	0x000290c0


	//   ....[230]....
        /*0be8*/ 	.word	0x00029130


	//   ....[231]....
        /*0bec*/ 	.word	0x000291a0


	//   ....[232]....
        /*0bf0*/ 	.word	0x00029210


	//   ....[233]....
        /*0bf4*/ 	.word	0x00029280


	//   ....[234]....
        /*0bf8*/ 	.word	0x00029300


	//   ....[235]....
        /*0bfc*/ 	.word	0x00029390


	//   ....[236]....
        /*0c00*/ 	.word	0x00029430


	//   ....[237]....
        /*0c04*/ 	.word	0x000294a0


	//   ....[238]....
        /*0c08*/ 	.word	0x00029510


	//   ....[239]....
        /*0c0c*/ 	.word	0x00029580


	//   ....[240]....
        /*0c10*/ 	.word	0x00029600


	//   ....[241]....
        /*0c14*/ 	.word	0x00029670


	//   ....[242]....
        /*0c18*/ 	.word	0x00029710


	//   ....[243]....
        /*0c1c*/ 	.word	0x000297a0


	//   ....[244]....
        /*0c20*/ 	.word	0x000298d0


	//----- nvinfo : EIATTR_REG_RECONFIG
	.align		4
.L_240:
        /*0c24*/ 	.byte	0x01, 0x54
	.zero		2


	//----- nvinfo : EIATTR_SYSCALL_OFFSETS
	.align		4
        /*0c28*/ 	.byte	0x04, 0x46
        /*0c2a*/ 	.short	(.L_242 - .L_241)


	//   ....[0]....
.L_241:
        /*0c2c*/ 	.word	0x00001ba0


	//   ....[1]....
        /*0c30*/ 	.word	0x00001cf0


	//   ....[2]....
        /*0c34*/ 	.word	0x00007ea0


	//   ....[3]....
        /*0c38*/ 	.word	0x00008330


	//   ....[4]....
        /*0c3c*/ 	.word	0x000212c0


	//   ....[5]....
        /*0c40*/ 	.word	0x00021430


	//   ....[6]....
        /*0c44*/ 	.word	0x00021560


	//   ....[7]....
        /*0c48*/ 	.word	0x00021680


	//----- nvinfo : EIATTR_MBARRIER_INSTR_OFFSETS
	.align		4
.L_242:
        /*0c4c*/ 	.byte	0x04, 0x39
        /*0c4e*/ 	.short	(.L_244 - .L_243)


	//   ....[0]....
.L_243:
        /*0c50*/ 	.word	0x00000300
        /*0c54*/ 	.word	0x000000ff
        /*0c58*/ 	.word	0x00028400
        /*0c5c*/ 	.short	0x0100
        /*0c5e*/ 	.byte	0x08
	.zero		1


	//   ....[1]....
        /*0c60*/ 	.word	0x00000310
        /*0c64*/ 	.word	0x000000ff
        /*0c68*/ 	.word	0x00028420
        /*0c6c*/ 	.short	0x0100
        /*0c6e*/ 	.byte	0x08
	.zero		1


	//   ....[2]....
        /*0c70*/ 	.word	0x00000400
        /*0c74*/ 	.word	0x000000ff
        /*0c78*/ 	.word	0x00028430
        /*0c7c*/ 	.short	0x0100
        /*0c7e*/ 	.byte	0x08
	.zero		1


	//   ....[3]....
        /*0c80*/ 	.word	0x00000410
        /*0c84*/ 	.word	0x000000ff
        /*0c88*/ 	.word	0x00028440
        /*0c8c*/ 	.short	0x0100
        /*0c8e*/ 	.byte	0x08
	.zero		1


	//   ....[4]....
        /*0c90*/ 	.word	0x00000420
        /*0c94*/ 	.word	0x000000ff
        /*0c98*/ 	.word	0x00028438
        /*0c9c*/ 	.short	0x0100
        /*0c9e*/ 	.byte	0x08
	.zero		1


	//   ....[5]....
        /*0ca0*/ 	.word	0x00000430
        /*0ca4*/ 	.word	0x000000ff
        /*0ca8*/ 	.word	0x00028448
        /*0cac*/ 	.short	0x0100
        /*0cae*/ 	.byte	0x08
	.zero		1


	//   ....[6]....
        /*0cb0*/ 	.word	0x00000560
        /*0cb4*/ 	.word	0x000000ff
        /*0cb8*/ 	.word	0x00028450
        /*0cbc*/ 	.short	0x0100
        /*0cbe*/ 	.byte	0x08
	.zero		1


	//   ....[7]....
        /*0cc0*/ 	.word	0x00000570
        /*0cc4*/ 	.word	0x000000ff
        /*0cc8*/ 	.word	0x00028460
        /*0ccc*/ 	.short	0x0100
        /*0cce*/ 	.byte	0x08
	.zero		1


	//   ....[8]....
        /*0cd0*/ 	.word	0x00000580
        /*0cd4*/ 	.word	0x000000ff
        /*0cd8*/ 	.word	0x00028458
        /*0cdc*/ 	.short	0x0100
        /*0cde*/ 	.byte	0x08
	.zero		1


	//   ....[9]....
        /*0ce0*/ 	.word	0x00000590
        /*0ce4*/ 	.word	0x000000ff
        /*0ce8*/ 	.word	0x00028468
        /*0cec*/ 	.short	0x0100
        /*0cee*/ 	.byte	0x08
	.zero		1


	//   ....[10]....
        /*0cf0*/ 	.word	0x00000680
        /*0cf4*/ 	.word	0x000000ff
        /*0cf8*/ 	.word	0x00028470
        /*0cfc*/ 	.short	0x0100
        /*0cfe*/ 	.byte	0x06
	.zero		1


	//   ....[11]....
        /*0d00*/ 	.word	0x00000690
        /*0d04*/ 	.word	0x000000ff
        /*0d08*/ 	.word	0x00028480
        /*0d0c*/ 	.short	0x0100
        /*0d0e*/ 	.byte	0x06
	.zero		1


	//   ....[12]....
        /*0d10*/ 	.word	0x000006a0
        /*0d14*/ 	.word	0x000000ff
        /*0d18*/ 	.word	0x00028478
        /*0d1c*/ 	.short	0x0100
        /*0d1e*/ 	.byte	0x06
	.zero		1


	//   ....[13]....
        /*0d20*/ 	.word	0x000006b0
        /*0d24*/ 	.word	0x000000ff
        /*0d28*/ 	.word	0x00028488
        /*0d2c*/ 	.short	0x0100
        /*0d2e*/ 	.byte	0x06
	.zero		1


	//   ....[14]....
        /*0d30*/ 	.word	0x000007e0
        /*0d34*/ 	.word	0x000000ff
        /*0d38*/ 	.word	0x00028490
        /*0d3c*/ 	.short	0x0100
        /*0d3e*/ 	.byte	0x08
	.zero		1


	//   ....[15]....
        /*0d40*/ 	.word	0x000007f0
        /*0d44*/ 	.word	0x000000ff
        /*0d48*/ 	.word	0x000284a0
        /*0d4c*/ 	.short	0x0100
        /*0d4e*/ 	.byte	0x08
	.zero		1


	//   ....[16]....
        /*0d50*/ 	.word	0x00000800
        /*0d54*/ 	.word	0x000000ff
        /*0d58*/ 	.word	0x00028498
        /*0d5c*/ 	.short	0x0100
        /*0d5e*/ 	.byte	0x08
	.zero		1


	//   ....[17]....
        /*0d60*/ 	.word	0x00000810
        /*0d64*/ 	.word	0x000000ff
        /*0d68*/ 	.word	0x000284a8
        /*0d6c*/ 	.short	0x0100
        /*0d6e*/ 	.byte	0x08
	.zero		1


	//   ....[18]....
        /*0d70*/ 	.word	0x00000940
        /*0d74*/ 	.word	0x000000ff
        /*0d78*/ 	.word	0x000284b0
        /*0d7c*/ 	.short	0x0100
        /*0d7e*/ 	.byte	0x08
	.zero		1


	//   ....[19]....
        /*0d80*/ 	.word	0x00000950
        /*0d84*/ 	.word	0x000000ff
        /*0d88*/ 	.word	0x000284c0
        /*0d8c*/ 	.short	0x0100
        /*0d8e*/ 	.byte	0x08
	.zero		1


	//   ....[20]....
        /*0d90*/ 	.word	0x00000960
        /*0d94*/ 	.word	0x000000ff
        /*0d98*/ 	.word	0x000284b8
        /*0d9c*/ 	.short	0x0100
        /*0d9e*/ 	.byte	0x08
	.zero		1


	//   ....[21]....
        /*0da0*/ 	.word	0x00000970
        /*0da4*/ 	.word	0x000000ff
        /*0da8*/ 	.word	0x000284c8
        /*0dac*/ 	.short	0x0100
        /*0dae*/ 	.byte	0x08
	.zero		1


	//   ....[22]....
        /*0db0*/ 	.word	0x00002b40
        /*0db4*/ 	.word	0x00000055
        /*0db8*/ 	.word	0x00028490
        /*0dbc*/ 	.short	0x010a
        /*0dbe*/ 	.byte	0x3f
	.zero		1


	//   ....[23]....
        /*0dc0*/ 	.word	0x00004b00
        /*0dc4*/ 	.word	0x00000055
        /*0dc8*/ 	.word	0x00028490
        /*0dcc*/ 	.short	0x010a
        /*0dce*/ 	.byte	0x3f
	.zero		1


	//   ....[24]....
        /*0dd0*/ 	.word	0x00006b10
        /*0dd4*/ 	.word	0x00000055
        /*0dd8*/ 	.word	0x00028490
        /*0ddc*/ 	.short	0x010a
        /*0dde*/ 	.byte	0x3f
	.zero		1


	//   ....[25]....
        /*0de0*/ 	.word	0x00006d20
        /*0de4*/ 	.word	0x00000004
        /*0de8*/ 	.word	0x00000000
        /*0dec*/ 	.short	0x0101
        /*0dee*/ 	.byte	0x3f
	.zero		1


	//   ....[26]....
        /*0df0*/ 	.word	0x00006d60
        /*0df4*/ 	.word	0x00000055
        /*0df8*/ 	.word	0x000284b0
        /*0dfc*/ 	.short	0x010a
        /*0dfe*/ 	.byte	0x3f
	.zero		1


	//   ....[27]....
        /*0e00*/ 	.word	0x00007110
        /*0e04*/ 	.word	0x00000055
        /*0e08*/ 	.word	0x00000000
        /*0e0c*/ 	.short	0x0101
        /*0e0e*/ 	.byte	0x3f
	.zero		1


	//   ....[28]....
        /*0e10*/ 	.word	0x00007f30
        /*0e14*/ 	.word	0x00000010
        /*0e18*/ 	.word	0x00028400
        /*0e1c*/ 	.short	0x010a
        /*0e1e*/ 	.byte	0x3f
	.zero		1


	//   ....[29]....
        /*0e20*/ 	.word	0x00007f80
        /*0e24*/ 	.word	0x00000010
        /*0e28*/ 	.word	0x00028400
        /*0e2c*/ 	.short	0x010a
        /*0e2e*/ 	.byte	0x3f
	.zero		1


	//   ....[30]....
        /*0e30*/ 	.word	0x00008f80
        /*0e34*/ 	.word	0x00000010
        /*0e38*/ 	.word	0x00028400
        /*0e3c*/ 	.short	0x010a
        /*0e3e*/ 	.byte	0x3f
	.zero		1


	//   ....[31]....
        /*0e40*/ 	.word	0x0000d6a0
        /*0e44*/ 	.word	0x00000010
        /*0e48*/ 	.word	0x00028400
        /*0e4c*/ 	.short	0x010a
        /*0e4e*/ 	.byte	0x3f
	.zero		1


	//   ....[32]....
        /*0e50*/ 	.word	0x000116e0
        /*0e54*/ 	.word	0x00000009
        /*0e58*/ 	.word	0x00028430
        /*0e5c*/ 	.short	0x010a
        /*0e5e*/ 	.byte	0x3f
	.zero		1


	//   ....[33]....
        /*0e60*/ 	.word	0x00011750
        /*0e64*/ 	.word	0x00000009
        /*0e68*/ 	.word	0x00028430
        /*0e6c*/ 	.short	0x010a
        /*0e6e*/ 	.byte	0x3f
	.zero		1


	//   ....[34]....
        /*0e70*/ 	.word	0x00011d50
        /*0e74*/ 	.word	0x00000000
        /*0e78*/ 	.word	0x00000000
        /*0e7c*/ 	.short	0x0101
        /*0e7e*/ 	.byte	0x3f
	.zero		1


	//   ....[35]....
        /*0e80*/ 	.word	0x000139b0
        /*0e84*/ 	.word	0x0000000a
        /*0e88*/ 	.word	0x00028430
        /*0e8c*/ 	.short	0x010a
        /*0e8e*/ 	.byte	0x3f
	.zero		1


	//   ....[36]....
        /*0e90*/ 	.word	0x00013a00
        /*0e94*/ 	.word	0x0000000a
        /*0e98*/ 	.word	0x00028430
        /*0e9c*/ 	.short	0x010a
        /*0e9e*/ 	.byte	0x3f
	.zero		1


	//   ....[37]....
        /*0ea0*/ 	.word	0x00013e10
        /*0ea4*/ 	.word	0x0000000a
        /*0ea8*/ 	.word	0x00028450
        /*0eac*/ 	.short	0x010a
        /*0eae*/ 	.byte	0x3f
	.zero		1


	//   ....[38]....
        /*0eb0*/ 	.word	0x00013e50
        /*0eb4*/ 	.word	0x0000000a
        /*0eb8*/ 	.word	0x00028450
        /*0ebc*/ 	.short	0x010a
        /*0ebe*/ 	.byte	0x3f
	.zero		1


	//   ....[39]....
        /*0ec0*/ 	.word	0x00014030
        /*0ec4*/ 	.word	0x00000007
        /*0ec8*/ 	.word	0x00000000
        /*0ecc*/ 	.short	0x0101
        /*0ece*/ 	.byte	0x3f
	.zero		1


	//   ....[40]....
        /*0ed0*/ 	.word	0x000154a0
        /*0ed4*/ 	.word	0x00000008
        /*0ed8*/ 	.word	0x00000000
        /*0edc*/ 	.short	0x0101
        /*0ede*/ 	.byte	0x3f
	.zero		1


	//   ....[41]....
        /*0ee0*/ 	.word	0x00016050
        /*0ee4*/ 	.word	0x00000007
        /*0ee8*/ 	.word	0x00028430
        /*0eec*/ 	.short	0x010a
        /*0eee*/ 	.byte	0x3f
	.zero		1


	//   ....[42]....
        /*0ef0*/ 	.word	0x000160a0
        /*0ef4*/ 	.word	0x00000007
        /*0ef8*/ 	.word	0x00028430
        /*0efc*/ 	.short	0x010a
        /*0efe*/ 	.byte	0x3f
	.zero		1


	//   ....[43]....
        /*0f00*/ 	.word	0x00016520
        /*0f04*/ 	.word	0x00000007
        /*0f08*/ 	.word	0x00028450
        /*0f0c*/ 	.short	0x010a
        /*0f0e*/ 	.byte	0x3f
	.zero		1


	//   ....[44]....
        /*0f10*/ 	.word	0x00016560
        /*0f14*/ 	.word	0x00000007
        /*0f18*/ 	.word	0x00028450
        /*0f1c*/ 	.short	0x010a
        /*0f1e*/ 	.byte	0x3f
	.zero		1


	//   ....[45]....
        /*0f20*/ 	.word	0x00016dd0
        /*0f24*/ 	.word	0x000000aa
        /*0f28*/ 	.word	0x00000000
        /*0f2c*/ 	.short	0x0101
        /*0f2e*/ 	.byte	0x3f
	.zero		1


	//   ....[46]....
        /*0f30*/ 	.word	0x00017150
        /*0f34*/ 	.word	0x00000009
        /*0f38*/ 	.word	0x00000000
        /*0f3c*/ 	.short	0x0101
        /*0f3e*/ 	.byte	0x3f
	.zero		1


	//   ....[47]....
        /*0f40*/ 	.word	0x00017b70
        /*0f44*/ 	.word	0x00000007
        /*0f48*/ 	.word	0x00028430
        /*0f4c*/ 	.short	0x010a
        /*0f4e*/ 	.byte	0x3f
	.zero		1


	//   ....[48]....
        /*0f50*/ 	.word	0x00017bc0
        /*0f54*/ 	.word	0x00000007
        /*0f58*/ 	.word	0x00028430
        /*0f5c*/ 	.short	0x010a
        /*0f5e*/ 	.byte	0x3f
	.zero		1


	//   ....[49]....
        /*0f60*/ 	.word	0x00018040
        /*0f64*/ 	.word	0x00000007
        /*0f68*/ 	.word	0x00028450
        /*0f6c*/ 	.short	0x010a
        /*0f6e*/ 	.byte	0x3f
	.zero		1


	//   ....[50]....
        /*0f70*/ 	.word	0x00018080
        /*0f74*/ 	.word	0x00000007
        /*0f78*/ 	.word	0x00028450
        /*0f7c*/ 	.short	0x010a
        /*0f7e*/ 	.byte	0x3f
	.zero		1


	//   ....[51]....
        /*0f80*/ 	.word	0x000182c0
        /*0f84*/ 	.word	0x00000006
        /*0f88*/ 	.word	0x00000000
        /*0f8c*/ 	.short	0x0101
        /*0f8e*/ 	.byte	0x3f
	.zero		1


	//   ....[52]....
        /*0f90*/ 	.word	0x00019700
        /*0f94*/ 	.word	0x00000007
        /*0f98*/ 	.word	0x00000000
        /*0f9c*/ 	.short	0x0101
        /*0f9e*/ 	.byte	0x3f
	.zero		1


	//   ....[53]....
        /*0fa0*/ 	.word	0x00019fe0
        /*0fa4*/ 	.word	0x00000005
        /*0fa8*/ 	.word	0x00028450
        /*0fac*/ 	.short	0x010a
        /*0fae*/ 	.byte	0x3f
	.zero		1


	//   ....[54]....
        /*0fb0*/ 	.word	0x0001a020
        /*0fb4*/ 	.word	0x00000005
        /*0fb8*/ 	.word	0x00028450
        /*0fbc*/ 	.short	0x010a
        /*0fbe*/ 	.byte	0x3f
	.zero		1


	//   ....[55]....
        /*0fc0*/ 	.word	0x0001a550
        /*0fc4*/ 	.word	0x00000010
        /*0fc8*/ 	.word	0x00000000
        /*0fcc*/ 	.short	0x0101
        /*0fce*/ 	.byte	0x3f
	.zero		1


	//   ....[56]....
        /*0fd0*/ 	.word	0x0001d0a0
        /*0fd4*/ 	.word	0x00000000
        /*0fd8*/ 	.word	0x00000000
        /*0fdc*/ 	.short	0x0101
        /*0fde*/ 	.byte	0x3f
	.zero		1


	//   ....[57]....
        /*0fe0*/ 	.word	0x0001fcc0
        /*0fe4*/ 	.word	0x0000000c
        /*0fe8*/ 	.word	0x00028420
        /*0fec*/ 	.short	0x010a
        /*0fee*/ 	.byte	0x3f
	.zero		1


	//   ....[58]....
        /*0ff0*/ 	.word	0x0001fd90
        /*0ff4*/ 	.word	0x00000008
        /*0ff8*/ 	.word	0x000284a0
        /*0ffc*/ 	.short	0x010a
        /*0ffe*/ 	.byte	0x3f
	.zero		1


	//   ....[59]....
        /*1000*/ 	.word	0x000200d0
        /*1004*/ 	.word	0x00000008
        /*1008*/ 	.word	0x000284c0
        /*100c*/ 	.short	0x010a
        /*100e*/ 	.byte	0x3f
	.zero		1


	//   ....[60]....
        /*1010*/ 	.word	0x000205a0
        /*1014*/ 	.word	0x00000008
        /*1018*/ 	.word	0x000284a0
        /*101c*/ 	.short	0x010a
        /*101e*/ 	.byte	0x3f
	.zero		1


	//   ....[61]....
        /*1020*/ 	.word	0x000208c0
        /*1024*/ 	.word	0x00000008
        /*1028*/ 	.word	0x000284c0
        /*102c*/ 	.short	0x010a
        /*102e*/ 	.byte	0x3f
	.zero		1


	//   ....[62]....
        /*1030*/ 	.word	0x00021d50
        /*1034*/ 	.word	0x00000005
        /*1038*/ 	.word	0x00028480
        /*103c*/ 	.short	0x010a
        /*103e*/ 	.byte	0x3f
	.zero		1


	//   ....[63]....
        /*1040*/ 	.word	0x00021f80
        /*1044*/ 	.word	0x00000005
        /*1048*/ 	.word	0x00028440
        /*104c*/ 	.short	0x010a
        /*104e*/ 	.byte	0x3f
	.zero		1


	//   ....[64]....
        /*1050*/ 	.word	0x000223f0
        /*1054*/ 	.word	0x00000004
        /*1058*/ 	.word	0x00028420
        /*105c*/ 	.short	0x010a
        /*105e*/ 	.byte	0x3f
	.zero		1


	//   ....[65]....
        /*1060*/ 	.word	0x00022730
        /*1064*/ 	.word	0x00000006
        /*1068*/ 	.word	0x00028480
        /*106c*/ 	.short	0x010a
        /*106e*/ 	.byte	0x3f
	.zero		1


	//   ....[66]....
        /*1070*/ 	.word	0x00022aa0
        /*1074*/ 	.word	0x00000006
        /*1078*/ 	.word	0x00028440
        /*107c*/ 	.short	0x010a
        /*107e*/ 	.byte	0x3f
	.zero		1


	//   ....[67]....
        /*1080*/ 	.word	0x00022e90
        /*1084*/ 	.word	0x00000005
        /*1088*/ 	.word	0x00028470
        /*108c*/ 	.short	0x010a
        /*108e*/ 	.byte	0x3f
	.zero		1


	//   ....[68]....
        /*1090*/ 	.word	0x00022f20
        /*1094*/ 	.word	0x00000005
        /*1098*/ 	.word	0x00028460
        /*109c*/ 	.short	0x010a
        /*109e*/ 	.byte	0x3f
	.zero		1


	//   ....[69]....
        /*10a0*/ 	.word	0x00023400
        /*10a4*/ 	.word	0x00000004
        /*10a8*/ 	.word	0x00028450
        /*10ac*/ 	.short	0x0101
        /*10ae*/ 	.byte	0x3f
	.zero		1


	//   ....[70]....
        /*10b0*/ 	.word	0x00023460
        /*10b4*/ 	.word	0x00000004
        /*10b8*/ 	.word	0x00000000
        /*10bc*/ 	.short	0x0101
        /*10be*/ 	.byte	0x3f
	.zero		1


	//   ....[71]....
        /*10c0*/ 	.word	0x00023650
        /*10c4*/ 	.word	0x00000014
        /*10c8*/ 	.word	0x00028470
        /*10cc*/ 	.short	0x010a
        /*10ce*/ 	.byte	0x3f
	.zero		1


	//   ....[72]....
        /*10d0*/ 	.word	0x000236e0
        /*10d4*/ 	.word	0x00000014
        /*10d8*/ 	.word	0x00028460
        /*10dc*/ 	.short	0x010a
        /*10de*/ 	.byte	0x3f
	.zero		1


	//   ....[73]....
        /*10e0*/ 	.word	0x00023b90
        /*10e4*/ 	.word	0x00000014
        /*10e8*/ 	.word	0x00028450
        /*10ec*/ 	.short	0x0101
        /*10ee*/ 	.byte	0x3f
	.zero		1


	//   ....[74]....
        /*10f0*/ 	.word	0x00023be0
        /*10f4*/ 	.word	0x00000000
        /*10f8*/ 	.word	0x00000000
        /*10fc*/ 	.short	0x0101
        /*10fe*/ 	.byte	0x3f
	.zero		1


	//   ....[75]....
        /*1100*/ 	.word	0x00024a90
        /*1104*/ 	.word	0x00000000
        /*1108*/ 	.word	0x00028420
        /*110c*/ 	.short	0x010a
        /*110e*/ 	.byte	0x3f
	.zero		1


	//   ....[76]....
        /*1110*/ 	.word	0x00024c40
        /*1114*/ 	.word	0x00000006
        /*1118*/ 	.word	0x00000000
        /*111c*/ 	.short	0x010a
        /*111e*/ 	.byte	0x3f
	.zero		1


	//   ....[77]....
        /*1120*/ 	.word	0x00024cb0
        /*1124*/ 	.word	0x00000007
        /*1128*/ 	.word	0x00000000
        /*112c*/ 	.short	0x010a
        /*112e*/ 	.byte	0x3f
	.zero		1


	//   ....[78]....
        /*1130*/ 	.word	0x00024d10
        /*1134*/ 	.word	0x00000004
        /*1138*/ 	.word	0x00028460
        /*113c*/ 	.short	0x010a
        /*113e*/ 	.byte	0x3f
	.zero		1


	//   ....[79]....
        /*1140*/ 	.word	0x00024d60
        /*1144*/ 	.word	0x00000003
        /*1148*/ 	.word	0x00028460
        /*114c*/ 	.short	0x010a
        /*114e*/ 	.byte	0x3f
	.zero		1


	//   ....[80]....
        /*1150*/ 	.word	0x00024da0
        /*1154*/ 	.word	0x00000004
        /*1158*/ 	.word	0x00028480
        /*115c*/ 	.short	0x010a
        /*115e*/ 	.byte	0x3f
	.zero		1


	//   ....[81]....
        /*1160*/ 	.word	0x00024dc0
        /*1164*/ 	.word	0x00000003
        /*1168*/ 	.word	0x00028480
        /*116c*/ 	.short	0x010a
        /*116e*/ 	.byte	0x3f
	.zero		1


	//   ....[82]....
        /*1170*/ 	.word	0x00024e20
        /*1174*/ 	.word	0x00000055
        /*1178*/ 	.word	0x00028490
        /*117c*/ 	.short	0x010a
        /*117e*/ 	.byte	0x3f
	.zero		1


	//   ....[83]....
        /*1180*/ 	.word	0x00024e70
        /*1184*/ 	.word	0x00000055
        /*1188*/ 	.word	0x00028490
        /*118c*/ 	.short	0x010a
        /*118e*/ 	.byte	0x3f
	.zero		1


	//   ....[84]....
        /*1190*/ 	.word	0x00024ec0
        /*1194*/ 	.word	0x00000055
        /*1198*/ 	.word	0x00028490
        /*119c*/ 	.short	0x010a
        /*119e*/ 	.byte	0x3f
	.zero		1


	//   ....[85]....
        /*11a0*/ 	.word	0x00024f10
        /*11a4*/ 	.word	0x00000055
        /*11a8*/ 	.word	0x000284b0
        /*11ac*/ 	.short	0x010a
        /*11ae*/ 	.byte	0x3f
	.zero		1


	//   ....[86]....
        /*11b0*/ 	.word	0x00025a10
        /*11b4*/ 	.word	0x00000010
        /*11b8*/ 	.word	0x00028400
        /*11bc*/ 	.short	0x010a
        /*11be*/ 	.byte	0x3f
	.zero		1


	//   ....[87]....
        /*11c0*/ 	.word	0x00026460
        /*11c4*/ 	.word	0x00000010
        /*11c8*/ 	.word	0x00028400
        /*11cc*/ 	.short	0x010a
        /*11ce*/ 	.byte	0x3f
	.zero		1


	//   ....[88]....
        /*11d0*/ 	.word	0x000264b0
        /*11d4*/ 	.word	0x00000009
        /*11d8*/ 	.word	0x00028430
        /*11dc*/ 	.short	0x010a
        /*11de*/ 	.byte	0x3f
	.zero		1


	//   ....[89]....
        /*11e0*/ 	.word	0x00026500
        /*11e4*/ 	.word	0x0000000a
        /*11e8*/ 	.word	0x00028430
        /*11ec*/ 	.short	0x010a
        /*11ee*/ 	.byte	0x3f
	.zero		1


	//   ....[90]....
        /*11f0*/ 	.word	0x00026550
        /*11f4*/ 	.word	0x0000000a
        /*11f8*/ 	.word	0x00028450
        /*11fc*/ 	.short	0x010a
        /*11fe*/ 	.byte	0x3f
	.zero		1


	//   ....[91]....
        /*1200*/ 	.word	0x000265a0
        /*1204*/ 	.word	0x00000007
        /*1208*/ 	.word	0x00028430
        /*120c*/ 	.short	0x010a
        /*120e*/ 	.byte	0x3f
	.zero		1


	//   ....[92]....
        /*1210*/ 	.word	0x000265f0
        /*1214*/ 	.word	0x00000007
        /*1218*/ 	.word	0x00028450
        /*121c*/ 	.short	0x010a
        /*121e*/ 	.byte	0x3f
	.zero		1


	//   ....[93]....
        /*1220*/ 	.word	0x00026640
        /*1224*/ 	.word	0x00000007
        /*1228*/ 	.word	0x00028430
        /*122c*/ 	.short	0x010a
        /*122e*/ 	.byte	0x3f
	.zero		1


	//   ....[94]....
        /*1230*/ 	.word	0x00026690
        /*1234*/ 	.word	0x00000007
        /*1238*/ 	.word	0x00028450
        /*123c*/ 	.short	0x010a
        /*123e*/ 	.byte	0x3f
	.zero		1


	//   ....[95]....
        /*1240*/ 	.word	0x000266e0
        /*1244*/ 	.word	0x00000005
        /*1248*/ 	.word	0x00028450
        /*124c*/ 	.short	0x010a
        /*124e*/ 	.byte	0x3f
	.zero		1


	//   ....[96]....
        /*1250*/ 	.word	0x00028880
        /*1254*/ 	.word	0x0000000c
        /*1258*/ 	.word	0x00028420
        /*125c*/ 	.short	0x010a
        /*125e*/ 	.byte	0x3f
	.zero		1


	//   ....[97]....
        /*1260*/ 	.word	0x000288d0
        /*1264*/ 	.word	0x00000008
        /*1268*/ 	.word	0x000284a0
        /*126c*/ 	.short	0x010a
        /*126e*/ 	.byte	0x3f
	.zero		1


	//   ....[98]....
        /*1270*/ 	.word	0x00028920
        /*1274*/ 	.word	0x00000008
        /*1278*/ 	.word	0x000284c0
        /*127c*/ 	.short	0x010a
        /*127e*/ 	.byte	0x3f
	.zero		1


	//   ....[99]....
        /*1280*/ 	.word	0x00028970
        /*1284*/ 	.word	0x00000008
        /*1288*/ 	.word	0x000284a0
        /*128c*/ 	.short	0x010a
        /*128e*/ 	.byte	0x3f
	.zero		1


	//   ....[100]....
        /*1290*/ 	.word	0x000289c0
        /*1294*/ 	.word	0x00000008
        /*1298*/ 	.word	0x000284c0
        /*129c*/ 	.short	0x010a
        /*129e*/ 	.byte	0x3f
	.zero		1


	//   ....[101]....
        /*12a0*/ 	.word	0x00028b60
        /*12a4*/ 	.word	0x00000005
        /*12a8*/ 	.word	0x00028480
        /*12ac*/ 	.short	0x010a
        /*12ae*/ 	.byte	0x3f
	.zero		1


	//   ....[102]....
        /*12b0*/ 	.word	0x00028bb0
        /*12b4*/ 	.word	0x00000005
        /*12b8*/ 	.word	0x00028440
        /*12bc*/ 	.short	0x010a
        /*12be*/ 	.byte	0x3f
	.zero		1


	//   ....[103]....
        /*12c0*/ 	.word	0x00028c30
        /*12c4*/ 	.word	0x00000004
        /*12c8*/ 	.word	0x00028420
        /*12cc*/ 	.short	0x010a
        /*12ce*/ 	.byte	0x3f
	.zero		1


	//   ....[104]....
        /*12d0*/ 	.word	0x00028c80
        /*12d4*/ 	.word	0x00000006
        /*12d8*/ 	.word	0x00028480
        /*12dc*/ 	.short	0x010a
        /*12de*/ 	.byte	0x3f
	.zero		1


	//   ....[105]....
        /*12e0*/ 	.word	0x00028cd0
        /*12e4*/ 	.word	0x00000006
        /*12e8*/ 	.word	0x00028440
        /*12ec*/ 	.short	0x010a
        /*12ee*/ 	.byte	0x3f
	.zero		1


	//   ....[106]....
        /*12f0*/ 	.word	0x00028d30
        /*12f4*/ 	.word	0x00000005
        /*12f8*/ 	.word	0x00028470
        /*12fc*/ 	.short	0x010a
        /*12fe*/ 	.byte	0x3f
	.zero		1


	//   ....[107]....
        /*1300*/ 	.word	0x00028d90
        /*1304*/ 	.word	0x00000005
        /*1308*/ 	.word	0x00028460
        /*130c*/ 	.short	0x010a
        /*130e*/ 	.byte	0x3f
	.zero		1


	//   ....[108]....
        /*1310*/ 	.word	0x00028de0
        /*1314*/ 	.word	0x00000014
        /*1318*/ 	.word	0x00028470
        /*131c*/ 	.short	0x010a
        /*131e*/ 	.byte	0x3f
	.zero		1


	//   ....[109]....
        /*1320*/ 	.word	0x00028e30
        /*1324*/ 	.word	0x00000014
        /*1328*/ 	.word	0x00028460
        /*132c*/ 	.short	0x010a
        /*132e*/ 	.byte	0x3f
	.zero		1


	//   ....[110]....
        /*1330*/ 	.word	0x000297f0
        /*1334*/ 	.word	0x00000000
        /*1338*/ 	.word	0x00028420
        /*133c*/ 	.short	0x010a
        /*133e*/ 	.byte	0x3f
	.zero		1


	//   ....[111]....
        /*1340*/ 	.word	0x00029990
        /*1344*/ 	.word	0x00000006
        /*1348*/ 	.word	0x00000000
        /*134c*/ 	.short	0x010a
        /*134e*/ 	.byte	0x3f
	.zero		1


	//   ....[112]....
        /*1350*/ 	.word	0x000299e0
        /*1354*/ 	.word	0x00000007
        /*1358*/ 	.word	0x00000000
        /*135c*/ 	.short	0x010a
        /*135e*/ 	.byte	0x3f
	.zero		1


	//   ....[113]....
        /*1360*/ 	.word	0x00029a30
        /*1364*/ 	.word	0x00000004
        /*1368*/ 	.word	0x00028460
        /*136c*/ 	.short	0x010a
        /*136e*/ 	.byte	0x3f
	.zero		1


	//   ....[114]....
        /*1370*/ 	.word	0x00029a80
        /*1374*/ 	.word	0x00000003
        /*1378*/ 	.word	0x00028460
        /*137c*/ 	.short	0x010a
        /*137e*/ 	.byte	0x3f
	.zero		1


	//   ....[115]....
        /*1380*/ 	.word	0x00029ad0
        /*1384*/ 	.word	0x00000004
        /*1388*/ 	.word	0x00028480
        /*138c*/ 	.short	0x010a
        /*138e*/ 	.byte	0x3f
	.zero		1


	//----- nvinfo : EIATTR_NUM_MBARRIERS
	.align		4
.L_244:
        /*1390*/ 	.byte	0x03, 0x38
        /*1392*/ 	.short	0x0016


	//----- nvinfo : EIATTR_EXIT_INSTR_OFFSETS
	.align		4
        /*1394*/ 	.byte	0x04, 0x1c
        /*1396*/ 	.short	(.L_246 - .L_245)


	//   ....[0]....
.L_245:
        /*1398*/ 	.word	0x00024e10


	//----- nvinfo : EIATTR_MAX_THREADS
	.align		4
.L_246:
        /*139c*/ 	.byte	0x04, 0x05
        /*139e*/ 	.short	(.L_248 - .L_247)
.L_247:
        /*13a0*/ 	.word	0x00000180
        /*13a4*/ 	.word	0x00000001
        /*13a8*/ 	.word	0x00000001


	//----- nvinfo : EIATTR_CRS_STACK_SIZE
	.align		4
.L_248:
        /*13ac*/ 	.byte	0x04, 0x1e
        /*13ae*/ 	.short	(.L_250 - .L_249)
.L_249:
        /*13b0*/ 	.word	0x00000000


	//----- nvinfo : EIATTR_CBANK_PARAM_SIZE
	.align		4
.L_250:
        /*13b4*/ 	.byte	0x03, 0x19
        /*13b6*/ 	.short	0x0a70


	//----- nvinfo : EIATTR_PARAM_CBANK
	.align		4
        /*13b8*/ 	.byte	0x04, 0x0a
        /*13ba*/ 	.short	(.L_252 - .L_251)
	.align		4
.L_251:
        /*13bc*/ 	.word	index@(.nv.constant0._ZN7cutlass13device_kernelIN5flash11enable_sm90INS1_16FlashAttnFwdSm90INS1_25CollectiveMainloopFwdSm90ILi2EN4cute5tupleIJNS5_1CILi1EEES8_S8_EEENS6_IJNS7_ILi128EEENS7_ILi64EEENS7_ILi256EEEEEELi256ENS_12float_e4m3_tEfNS_4arch4Sm90ELb0ELb1ELb0ELb1ELb0ELb1ELb0ELb1ELb1ELb0ELb0ELb0EEENS1_21CollectiveEpilogueFwdINS6_IJSA_SC_SB_EEES9_NS_10bfloat16_tESG_Li256ELb1ELb0ELb0ELb1EEENS1_36VarlenDynamicPersistentTileSchedulerILi128ELi64ELi256ELi128ELb0ELb0ELb1ELb1ELb0ELb1EEEEEEEEEvNT_6ParamsE)
        /*13c0*/ 	.short	0x0210
        /*13c2*/ 	.short	0x0a70


	//----- nvinfo : EIATTR_SW_WAR
	.align		4
.L_252:
        /*13c4*/ 	.byte	0x04, 0x36
        /*13c6*/ 	.short	(.L_254 - .L_253)
.L_253:
        /*13c8*/ 	.word	0x00000008
.L_254:


//--------------------- .nv.info._ZN7cutlass13device_kernelIN5flash11enable_sm90INS1_16FlashAttnFwdSm90INS1_25CollectiveMainloopFwdSm90ILi2EN4cute5tupleIJNS5_1CILi1EEES8_S8_EEENS6_IJNS7_ILi128EEESA_NS7_ILi256EEEEEELi256ENS_12float_e4m3_tEfNS_4arch4Sm90ELb1ELb0ELb0ELb0ELb0ELb0ELb0ELb1ELb1ELb0ELb0ELb0EEENS1_21CollectiveEpilogueFwdINS6_IJSA_SB_SA_EEES9_NS_10bfloat16_tESF_Li256ELb0ELb0ELb0ELb1EEENS1_30DynamicPersistentTileSchedulerILi256ELi128ELb0ELb0ELb1EEEEEEEEEvNT_6ParamsE --------------------------
	.section	.nv.info._ZN7cutlass13device_kernelIN5flash11enable_sm90INS1_16FlashAttnFwdSm90INS1_25CollectiveMainloopFwdSm90ILi2EN4cute5tupleIJNS5_1CILi1EEES8_S8_EEENS6_IJNS7_ILi128EEESA_NS7_ILi256EEEEEELi256ENS_12float_e4m3_tEfNS_4arch4Sm90ELb1ELb0ELb0ELb0ELb0ELb0ELb0ELb1ELb1ELb0ELb0ELb0EEENS1_21CollectiveEpilogueFwdINS6_IJSA_SB_SA_EEES9_NS_10bfloat16_tESF_Li256ELb0ELb0ELb0ELb1EEENS1_30DynamicPersistentTileSchedulerILi256ELi128ELb0ELb0ELb1EEEEEEEEEvNT_6ParamsE,"",@"SHT_CUDA_INFO"
	.sectionflags	@""
	.align	4


	//----- nvinfo : EIATTR_CUDA_API_VERSION
	.align		4
        /*0000*/ 	.byte	0x04, 0x37
        /*0002*/ 	.short	(.L_256 - .L_255)
.L_255:
        /*0004*/ 	.word	0x00000082


	//----- nvinfo : EIATTR_KPARAM_INFO
	.align		4
.L_256:
        /*0008*/ 	.byte	0x04, 0x17
        /*000a*/ 	.short	(.L_258 - .L_257)
.L_257:
        /*000c*/ 	.word	0x00000000
        /*0010*/ 	.short	0x0000
        /*0012*/ 	.short	0x0070
        /*0014*/ 	.byte	0x00, 0xf0, 0x01, 0x2e


	//----- nvinfo : EIATTR_SPARSE_MMA_MASK
	.align		4
.L_258:
        /*0018*/ 	.byte	0x03, 0x50
        /*001a*/ 	.short	0x0000


	//----- nvinfo : EIATTR_MAXREG_COUNT
	.align		4
        /*001c*/ 	.byte	0x03, 0x1b
        /*001e*/ 	.short	0x00a8


	//----- nvinfo : EIATTR_NUM_BARRIERS
	.align		4
        /*0020*/ 	.byte	0x02, 0x4c
        /*0022*/ 	.byte	0x10
	.zero		1


	//----- nvinfo : EIATTR_EXTERNS
	.align		4
        /*0024*/ 	.byte	0x04, 0x0f
        /*0026*/ 	.short	(.L_260 - .L_259)


	//   ....[0]....
	.align		4
.L_259:
        /*0028*/ 	.word	index@(__assertfail)


	//----- nvinfo : EIATTR_ANNOTATIONS
	.align		4
.L_260:
        /*002c*/ 	.byte	0x04, 0x55
        /*002e*/ 	.short	(.L_262 - .L_261)


	//   ....[0]....
.L_261:
        /* <DEDUP_REMOVED lines=37> */


	//----- nvinfo : EIATTR_MERCURY_ISA_VERSION
	.align		4
.L_262:
        /*0270*/ 	.byte	0x03, 0x5f
        /*0272*/ 	.short	0x0101


	//----- nvinfo : EIATTR_INT_WARP_WIDE_INSTR_OFFSETS
	.align		4
        /*0274*/ 	.byte	0x04, 0x31
        /*0276*/ 	.short	(.L_264 - .L_263)


	//   ....[0]....
.L_263:
        /*0278*/ 	.word	0x00000190


	//   ....[1]....
        /*027c*/ 	.word	0x000001c0


	//   ....[2]....
        /*0280*/ 	.word	0x000001d0


	//   ....[3]....
        /*0284*/ 	.word	0x0000d700


	//   ....[4]....
        /*0288*/ 	.word	0x0000d790


	//   ....[5]....
        /*028c*/ 	.word	0x0000de50


	//   ....[6]....
        /*0290*/ 	.word	0x0000fad0


	//   ....[7]....
        /*0294*/ 	.word	0x0000fb60


	//----- nvinfo : EIATTR_COOP_GROUP_MASK_REGIDS
	.align		4
.L_264:
        /*0298*/ 	.byte	0x04, 0x29
        /*029a*/ 	.short	(.L_266 - .L_265)


	//   ....[0]....
.L_265:
        /*029c*/ 	.word	0xffffffff


	//   ....[1]....
        /*02a0*/ 	.word	0xffffffff


	//   ....[2]....
        /*02a4*/ 	.word	0xffffffff


	//   ....[3]....
        /*02a8*/ 	.word	0xffffffff


	//   ....[4]....
        /*02ac*/ 	.word	0xffffffff


	//   ....[5]....
        /*02b0*/ 	.word	0xffffffff


	//   ....[6]....
        /*02b4*/ 	.word	0xffffffff


	//   ....[7]....
        /*02b8*/ 	.word	0xffffffff


	//   ....[8]....
        /*02bc*/ 	.word	0xffffffff


	//   ....[9]....
        /*02c0*/ 	.word	0xffffffff


	//   ....[10]....
        /*02c4*/ 	.word	0xffffffff


	//   ....[11]....
        /*02c8*/ 	.word	0xffffffff


	//   ....[12]....
        /*02cc*/ 	.word	0xffffffff


	//   ....[13]....
        /*02d0*/ 	.word	0xffffffff


	//   ....[14]....
        /*02d4*/ 	.word	0xffffffff


	//   ....[15]....
        /*02d8*/ 	.word	0xffffffff


	//   ....[16]....
        /*02dc*/ 	.word	0xffffffff


	//   ....[17]....
        /*02e0*/ 	.word	0xffffffff


	//   ....[18]....
        /*02e4*/ 	.word	0xffffffff


	//   ....[19]....
        /*02e8*/ 	.word	0xffffffff


	//   ....[20]....
        /*02ec*/ 	.word	0xffffffff


	//   ....[21]....
        /*02f0*/ 	.word	0xffffffff


	//   ....[22]....
        /*02f4*/ 	.word	0xffffffff


	//   ....[23]....
        /*02f8*/ 	.word	0xffffffff


	//   ....[24]....
        /*02fc*/ 	.word	0xffffffff


	//   ....[25]....
        /*0300*/ 	.word	0xffffffff


	//   ....[26]....
        /*0304*/ 	.word	0xffffffff


	//   ....[27]....
        /*0308*/ 	.word	0xffffffff


	//   ....[28]....
        /*030c*/ 	.word	0xffffffff


	//   ....[29]....
        /*0310*/ 	.word	0xffffffff


	//   ....[30]....
        /*0314*/ 	.word	0xffffffff


	//   ....[31]....
        /*0318*/ 	.word	0xffffffff


	//   ....[32]....
        /*031c*/ 	.word	0xffffffff


	//   ....[33]....
        /*0320*/ 	.word	0xffffffff


	//   ....[34]....
        /*0324*/ 	.word	0xffffffff


	//   ....[35]....
        /*0328*/ 	.word	0xffffffff


	//   ....[36]....
        /*032c*/ 	.word	0xffffffff


	//   ....[37]....
        /*0330*/ 	.word	0xffffffff


	//   ....[38]....
        /*0334*/ 	.word	0xffffffff


	//   ....[39]....
        /*0338*/ 	.word	0xffffffff


	//   ....[40]....
        /*033c*/ 	.word	0xffffffff


	//   ....[41]....
        /*0340*/ 	.word	0xffffffff


	//   ....[42]....
        /*0344*/ 	.word	0xffffffff


	//   ....[43]....
        /*0348*/ 	.word	0xffffffff


	//   ....[44]....
        /*034c*/ 	.word	0xffffffff


	//   ....[45]....
        /*0350*/ 	.word	0xffffffff


	//   ....[46]....
        /*0354*/ 	.word	0xffffffff


	//   ....[47]....
        /*0358*/ 	.word	0xffffffff


	//   ....[48]....
        /*035c*/ 	.word	0xffffffff


	//   ....[49]....
        /*0360*/ 	.word	0xffffffff


	//   ....[50]....
        /*0364*/ 	.word	0xffffffff


	//   ....[51]....
        /*0368*/ 	.word	0xffffffff


	//   ....[52]....
        /*036c*/ 	.word	0xffffffff


	//   ....[53]....
        /*0370*/ 	.word	0xffffffff


	//   ....[54]....
        /*0374*/ 	.word	0xffffffff


	//   ....[55]....
        /*0378*/ 	.word	0xffffffff


	//   ....[56]....
        /*037c*/ 	.word	0xffffffff


	//   ....[57]....
        /*0380*/ 	.word	0xffffffff


	//   ....[58]....
        /*0384*/ 	.word	0xffffffff


	//   ....[59]....
        /*0388*/ 	.word	0xffffffff


	//   ....[60]....
        /*038c*/ 	.word	0xffffffff


	//   ....[61]....
        /*0390*/ 	.word	0xffffffff


	//   ....[62]....
        /*0394*/ 	.word	0xffffffff


	//   ....[63]....
        /*0398*/ 	.word	0xffffffff


	//   ....[64]....
        /*039c*/ 	.word	0xffffffff


	//   ....[65]....
        /*03a0*/ 	.word	0xffffffff


	//   ....[66]....
        /*03a4*/ 	.word	0xffffffff


	//   ....[67]....
        /*03a8*/ 	.word	0xffffffff


	//   ....[68]....
        /*03ac*/ 	.word	0xffffffff


	//   ....[69]....
        /*03b0*/ 	.word	0xffffffff


	//   ....[70]....
        /*03b4*/ 	.word	0xffffffff


	//   ....[71]....
        /*03b8*/ 	.word	0xffffffff


	//   ....[72]....
        /*03bc*/ 	.word	0xffffffff


	//   ....[73]....
        /*03c0*/ 	.word	0xffffffff


	//   ....[74]....
        /*03c4*/ 	.word	0xffffffff


	//   ....[75]....
        /*03c8*/ 	.word	0xffffffff


	//   ....[76]....
        /*03cc*/ 	.word	0xffffffff


	//   ....[77]....
        /*03d0*/ 	.word	0xffffffff


	//   ....[78]....
        /*03d4*/ 	.word	0xffffffff


	//   ....[79]....
        /*03d8*/ 	.word	0xffffffff


	//   ....[80]....
        /*03dc*/ 	.word	0xffffffff


	//   ....[81]....
        /*03e0*/ 	.word	0xffffffff


	//   ....[82]....
        /*03e4*/ 	.word	0xffffffff


	//   ....[83]....
        /*03e8*/ 	.word	0xffffffff


	//   ....[84]....
        /*03ec*/ 	.word	0xffffffff


	//   ....[85]....
        /*03f0*/ 	.word	0xffffffff


	//   ....[86]....
        /*03f4*/ 	.word	0xffffffff


	//   ....[87]....
        /*03f8*/ 	.word	0xffffffff


	//   ....[88]....
        /*03fc*/ 	.word	0xffffffff


	//   ....[89]....
        /*0400*/ 	.word	0xffffffff


	//   ....[90]....
        /*0404*/ 	.word	0xffffffff


	//   ....[91]....
        /*0408*/ 	.word	0xffffffff


	//   ....[92]....
        /*040c*/ 	.word	0xffffffff


	//   ....[93]....
        /*0410*/ 	.word	0x0500000f


	//   ....[94]....
        /*0414*/ 	.word	0x0500000f


	//----- nvinfo : EIATTR_COOP_GROUP_INSTR_OFFSETS
	.align		4
.L_266:
        /*0418*/ 	.byte	0x04, 0x28
        /*041a*/ 	.short	(.L_268 - .L_267)


	//   ....[0]....
.L_267:
        /*041c*/ 	.word	0x00000070


	//   ....[1]....
        /*0420*/ 	.word	0x000001a0


	//   ....[2]....
        /*0424*/ 	.word	0x000001f0


	//   ....[3]....
        /*0428*/ 	.word	0x000003e0


	//   ....[4]....
        /*042c*/ 	.word	0x00000540


	//   ....[5]....
        /*0430*/ 	.word	0x00000660


	//   ....[6]....
        /*0434*/ 	.word	0x000007c0


	//   ....[7]....
        /*0438*/ 	.word	0x00001a60


	//   ....[8]....
        /*043c*/ 	.word	0x00002d00


	//   ....[9]....
        /*0440*/ 	.word	0x00002dc0


	//   ....[10]....
        /*0444*/ 	.word	0x00003730


	//   ....[11]....
        /*0448*/ 	.word	0x000037c0


	//   ....[12]....
        /*044c*/ 	.word	0x00005700


	//   ....[13]....
        /*0450*/ 	.word	0x00005810


	//   ....[14]....
        /*0454*/ 	.word	0x00006080


	//   ....[15]....
        /*0458*/ 	.word	0x00006110


	//   ....[16]....
        /*045c*/ 	.word	0x00008090


	//   ....[17]....
        /*0460*/ 	.word	0x000080a0


	//   ....[18]....
        /*0464*/ 	.word	0x000080d0


	//   ....[19]....
        /*0468*/ 	.word	0x000080e0


	//   ....[20]....
        /*046c*/ 	.word	0x00009d60


	//   ....[21]....
        /*0470*/ 	.word	0x00009d70


	//   ....[22]....
        /*0474*/ 	.word	0x00009da0


	//   ....[23]....
        /*0478*/ 	.word	0x00009db0


	//   ....[24]....
        /*047c*/ 	.word	0x0000b430


	//   ....[25]....
        /*0480*/ 	.word	0x0000b460


	//   ....[26]....
        /*0484*/ 	.word	0x0000b490


	//   ....[27]....
        /*0488*/ 	.word	0x0000b4c0


	//   ....[28]....
        /*048c*/ 	.word	0x0000b4f0


	//   ....[29]....
        /*0490*/ 	.word	0x0000b520


	//   ....[30]....
        /*0494*/ 	.word	0x0000b550


	//   ....[31]....
        /*0498*/ 	.word	0x0000b580


	//   ....[32]....
        /*049c*/ 	.word	0x0000b5b0


	//   ....[33]....
        /*04a0*/ 	.word	0x0000b5e0


	//   ....[34]....
        /*04a4*/ 	.word	0x0000b610


	//   ....[35]....
        /*04a8*/ 	.word	0x0000b640


	//   ....[36]....
        /*04ac*/ 	.word	0x0000b670


	//   ....[37]....
        /*04b0*/ 	.word	0x0000b6a0


	//   ....[38]....
        /*04b4*/ 	.word	0x0000b6e0


	//   ....[39]....
        /*04b8*/ 	.word	0x0000b710


	//   ....[40]....
        /*04bc*/ 	.word	0x0000b740


	//   ....[41]....
        /*04c0*/ 	.word	0x0000b780


	//   ....[42]....
        /*04c4*/ 	.word	0x0000b7b0


	//   ....[43]....
        /*04c8*/ 	.word	0x0000b820


	//   ....[44]....
        /*04cc*/ 	.word	0x0000b850


	//   ....[45]....
        /*04d0*/ 	.word	0x0000b890


	//   ....[46]....
        /*04d4*/ 	.word	0x0000b8c0


	//   ....[47]....
        /*04d8*/ 	.word	0x0000b900


	//   ....[48]....
        /*04dc*/ 	.word	0x0000b930


	//   ....[49]....
        /*04e0*/ 	.word	0x0000b960


	//   ....[50]....
        /*04e4*/ 	.word	0x0000b990


	//   ....[51]....
        /*04e8*/ 	.word	0x0000b9c0


	//   ....[52]....
        /*04ec*/ 	.word	0x0000b9f0


	//   ....[53]....
        /*04f0*/ 	.word	0x0000ba90


	//   ....[54]....
        /*04f4*/ 	.word	0x0000bad0


	//   ....[55]....
        /*04f8*/ 	.word	0x0000bb10


	//   ....[56]....
        /*04fc*/ 	.word	0x0000bb40


	//   ....[57]....
        /*0500*/ 	.word	0x0000bb70


	//   ....[58]....
        /*0504*/ 	.word	0x0000bb90


	//   ....[59]....
        /*0508*/ 	.word	0x0000bbb0


	//   ....[60]....
        /*050c*/ 	.word	0x0000bbd0


	//   ....[61]....
        /*0510*/ 	.word	0x0000bc00


	//   ....[62]....
        /*0514*/ 	.word	0x0000bc30


	//   ....[63]....
        /*0518*/ 	.word	0x0000bc40


	//   ....[64]....
        /*051c*/ 	.word	0x0000bc50


	//   ....[65]....
        /*0520*/ 	.word	0x0000bc70


	//   ....[66]....
        /*0524*/ 	.word	0x0000bc90


	//   ....[67]....
        /*0528*/ 	.word	0x0000bcc0


	//   ....[68]....
        /*052c*/ 	.word	0x0000bce0


	//   ....[69]....
        /*0530*/ 	.word	0x0000bcf0


	//   ....[70]....
        /*0534*/ 	.word	0x0000bd00


	//   ....[71]....
        /*0538*/ 	.word	0x0000bd10


	//   ....[72]....
        /*053c*/ 	.word	0x0000bd20


	//   ....[73]....
        /*0540*/ 	.word	0x0000bd40


	//   ....[74]....
        /*0544*/ 	.word	0x0000bd60


	//   ....[75]....
        /*0548*/ 	.word	0x0000bd90


	//   ....[76]....
        /*054c*/ 	.word	0x0000bda0


	//   ....[77]....
        /*0550*/ 	.word	0x0000bdb0


	//   ....[78]....
        /*0554*/ 	.word	0x0000bdc0


	//   ....[79]....
        /*0558*/ 	.word	0x0000bde0


	//   ....[80]....
        /*055c*/ 	.word	0x0000be00


	//   ....[81]....
        /*0560*/ 	.word	0x0000be10


	//   ....[82]....
        /*0564*/ 	.word	0x0000be20


	//   ....[83]....
        /*0568*/ 	.word	0x0000be50


	//   ....[84]....
        /*056c*/ 	.word	0x0000be70


	//   ....[85]....
        /*0570*/ 	.word	0x0000be80


	//   ....[86]....
        /*0574*/ 	.word	0x0000be90


	//   ....[87]....
        /*0578*/ 	.word	0x0000bea0


	//   ....[88]....
        /*057c*/ 	.word	0x0000c270


	//   ....[89]....
        /*0580*/ 	.word	0x0000cf80


	//   ....[90]....
        /*0584*/ 	.word	0x0000df60


	//   ....[91]....
        /*0588*/ 	.word	0x000106e0


	//   ....[92]....
        /*058c*/ 	.word	0x00010880


	//   ....[93]....
        /*0590*/ 	.word	0x00010ea0


	//   ....[94]....
        /*0594*/ 	.word	0x00011330


	//----- nvinfo : EIATTR_REG_RECONFIG
	.align		4
.L_268:
        /*0598*/ 	.byte	0x01, 0x54
	.zero		2


	//----- nvinfo : EIATTR_SYSCALL_OFFSETS
	.align		4
        /*059c*/ 	.byte	0x04, 0x46
        /*059e*/ 	.short	(.L_270 - .L_269)


	//   ....[0]....
.L_269:
        /*05a0*/ 	.word	0x00001be0


	//   ....[1]....
        /*05a4*/ 	.word	0x0000d930


	//   ....[2]....
        /*05a8*/ 	.word	0x0000da70


	//   ....[3]....
        /*05ac*/ 	.word	0x0000dbb0


	//   ....[4]....
        /*05b0*/ 	.word	0x0000dcd0


	//----- nvinfo : EIATTR_MBARRIER_INSTR_OFFSETS
	.align		4
.L_270:
        /*05b4*/ 	.byte	0x04, 0x39
        /*05b6*/ 	.short	(.L_272 - .L_271)


	//   ....[0]....
.L_271:
        /*05b8*/ 	.word	0x00000290
        /*05bc*/ 	.word	0x000000ff
        /*05c0*/ 	.word	0x00038800
        /*05c4*/ 	.short	0x0100
        /*05c6*/ 	.byte	0x06
	.zero		1


	//   ....[1]....
        /*05c8*/ 	.word	0x000002a0
        /*05cc*/ 	.word	0x000000ff
        /*05d0*/ 	.word	0x00038820
        /*05d4*/ 	.short	0x0100
        /*05d6*/ 	.byte	0x06
	.zero		1


	//   ....[2]....
        /*05d8*/ 	.word	0x00000390
        /*05dc*/ 	.word	0x000000ff
        /*05e0*/ 	.word	0x00038830
        /*05e4*/ 	.short	0x0100
        /*05e6*/ 	.byte	0x08
	.zero		1


	//   ....[3]....
        /*05e8*/ 	.word	0x000003a0
        /*05ec*/ 	.word	0x000000ff
        /*05f0*/ 	.word	0x00038840
        /*05f4*/ 	.short	0x0100
        /*05f6*/ 	.byte	0x08
	.zero		1


	//   ....[4]....
        /*05f8*/ 	.word	0x000003b0
        /*05fc*/ 	.word	0x000000ff
        /*0600*/ 	.word	0x00038838
        /*0604*/ 	.short	0x0100
        /*0606*/ 	.byte	0x08
	.zero		1


	//   ....[5]....
        /*0608*/ 	.word	0x000003c0
        /*060c*/ 	.word	0x000000ff
        /*0610*/ 	.word	0x00038848
        /*0614*/ 	.short	0x0100
        /*0616*/ 	.byte	0x08
	.zero		1


	//   ....[6]....
        /*0618*/ 	.word	0x000004f0
        /*061c*/ 	.word	0x000000ff
        /*0620*/ 	.word	0x00038850
        /*0624*/ 	.short	0x0100
        /*0626*/ 	.byte	0x08
	.zero		1


	//   ....[7]....
        /*0628*/ 	.word	0x00000500
        /*062c*/ 	.word	0x000000ff
        /*0630*/ 	.word	0x00038860
        /*0634*/ 	.short	0x0100
        /*0636*/ 	.byte	0x08
	.zero		1


	//   ....[8]....
        /*0638*/ 	.word	0x00000510
        /*063c*/ 	.word	0x000000ff
        /*0640*/ 	.word	0x00038858
        /*0644*/ 	.short	0x0100
        /*0646*/ 	.byte	0x08
	.zero		1


	//   ....[9]....
        /*0648*/ 	.word	0x00000520
        /*064c*/ 	.word	0x000000ff
        /*0650*/ 	.word	0x00038868
        /*0654*/ 	.short	0x0100
        /*0656*/ 	.byte	0x08
	.zero		1


	//   ....[10]....
        /*0658*/ 	.word	0x00000610
        /*065c*/ 	.word	0x000000ff
        /*0660*/ 	.word	0x00038870
        /*0664*/ 	.short	0x0100
        /*0666*/ 	.byte	0x06
	.zero		1


	//   ....[11]....
        /*0668*/ 	.word	0x00000620
        /*066c*/ 	.word	0x000000ff
        /*0670*/ 	.word	0x00038880
        /*0674*/ 	.short	0x0100
        /*0676*/ 	.byte	0x06
	.zero		1


	//   ....[12]....
        /*0678*/ 	.word	0x00000630
        /*067c*/ 	.word	0x000000ff
        /*0680*/ 	.word	0x00038878
        /*0684*/ 	.short	0x0100
        /*0686*/ 	.byte	0x06
	.zero		1


	//   ....[13]....
        /*0688*/ 	.word	0x00000640
        /*068c*/ 	.word	0x000000ff
        /*0690*/ 	.word	0x00038888
        /*0694*/ 	.short	0x0100
        /*0696*/ 	.byte	0x06
	.zero		1


	//   ....[14]....
        /*0698*/ 	.word	0x00000770
        /*069c*/ 	.word	0x000000ff
        /*06a0*/ 	.word	0x00038890
        /*06a4*/ 	.short	0x0100
        /*06a6*/ 	.byte	0x08
	.zero		1


	//   ....[15]....
        /*06a8*/ 	.word	0x00000780
        /*06ac*/ 	.word	0x000000ff
        /*06b0*/ 	.word	0x000388a0
        /*06b4*/ 	.short	0x0100
        /*06b6*/ 	.byte	0x08
	.zero		1


	//   ....[16]....
        /*06b8*/ 	.word	0x00000790
        /*06bc*/ 	.word	0x000000ff
        /*06c0*/ 	.word	0x00038898
        /*06c4*/ 	.short	0x0100
        /*06c6*/ 	.byte	0x08
	.zero		1


	//   ....[17]....
        /*06c8*/ 	.word	0x000007a0
        /*06cc*/ 	.word	0x000000ff
        /*06d0*/ 	.word	0x000388a8
        /*06d4*/ 	.short	0x0100
        /*06d6*/ 	.byte	0x08
	.zero		1


	//   ....[18]....
        /*06d8*/ 	.word	0x000008d0
        /*06dc*/ 	.word	0x000000ff
        /*06e0*/ 	.word	0x000388b0
        /*06e4*/ 	.short	0x0100
        /*06e6*/ 	.byte	0x08
	.zero		1


	//   ....[19]....
        /*06e8*/ 	.word	0x000008e0
        /*06ec*/ 	.word	0x000000ff
        /*06f0*/ 	.word	0x000388c0
        /*06f4*/ 	.short	0x0100
        /*06f6*/ 	.byte	0x08
	.zero		1


	//   ....[20]....
        /*06f8*/ 	.word	0x000008f0
        /*06fc*/ 	.word	0x000000ff
        /*0700*/ 	.word	0x000388b8
        /*0704*/ 	.short	0x0100
        /*0706*/ 	.byte	0x08
	.zero		1


	//   ....[21]....
        /*0708*/ 	.word	0x00000900
        /*070c*/ 	.word	0x000000ff
        /*0710*/ 	.word	0x000388c8
        /*0714*/ 	.short	0x0100
        /*0716*/ 	.byte	0x08
	.zero		1


	//   ....[22]....
        /*0718*/ 	.word	0x00001c70
        /*071c*/ 	.word	0x000000ff
        /*0720*/ 	.word	0x00038800
        /*0724*/ 	.short	0x010a
        /*0726*/ 	.byte	0x26
	.zero		1


	//   ....[23]....
        /*0728*/ 	.word	0x00001cf0
        /*072c*/ 	.word	0x00000003
        /*0730*/ 	.word	0x00038830
        /*0734*/ 	.short	0x010a
        /*0736*/ 	.byte	0x3f
	.zero		1


	//   ....[24]....
        /*0738*/ 	.word	0x00001d60
        /*073c*/ 	.word	0x00000003
        /*0740*/ 	.word	0x00038830
        /*0744*/ 	.short	0x010a
        /*0746*/ 	.byte	0x3f
	.zero		1


	//   ....[25]....
        /*0748*/ 	.word	0x00002710
        /*074c*/ 	.word	0x00000003
        /*0750*/ 	.word	0x00000000
        /*0754*/ 	.short	0x0101
        /*0756*/ 	.byte	0x3f
	.zero		1


	//   ....[26]....
        /*0758*/ 	.word	0x00004b10
        /*075c*/ 	.word	0x000000ff
        /*0760*/ 	.word	0x00038830
        /*0764*/ 	.short	0x010a
        /*0766*/ 	.byte	0x07
	.zero		1


	//   ....[27]....
        /*0768*/ 	.word	0x00004b50
        /*076c*/ 	.word	0x000000ff
        /*0770*/ 	.word	0x00038830
        /*0774*/ 	.short	0x010a
        /*0776*/ 	.byte	0x07
	.zero		1


	//   ....[28]....
        /*0778*/ 	.word	0x00004ee0
        /*077c*/ 	.word	0x000000ff
        /*0780*/ 	.word	0x00038850
        /*0784*/ 	.short	0x010a
        /*0786*/ 	.byte	0x0a
	.zero		1


	//   ....[29]....
        /*0788*/ 	.word	0x00004f20
        /*078c*/ 	.word	0x000000ff
        /*0790*/ 	.word	0x00038850
        /*0794*/ 	.short	0x010a
        /*0796*/ 	.byte	0x0a
	.zero		1


	//   ....[30]....
        /*0798*/ 	.word	0x00006af0
        /*079c*/ 	.word	0x00000003
        /*07a0*/ 	.word	0x00000000
        /*07a4*/ 	.short	0x0101
        /*07a6*/ 	.byte	0x3f
	.zero		1


	//   ....[31]....
        /*07a8*/ 	.word	0x00006d00
        /*07ac*/ 	.word	0x000000ff
        /*07b0*/ 	.word	0x00000000
        /*07b4*/ 	.short	0x0101
        /*07b6*/ 	.byte	0x0a
	.zero		1


	//   ....[32]....
        /*07b8*/ 	.word	0x000077c0
        /*07bc*/ 	.word	0x000000ff
        /*07c0*/ 	.word	0x00038830
        /*07c4*/ 	.short	0x010a
        /*07c6*/ 	.byte	0x06
	.zero		1


	//   ....[33]....
        /*07c8*/ 	.word	0x00007800
        /*07cc*/ 	.word	0x000000ff
        /*07d0*/ 	.word	0x00038830
        /*07d4*/ 	.short	0x010a
        /*07d6*/ 	.byte	0x06
	.zero		1


	//   ....[34]....
        /*07d8*/ 	.word	0x00007b50
        /*07dc*/ 	.word	0x000000ff
        /*07e0*/ 	.word	0x00038850
        /*07e4*/ 	.short	0x010a
        /*07e6*/ 	.byte	0x06
	.zero		1


	//   ....[35]....
        /*07e8*/ 	.word	0x00007b90
        /*07ec*/ 	.word	0x000000ff
        /*07f0*/ 	.word	0x00038850
        /*07f4*/ 	.short	0x010a
        /*07f6*/ 	.byte	0x06
	.zero		1


	//   ....[36]....
        /*07f8*/ 	.word	0x00008e10
        /*07fc*/ 	.word	0x00000003
        /*0800*/ 	.word	0x00000000
        /*0804*/ 	.short	0x0101
        /*0806*/ 	.byte	0x3f
	.zero		1


	//   ....[37]....
        /*0808*/ 	.word	0x00009030
        /*080c*/ 	.word	0x000000ff
        /*0810*/ 	.word	0x00000000
        /*0814*/ 	.short	0x0101
        /*0816*/ 	.byte	0x06
	.zero		1


	//   ....[38]....
        /*0818*/ 	.word	0x00009a30
        /*081c*/ 	.word	0x000000ff
        /*0820*/ 	.word	0x00038850
        /*0824*/ 	.short	0x010a
        /*0826*/ 	.byte	0x0e
	.zero		1


	//   ....[39]....
        /*0828*/ 	.word	0x00009a70
        /*082c*/ 	.word	0x000000ff
        /*0830*/ 	.word	0x00038850
        /*0834*/ 	.short	0x010a
        /*0836*/ 	.byte	0x0e
	.zero		1


	//   ....[40]....
        /*0838*/ 	.word	0x0000a600
        /*083c*/ 	.word	0x000000ff
        /*0840*/ 	.word	0x00000000
        /*0844*/ 	.short	0x0101
        /*0846*/ 	.byte	0x04
	.zero		1


	//   ....[41]....
        /*0848*/ 	.word	0x0000c4b0
        /*084c*/ 	.word	0x000000ff
        /*0850*/ 	.word	0x00000000
        /*0854*/ 	.short	0x0101
        /*0856*/ 	.byte	0x05
	.zero		1


	//   ....[42]....
        /*0858*/ 	.word	0x0000e180
        /*085c*/ 	.word	0x00000003
        /*0860*/ 	.word	0x00038880
        /*0864*/ 	.short	0x010a
        /*0866*/ 	.byte	0x3f
	.zero		1


	//   ....[43]....
        /*0868*/ 	.word	0x0000e380
        /*086c*/ 	.word	0x00000003
        /*0870*/ 	.word	0x00038840
        /*0874*/ 	.short	0x010a
        /*0876*/ 	.byte	0x3f
	.zero		1


	//   ....[44]....
        /*0878*/ 	.word	0x0000e760
        /*087c*/ 	.word	0x000000ff
        /*0880*/ 	.word	0x00038820
        /*0884*/ 	.short	0x010a
        /*0886*/ 	.byte	0x24
	.zero		1


	//   ....[45]....
        /*0888*/ 	.word	0x0000ea60
        /*088c*/ 	.word	0x00000004
        /*0890*/ 	.word	0x00038880
        /*0894*/ 	.short	0x010a
        /*0896*/ 	.byte	0x3f
	.zero		1


	//   ....[46]....
        /*0898*/ 	.word	0x0000edb0
        /*089c*/ 	.word	0x00000004
        /*08a0*/ 	.word	0x00038840
        /*08a4*/ 	.short	0x010a
        /*08a6*/ 	.byte	0x3f
	.zero		1


	//   ....[47]....
        /*08a8*/ 	.word	0x0000f1a0
        /*08ac*/ 	.word	0x00000003
        /*08b0*/ 	.word	0x00038870
        /*08b4*/ 	.short	0x010a
        /*08b6*/ 	.byte	0x3f
	.zero		1


	//   ....[48]....
        /*08b8*/ 	.word	0x0000f220
        /*08bc*/ 	.word	0x00000003
        /*08c0*/ 	.word	0x00038860
        /*08c4*/ 	.short	0x010a
        /*08c6*/ 	.byte	0x3f
	.zero		1


	//   ....[49]....
        /*08c8*/ 	.word	0x0000fa40
        /*08cc*/ 	.word	0x00000003
        /*08d0*/ 	.word	0x00038850
        /*08d4*/ 	.short	0x0101
        /*08d6*/ 	.byte	0x3f
	.zero		1


	//   ....[50]....
        /*08d8*/ 	.word	0x0000fa80
        /*08dc*/ 	.word	0x00000002
        /*08e0*/ 	.word	0x00000000
        /*08e4*/ 	.short	0x0101
        /*08e6*/ 	.byte	0x3f
	.zero		1


	//   ....[51]....
        /*08e8*/ 	.word	0x0000fc40
        /*08ec*/ 	.word	0x00000015
        /*08f0*/ 	.word	0x00038870
        /*08f4*/ 	.short	0x010a
        /*08f6*/ 	.byte	0x3f
	.zero		1


	//   ....[52]....
        /*08f8*/ 	.word	0x0000fcd0
        /*08fc*/ 	.word	0x00000015
        /*0900*/ 	.word	0x00038860
        /*0904*/ 	.short	0x010a
        /*0906*/ 	.byte	0x3f
	.zero		1


	//   ....[53]....
        /*0908*/ 	.word	0x000104d0
        /*090c*/ 	.word	0x00000015
        /*0910*/ 	.word	0x00038850
        /*0914*/ 	.short	0x0101
        /*0916*/ 	.byte	0x3f
	.zero		1


	//   ....[54]....
        /*0918*/ 	.word	0x00010520
        /*091c*/ 	.word	0x00000000
        /*0920*/ 	.word	0x00000000
        /*0924*/ 	.short	0x0101
        /*0926*/ 	.byte	0x3f
	.zero		1


	//   ....[55]....
        /*0928*/ 	.word	0x00010800
        /*092c*/ 	.word	0x00000000
        /*0930*/ 	.word	0x00038820
        /*0934*/ 	.short	0x010a
        /*0936*/ 	.byte	0x3f
	.zero		1


	//   ....[56]....
        /*0938*/ 	.word	0x000109e0
        /*093c*/ 	.word	0x00000006
        /*0940*/ 	.word	0x00000000
        /*0944*/ 	.short	0x010a
        /*0946*/ 	.byte	0x3f
	.zero		1


	//   ....[57]....
        /*0948*/ 	.word	0x00010a50
        /*094c*/ 	.word	0x00000007
        /*0950*/ 	.word	0x00000000
        /*0954*/ 	.short	0x010a
        /*0956*/ 	.byte	0x3f
	.zero		1


	//   ....[58]....
        /*0958*/ 	.word	0x00010ab0
        /*095c*/ 	.word	0x00000004
        /*0960*/ 	.word	0x00038860
        /*0964*/ 	.short	0x010a
        /*0966*/ 	.byte	0x3f
	.zero		1


	//   ....[59]....
        /*0968*/ 	.word	0x00010b00
        /*096c*/ 	.word	0x00000003
        /*0970*/ 	.word	0x00038860
        /*0974*/ 	.short	0x010a
        /*0976*/ 	.byte	0x3f
	.zero		1


	//   ....[60]....
        /*0978*/ 	.word	0x00010b40
        /*097c*/ 	.word	0x00000004
        /*0980*/ 	.word	0x00038880
        /*0984*/ 	.short	0x010a
        /*0986*/ 	.byte	0x3f
	.zero		1


	//   ....[61]....
        /*0988*/ 	.word	0x00010b60
        /*098c*/ 	.word	0x00000003
        /*0990*/ 	.word	0x00038880
        /*0994*/ 	.short	0x010a
        /*0996*/ 	.byte	0x3f
	.zero		1


	//   ....[62]....
        /*0998*/ 	.word	0x00010bd0
        /*099c*/ 	.word	0x00000003
        /*09a0*/ 	.word	0x00038800
        /*09a4*/ 	.short	0x010a
        /*09a6*/ 	.byte	0x3f
	.zero		1


	//   ....[63]....
        /*09a8*/ 	.word	0x00010c20
        /*09ac*/ 	.word	0x00000003
        /*09b0*/ 	.word	0x00038830
        /*09b4*/ 	.short	0x010a
        /*09b6*/ 	.byte	0x3f
	.zero		1


	//   ....[64]....
        /*09b8*/ 	.word	0x00010c80
        /*09bc*/ 	.word	0x00000007
        /*09c0*/ 	.word	0x00038830
        /*09c4*/ 	.short	0x010a
        /*09c6*/ 	.byte	0x3f
	.zero		1


	//   ....[65]....
        /*09c8*/ 	.word	0x00010ce0
        /*09cc*/ 	.word	0x00000007
        /*09d0*/ 	.word	0x00038850
        /*09d4*/ 	.short	0x010a
        /*09d6*/ 	.byte	0x3f
	.zero		1


	//   ....[66]....
        /*09d8*/ 	.word	0x00010d40
        /*09dc*/ 	.word	0x00000009
        /*09e0*/ 	.word	0x00038830
        /*09e4*/ 	.short	0x010a
        /*09e6*/ 	.byte	0x3f
	.zero		1


	//   ....[67]....
        /*09e8*/ 	.word	0x00010da0
        /*09ec*/ 	.word	0x00000009
        /*09f0*/ 	.word	0x00038850
        /*09f4*/ 	.short	0x010a
        /*09f6*/ 	.byte	0x3f
	.zero		1


	//   ....[68]....
        /*09f8*/ 	.word	0x00010e00
        /*09fc*/ 	.word	0x00000006
        /*0a00*/ 	.word	0x00038850
        /*0a04*/ 	.short	0x010a
        /*0a06*/ 	.byte	0x3f
	.zero		1


	//   ....[69]....
        /*0a08*/ 	.word	0x00010f50
        /*0a0c*/ 	.word	0x00000003
        /*0a10*/ 	.word	0x00038880
        /*0a14*/ 	.short	0x010a
        /*0a16*/ 	.byte	0x3f
	.zero		1


	//   ....[70]....
        /*0a18*/ 	.word	0x00010fa0
        /*0a1c*/ 	.word	0x00000003
        /*0a20*/ 	.word	0x00038840
        /*0a24*/ 	.short	0x010a
        /*0a26*/ 	.byte	0x3f
	.zero		1


	//   ....[71]....
        /*0a28*/ 	.word	0x00011000
        /*0a2c*/ 	.word	0x00000003
        /*0a30*/ 	.word	0x00038820
        /*0a34*/ 	.short	0x010a
        /*0a36*/ 	.byte	0x3f
	.zero		1


	//   ....[72]....
        /*0a38*/ 	.word	0x00011050
        /*0a3c*/ 	.word	0x00000004
        /*0a40*/ 	.word	0x00038880
        /*0a44*/ 	.short	0x010a
        /*0a46*/ 	.byte	0x3f
	.zero		1


	//   ....[73]....
        /*0a48*/ 	.word	0x000110a0
        /*0a4c*/ 	.word	0x00000004
        /*0a50*/ 	.word	0x00038840
        /*0a54*/ 	.short	0x010a
        /*0a56*/ 	.byte	0x3f
	.zero		1


	//   ....[74]....
        /*0a58*/ 	.word	0x00011100
        /*0a5c*/ 	.word	0x00000003
        /*0a60*/ 	.word	0x00038870
        /*0a64*/ 	.short	0x010a
        /*0a66*/ 	.byte	0x3f
	.zero		1


	//   ....[75]....
        /*0a68*/ 	.word	0x00011160
        /*0a6c*/ 	.word	0x00000003
        /*0a70*/ 	.word	0x00038860
        /*0a74*/ 	.short	0x010a
        /*0a76*/ 	.byte	0x3f
	.zero		1


	//   ....[76]....
        /*0a78*/ 	.word	0x000111b0
        /*0a7c*/ 	.word	0x00000015
        /*0a80*/ 	.word	0x00038870
        /*0a84*/ 	.short	0x010a
        /*0a86*/ 	.byte	0x3f
	.zero		1


	//   ....[77]....
        /*0a88*/ 	.word	0x00011200
        /*0a8c*/ 	.word	0x00000015
        /*0a90*/ 	.word	0x00038860
        /*0a94*/ 	.short	0x010a
        /*0a96*/ 	.byte	0x3f
	.zero		1


	//   ....[78]....
        /*0a98*/ 	.word	0x00011250
        /*0a9c*/ 	.word	0x00000000
        /*0aa0*/ 	.word	0x00038820
        /*0aa4*/ 	.short	0x010a
        /*0aa6*/ 	.byte	0x3f
	.zero		1


	//   ....[79]....
        /*0aa8*/ 	.word	0x000113f0
        /*0aac*/ 	.word	0x00000006
        /*0ab0*/ 	.word	0x00000000
        /*0ab4*/ 	.short	0x010a
        /*0ab6*/ 	.byte	0x3f
	.zero		1


	//   ....[80]....
        /*0ab8*/ 	.word	0x00011440
        /*0abc*/ 	.word	0x00000007
        /*0ac0*/ 	.word	0x00000000
        /*0ac4*/ 	.short	0x010a
        /*0ac6*/ 	.byte	0x3f
	.zero		1


	//   ....[81]....
        /*0ac8*/ 	.word	0x00011490
        /*0acc*/ 	.word	0x00000004
        /*0ad0*/ 	.word	0x00038860
        /*0ad4*/ 	.short	0x010a
        /*0ad6*/ 	.byte	0x3f
	.zero		1


	//   ....[82]....
        /*0ad8*/ 	.word	0x000114e0
        /*0adc*/ 	.word	0x00000003
        /*0ae0*/ 	.word	0x00038860
        /*0ae4*/ 	.short	0x010a
        /*0ae6*/ 	.byte	0x3f
	.zero		1


	//   ....[83]....
        /*0ae8*/ 	.word	0x00011530
        /*0aec*/ 	.word	0x00000004
        /*0af0*/ 	.word	0x00038880
        /*0af4*/ 	.short	0x010a
        /*0af6*/ 	.byte	0x3f
	.zero		1


	//----- nvinfo : EIATTR_NUM_MBARRIERS
	.align		4
.L_272:
        /*0af8*/ 	.byte	0x03, 0x38
        /*0afa*/ 	.short	0x0016


	//----- nvinfo : EIATTR_EXIT_INSTR_OFFSETS
	.align		4
        /*0afc*/ 	.byte	0x04, 0x1c
        /*0afe*/ 	.short	(.L_274 - .L_273)


	//   ....[0]....
.L_273:
        /*0b00*/ 	.word	0x00000a80


	//   ....[1]....
        /*0b04*/ 	.word	0x0000cf30


	//   ....[2]....
        /*0b08*/ 	.word	0x00010bb0


	//----- nvinfo : EIATTR_MAX_THREADS
	.align		4
.L_274:
        /*0b0c*/ 	.byte	0x04, 0x05
        /*0b0e*/ 	.short	(.L_276 - .L_275)
.L_275:
        /*0b10*/ 	.word	0x00000180
        /*0b14*/ 	.word	0x00000001
        /*0b18*/ 	.word	0x00000001


	//----- nvinfo : EIATTR_CRS_STACK_SIZE
	.align		4
.L_276:
        /*0b1c*/ 	.byte	0x04, 0x1e
        /*0b1e*/ 	.short	(.L_278 - .L_277)
.L_277:
        /*0b20*/ 	.word	0x00000000


	//----- nvinfo : EIATTR_CBANK_PARAM_SIZE
	.align		4
.L_278:
        /*0b24*/ 	.byte	0x03, 0x19
        /*0b26*/ 	.short	0x0bf0


	//----- nvinfo : EIATTR_PARAM_CBANK
	.align		4
        /*0b28*/ 	.byte	0x04, 0x0a
        /*0b2a*/ 	.short	(.L_280 - .L_279)
	.align		4
.L_279:
        /*0b2c*/ 	.word	index@(.nv.constant0._ZN7cutlass13device_kernelIN5flash11enable_sm90INS1_16FlashAttnFwdSm90INS1_25CollectiveMainloopFwdSm90ILi2EN4cute5tupleIJNS5_1CILi1EEES8_S8_EEENS6_IJNS7_ILi128EEESA_NS7_ILi256EEEEEELi256ENS_12float_e4m3_tEfNS_4arch4Sm90ELb1ELb0ELb0ELb0ELb0ELb0ELb0ELb1ELb1ELb0ELb0ELb0EEENS1_21CollectiveEpilogueFwdINS6_IJSA_SB_SA_EEES9_NS_10bfloat16_tESF_Li256ELb0ELb0ELb0ELb1EEENS1_30DynamicPersistentTileSchedulerILi256ELi128ELb0ELb0ELb1EEEEEEEEEvNT_6ParamsE)
        /*0b30*/ 	.short	0x0210
        /*0b32*/ 	.short	0x0bf0


	//----- nvinfo : EIATTR_SW_WAR
	.align		4
.L_280:
        /*0b34*/ 	.byte	0x04, 0x36
        /*0b36*/ 	.short	(.L_282 - .L_281)
.L_281:
        /*0b38*/ 	.word	0x00000008
.L_282:


//--------------------- .nv.info._ZN7cutlass13device_kernelIN5flash11enable_sm90INS1_16FlashAttnFwdSm90INS1_25CollectiveMainloopFwdSm90ILi2EN4cute5tupleIJNS5_1CILi1EEES8_S8_EEENS6_IJNS7_ILi128EEESA_NS7_ILi256EEEEEELi256ENS_12float_e4m3_tEfNS_4arch4Sm90ELb1ELb0ELb0ELb1ELb0ELb0ELb0ELb1ELb1ELb0ELb0ELb0EEENS1_21CollectiveEpilogueFwdINS6_IJSA_SB_SA_EEES9_NS_10bfloat16_tESF_Li256ELb1ELb0ELb0ELb1EEENS1_36VarlenDynamicPersistentTileSchedulerILi128ELi128ELi256ELi128ELb0ELb0ELb1ELb1ELb1ELb1EEEEEEEEEvNT_6ParamsE --------------------------
	.section	.nv.info._ZN7cutlass13device_kernelIN5flash11enable_sm90INS1_16FlashAttnFwdSm90INS1_25CollectiveMainloopFwdSm90ILi2EN4cute5tupleIJNS5_1CILi1EEES8_S8_EEENS6_IJNS7_ILi128EEESA_NS7_ILi256EEEEEELi256ENS_12float_e4m3_tEfNS_4arch4Sm90ELb1ELb0ELb0ELb1ELb0ELb0ELb0ELb1ELb1ELb0ELb0ELb0EEENS1_21CollectiveEpilogueFwdINS6_IJSA_SB_SA_EEES9_NS_10bfloat16_tESF_Li256ELb1ELb0ELb0ELb1EEENS1_36VarlenDynamicPersistentTileSchedulerILi128ELi128ELi256ELi128ELb0ELb0ELb1ELb1ELb1ELb1EEEEEEEEEvNT_6ParamsE,"",@"SHT_CUDA_INFO"
	.sectionflags	@""
	.align	4


	//----- nvinfo : EIATTR_CUDA_API_VERSION
	.align		4
        /*0000*/ 	.byte	0x04, 0x37
        /*0002*/ 	.short	(.L_284 - .L_283)
.L_283:
        /*0004*/ 	.word	0x00000082


	//----- nvinfo : EIATTR_KPARAM_INFO
	.align		4
.L_284:
        /*0008*/ 	.byte	0x04, 0x17
        /*000a*/ 	.short	(.L_286 - .L_285)
.L_285:
        /*000c*/ 	.word	0x00000000
        /*0010*/ 	.short	0x0000
        /*0012*/ 	.short	0x0070
        /*0014*/ 	.byte	0x00, 0xf0, 0x01, 0x28


	//----- nvinfo : EIATTR_SPARSE_MMA_MASK
	.align		4
.L_286:
        /*0018*/ 	.byte	0x03, 0x50
        /*001a*/ 	.short	0x0000


	//----- nvinfo : EIATTR_MAXREG_COUNT
	.align		4
        /*001c*/ 	.byte	0x03, 0x1b
        /*001e*/ 	.short	0x00a8


	//----- nvinfo : EIATTR_NUM_BARRIERS
	.align		4
        /*0020*/ 	.byte	0x02, 0x4c
        /*0022*/ 	.byte	0x10
	.zero		1


	//----- nvinfo : EIATTR_EXTERNS
	.align		4
        /*0024*/ 	.byte	0x04, 0x0f
        /*0026*/ 	.short	(.L_288 - .L_287)


	//   ....[0]....
	.align		4
.L_287:
        /*0028*/ 	.word	index@(__assertfail)


	//----- nvinfo : EIATTR_ANNOTATIONS
	.align		4
.L_288:
        /*002c*/ 	.byte	0x04, 0x55
        /*002e*/ 	.short	(.L_290 - .L_289)


	//   ....[0]....
.L_289:
        /* <DEDUP_REMOVED lines=42> */


	//----- nvinfo : EIATTR_MERCURY_ISA_VERSION
	.align		4
.L_290:
        /*02c0*/ 	.byte	0x03, 0x5f
        /*02c2*/ 	.short	0x0101


	//----- nvinfo : EIATTR_UNUSED_LOAD_BYTE_OFFSET
	.align		4
        /*02c4*/ 	.byte	0x04, 0x44
        /*02c6*/ 	.short	(.L_292 - .L_291)


	//   ....[0]....
.L_291:
        /*02c8*/ 	.word	0x00000a70
        /*02cc*/ 	.word	0x0000fff0


	//   ....[1]....
        /*02d0*/ 	.word	0x0000a850
        /*02d4*/ 	.word	0x0000fff0


	//----- nvinfo : EIATTR_INT_WARP_WIDE_INSTR_OFFSETS
	.align		4
.L_292:
        /*02d8*/ 	.byte	0x04, 0x31
        /*02da*/ 	.short	(.L_294 - .L_293)


	//   ....[0]....
.L_293:
        /*02dc*/ 	.word	0x00000160


	//   ....[1]....
        /*02e0*/ 	.word	0x000001a0


	//   ....[2]....
        /*02e4*/ 	.word	0x00000210


	//   ....[3]....
        /*02e8*/ 	.word	0x0000f4c0


	//   ....[4]....
        /*02ec*/ 	.word	0x0000f550


	//   ....[5]....
        /*02f0*/ 	.word	0x0000fcc0


	//   ....[6]....
        /*02f4*/ 	.word	0x00011960


	//   ....[7]....
        /*02f8*/ 	.word	0x000119f0


	//----- nvinfo : EIATTR_COOP_GROUP_MASK_REGIDS
	.align		4
.L_294:
        /*02fc*/ 	.byte	0x04, 0x29
        /*02fe*/ 	.short	(.L_296 - .L_295)


	//   ....[0]....
.L_295:
        /*0300*/ 	.word	0xffffffff


	//   ....[1]....
        /*0304*/ 	.word	0xffffffff


	//   ....[2]....
        /*0308*/ 	.word	0xffffffff


	//   ....[3]....
        /*030c*/ 	.word	0xffffffff


	//   ....[4]....
        /*0310*/ 	.word	0xffffffff


	//   ....[5]....
        /*0314*/ 	.word	0xffffffff


	//   ....[6]....
        /*0318*/ 	.word	0xffffffff


	//   ....[7]....
        /*031c*/ 	.word	0xffffffff


	//   ....[8]....
        /*0320*/ 	.word	0xffffffff


	//   ....[9]....
        /*0324*/ 	.word	0xffffffff


	//   ....[10]....
        /*0328*/ 	.word	0xffffffff


	//   ....[11]....
        /*032c*/ 	.word	0xffffffff


	//   ....[12]....
        /*0330*/ 	.word	0xffffffff


	//   ....[13]....
        /*0334*/ 	.word	0xffffffff


	//   ....[14]....
        /*0338*/ 	.word	0xffffffff


	//   ....[15]....
        /*033c*/ 	.word	0xffffffff


	//   ....[16]....
        /*0340*/ 	.word	0xffffffff


	//   ....[17]....
        /*0344*/ 	.word	0xffffffff


	//   ....[18]....
        /*0348*/ 	.word	0xffffffff


	//   ....[19]....
        /*034c*/ 	.word	0xffffffff


	//   ....[20]....
        /*0350*/ 	.word	0xffffffff


	//   ....[21]....
        /*0354*/ 	.word	0xffffffff


	//   ....[22]....
        /*0358*/ 	.word	0xffffffff


	//   ....[23]....
        /*035c*/ 	.word	0xffffffff


	//   ....[24]....
        /*0360*/ 	.word	0xffffffff


	//   ....[25]....
        /*0364*/ 	.word	0xffffffff


	//   ....[26]....
        /*0368*/ 	.word	0xffffffff


	//   ....[27]....
        /*036c*/ 	.word	0xffffffff


	//   ....[28]....
        /*0370*/ 	.word	0xffffffff


	//   ....[29]....
        /*0374*/ 	.word	0xffffffff


	//   ....[30]....
        /*0378*/ 	.word	0xffffffff


	//   ....[31]....
        /*037c*/ 	.word	0xffffffff


	//   ....[32]....
        /*0380*/ 	.word	0xffffffff


	//   ....[33]....
        /*0384*/ 	.word	0xffffffff


	//   ....[34]....
        /*0388*/ 	.word	0xffffffff


	//   ....[35]....
        /*038c*/ 	.word	0xffffffff


	//   ....[36]....
        /*0390*/ 	.word	0xffffffff


	//   ....[37]....
        /*0394*/ 	.word	0xffffffff


	//   ....[38]....
        /*0398*/ 	.word	0xffffffff


	//   ....[39]....
        /*039c*/ 	.word	0xffffffff


	//   ....[40]....
        /*03a0*/ 	.word	0xffffffff


	//   ....[41]....
        /*03a4*/ 	.word	0xffffffff


	//   ....[42]....
        /*03a8*/ 	.word	0xffffffff


	//   ....[43]....
        /*03ac*/ 	.word	0xffffffff


	//   ....[44]....
        /*03b0*/ 	.word	0xffffffff


	//   ....[45]....
        /*03b4*/ 	.word	0xffffffff


	//   ....[46]....
        /*03b8*/ 	.word	0xffffffff


	//   ....[47]....
        /*03bc*/ 	.word	0xffffffff


	//   ....[48]....
        /*03c0*/ 	.word	0xffffffff


	//   ....[49]....
        /*03c4*/ 	.word	0xffffffff


	//   ....[50]....
        /*03c8*/ 	.word	0xffffffff


	//   ....[51]....
        /*03cc*/ 	.word	0xffffffff


	//   ....[52]....
        /*03d0*/ 	.word	0xffffffff


	//   ....[53]....
        /*03d4*/ 	.word	0xffffffff


	//   ....[54]....
        /*03d8*/ 	.word	0xffffffff


	//   ....[55]....
        /*03dc*/ 	.word	0xffffffff


	//   ....[56]....
        /*03e0*/ 	.word	0xffffffff


	//   ....[57]....
        /*03e4*/ 	.word	0xffffffff


	//   ....[58]....
        /*03e8*/ 	.word	0xffffffff


	//   ....[59]....
        /*03ec*/ 	.word	0xffffffff


	//   ....[60]....
        /*03f0*/ 	.word	0xffffffff


	//   ....[61]....
        /*03f4*/ 	.word	0xffffffff


	//   ....[62]....
        /*03f8*/ 	.word	0xffffffff


	//   ....[63]....
        /*03fc*/ 	.word	0xffffffff


	//   ....[64]....
        /*0400*/ 	.word	0xffffffff


	//   ....[65]....
        /*0404*/ 	.word	0xffffffff


	//   ....[66]....
        /*0408*/ 	.word	0xffffffff


	//   ....[67]....
        /*040c*/ 	.word	0xffffffff


	//   ....[68]....
        /*0410*/ 	.word	0xffffffff


	//   ....[69]....
        /*0414*/ 	.word	0xffffffff


	//   ....[70]....
        /*0418*/ 	.word	0xffffffff


	//   ....[71]....
        /*041c*/ 	.word	0xffffffff


	//   ....[72]....
        /*0420*/ 	.word	0xffffffff


	//   ....[73]....
        /*0424*/ 	.word	0xffffffff


	//   ....[74]....
        /*0428*/ 	.word	0xffffffff


	//   ....[75]....
        /*042c*/ 	.word	0xffffffff


	//   ....[76]....
        /*0430*/ 	.word	0xffffffff


	//   ....[77]....
        /*0434*/ 	.word	0xffffffff


	//   ....[78]....
        /*0438*/ 	.word	0xffffffff


	//   ....[79]....
        /*043c*/ 	.word	0xffffffff


	//   ....[80]....
        /*0440*/ 	.word	0xffffffff


	//   ....[81]....
        /*0444*/ 	.word	0xffffffff


	//   ....[82]....
        /*0448*/ 	.word	0xffffffff


	//   ....[83]....
        /*044c*/ 	.word	0xffffffff


	//   ....[84]....
        /*0450*/ 	.word	0xffffffff


	//   ....[85]....
        /*0454*/ 	.word	0xffffffff


	//   ....[86]....
        /*0458*/ 	.word	0xffffffff


	//   ....[87]....
        /*045c*/ 	.word	0xffffffff


	//   ....[88]....
        /*0460*/ 	.word	0xffffffff


	//   ....[89]....
        /*0464*/ 	.word	0xffffffff


	//   ....[90]....
        /*0468*/ 	.word	0xffffffff


	//   ....[91]....
        /*046c*/ 	.word	0xffffffff


	//   ....[92]....
        /*0470*/ 	.word	0xffffffff


	//   ....[93]....
        /*0474*/ 	.word	0xffffffff


	//   ....[94]....
        /*0478*/ 	.word	0xffffffff


	//   ....[95]....
        /*047c*/ 	.word	0xffffffff


	//   ....[96]....
        /*0480*/ 	.word	0xffffffff


	//   ....[97]....
        /*0484*/ 	.word	0xffffffff


	//   ....[98]....
        /*0488*/ 	.word	0xffffffff


	//   ....[99]....
        /*048c*/ 	.word	0xffffffff


	//   ....[100]....
        /*0490*/ 	.word	0xffffffff


	//   ....[101]....
        /*0494*/ 	.word	0xffffffff


	//   ....[102]....
        /*0498*/ 	.word	0xffffffff


	//   ....[103]....
        /*049c*/ 	.word	0xffffffff


	//   ....[104]....
        /*04a0*/ 	.word	0xffffffff


	//   ....[105]....
        /*04a4*/ 	.word	0xffffffff


	//   ....[106]....
        /*04a8*/ 	.word	0xffffffff


	//   ....[107]....
        /*04ac*/ 	.word	0xffffffff


	//   ....[108]....
        /*04b0*/ 	.word	0xffffffff


	//   ....[109]....
        /*04b4*/ 	.word	0xffffffff


	//   ....[110]....
        /*04b8*/ 	.word	0xffffffff


	//   ....[111]....
        /*04bc*/ 	.word	0xffffffff


	//   ....[112]....
        /*04c0*/ 	.word	0xffffffff


	//   ....[113]....
        /*04c4*/ 	.word	0xffffffff


	//   ....[114]....
        /*04c8*/ 	.word	0xffffffff


	//   ....[115]....
        /*04cc*/ 	.word	0xffffffff


	//   ....[116]....
        /*04d0*/ 	.word	0xffffffff


	//   ....[117]....
        /*04d4*/ 	.word	0xffffffff


	//   ....[118]....
        /*04d8*/ 	.word	0xffffffff


	//   ....[119]....
        /*04dc*/ 	.word	0xffffffff


	//   ....[120]....
        /*04e0*/ 	.word	0xffffffff


	//   ....[121]....
        /*04e4*/ 	.word	0xffffffff


	//   ....[122]....
        /*04e8*/ 	.word	0xffffffff


	//   ....[123]....
        /*04ec*/ 	.word	0x0500000f


	//   ....[124]....
        /*04f0*/ 	.word	0x0500000f


	//----- nvinfo : EIATTR_COOP_GROUP_INSTR_OFFSETS
	.align		4
.L_296:
        /*04f4*/ 	.byte	0x04, 0x28
        /*04f6*/ 	.short	(.L_298 - .L_297)


	//   ....[0]....
.L_297:
        /*04f8*/ 	.word	0x00000070


	//   ....[1]....
        /*04fc*/ 	.word	0x00000170


	//   ....[2]....
        /*0500*/ 	.word	0x000001c0


	//   ....[3]....
        /*0504*/ 	.word	0x000003f0


	//   ....[4]....
        /*0508*/ 	.word	0x00000550


	//   ....[5]....
        /*050c*/ 	.word	0x00000670


	//   ....[6]....
        /*0510*/ 	.word	0x000007d0


	//   ....[7]....
        /*0514*/ 	.word	0x00001ae0


	//   ....[8]....
        /*0518*/ 	.word	0x00002dc0


	//   ....[9]....
        /*051c*/ 	.word	0x00002e80


	//   ....[10]....
        /*0520*/ 	.word	0x000037b0


	//   ....[11]....
        /*0524*/ 	.word	0x00003860


	//   ....[12]....
        /*0528*/ 	.word	0x000056e0


	//   ....[13]....
        /*052c*/ 	.word	0x000057f0


	//   ....[14]....
        /*0530*/ 	.word	0x00006080


	//   ....[15]....
        /*0534*/ 	.word	0x000060f0


	//   ....[16]....
        /*0538*/ 	.word	0x00008040


	//   ....[17]....
        /*053c*/ 	.word	0x00008050


	//   ....[18]....
        /*0540*/ 	.word	0x00008080


	//   ....[19]....
        /*0544*/ 	.word	0x00008090


	//   ....[20]....
        /*0548*/ 	.word	0x00009d00


	//   ....[21]....
        /*054c*/ 	.word	0x00009d10


	//   ....[22]....
        /*0550*/ 	.word	0x00009d40


	//   ....[23]....
        /*0554*/ 	.word	0x00009d50


	//   ....[24]....
        /*0558*/ 	.word	0x0000b410


	//   ....[25]....
        /*055c*/ 	.word	0x0000b440


	//   ....[26]....
        /*0560*/ 	.word	0x0000b470


	//   ....[27]....
        /*0564*/ 	.word	0x0000b4a0


	//   ....[28]....
        /*0568*/ 	.word	0x0000b4d0


	//   ....[29]....
        /*056c*/ 	.word	0x0000b500


	//   ....[30]....
        /*0570*/ 	.word	0x0000b530


	//   ....[31]....
        /*0574*/ 	.word	0x0000b560


	//   ....[32]....
        /*0578*/ 	.word	0x0000b5a0


	//   ....[33]....
        /*057c*/ 	.word	0x0000b5d0


	//   ....[34]....
        /*0580*/ 	.word	0x0000b630


	//   ....[35]....
        /*0584*/ 	.word	0x0000b670


	//   ....[36]....
        /*0588*/ 	.word	0x0000b6a0


	//   ....[37]....
        /*058c*/ 	.word	0x0000b6e0


	//   ....[38]....
        /*0590*/ 	.word	0x0000b710


	//   ....[39]....
        /*0594*/ 	.word	0x0000b740


	//   ....[40]....
        /*0598*/ 	.word	0x0000b770


	//   ....[41]....
        /*059c*/ 	.word	0x0000b7a0


	//   ....[42]....
        /*05a0*/ 	.word	0x0000b7d0


	//   ....[43]....
        /*05a4*/ 	.word	0x0000b800


	//   ....[44]....
        /*05a8*/ 	.word	0x0000b830


	//   ....[45]....
        /*05ac*/ 	.word	0x0000b860


	//   ....[46]....
        /*05b0*/ 	.word	0x0000b890


	//   ....[47]....
        /*05b4*/ 	.word	0x0000b8c0


	//   ....[48]....
        /*05b8*/ 	.word	0x0000b8f0


	//   ....[49]....
        /*05bc*/ 	.word	0x0000b920


	//   ....[50]....
        /*05c0*/ 	.word	0x0000b950


	//   ....[51]....
        /*05c4*/ 	.word	0x0000b980


	//   ....[52]....
        /*05c8*/ 	.word	0x0000b9c0


	//   ....[53]....
        /*05cc*/ 	.word	0x0000b9f0


	//   ....[54]....
        /*05d0*/ 	.word	0x0000ba20


	//   ....[55]....
        /*05d4*/ 	.word	0x0000ba50


	//   ....[56]....
        /*05d8*/ 	.word	0x0000bad0


	//   ....[57]....
        /*05dc*/ 	.word	0x0000bb00


	//   ....[58]....
        /*05e0*/ 	.word	0x0000bb30


	//   ....[59]....
        /*05e4*/ 	.word	0x0000bb60


	//   ....[60]....
        /*05e8*/ 	.word	0x0000bb90


	//   ....[61]....
        /*05ec*/ 	.word	0x0000bbc0


	//   ....[62]....
        /*05f0*/ 	.word	0x0000bbf0


	//   ....[63]....
        /*05f4*/ 	.word	0x0000bc20


	//   ....[64]....
        /*05f8*/ 	.word	0x0000bc50


	//   ....[65]....
        /*05fc*/ 	.word	0x0000bc80


	//   ....[66]....
        /*0600*/ 	.word	0x0000bca0


	//   ....[67]....
        /*0604*/ 	.word	0x0000bcb0


	//   ....[68]....
        /*0608*/ 	.word	0x0000bcc0


	//   ....[69]....
        /*060c*/ 	.word	0x0000bcd0


	//   ....[70]....
        /*0610*/ 	.word	0x0000bce0


	//   ....[71]....
        /*0614*/ 	.word	0x0000bcf0


	//   ....[72]....
        /*0618*/ 	.word	0x0000bd00


	//   ....[73]....
        /*061c*/ 	.word	0x0000bd10


	//   ....[74]....
        /*0620*/ 	.word	0x0000bd20


	//   ....[75]....
        /*0624*/ 	.word	0x0000bd30


	//   ....[76]....
        /*0628*/ 	.word	0x0000bd50


	//   ....[77]....
        /*062c*/ 	.word	0x0000bd60


	//   ....[78]....
        /*0630*/ 	.word	0x0000bd70


	//   ....[79]....
        /*0634*/ 	.word	0x0000bd80


	//   ....[80]....
        /*0638*/ 	.word	0x0000bd90


	//   ....[81]....
        /*063c*/ 	.word	0x0000bda0


	//   ....[82]....
        /*0640*/ 	.word	0x0000bdc0


	//   ....[83]....
        /*0644*/ 	.word	0x0000bdd0


	//   ....[84]....
        /*0648*/ 	.word	0x0000bde0


	//   ....[85]....
        /*064c*/ 	.word	0x0000bdf0


	//   ....[86]....
        /*0650*/ 	.word	0x0000be00


	//   ....[87]....
        /*0654*/ 	.word	0x0000be10


	//   ....[88]....
        /*0658*/ 	.word	0x0000e030


	//   ....[89]....
        /*065c*/ 	.word	0x0000e210


	//   ....[90]....
        /*0660*/ 	.word	0x0000e240


	//   ....[91]....
        /*0664*/ 	.word	0x0000e270


	//   ....[92]....
        /*0668*/ 	.word	0x0000e2b0


	//   ....[93]....
        /*066c*/ 	.word	0x0000e2e0


	//   ....[94]....
        /*0670*/ 	.word	0x0000e320


	//   ....[95]....
        /*0674*/ 	.word	0x0000e4b0


	//   ....[96]....
        /*0678*/ 	.word	0x0000e4e0


	//   ....[97]....
        /*067c*/ 	.word	0x0000e510


	//   ....[98]....
        /*0680*/ 	.word	0x0000e540


	//   ....[99]....
        /*0684*/ 	.word	0x0000e570


	//   ....[100]....
        /*0688*/ 	.word	0x0000e5b0


	//   ....[101]....
        /*068c*/ 	.word	0x0000e650


	//   ....[102]....
        /*0690*/ 	.word	0x0000e6e0


	//   ....[103]....
        /*0694*/ 	.word	0x0000e790


	//   ....[104]....
        /*0698*/ 	.word	0x0000fdc0


	//   ....[105]....
        /*069c*/ 	.word	0x00012650


	//   ....[106]....
        /*06a0*/ 	.word	0x00012680


	//   ....[107]....
        /*06a4*/ 	.word	0x000126b0


	//   ....[108]....
        /*06a8*/ 	.word	0x000126f0


	//   ....[109]....
        /*06ac*/ 	.word	0x00012720


	//   ....[110]....
        /*06b0*/ 	.word	0x00012730


	//   ....[111]....
        /*06b4*/ 	.word	0x00012760


	//   ....[112]....
        /*06b8*/ 	.word	0x00012770


	//   ....[113]....
        /*06bc*/ 	.word	0x000128b0


	//   ....[114]....
        /*06c0*/ 	.word	0x000128e0


	//   ....[115]....
        /*06c4*/ 	.word	0x00012910


	//   ....[116]....
        /*06c8*/ 	.word	0x00012940


	//   ....[117]....
        /*06cc*/ 	.word	0x00012970


	//   ....[118]....
        /*06d0*/ 	.word	0x000129b0


	//   ....[119]....
        /*06d4*/ 	.word	0x00012a40


	//   ....[120]....
        /*06d8*/ 	.word	0x00012ad0


	//   ....[121]....
        /*06dc*/ 	.word	0x00012b40


	//   ....[122]....
        /*06e0*/ 	.word	0x000131d0


	//   ....[123]....
        /*06e4*/ 	.word	0x000137d0


	//   ....[124]....
        /*06e8*/ 	.word	0x00013c60


	//----- nvinfo : EIATTR_REG_RECONFIG
	.align		4
.L_298:
        /*06ec*/ 	.byte	0x01, 0x54
	.zero		2


	//----- nvinfo : EIATTR_SYSCALL_OFFSETS
	.align		4
        /*06f0*/ 	.byte	0x04, 0x46
        /*06f2*/ 	.short	(.L_300 - .L_299)


	//   ....[0]....
.L_299:
        /*06f4*/ 	.word	0x00001cc0


	//   ....[1]....
        /*06f8*/ 	.word	0x0000f6f0


	//   ....[2]....
        /*06fc*/ 	.word	0x0000f830


	//   ....[3]....
        /*0700*/ 	.word	0x0000f970


	//   ....[4]....
        /*0704*/ 	.word	0x0000fa90


	//----- nvinfo : EIATTR_MBARRIER_INSTR_OFFSETS
	.align		4
.L_300:
        /*0708*/ 	.byte	0x04, 0x39
        /*070a*/ 	.short	(.L_302 - .L_301)


	//   ....[0]....
.L_301:
        /*070c*/ 	.word	0x000002a0
        /*0710*/ 	.word	0x000000ff
        /*0714*/ 	.word	0x00038800
        /*0718*/ 	.short	0x0100
        /*071a*/ 	.byte	0x08
	.zero		1


	//   ....[1]....
        /*071c*/ 	.word	0x000002b0
        /*0720*/ 	.word	0x000000ff
        /*0724*/ 	.word	0x00038820
        /*0728*/ 	.short	0x0100
        /*072a*/ 	.byte	0x08
	.zero		1


	//   ....[2]....
        /*072c*/ 	.word	0x000003a0
        /*0730*/ 	.word	0x000000ff
        /*0734*/ 	.word	0x00038830
        /*0738*/ 	.short	0x0100
        /*073a*/ 	.byte	0x08
	.zero		1


	//   ....[3]....
        /*073c*/ 	.word	0x000003b0
        /*0740*/ 	.word	0x000000ff
        /*0744*/ 	.word	0x00038840
        /*0748*/ 	.short	0x0100
        /*074a*/ 	.byte	0x08
	.zero		1


	//   ....[4]....
        /*074c*/ 	.word	0x000003c0
        /*0750*/ 	.word	0x000000ff
        /*0754*/ 	.word	0x00038838
        /*0758*/ 	.short	0x0100
        /*075a*/ 	.byte	0x08
	.zero		1


	//   ....[5]....
        /*075c*/ 	.word	0x000003d0
        /*0760*/ 	.word	0x000000ff
        /*0764*/ 	.word	0x00038848
        /*0768*/ 	.short	0x0100
        /*076a*/ 	.byte	0x08
	.zero		1


	//   ....[6]....
        /*076c*/ 	.word	0x00000500
        /*0770*/ 	.word	0x000000ff
        /*0774*/ 	.word	0x00038850
        /*0778*/ 	.short	0x0100
        /*077a*/ 	.byte	0x08
	.zero		1


	//   ....[7]....
        /*077c*/ 	.word	0x00000510
        /*0780*/ 	.word	0x000000ff
        /*0784*/ 	.word	0x00038860
        /*0788*/ 	.short	0x0100
        /*078a*/ 	.byte	0x08
	.zero		1


	//   ....[8]....
        /*078c*/ 	.word	0x00000520
        /*0790*/ 	.word	0x000000ff
        /*0794*/ 	.word	0x00038858
        /*0798*/ 	.short	0x0100
        /*079a*/ 	.byte	0x08
	.zero		1


	//   ....[9]....
        /*079c*/ 	.word	0x00000530
        /*07a0*/ 	.word	0x000000ff
        /*07a4*/ 	.word	0x00038868
        /*07a8*/ 	.short	0x0100
        /*07aa*/ 	.byte	0x08
	.zero		1


	//   ....[10]....
        /*07ac*/ 	.word	0x00000620
        /*07b0*/ 	.word	0x000000ff
        /*07b4*/ 	.word	0x00038870
        /*07b8*/ 	.short	0x0100
        /*07ba*/ 	.byte	0x06
	.zero		1


	//   ....[11]....
        /*07bc*/ 	.word	0x00000630
        /*07c0*/ 	.word	0x000000ff
        /*07c4*/ 	.word	0x00038880
        /*07c8*/ 	.short	0x0100
        /*07ca*/ 	.byte	0x06
	.zero		1


	//   ....[12]....
        /*07cc*/ 	.word	0x00000640
        /*07d0*/ 	.word	0x000000ff
        /*07d4*/ 	.word	0x00038878
        /*07d8*/ 	.short	0x0100
        /*07da*/ 	.byte	0x06
	.zero		1


	//   ....[13]....
        /*07dc*/ 	.word	0x00000650
        /*07e0*/ 	.word	0x000000ff
        /*07e4*/ 	.word	0x00038888
        /*07e8*/ 	.short	0x0100
        /*07ea*/ 	.byte	0x06
	.zero		1


	//   ....[14]....
        /*07ec*/ 	.word	0x00000780
        /*07f0*/ 	.word	0x000000ff
        /*07f4*/ 	.word	0x00038890
        /*07f8*/ 	.short	0x0100
        /*07fa*/ 	.byte	0x08
	.zero		1


	//   ....[15]....
        /*07fc*/ 	.word	0x00000790
        /*0800*/ 	.word	0x000000ff
        /*0804*/ 	.word	0x000388a0
        /*0808*/ 	.short	0x0100
        /*080a*/ 	.byte	0x08
	.zero		1


	//   ....[16]....
        /*080c*/ 	.word	0x000007a0
        /*0810*/ 	.word	0x000000ff
        /*0814*/ 	.word	0x00038898
        /*0818*/ 	.short	0x0100
        /*081a*/ 	.byte	0x08
	.zero		1


	//   ....[17]....
        /*081c*/ 	.word	0x000007b0
        /*0820*/ 	.word	0x000000ff
        /*0824*/ 	.word	0x000388a8
        /*0828*/ 	.short	0x0100
        /*082a*/ 	.byte	0x08
	.zero		1


	//   ....[18]....
        /*082c*/ 	.word	0x000008e0
        /*0830*/ 	.word	0x000000ff
        /*0834*/ 	.word	0x000388b0
        /*0838*/ 	.short	0x0100
        /*083a*/ 	.byte	0x08
	.zero		1


	//   ....[19]....
        /*083c*/ 	.word	0x000008f0
        /*0840*/ 	.word	0x000000ff
        /*0844*/ 	.word	0x000388c0
        /*0848*/ 	.short	0x0100
        /*084a*/ 	.byte	0x08
	.zero		1


	//   ....[20]....
        /*084c*/ 	.word	0x00000900
        /*0850*/ 	.word	0x000000ff
        /*0854*/ 	.word	0x000388b8
        /*0858*/ 	.short	0x0100
        /*085a*/ 	.byte	0x08
	.zero		1


	//   ....[21]....
        /*085c*/ 	.word	0x00000910
        /*0860*/ 	.word	0x000000ff
        /*0864*/ 	.word	0x000388c8
        /*0868*/ 	.short	0x0100
        /*086a*/ 	.byte	0x08
	.zero		1


	//   ....[22]....
        /*086c*/ 	.word	0x00001d40
        /*0870*/ 	.word	0x000000ff
        /*0874*/ 	.word	0x00038800
        /*0878*/ 	.short	0x010a
        /*087a*/ 	.byte	0x29
	.zero		1


	//   ....[23]....
        /*087c*/ 	.word	0x00001dc0
        /*0880*/ 	.word	0x00000003
        /*0884*/ 	.word	0x00038830
        /*0888*/ 	.short	0x010a
        /*088a*/ 	.byte	0x3f
	.zero		1


	//   ....[24]....
        /*088c*/ 	.word	0x00001e30
        /*0890*/ 	.word	0x00000003
        /*0894*/ 	.word	0x00038830
        /*0898*/ 	.short	0x010a
        /*089a*/ 	.byte	0x3f
	.zero		1


	//   ....[25]....
        /*089c*/ 	.word	0x000027d0
        /*08a0*/ 	.word	0x00000003
        /*08a4*/ 	.word	0x00000000
        /*08a8*/ 	.short	0x0101
        /*08aa*/ 	.byte	0x3f
	.zero		1


	//   ....[26]....
        /*08ac*/ 	.word	0x00004b90
        /*08b0*/ 	.word	0x000000ff
        /*08b4*/ 	.word	0x00038830
        /*08b8*/ 	.short	0x010a
        /*08ba*/ 	.byte	0x06
	.zero		1


	//   ....[27]....
        /*08bc*/ 	.word	0x00004bd0
        /*08c0*/ 	.word	0x000000ff
        /*08c4*/ 	.word	0x00038830
        /*08c8*/ 	.short	0x010a
        /*08ca*/ 	.byte	0x06
	.zero		1


	//   ....[28]....
        /*08cc*/ 	.word	0x00004f20
        /*08d0*/ 	.word	0x000000ff
        /*08d4*/ 	.word	0x00038850
        /*08d8*/ 	.short	0x010a
        /*08da*/ 	.byte	0x06
	.zero		1


	//   ....[29]....
        /*08dc*/ 	.word	0x00004f60
        /*08e0*/ 	.word	0x000000ff
        /*08e4*/ 	.word	0x00038850
        /*08e8*/ 	.short	0x010a
        /*08ea*/ 	.byte	0x06
	.zero		1


	//   ....[30]....
        /*08ec*/ 	.word	0x00006ad0
        /*08f0*/ 	.word	0x00000003
        /*08f4*/ 	.word	0x00000000
        /*08f8*/ 	.short	0x0101
        /*08fa*/ 	.byte	0x3f
	.zero		1


	//   ....[31]....
        /*08fc*/ 	.word	0x00006ce0
        /*0900*/ 	.word	0x000000ff
        /*0904*/ 	.word	0x00000000
        /*0908*/ 	.short	0x0101
        /*090a*/ 	.byte	0x06
	.zero		1


	//   ....[32]....
        /*090c*/ 	.word	0x00007790
        /*0910*/ 	.word	0x000000ff
        /*0914*/ 	.word	0x00038830
        /*0918*/ 	.short	0x010a
        /*091a*/ 	.byte	0x06
	.zero		1


	//   ....[33]....
        /*091c*/ 	.word	0x000077d0
        /*0920*/ 	.word	0x000000ff
        /*0924*/ 	.word	0x00038830
        /*0928*/ 	.short	0x010a
        /*092a*/ 	.byte	0x06
	.zero		1


	//   ....[34]....
        /*092c*/ 	.word	0x00007b20
        /*0930*/ 	.word	0x000000ff
        /*0934*/ 	.word	0x00038850
        /*0938*/ 	.short	0x010a
        /*093a*/ 	.byte	0x06
	.zero		1


	//   ....[35]....
        /*093c*/ 	.word	0x00007b60
        /*0940*/ 	.word	0x000000ff
        /*0944*/ 	.word	0x00038850
        /*0948*/ 	.short	0x010a
        /*094a*/ 	.byte	0x06
	.zero		1


	//   ....[36]....
        /*094c*/ 	.word	0x00008df0
        /*0950*/ 	.word	0x00000003
        /*0954*/ 	.word	0x00000000
        /*0958*/ 	.short	0x0101
        /*095a*/ 	.byte	0x3f
	.zero		1


	//   ....[37]....
        /*095c*/ 	.word	0x00008fe0
        /*0960*/ 	.word	0x000000ff
        /*0964*/ 	.word	0x00000000
        /*0968*/ 	.short	0x0101
        /*096a*/ 	.byte	0x06
	.zero		1


	//   ....[38]....
        /*096c*/ 	.word	0x000099e0
        /*0970*/ 	.word	0x000000ff
        /*0974*/ 	.word	0x00038850
        /*0978*/ 	.short	0x010a
        /*097a*/ 	.byte	0x10
	.zero		1


	//   ....[39]....
        /*097c*/ 	.word	0x00009a20
        /*0980*/ 	.word	0x000000ff
        /*0984*/ 	.word	0x00038850
        /*0988*/ 	.short	0x010a
        /*098a*/ 	.byte	0x10
	.zero		1


	//   ....[40]....
        /*098c*/ 	.word	0x0000a3b0
        /*0990*/ 	.word	0x000000ff
        /*0994*/ 	.word	0x00000000
        /*0998*/ 	.short	0x0101
        /*099a*/ 	.byte	0x04
	.zero		1


	//   ....[41]....
        /*099c*/ 	.word	0x0000cc70
        /*09a0*/ 	.word	0x00000000
        /*09a4*/ 	.word	0x00000000
        /*09a8*/ 	.short	0x0101
        /*09aa*/ 	.byte	0x3f
	.zero		1


	//   ....[42]....
        /*09ac*/ 	.word	0x0000fff0
        /*09b0*/ 	.word	0x00000004
        /*09b4*/ 	.word	0x00038880
        /*09b8*/ 	.short	0x010a
        /*09ba*/ 	.byte	0x3f
	.zero		1


	//   ....[43]....
        /*09bc*/ 	.word	0x00010200
        /*09c0*/ 	.word	0x00000004
        /*09c4*/ 	.word	0x00038840
        /*09c8*/ 	.short	0x010a
        /*09ca*/ 	.byte	0x3f
	.zero		1


	//   ....[44]....
        /*09cc*/ 	.word	0x000105f0
        /*09d0*/ 	.word	0x000000ff
        /*09d4*/ 	.word	0x00038820
        /*09d8*/ 	.short	0x010a
        /*09da*/ 	.byte	0x29
	.zero		1


	//   ....[45]....
        /*09dc*/ 	.word	0x000108c0
        /*09e0*/ 	.word	0x00000004
        /*09e4*/ 	.word	0x00038880
        /*09e8*/ 	.short	0x010a
        /*09ea*/ 	.byte	0x3f
	.zero		1


	//   ....[46]....
        /*09ec*/ 	.word	0x00010c40
        /*09f0*/ 	.word	0x00000004
        /*09f4*/ 	.word	0x00038840
        /*09f8*/ 	.short	0x010a
        /*09fa*/ 	.byte	0x3f
	.zero		1


	//   ....[47]....
        /*09fc*/ 	.word	0x00011030
        /*0a00*/ 	.word	0x00000003
        /*0a04*/ 	.word	0x00038870
        /*0a08*/ 	.short	0x010a
        /*0a0a*/ 	.byte	0x3f
	.zero		1


	//   ....[48]....
        /*0a0c*/ 	.word	0x000110b0
        /*0a10*/ 	.word	0x00000003
        /*0a14*/ 	.word	0x00038860
        /*0a18*/ 	.short	0x010a
        /*0a1a*/ 	.byte	0x3f
	.zero		1


	//   ....[49]....
        /*0a1c*/ 	.word	0x000118d0
        /*0a20*/ 	.word	0x00000002
        /*0a24*/ 	.word	0x00038850
        /*0a28*/ 	.short	0x0101
        /*0a2a*/ 	.byte	0x3f
	.zero		1


	//   ....[50]....
        /*0a2c*/ 	.word	0x00011910
        /*0a30*/ 	.word	0x00000002
        /*0a34*/ 	.word	0x00000000
        /*0a38*/ 	.short	0x0101
        /*0a3a*/ 	.byte	0x3f
	.zero		1


	//   ....[51]....
        /*0a3c*/ 	.word	0x00011ad0
        /*0a40*/ 	.word	0x00000015
        /*0a44*/ 	.word	0x00038870
        /*0a48*/ 	.short	0x010a
        /*0a4a*/ 	.byte	0x3f
	.zero		1


	//   ....[52]....
        /*0a4c*/ 	.word	0x00011b60
        /*0a50*/ 	.word	0x00000015
        /*0a54*/ 	.word	0x00038860
        /*0a58*/ 	.short	0x010a
        /*0a5a*/ 	.byte	0x3f
	.zero		1


	//   ....[53]....
        /*0a5c*/ 	.word	0x00012360
        /*0a60*/ 	.word	0x00000015
        /*0a64*/ 	.word	0x00038850
        /*0a68*/ 	.short	0x0101
        /*0a6a*/ 	.byte	0x3f
	.zero		1


	//   ....[54]....
        /*0a6c*/ 	.word	0x000123b0
        /*0a70*/ 	.word	0x00000000
        /*0a74*/ 	.word	0x00000000
        /*0a78*/ 	.short	0x0101
        /*0a7a*/ 	.byte	0x3f
	.zero		1


	//   ....[55]....
        /*0a7c*/ 	.word	0x00013150
        /*0a80*/ 	.word	0x00000000
        /*0a84*/ 	.word	0x00038820
        /*0a88*/ 	.short	0x010a
        /*0a8a*/ 	.byte	0x3f
	.zero		1


	//   ....[56]....
        /*0a8c*/ 	.word	0x00013310
        /*0a90*/ 	.word	0x00000006
        /*0a94*/ 	.word	0x00000000
        /*0a98*/ 	.short	0x010a
        /*0a9a*/ 	.byte	0x3f
	.zero		1


	//   ....[57]....
        /*0a9c*/ 	.word	0x00013380
        /*0aa0*/ 	.word	0x00000007
        /*0aa4*/ 	.word	0x00000000
        /*0aa8*/ 	.short	0x010a
        /*0aaa*/ 	.byte	0x3f
	.zero		1


	//   ....[58]....
        /*0aac*/ 	.word	0x000133e0
        /*0ab0*/ 	.word	0x00000004
        /*0ab4*/ 	.word	0x00038860
        /*0ab8*/ 	.short	0x010a
        /*0aba*/ 	.byte	0x3f
	.zero		1


	//   ....[59]....
        /*0abc*/ 	.word	0x00013430
        /*0ac0*/ 	.word	0x00000003
        /*0ac4*/ 	.word	0x00038860
        /*0ac8*/ 	.short	0x010a
        /*0aca*/ 	.byte	0x3f
	.zero		1


	//   ....[60]....
        /*0acc*/ 	.word	0x00013470
        /*0ad0*/ 	.word	0x00000004
        /*0ad4*/ 	.word	0x00038880
        /*0ad8*/ 	.short	0x010a
        /*0ada*/ 	.byte	0x3f
	.zero		1


	//   ....[61]....
        /*0adc*/ 	.word	0x00013490
        /*0ae0*/ 	.word	0x00000003
        /*0ae4*/ 	.word	0x00038880
        /*0ae8*/ 	.short	0x010a
        /*0aea*/ 	.byte	0x3f
	.zero		1


	//   ....[62]....
        /*0aec*/ 	.word	0x00013500
        /*0af0*/ 	.word	0x00000003
        /*0af4*/ 	.word	0x00038800
        /*0af8*/ 	.short	0x010a
        /*0afa*/ 	.byte	0x3f
	.zero		1


	//   ....[63]....
        /*0afc*/ 	.word	0x00013550
        /*0b00*/ 	.word	0x00000003
        /*0b04*/ 	.word	0x00038830
        /*0b08*/ 	.short	0x010a
        /*0b0a*/ 	.byte	0x3f
	.zero		1


	//   ....[64]....
        /*0b0c*/ 	.word	0x000135b0
        /*0b10*/ 	.word	0x00000007
        /*0b14*/ 	.word	0x00038830
        /*0b18*/ 	.short	0x010a
        /*0b1a*/ 	.byte	0x3f
	.zero		1


	//   ....[65]....
        /*0b1c*/ 	.word	0x00013610
        /*0b20*/ 	.word	0x00000007
        /*0b24*/ 	.word	0x00038850
        /*0b28*/ 	.short	0x010a
        /*0b2a*/ 	.byte	0x3f
	.zero		1


	//   ....[66]....
        /*0b2c*/ 	.word	0x00013670
        /*0b30*/ 	.word	0x00000009
        /*0b34*/ 	.word	0x00038830
        /*0b38*/ 	.short	0x010a
        /*0b3a*/ 	.byte	0x3f
	.zero		1


	//   ....[67]....
        /*0b3c*/ 	.word	0x000136d0
        /*0b40*/ 	.word	0x00000009
        /*0b44*/ 	.word	0x00038850
        /*0b48*/ 	.short	0x010a
        /*0b4a*/ 	.byte	0x3f
	.zero		1


	//   ....[68]....
        /*0b4c*/ 	.word	0x00013730
        /*0b50*/ 	.word	0x00000006
        /*0b54*/ 	.word	0x00038850
        /*0b58*/ 	.short	0x010a
        /*0b5a*/ 	.byte	0x3f
	.zero		1


	//   ....[69]....
        /*0b5c*/ 	.word	0x00013880
        /*0b60*/ 	.word	0x00000004
        /*0b64*/ 	.word	0x00038880
        /*0b68*/ 	.short	0x010a
        /*0b6a*/ 	.byte	0x3f
	.zero		1


	//   ....[70]....
        /*0b6c*/ 	.word	0x000138d0
        /*0b70*/ 	.word	0x00000004
        /*0b74*/ 	.word	0x00038840
        /*0b78*/ 	.short	0x010a
        /*0b7a*/ 	.byte	0x3f
	.zero		1


	//   ....[71]....
        /*0b7c*/ 	.word	0x00013930
        /*0b80*/ 	.word	0x00000003
        /*0b84*/ 	.word	0x00038820
        /*0b88*/ 	.short	0x010a
        /*0b8a*/ 	.byte	0x3f
	.zero		1


	//   ....[72]....
        /*0b8c*/ 	.word	0x00013980
        /*0b90*/ 	.word	0x00000004
        /*0b94*/ 	.word	0x00038880
        /*0b98*/ 	.short	0x010a
        /*0b9a*/ 	.byte	0x3f
	.zero		1


	//   ....[73]....
        /*0b9c*/ 	.word	0x000139d0
        /*0ba0*/ 	.word	0x00000004
        /*0ba4*/ 	.word	0x00038840
        /*0ba8*/ 	.short	0x010a
        /*0baa*/ 	.byte	0x3f
	.zero		1


	//   ....[74]....
        /*0bac*/ 	.word	0x00013a30
        /*0bb0*/ 	.word	0x00000003
        /*0bb4*/ 	.word	0x00038870
        /*0bb8*/ 	.short	0x010a
        /*0bba*/ 	.byte	0x3f
	.zero		1


	//   ....[75]....
        /*0bbc*/ 	.word	0x00013a90
        /*0bc0*/ 	.word	0x00000003
        /*0bc4*/ 	.word	0x00038860
        /*0bc8*/ 	.short	0x010a
        /*0bca*/ 	.byte	0x3f
	.zero		1


	//   ....[76]....
        /*0bcc*/ 	.word	0x00013ae0
        /*0bd0*/ 	.word	0x00000015
        /*0bd4*/ 	.word	0x00038870
        /*0bd8*/ 	.short	0x010a
        /*0bda*/ 	.byte	0x3f
	.zero		1


	//   ....[77]....
        /*0bdc*/ 	.word	0x00013b30
        /*0be0*/ 	.word	0x00000015
        /*0be4*/ 	.word	0x00038860
        /*0be8*/ 	.short	0x010a
        /*0bea*/ 	.byte	0x3f
	.zero		1


	//   ....[78]....
        /*0bec*/ 	.word	0x00013b80
        /*0bf0*/ 	.word	0x00000000
        /*0bf4*/ 	.word	0x00038820
        /*0bf8*/ 	.short	0x010a
        /*0bfa*/ 	.byte	0x3f
	.zero		1


	//   ....[79]....
        /*0bfc*/ 	.word	0x00013d20
        /*0c00*/ 	.word	0x00000006
        /*0c04*/ 	.word	0x00000000
        /*0c08*/ 	.short	0x010a
        /*0c0a*/ 	.byte	0x3f
	.zero		1


	//   ....[80]....
        /*0c0c*/ 	.word	0x00013d70
        /*0c10*/ 	.word	0x00000007
        /*0c14*/ 	.word	0x00000000
        /*0c18*/ 	.short	0x010a
        /*0c1a*/ 	.byte	0x3f
	.zero		1


	//   ....[81]....
        /*0c1c*/ 	.word	0x00013dc0
        /*0c20*/ 	.word	0x00000004
        /*0c24*/ 	.word	0x00038860
        /*0c28*/ 	.short	0x010a
        /*0c2a*/ 	.byte	0x3f
	.zero		1


	//   ....[82]....
        /*0c2c*/ 	.word	0x00013e10
        /*0c30*/ 	.word	0x00000003
        /*0c34*/ 	.word	0x00038860
        /*0c38*/ 	.short	0x010a
        /*0c3a*/ 	.byte	0x3f
	.zero		1


	//   ....[83]....
        /*0c3c*/ 	.word	0x00013e60
        /*0c40*/ 	.word	0x00000004
        /*0c44*/ 	.word	0x00038880
        /*0c48*/ 	.short	0x010a
        /*0c4a*/ 	.byte	0x3f
	.zero		1


	//----- nvinfo : EIATTR_NUM_MBARRIERS
	.align		4
.L_302:
        /*0c4c*/ 	.byte	0x03, 0x38
        /*0c4e*/ 	.short	0x0016


	//----- nvinfo : EIATTR_EXIT_INSTR_OFFSETS
	.align		4
        /*0c50*/ 	.byte	0x04, 0x1c
        /*0c52*/ 	.short	(.L_304 - .L_303)


	//   ....[0]....
.L_303:
        /*0c54*/ 	.word	0x00000ab0


	//   ....[1]....
        /*0c58*/ 	.word	0x0000dfe0


	//   ....[2]....
        /*0c5c*/ 	.word	0x000134e0


	//----- nvinfo : EIATTR_MAX_THREADS
	.align		4
.L_304:
        /*0c60*/ 	.byte	0x04, 0x05
        /*0c62*/ 	.short	(.L_306 - .L_305)
.L_305:
        /*0c64*/ 	.word	0x00000180
        /*0c68*/ 	.word	0x00000001
        /*0c6c*/ 	.word	0x00000001


	//----- nvinfo : EIATTR_CRS_STACK_SIZE
	.align		4
.L_306:
        /*0c70*/ 	.byte	0x04, 0x1e
        /*0c72*/ 	.short	(.L_308 - .L_307)
.L_307:
        /*0c74*/ 	.word	0x00000000


	//----- nvinfo : EIATTR_CBANK_PARAM_SIZE
	.align		4
.L_308:
        /*0c78*/ 	.byte	0x03, 0x19
        /*0c7a*/ 	.short	0x0a70


	//----- nvinfo : EIATTR_PARAM_CBANK
	.align		4
        /*0c7c*/ 	.byte	0x04, 0x0a
        /*0c7e*/ 	.short	(.L_310 - .L_309)
	.align		4
.L_309:
        /*0c80*/ 	.word	index@(.nv.constant0._ZN7cutlass13device_kernelIN5flash11enable_sm90INS1_16FlashAttnFwdSm90INS1_25CollectiveMainloopFwdSm90ILi2EN4cute5tupleIJNS5_1CILi1EEES8_S8_EEENS6_IJNS7_ILi128EEESA_NS7_ILi256EEEEEELi256ENS_12float_e4m3_tEfNS_4arch4Sm90ELb1ELb0ELb0ELb1ELb0ELb0ELb0ELb1ELb1ELb0ELb0ELb0EEENS1_21CollectiveEpilogueFwdINS6_IJSA_SB_SA_EEES9_NS_10bfloat16_tESF_Li256ELb1ELb0ELb0ELb1EEENS1_36VarlenDynamicPersistentTileSchedulerILi128ELi128ELi256ELi128ELb0ELb0ELb1ELb1ELb1ELb1EEEEEEEEEvNT_6ParamsE)
        /*0c84*/ 	.short	0x0210
        /*0c86*/ 	.short	0x0a70


	//----- nvinfo : EIATTR_SW_WAR
	.align		4
.L_310:
        /*0c88*/ 	.byte	0x04, 0x36
        /*0c8a*/ 	.short	(.L_312 - .L_311)
.L_311:
        /*0c8c*/ 	.word	0x00000008
.L_312:


//--------------------- .nv.info._ZN7cutlass13device_kernelIN5flash11enable_sm90INS1_16FlashAttnFwdSm90INS1_25CollectiveMainloopFwdSm90ILi2EN4cute5tupleIJNS5_1CILi1EEES8_S8_EEENS6_IJNS7_ILi128EEESA_NS7_ILi256EEEEEELi256ENS_12float_e4m3_tEfNS_4arch4Sm90ELb1ELb0ELb0ELb1ELb0ELb1ELb0ELb1ELb1ELb0ELb0ELb0EEENS1_21CollectiveEpilogueFwdINS6_IJSA_SB_SA_EEES9_NS_10bfloat16_tESF_Li256ELb1ELb0ELb0ELb1EEENS1_36VarlenDynamicPersistentTileSchedulerILi128ELi128ELi256ELi128ELb0ELb0ELb1ELb1ELb1ELb1EEEEEEEEEvNT_6ParamsE --------------------------
	.section	.nv.info._ZN7cutlass13device_kernelIN5flash11enable_sm90INS1_16FlashAttnFwdSm90INS1_25CollectiveMainloopFwdSm90ILi2EN4cute5tupleIJNS5_1CILi1EEES8_S8_EEENS6_IJNS7_ILi128EEESA_NS7_ILi256EEEEEELi256ENS_12float_e4m3_tEfNS_4arch4Sm90ELb1ELb0ELb0ELb1ELb0ELb1ELb0ELb1ELb1ELb0ELb0ELb0EEENS1_21CollectiveEpilogueFwdINS6_IJSA_SB_SA_EEES9_NS_10bfloat16_tESF_Li256ELb1ELb0ELb0ELb1EEENS1_36VarlenDynamicPersistentTileSchedulerILi128ELi128ELi256ELi128ELb0ELb0ELb1ELb1ELb1ELb1EEEEEEEEEvNT_6ParamsE,"",@"SHT_CUDA_INFO"
	.sectionflags	@""
	.align	4


	//----- nvinfo : EIATTR_CUDA_API_VERSION
	.align		4
        /*0000*/ 	.byte	0x04, 0x37
        /*0002*/ 	.short	(.L_314 - .L_313)
.L_313:
        /*0004*/ 	.word	0x00000082


	//----- nvinfo : EIATTR_KPARAM_INFO
	.align		4
.L_314:
        /*0008*/ 	.byte	0x04, 0x17
        /*000a*/ 	.short	(.L_316 - .L_315)
.L_315:
        /*000c*/ 	.word	0x00000000
        /*0010*/ 	.short	0x0000
        /*0012*/ 	.short	0x0070
        /*0014*/ 	.byte	0x00, 0xf0, 0x01, 0x28


	//----- nvinfo : EIATTR_SPARSE_MMA_MASK
	.align		4
.L_316:
        /*0018*/ 	.byte	0x03, 0x50
        /*001a*/ 	.short	0x0000


	//----- nvinfo : EIATTR_MAXREG_COUNT
	.align		4
        /*001c*/ 	.byte	0x03, 0x1b
        /*001e*/ 	.short	0x00a8


	//----- nvinfo : EIATTR_NUM_BARRIERS
	.align		4
        /*0020*/ 	.byte	0x02, 0x4c
        /*0022*/ 	.byte	0x10
	.zero		1


	//----- nvinfo : EIATTR_EXTERNS
	.align		4
        /*0024*/ 	.byte	0x04, 0x0f
        /*0026*/ 	.short	(.L_318 - .L_317)


	//   ....[0]....
	.align		4
.L_317:
        /*0028*/ 	.word	index@(__assertfail)


	//----- nvinfo : EIATTR_ANNOTATIONS
	.align		4
.L_318:
        /*002c*/ 	.byte	0x04, 0x55
        /*002e*/ 	.short	(.L_320 - .L_319)


	//   ....[0]....
.L_319:
        /* <DEDUP_REMOVED lines=117> */


	//----- nvinfo : EIATTR_MERCURY_ISA_VERSION
	.align		4
.L_320:
        /*0770*/ 	.byte	0x03, 0x5f
        /*0772*/ 	.short	0x0101


	//----- nvinfo : EIATTR_UNUSED_LOAD_BYTE_OFFSET
	.align		4
        /*0774*/ 	.byte	0x04, 0x44
        /*0776*/ 	.short	(.L_322 - .L_321)


	//   ....[0]....
.L_321:
        /*0778*/ 	.word	0x00000b00
        /*077c*/ 	.word	0x0000fff0


	//   ....[1]....
        /*0780*/ 	.word	0x0001f450
        /*0784*/ 	.word	0x0000fff0


	//----- nvinfo : EIATTR_INT_WARP_WIDE_INSTR_OFFSETS
	.align		4
.L_322:
        /*0788*/ 	.byte	0x04, 0x31
        /*078a*/ 	.short	(.L_324 - .L_323)


	//   ....[0]....
.L_323:
        /*078c*/ 	.word	0x000001c0


	//   ....[1]....
        /*0790*/ 	.word	0x00000200


	//   ....[2]....
        /*0794*/ 	.word	0x00000270


	//   ....[3]....
        /*0798*/ 	.word	0x00025270


	//   ....[4]....
        /*079c*/ 	.word	0x00025300


	//   ....[5]....
        /*07a0*/ 	.word	0x00025a80


	//   ....[6]....
        /*07a4*/ 	.word	0x00025ab0


	//   ....[7]....
        /*07a8*/ 	.word	0x00025b80


	//   ....[8]....
        /*07ac*/ 	.word	0x00027ab0


	//   ....[9]....
        /*07b0*/ 	.word	0x00027b40


	//----- nvinfo : EIATTR_COOP_GROUP_MASK_REGIDS
	.align		4
.L_324:
        /*07b4*/ 	.byte	0x04, 0x29
        /*07b6*/ 	.short	(.L_326 - .L_325)


	//   ....[0]....
.L_325:
        /*07b8*/ 	.word	0xffffffff


	//   ....[1]....
        /*07bc*/ 	.word	0xffffffff


	//   ....[2]....
        /*07c0*/ 	.word	0xffffffff


	//   ....[3]....
        /*07c4*/ 	.word	0xffffffff


	//   ....[4]....
        /*07c8*/ 	.word	0xffffffff


	//   ....[5]....
        /*07cc*/ 	.word	0xffffffff


	//   ....[6]....
        /*07d0*/ 	.word	0xffffffff


	//   ....[7]....
        /*07d4*/ 	.word	0xffffffff


	//   ....[8]....
        /*07d8*/ 	.word	0xffffffff


	//   ....[9]....
        /*07dc*/ 	.word	0xffffffff


	//   ....[10]....
        /*07e0*/ 	.word	0xffffffff


	//   ....[11]....
        /*07e4*/ 	.word	0xffffffff


	//   ....[12]....
        /*07e8*/ 	.word	0xffffffff


	//   ....[13]....
        /*07ec*/ 	.word	0xffffffff


	//   ....[14]....
        /*07f0*/ 	.word	0xffffffff


	//   ....[15]....
        /*07f4*/ 	.word	0xffffffff


	//   ....[16]....
        /*07f8*/ 	.word	0xffffffff


	//   ....[17]....
        /*07fc*/ 	.word	0xffffffff


	//   ....[18]....
        /*0800*/ 	.word	0xffffffff


	//   ....[19]....
        /*0804*/ 	.word	0xffffffff


	//   ....[20]....
        /*0808*/ 	.word	0xffffffff


	//   ....[21]....
        /*080c*/ 	.word	0xffffffff


	//   ....[22]....
        /*0810*/ 	.word	0xffffffff


	//   ....[23]....
        /*0814*/ 	.word	0xffffffff


	//   ....[24]....
        /*0818*/ 	.word	0xffffffff


	//   ....[25]....
        /*081c*/ 	.word	0xffffffff


	//   ....[26]....
        /*0820*/ 	.word	0xffffffff


	//   ....[27]....
        /*0824*/ 	.word	0xffffffff


	//   ....[28]....
        /*0828*/ 	.word	0xffffffff


	//   ....[29]....
        /*082c*/ 	.word	0xffffffff


	//   ....[30]....
        /*0830*/ 	.word	0xffffffff


	//   ....[31]....
        /*0834*/ 	.word	0xffffffff


	//   ....[32]....
        /*0838*/ 	.word	0xffffffff


	//   ....[33]....
        /*083c*/ 	.word	0xffffffff


	//   ....[34]....
        /*0840*/ 	.word	0xffffffff


	//   ....[35]....
        /*0844*/ 	.word	0xffffffff


	//   ....[36]....
        /*0848*/ 	.word	0xffffffff


	//   ....[37]....
        /*084c*/ 	.word	0xffffffff


	//   ....[38]....
        /*0850*/ 	.word	0xffffffff


	//   ....[39]....
        /*0854*/ 	.word	0xffffffff


	//   ....[40]....
        /*0858*/ 	.word	0xffffffff


	//   ....[41]....
        /*085c*/ 	.word	0xffffffff


	//   ....[42]....
        /*0860*/ 	.word	0xffffffff


	//   ....[43]....
        /*0864*/ 	.word	0xffffffff


	//   ....[44]....
        /*0868*/ 	.word	0xffffffff


	//   ....[45]....
        /*086c*/ 	.word	0xffffffff


	//   ....[46]....
        /*0870*/ 	.word	0xffffffff


	//   ....[47]....
        /*0874*/ 	.word	0xffffffff


	//   ....[48]....
        /*0878*/ 	.word	0xffffffff


	//   ....[49]....
        /*087c*/ 	.word	0xffffffff


	//   ....[50]....
        /*0880*/ 	.word	0xffffffff


	//   ....[51]....
        /*0884*/ 	.word	0xffffffff


	//   ....[52]....
        /*0888*/ 	.word	0xffffffff


	//   ....[53]....
        /*088c*/ 	.word	0xffffffff


	//   ....[54]....
        /*0890*/ 	.word	0xffffffff


	//   ....[55]....
        /*0894*/ 	.word	0xffffffff


	//   ....[56]....
        /*0898*/ 	.word	0xffffffff


	//   ....[57]....
        /*089c*/ 	.word	0xffffffff


	//   ....[58]....
        /*08a0*/ 	.word	0xffffffff


	//   ....[59]....
        /*08a4*/ 	.word	0xffffffff


	//   ....[60]....
        /*08a8*/ 	.word	0xffffffff


	//   ....[61]....
        /*08ac*/ 	.word	0xffffffff


	//   ....[62]....
        /*08b0*/ 	.word	0xffffffff


	//   ....[63]....
        /*08b4*/ 	.word	0xffffffff


	//   ....[64]....
        /*08b8*/ 	.word	0xffffffff


	//   ....[65]....
        /*08bc*/ 	.word	0xffffffff


	//   ....[66]....
        /*08c0*/ 	.word	0xffffffff


	//   ....[67]....
        /*08c4*/ 	.word	0xffffffff


	//   ....[68]....
        /*08c8*/ 	.word	0xffffffff


	//   ....[69]....
        /*08cc*/ 	.word	0xffffffff


	//   ....[70]....
        /*08d0*/ 	.word	0xffffffff


	//   ....[71]....
        /*08d4*/ 	.word	0xffffffff


	//   ....[72]....
        /*08d8*/ 	.word	0xffffffff


	//   ....[73]....
        /*08dc*/ 	.word	0xffffffff


	//   ....[74]....
        /*08e0*/ 	.word	0xffffffff


	//   ....[75]....
        /*08e4*/ 	.word	0xffffffff


	//   ....[76]....
        /*08e8*/ 	.word	0xffffffff


	//   ....[77]....
        /*08ec*/ 	.word	0xffffffff


	//   ....[78]....
        /*08f0*/ 	.word	0xffffffff


	//   ....[79]....
        /*08f4*/ 	.word	0xffffffff


	//   ....[80]....
        /*08f8*/ 	.word	0xffffffff


	//   ....[81]....
        /*08fc*/ 	.word	0xffffffff


	//   ....[82]....
        /*0900*/ 	.word	0xffffffff


	//   ....[83]....
        /*0904*/ 	.word	0xffffffff


	//   ....[84]....
        /*0908*/ 	.word	0xffffffff


	//   ....[85]....
        /*090c*/ 	.word	0xffffffff


	//   ....[86]....
        /*0910*/ 	.word	0xffffffff


	//   ....[87]....
        /*0914*/ 	.word	0xffffffff


	//   ....[88]....
        /*0918*/ 	.word	0xffffffff


	//   ....[89]....
        /*091c*/ 	.word	0xffffffff


	//   ....[90]....
        /*0920*/ 	.word	0xffffffff


	//   ....[91]....
        /*0924*/ 	.word	0xffffffff


	//   ....[92]....
        /*0928*/ 	.word	0xffffffff


	//   ....[93]....
        /*092c*/ 	.word	0xffffffff


	//   ....[94]....
        /*0930*/ 	.word	0xffffffff


	//   ....[95]....
        /*0934*/ 	.word	0xffffffff


	//   ....[96]....
        /*0938*/ 	.word	0xffffffff


	//   ....[97]....
        /*093c*/ 	.word	0xffffffff


	//   ....[98]....
        /*0940*/ 	.word	0xffffffff


	//   ....[99]....
        /*0944*/ 	.word	0xffffffff


	//   ....[100]....
        /*0948*/ 	.word	0xffffffff


	//   ....[101]....
        /*094c*/ 	.word	0xffffffff


	//   ....[102]....
        /*0950*/ 	.word	0xffffffff


	//   ....[103]....
        /*0954*/ 	.word	0xffffffff


	//   ....[104]....
        /*0958*/ 	.word	0xffffffff


	//   ....[105]....
        /*095c*/ 	.word	0xffffffff


	//   ....[106]....
        /*0960*/ 	.word	0xffffffff


	//   ....[107]....
        /*0964*/ 	.word	0xffffffff


	//   ....[108]....
        /*0968*/ 	.word	0xffffffff


	//   ....[109]....
        /*096c*/ 	.word	0xffffffff


	//   ....[110]....
        /*0970*/ 	.word	0xffffffff


	//   ....[111]....
        /*0974*/ 	.word	0xffffffff


	//   ....[112]....
        /*0978*/ 	.word	0xffffffff


	//   ....[113]....
        /*097c*/ 	.word	0xffffffff


	//   ....[114]....
        /*0980*/ 	.word	0xffffffff


	//   ....[115]....
        /*0984*/ 	.word	0xffffffff


	//   ....[116]....
        /*0988*/ 	.word	0xffffffff


	//   ....[117]....
        /*098c*/ 	.word	0xffffffff


	//   ....[118]....
        /*0990*/ 	.word	0xffffffff


	//   ....[119]....
        /*0994*/ 	.word	0xffffffff


	//   ....[120]....
        /*0998*/ 	.word	0xffffffff


	//   ....[121]....
        /*099c*/ 	.word	0xffffffff


	//   ....[122]....
        /*09a0*/ 	.word	0xffffffff


	//   ....[123]....
        /*09a4*/ 	.word	0xffffffff


	//   ....[124]....
        /*09a8*/ 	.word	0x0500000f


	//   ....[125]....
        /*09ac*/ 	.word	0x0500000f


	//   ....[126]....
        /*09b0*/ 	.word	0x0500000f


	//   ....[127]....
        /*09b4*/ 	.word	0x0500000f


	//   ....[128]....
        /*09b8*/ 	.word	0x0500000f


	//   ....[129]....
        /*09bc*/ 	.word	0x0500000f


	//   ....[130]....
        /*09c0*/ 	.word	0x0500000f


	//   ....[131]....
        /*09c4*/ 	.word	0x0500000f


	//   ....[132]....
        /*09c8*/ 	.word	0x0500000f


	//   ....[133]....
        /*09cc*/ 	.word	0x0500000f


	//   ....[134]....
        /*09d0*/ 	.word	0x0500000f


	//   ....[135]....
        /*09d4*/ 	.word	0x0500000f


	//   ....[136]....
        /*09d8*/ 	.word	0x0500000f


	//   ....[137]....
        /*09dc*/ 	.word	0x0500000f


	//   ....[138]....
        /*09e0*/ 	.word	0x0500000f


	//   ....[139]....
        /*09e4*/ 	.word	0x0500000f


	//   ....[140]....
        /*09e8*/ 	.word	0x0500000f


	//   ....[141]....
        /*09ec*/ 	.word	0x0500000f


	//   ....[142]....
        /*09f0*/ 	.word	0x0500000f


	//   ....[143]....
        /*09f4*/ 	.word	0x0500000f


	//   ....[144]....
        /*09f8*/ 	.word	0x0500000f


	//   ....[145]....
        /*09fc*/ 	.word	0x0500000f


	//   ....[146]....
        /*0a00*/ 	.word	0x0500000f


	//   ....[147]....
        /*0a04*/ 	.word	0x0500000f


	//   ....[148]....
        /*0a08*/ 	.word	0x0500000f


	//   ....[149]....
        /*0a0c*/ 	.word	0x0500000f


	//   ....[150]....
        /*0a10*/ 	.word	0x0500000f


	//   ....[151]....
        /*0a14*/ 	.word	0x0500000f


	//   ....[152]....
        /*0a18*/ 	.word	0x0500000f


	//   ....[153]....
        /*0a1c*/ 	.word	0x0500000f


	//   ....[154]....
        /*0a20*/ 	.word	0x0500000f


	//   ....[155]....
        /*0a24*/ 	.word	0x0500000f


	//   ....[156]....
        /*0a28*/ 	.word	0x0500000f


	//   ....[157]....
        /*0a2c*/ 	.word	0x0500000f


	//   ....[158]....
        /*0a30*/ 	.word	0x0500000f


	//   ....[159]....
        /*0a34*/ 	.word	0x0500000f


	//   ....[160]....
        /*0a38*/ 	.word	0x0500000f


	//   ....[161]....
        /*0a3c*/ 	.word	0x0500000f


	//   ....[162]....
        /*0a40*/ 	.word	0x0500000f


	//   ....[163]....
        /*0a44*/ 	.word	0x0500000f


	//   ....[164]....
        /*0a48*/ 	.word	0x0500000f


	//   ....[165]....
        /*0a4c*/ 	.word	0x0500000f


	//   ....[166]....
        /*0a50*/ 	.word	0x0500000f


	//   ....[167]....
        /*0a54*/ 	.word	0x0500000f


	//   ....[168]....
        /*0a58*/ 	.word	0x0500000f


	//   ....[169]....
        /*0a5c*/ 	.word	0x0500000f


	//   ....[170]....
        /*0a60*/ 	.word	0x0500000f


	//   ....[171]....
        /*0a64*/ 	.word	0x0500000f


	//   ....[172]....
        /*0a68*/ 	.word	0x0500000f


	//   ....[173]....
        /*0a6c*/ 	.word	0x0500000f


	//   ....[174]....
        /*0a70*/ 	.word	0x0500000f


	//   ....[175]....
        /*0a74*/ 	.word	0x0500000f


	//   ....[176]....
        /*0a78*/ 	.word	0x0500000f


	//   ....[177]....
        /*0a7c*/ 	.word	0x0500000f


	//   ....[178]....
        /*0a80*/ 	.word	0x0500000f


	//   ....[179]....
        /*0a84*/ 	.word	0x0500000f


	//   ....[180]....
        /*0a88*/ 	.word	0x0500000f


	//   ....[181]....
        /*0a8c*/ 	.word	0x0500000f


	//   ....[182]....
        /*0a90*/ 	.word	0x0500000f


	//   ....[183]....
        /*0a94*/ 	.word	0x0500000f


	//   ....[184]....
        /*0a98*/ 	.word	0x0500000f


	//   ....[185]....
        /*0a9c*/ 	.word	0x0500000f


	//   ....[186]....
        /*0aa0*/ 	.word	0x0500000f


	//   ....[187]....
        /*0aa4*/ 	.word	0x0500000f


	//   ....[188]....
        /*0aa8*/ 	.word	0x0500000f


	//   ....[189]....
        /*0aac*/ 	.word	0x0500000f


	//   ....[190]....
        /*0ab0*/ 	.word	0x0500000f


	//   ....[191]....
        /*0ab4*/ 	.word	0x0500000f


	//   ....[192]....
        /*0ab8*/ 	.word	0x0500000f


	//   ....[193]....
        /*0abc*/ 	.word	0x0500000f


	//   ....[194]....
        /*0ac0*/ 	.word	0x0500000f


	//   ....[195]....
        /*0ac4*/ 	.word	0x0500000f


	//   ....[196]....
        /*0ac8*/ 	.word	0x0500000f


	//   ....[197]....
        /*0acc*/ 	.word	0x0500000f


	//   ....[198]....
        /*0ad0*/ 	.word	0x0500000f


	//   ....[199]....
        /*0ad4*/ 	.word	0x0500000f


	//   ....[200]....
        /*0ad8*/ 	.word	0x0500000f


	//   ....[201]....
        /*0adc*/ 	.word	0x0500000f


	//   ....[202]....
        /*0ae0*/ 	.word	0x0500000f


	//   ....[203]....
        /*0ae4*/ 	.word	0x0500000f


	//   ....[204]....
        /*0ae8*/ 	.word	0x0500000f


	//   ....[205]....
        /*0aec*/ 	.word	0x0500000f


	//   ....[206]....
        /*0af0*/ 	.word	0x0500000f


	//   ....[207]....
        /*0af4*/ 	.word	0x0500000f


	//   ....[208]....
        /*0af8*/ 	.word	0x0500000f


	//   ....[209]....
        /*0afc*/ 	.word	0x0500000f


	//   ....[210]....
        /*0b00*/ 	.word	0x0500000f


	//   ....[211]....
        /*0b04*/ 	.word	0x0500000f


	//   ....[212]....
        /*0b08*/ 	.word	0x0500000f


	//   ....[213]....
        /*0b0c*/ 	.word	0x0500000f


	//   ....[214]....
        /*0b10*/ 	.word	0x0500000f


	//   ....[215]....
        /*0b14*/ 	.word	0x0500000f


	//   ....[216]....
        /*0b18*/ 	.word	0x0500000f


	//   ....[217]....
        /*0b1c*/ 	.word	0x0500000f


	//   ....[218]....
        /*0b20*/ 	.word	0x0500000f


	//   ....[219]....
        /*0b24*/ 	.word	0x0500000f


	//   ....[220]....
        /*0b28*/ 	.word	0x0500000f


	//   ....[221]....
        /*0b2c*/ 	.word	0x0500000f


	//   ....[222]....
        /*0b30*/ 	.word	0x0500000f


	//   ....[223]....
        /*0b34*/ 	.word	0x0500000f


	//   ....[224]....
        /*0b38*/ 	.word	0x0500000f


	//   ....[225]....
        /*0b3c*/ 	.word	0x0500000f


	//   ....[226]....
        /*0b40*/ 	.word	0x0500000f


	//   ....[227]....
        /*0b44*/ 	.word	0x0500000f


	//   ....[228]....
        /*0b48*/ 	.word	0x0500000f


	//   ....[229]....
        /*0b4c*/ 	.word	0x0500000f


	//   ....[230]....
        /*0b50*/ 	.word	0x0500000f


	//   ....[231]....
        /*0b54*/ 	.word	0x0500000f


	//   ....[232]....
        /*0b58*/ 	.word	0x0500000f


	//   ....[233]....
        /*0b5c*/ 	.word	0x0500000f


	//   ....[234]....
        /*0b60*/ 	.word	0x0500000f


	//   ....[235]....
        /*0b64*/ 	.word	0x0500000f


	//   ....[236]....
        /*0b68*/ 	.word	0x0500000f


	//   ....[237]....
        /*0b6c*/ 	.word	0x0500000f


	//   ....[238]....
        /*0b70*/ 	.word	0x0500000f


	//   ....[239]....
        /*0b74*/ 	.word	0x0500000f


	//   ....[240]....
        /*0b78*/ 	.word	0x0500000f


	//----- nvinfo : EIATTR_COOP_GROUP_INSTR_OFFSETS
	.align		4
.L_326:
        /*0b7c*/ 	.byte	0x04, 0x28
        /*0b7e*/ 	.short	(.L_328 - .L_327)


	//   ....[0]....
.L_327:
        /*0b80*/ 	.word	0x00000070


	//   ....[1]....
        /*0b84*/ 	.word	0x000001d0


	//   ....[2]....
        /*0b88*/ 	.word	0x00000220


	//   ....[3]....
        /*0b8c*/ 	.word	0x00000450


	//   ....[4]....
        /*0b90*/ 	.word	0x000005b0


	//   ....[5]....
        /*0b94*/ 	.word	0x000006d0


	//   ....[6]....
        /*0b98*/ 	.word	0x00000830


	//   ....[7]....
        /*0b9c*/ 	.word	0x0000c8b0


	//   ....[8]....
        /*0ba0*/ 	.word	0x000170c0


	//   ....[9]....
        /*0ba4*/ 	.word	0x000170e0


	//   ....[10]....
        /*0ba8*/ 	.word	0x000177c0


	//   ....[11]....
        /*0bac*/ 	.word	0x00017800


	//   ....[12]....
        /*0bb0*/ 	.word	0x0001a500


	//   ....[13]....
        /*0bb4*/ 	.word	0x0001a610


	//   ....[14]....
        /*0bb8*/ 	.word	0x0001a9e0


	//   ....[15]....
        /*0bbc*/ 	.word	0x0001aa60


	//   ....[16]....
        /*0bc0*/ 	.word	0x0001cb80


	//   ....[17]....
        /*0bc4*/ 	.word	0x0001cc10


	//   ....[18]....
        /*0bc8*/ 	.word	0x0001cc40


	//   ....[19]....
        /*0bcc*/ 	.word	0x0001ce80


	//   ....[20]....
        /*0bd0*/ 	.word	0x0001e8f0


	//   ....[21]....
        /*0bd4*/ 	.word	0x0001e900


	//   ....[22]....
        /*0bd8*/ 	.word	0x0001e930


	//   ....[23]....
        /*0bdc*/ 	.word	0x0001e940


	//   ....[24]....
        /*0be0*/ 	.word	0x00020050


	//   ....[25]....
        /*0be4*/ 	.word	0x000200a0


	//   ....[26]....
        /*0be8*/ 	.word	0x000200d0


	//   ....[27]....
        /*0bec*/ 	.word	0x00020110


	//   ....[28]....
        /*0bf0*/ 	.word	0x00020140


	//   ....[29]....
        /*0bf4*/ 	.word	0x00020170


	//   ....[30]....
        /*0bf8*/ 	.word	0x000201a0


	//   ....[31]....
        /*0bfc*/ 	.word	0x000201d0


	//   ....[32]....
        /*0c00*/ 	.word	0x00020200


	//   ....[33]....
        /*0c04*/ 	.word	0x00020230


	//   ....[34]....
        /*0c08*/ 	.word	0x00020260


	//   ....[35]....
        /*0c0c*/ 	.word	0x00020290


	//   ....[36]....
        /*0c10*/ 	.word	0x000202c0


	//   ....[37]....
        /*0c14*/ 	.word	0x000202f0


	//   ....[38]....
        /*0c18*/ 	.word	0x00020320


	//   ....[39]....
        /*0c1c*/ 	.word	0x00020350


	//   ....[40]....
        /*0c20*/ 	.word	0x00020380


	//   ....[41]....
        /*0c24*/ 	.word	0x000203b0


	//   ....[42]....
        /*0c28*/ 	.word	0x000203e0


	//   ....[43]....
        /*0c2c*/ 	.word	0x00020410


	//   ....[44]....
        /*0c30*/ 	.word	0x00020440


	//   ....[45]....
        /*0c34*/ 	.word	0x00020470


	//   ....[46]....
        /*0c38*/ 	.word	0x000204a0


	//   ....[47]....
        /*0c3c*/ 	.word	0x000204d0


	//   ....[48]....
        /*0c40*/ 	.word	0x00020500


	//   ....[49]....
        /*0c44*/ 	.word	0x00020530


	//   ....[50]....
        /*0c48*/ 	.word	0x00020560


	//   ....[51]....
        /*0c4c*/ 	.word	0x00020590


	//   ....[52]....
        /*0c50*/ 	.word	0x000205c0


	//   ....[53]....
        /*0c54*/ 	.word	0x000205f0


	//   ....[54]....
        /*0c58*/ 	.word	0x00020610


	//   ....[55]....
        /*0c5c*/ 	.word	0x00020640


	//   ....[56]....
        /*0c60*/ 	.word	0x00020650


	//   ....[57]....
        /*0c64*/ 	.word	0x00020680


	//   ....[58]....
        /*0c68*/ 	.word	0x000206b0


	//   ....[59]....
        /*0c6c*/ 	.word	0x000206e0


	//   ....[60]....
        /*0c70*/ 	.word	0x00020710


	//   ....[61]....
        /*0c74*/ 	.word	0x00020720


	//   ....[62]....
        /*0c78*/ 	.word	0x00020730


	//   ....[63]....
        /*0c7c*/ 	.word	0x00020750


	//   ....[64]....
        /*0c80*/ 	.word	0x00020770


	//   ....[65]....
        /*0c84*/ 	.word	0x00020780


	//   ....[66]....
        /*0c88*/ 	.word	0x000207a0


	//   ....[67]....
        /*0c8c*/ 	.word	0x000207d0


	//   ....[68]....
        /*0c90*/ 	.word	0x00020800


	//   ....[69]....
        /*0c94*/ 	.word	0x00020810


	//   ....[70]....
        /*0c98*/ 	.word	0x00020840


	//   ....[71]....
        /*0c9c*/ 	.word	0x00020850


	//   ....[72]....
        /*0ca0*/ 	.word	0x00020880


	//   ....[73]....
        /*0ca4*/ 	.word	0x000208a0


	//   ....[74]....
        /*0ca8*/ 	.word	0x000208d0


	//   ....[75]....
        /*0cac*/ 	.word	0x00020900


	//   ....[76]....
        /*0cb0*/ 	.word	0x00020930


	//   ....[77]....
        /*0cb4*/ 	.word	0x00020950


	//   ....[78]....
        /*0cb8*/ 	.word	0x00020980


	//   ....[79]....
        /*0cbc*/ 	.word	0x000209b0


	//   ....[80]....
        /*0cc0*/ 	.word	0x000209e0


	//   ....[81]....
        /*0cc4*/ 	.word	0x00020a10


	//   ....[82]....
        /*0cc8*/ 	.word	0x00020a30


	//   ....[83]....
        /*0ccc*/ 	.word	0x00020a40


	//   ....[84]....
        /*0cd0*/ 	.word	0x00020a60


	//   ....[85]....
        /*0cd4*/ 	.word	0x00020a90


	//   ....[86]....
        /*0cd8*/ 	.word	0x00020ac0


	//   ....[87]....
        /*0cdc*/ 	.word	0x00020ae0


	//   ....[88]....
        /*0ce0*/ 	.word	0x00022af0


	//   ....[89]....
        /*0ce4*/ 	.word	0x00022ce0


	//   ....[90]....
        /*0ce8*/ 	.word	0x00022d10


	//   ....[91]....
        /*0cec*/ 	.word	0x00022d40


	//   ....[92]....
        /*0cf0*/ 	.word	0x00022d70


	//   ....[93]....
        /*0cf4*/ 	.word	0x00022da0


	//   ....[94]....
        /*0cf8*/ 	.word	0x00022de0


	//   ....[95]....
        /*0cfc*/ 	.word	0x00022f60


	//   ....[96]....
        /*0d00*/ 	.word	0x00022f90


	//   ....[97]....
        /*0d04*/ 	.word	0x00022fc0


	//   ....[98]....
        /*0d08*/ 	.word	0x00022ff0


	//   ....[99]....
        /*0d0c*/ 	.word	0x00023020


	//   ....[100]....
        /*0d10*/ 	.word	0x00023050


	//   ....[101]....
        /*0d14*/ 	.word	0x000230f0


	//   ....[102]....
        /*0d18*/ 	.word	0x00023130


	//   ....[103]....
        /*0d1c*/ 	.word	0x000231f0


	//   ....[104]....
        /*0d20*/ 	.word	0x000240c0


	//   ....[105]....
        /*0d24*/ 	.word	0x00025d10


	//   ....[106]....
        /*0d28*/ 	.word	0x000287c0


	//   ....[107]....
        /*0d2c*/ 	.word	0x000287f0


	//   ....[108]....
        /*0d30*/ 	.word	0x00028830


	//   ....[109]....
        /*0d34*/ 	.word	0x00028860


	//   ....[110]....
        /*0d38*/ 	.word	0x00028890


	//   ....[111]....
        /*0d3c*/ 	.word	0x000288c0


	//   ....[112]....
        /*0d40*/ 	.word	0x000288f0


	//   ....[113]....
        /*0d44*/ 	.word	0x00028920


	//   ....[114]....
        /*0d48*/ 	.word	0x00028ac0


	//   ....[115]....
        /*0d4c*/ 	.word	0x00028af0


	//   ....[116]....
        /*0d50*/ 	.word	0x00028b20


	//   ....[117]....
        /*0d54*/ 	.word	0x00028b50


	//   ....[118]....
        /*0d58*/ 	.word	0x00028b80


	//   ....[119]....
        /*0d5c*/ 	.word	0x00028bb0


	//   ....[120]....
        /*0d60*/ 	.word	0x00028c70


	//   ....[121]....
        /*0d64*/ 	.word	0x00028c90


	//   ....[122]....
        /*0d68*/ 	.word	0x00028d00


	//   ....[123]....
        /*0d6c*/ 	.word	0x000294a0


	//   ....[124]....
        /*0d70*/ 	.word	0x00029940


	//   ....[125]....
        /*0d74*/ 	.word	0x000299f0


	//   ....[126]....
        /*0d78*/ 	.word	0x00029a90


	//   ....[127]....
        /*0d7c*/ 	.word	0x00029b30


	//   ....[128]....
        /*0d80*/ 	.word	0x00029bd0


	//   ....[129]....
        /*0d84*/ 	.word	0x00029c70


	//   ....[130]....
        /*0d88*/ 	.word	0x00029d10


	//   ....[131]....
        /*0d8c*/ 	.word	0x00029db0


	//   ....[132]....
        /*0d90*/ 	.word	0x00029e50


	//   ....[133]....
        /*0d94*/ 	.word	0x00029ef0


	//   ....[134]....
        /*0d98*/ 	.word	0x00029f90


	//   ....[135]....
        /*0d9c*/ 	.word	0x0002a030


	//   ....[136]....
        /*0da0*/ 	.word	0x0002a0d0


	//   ....[137]....
        /*0da4*/ 	.word	0x0002a170


	//   ....[138]....
        /*0da8*/ 	.word	0x0002a210


	//   ....[139]....
        /*0dac*/ 	.word	0x0002a2b0


	//   ....[140]....
        /*0db0*/ 	.word	0x0002a350


	//   ....[141]....
        /*0db4*/ 	.word	0x0002a440


	//   ....[142]....
        /*0db8*/ 	.word	0x0002a4e0


	//   ....[143]....
        /*0dbc*/ 	.word	0x0002a580


	//   ....[144]....
        /*0dc0*/ 	.word	0x0002a620


	//   ....[145]....
        /*0dc4*/ 	.word	0x0002a6c0


	//   ....[146]....
        /*0dc8*/ 	.word	0x0002a760


	//   ....[147]....
        /*0dcc*/ 	.word	0x0002a800


	//   ....[148]....
        /*0dd0*/ 	.word	0x0002a8a0


	//   ....[149]....
        /*0dd4*/ 	.word	0x0002a940


	//   ....[150]....
        /*0dd8*/ 	.word	0x0002a9e0


	//   ....[151]....
        /*0ddc*/ 	.word	0x0002aa80


	//   ....[152]....
        /*0de0*/ 	.word	0x0002ab20


	//   ....[153]....
        /*0de4*/ 	.word	0x0002abc0


	//   ....[154]....
        /*0de8*/ 	.word	0x0002ac60


	//   ....[155]....
        /*0dec*/ 	.word	0x0002ad00


	//   ....[156]....
        /*0df0*/ 	.word	0x0002ada0


	//   ....[157]....
        /*0df4*/ 	.word	0x0002b130


	//   ....[158]....
        /*0df8*/ 	.word	0x0002b260


	//   ....[159]....
        /*0dfc*/ 	.word	0x0002b380


	//   ....[160]....
        /*0e00*/ 	.word	0x0002b4b0


	//   ....[161]....
        /*0e04*/ 	.word	0x0002b5e0


	//   ....[162]....
        /*0e08*/ 	.word	0x0002b660


	//   ....[163]....
        /*0e0c*/ 	.word	0x0002b6c0


	//   ....[164]....
        /*0e10*/ 	.word	0x0002b740


	//   ....[165]....
        /*0e14*/ 	.word	0x0002b7a0


	//   ....[166]....
        /*0e18*/ 	.word	0x0002b820


	//   ....[167]....
        /*0e1c*/ 	.word	0x0002b880


	//   ....[168]....
        /*0e20*/ 	.word	0x0002b900


	//   ....[169]....
        /*0e24*/ 	.word	0x0002b960


	//   ....[170]....
        /*0e28*/ 	.word	0x0002b9e0


	//   ....[171]....
        /*0e2c*/ 	.word	0x0002ba40


	//   ....[172]....
        /*0e30*/ 	.word	0x0002baa0


	//   ....[173]....
        /*0e34*/ 	.word	0x0002bb00


	//   ....[174]....
        /*0e38*/ 	.word	0x0002bb60


	//   ....[175]....
        /*0e3c*/ 	.word	0x0002bbc0


	//   ....[176]....
        /*0e40*/ 	.word	0x0002bc20


	//   ....[177]....
        /*0e44*/ 	.word	0x0002bc80


	//   ....[178]....
        /*0e48*/ 	.word	0x0002bce0


	//   ....[179]....
        /*0e4c*/ 	.word	0x0002bd40


	//   ....[180]....
        /*0e50*/ 	.word	0x0002bda0


	//   ....[181]....
        /*0e54*/ 	.word	0x0002be00


	//   ....[182]....
        /*0e58*/ 	.word	0x0002be60


	//   ....[183]....
        /*0e5c*/ 	.word	0x0002bec0


	//   ....[184]....
        /*0e60*/ 	.word	0x0002bf20


	//   ....[185]....
        /*0e64*/ 	.word	0x0002bf80


	//   ....[186]....
        /*0e68*/ 	.word	0x0002bfe0


	//   ....[187]....
        /*0e6c*/ 	.word	0x0002c040


	//   ....[188]....
        /*0e70*/ 	.word	0x0002c0b0


	//   ....[189]....
        /*0e74*/ 	.word	0x0002c110


	//   ....[190]....
        /*0e78*/ 	.word	0x0002c1a0


	//   ....[191]....
        /*0e7c*/ 	.word	0x0002c200


	//   ....[192]....
        /*0e80*/ 	.word	0x0002c270


	//   ....[193]....
        /*0e84*/ 	.word	0x0002c2d0


	//   ....[194]....
        /*0e88*/ 	.word	0x0002c370


	//   ....[195]....
        /*0e8c*/ 	.word	0x0002c3d0


	//   ....[196]....
        /*0e90*/ 	.word	0x0002c460


	//   ....[197]....
        /*0e94*/ 	.word	0x0002c4c0


	//   ....[198]....
        /*0e98*/ 	.word	0x0002c570


	//   ....[199]....
        /*0e9c*/ 	.word	0x0002c5d0


	//   ....[200]....
        /*0ea0*/ 	.word	0x0002c640


	//   ....[201]....
        /*0ea4*/ 	.word	0x0002c6a0


	//   ....[202]....
        /*0ea8*/ 	.word	0x0002c730


	//   ....[203]....
        /*0eac*/ 	.word	0x0002c790


	//   ....[204]....
        /*0eb0*/ 	.word	0x0002c800


	//   ....[205]....
        /*0eb4*/ 	.word	0x0002c860


	//   ....[206]....
        /*0eb8*/ 	.word	0x0002c8f0


	//   ....[207]....
        /*0ebc*/ 	.word	0x0002c950


	//   ....[208]....
        /*0ec0*/ 	.word	0x0002c9c0


	//   ....[209]....
        /*0ec4*/ 	.word	0x0002ca20


	//   ....[210]....
        /*0ec8*/ 	.word	0x0002caa0


	//   ....[211]....
        /*0ecc*/ 	.word	0x0002cb00


	//   ....[212]....
        /*0ed0*/ 	.word	0x0002cb70


	//   ....[213]....
        /*0ed4*/ 	.word	0x0002cbd0


	//   ....[214]....
        /*0ed8*/ 	.word	0x0002cc50


	//   ....[215]....
        /*0edc*/ 	.word	0x0002ccb0


	//   ....[216]....
        /*0ee0*/ 	.word	0x0002cd20


	//   ....[217]....
        /*0ee4*/ 	.word	0x0002cd80


	//   ....[218]....
        /*0ee8*/ 	.word	0x0002cde0


	//   ....[219]....
        /*0eec*/ 	.word	0x0002ce60


	//   ....[220]....
        /*0ef0*/ 	.word	0x0002cef0


	//   ....[221]....
        /*0ef4*/ 	.word	0x0002d0a0


	//   ....[222]....
        /*0ef8*/ 	.word	0x0002d380


	//   ....[223]....
        /*0efc*/ 	.word	0x0002d7d0


	//   ....[224]....
        /*0f00*/ 	.word	0x0002d870


	//   ....[225]....
        /*0f04*/ 	.word	0x0002d9a0


	//   ....[226]....
        /*0f08*/ 	.word	0x0002da10


	//   ....[227]....
        /*0f0c*/ 	.word	0x0002da80


	//   ....[228]....
        /*0f10*/ 	.word	0x0002daf0


	//   ....[229]....
        /*0f14*/ 	.word	0x0002db60


	//   ....[230]....
        /*0f18*/ 	.word	0x0002dbe0


	//   ....[231]....
        /*0f1c*/ 	.word	0x0002dc70


	//   ....[232]....
        /*0f20*/ 	.word	0x0002dd10


	//   ....[233]....
        /*0f24*/ 	.word	0x0002dd80


	//   ....[234]....
        /*0f28*/ 	.word	0x0002ddf0


	//   ....[235]....
        /*0f2c*/ 	.word	0x0002de60


	//   ....[236]....
        /*0f30*/ 	.word	0x0002dee0


	//   ....[237]....
        /*0f34*/ 	.word	0x0002df50


	//   ....[238]....
        /*0f38*/ 	.word	0x0002dff0


	//   ....[239]....
        /*0f3c*/ 	.word	0x0002e080


	//   ....[240]....
        /*0f40*/ 	.word	0x0002e1b0


	//----- nvinfo : EIATTR_REG_RECONFIG
	.align		4
.L_328:
        /*0f44*/ 	.byte	0x01, 0x54
	.zero		2


	//----- nvinfo : EIATTR_SYSCALL_OFFSETS
	.align		4
        /*0f48*/ 	.byte	0x04, 0x46
        /*0f4a*/ 	.short	(.L_330 - .L_329)


	//   ....[0]....
.L_329:
        /*0f4c*/ 	.word	0x00001a60


	//   ....[1]....
        /*0f50*/ 	.word	0x00001bb0


	//   ....[2]....
        /*0f54*/ 	.word	0x0000ca70


	//   ....[3]....
        /*0f58*/ 	.word	0x0000cef0


	//   ....[4]....
        /*0f5c*/ 	.word	0x000254a0


	//   ....[5]....
        /*0f60*/ 	.word	0x00025650


	//   ....[6]....
        /*0f64*/ 	.word	0x00025790


	//   ....[7]....
        /*0f68*/ 	.word	0x000258c0


	//----- nvinfo : EIATTR_MBARRIER_INSTR_OFFSETS
	.align		4
.L_330:
        /*0f6c*/ 	.byte	0x04, 0x39
        /*0f6e*/ 	.short	(.L_332 - .L_331)


	//   ....[0]....
.L_331:
        /*0f70*/ 	.word	0x00000300
        /*0f74*/ 	.word	0x000000ff
        /*0f78*/ 	.word	0x00038800
        /*0f7c*/ 	.short	0x0100
        /*0f7e*/ 	.byte	0x08
	.zero		1


	//   ....[1]....
        /*0f80*/ 	.word	0x00000310
        /*0f84*/ 	.word	0x000000ff
        /*0f88*/ 	.word	0x00038820
        /*0f8c*/ 	.short	0x0100
        /*0f8e*/ 	.byte	0x08
	.zero		1


	//   ....[2]....
        /*0f90*/ 	.word	0x00000400
        /*0f94*/ 	.word	0x000000ff
        /*0f98*/ 	.word	0x00038830
        /*0f9c*/ 	.short	0x0100
        /*0f9e*/ 	.byte	0x08
	.zero		1


	//   ....[3]....
        /*0fa0*/ 	.word	0x00000410
        /*0fa4*/ 	.word	0x000000ff
        /*0fa8*/ 	.word	0x00038840
        /*0fac*/ 	.short	0x0100
        /*0fae*/ 	.byte	0x08
	.zero		1


	//   ....[4]....
        /*0fb0*/ 	.word	0x00000420
        /*0fb4*/ 	.word	0x000000ff
        /*0fb8*/ 	.word	0x00038838
        /*0fbc*/ 	.short	0x0100
        /*0fbe*/ 	.byte	0x08
	.zero		1


	//   ....[5]....
        /*0fc0*/ 	.word	0x00000430
        /*0fc4*/ 	.word	0x000000ff
        /*0fc8*/ 	.word	0x00038848
        /*0fcc*/ 	.short	0x0100
        /*0fce*/ 	.byte	0x08
	.zero		1


	//   ....[6]....
        /*0fd0*/ 	.word	0x00000560
        /*0fd4*/ 	.word	0x000000ff
        /*0fd8*/ 	.word	0x00038850
        /*0fdc*/ 	.short	0x0100
        /*0fde*/ 	.byte	0x08
	.zero		1


	//   ....[7]....
        /*0fe0*/ 	.word	0x00000570
        /*0fe4*/ 	.word	0x000000ff
        /*0fe8*/ 	.word	0x00038860
        /*0fec*/ 	.short	0x0100
        /*0fee*/ 	.byte	0x08
	.zero		1


	//   ....[8]....
        /*0ff0*/ 	.word	0x00000580
        /*0ff4*/ 	.word	0x000000ff
        /*0ff8*/ 	.word	0x00038858
        /*0ffc*/ 	.short	0x0100
        /*0ffe*/ 	.byte	0x08
	.zero		1


	//   ....[9]....
        /*1000*/ 	.word	0x00000590
        /*1004*/ 	.word	0x000000ff
        /*1008*/ 	.word	0x00038868
        /*100c*/ 	.short	0x0100
        /*100e*/ 	.byte	0x08
	.zero		1


	//   ....[10]....
        /*1010*/ 	.word	0x00000680
        /*1014*/ 	.word	0x000000ff
        /*1018*/ 	.word	0x00038870
        /*101c*/ 	.short	0x0100
        /*101e*/ 	.byte	0x06
	.zero		1


	//   ....[11]....
        /*1020*/ 	.word	0x00000690
        /*1024*/ 	.word	0x000000ff
        /*1028*/ 	.word	0x00038880
        /*102c*/ 	.short	0x0100
        /*102e*/ 	.byte	0x06
	.zero		1


	//   ....[12]....
        /*1030*/ 	.word	0x000006a0
        /*1034*/ 	.word	0x000000ff
        /*1038*/ 	.word	0x00038878
        /*103c*/ 	.short	0x0100
        /*103e*/ 	.byte	0x06
	.zero		1


	//   ....[13]....
        /*1040*/ 	.word	0x000006b0
        /*1044*/ 	.word	0x000000ff
        /*1048*/ 	.word	0x00038888
        /*104c*/ 	.short	0x0100
        /*104e*/ 	.byte	0x06
	.zero		1


	//   ....[14]....
        /*1050*/ 	.word	0x000007e0
        /*1054*/ 	.word	0x000000ff
        /*1058*/ 	.word	0x00038890
        /*105c*/ 	.short	0x0100
        /*105e*/ 	.byte	0x08
	.zero		1


	//   ....[15]....
        /*1060*/ 	.word	0x000007f0
        /*1064*/ 	.word	0x000000ff
        /*1068*/ 	.word	0x000388a0
        /*106c*/ 	.short	0x0100
        /*106e*/ 	.byte	0x08
	.zero		1


	//   ....[16]....
        /*1070*/ 	.word	0x00000800
        /*1074*/ 	.word	0x000000ff
        /*1078*/ 	.word	0x00038898
        /*107c*/ 	.short	0x0100
        /*107e*/ 	.byte	0x08
	.zero		1


	//   ....[17]....
        /*1080*/ 	.word	0x00000810
        /*1084*/ 	.word	0x000000ff
        /*1088*/ 	.word	0x000388a8
        /*108c*/ 	.short	0x0100
        /*108e*/ 	.byte	0x08
	.zero		1


	//   ....[18]....
        /*1090*/ 	.word	0x00000940
        /*1094*/ 	.word	0x000000ff
        /*1098*/ 	.word	0x000388b0
        /*109c*/ 	.short	0x0100
        /*109e*/ 	.byte	0x08
	.zero		1


	//   ....[19]....
        /*10a0*/ 	.word	0x00000950
        /*10a4*/ 	.word	0x000000ff
        /*10a8*/ 	.word	0x000388c0
        /*10ac*/ 	.short	0x0100
        /*10ae*/ 	.byte	0x08
	.zero		1


	//   ....[20]....
        /*10b0*/ 	.word	0x00000960
        /*10b4*/ 	.word	0x000000ff
        /*10b8*/ 	.word	0x000388b8
        /*10bc*/ 	.short	0x0100
        /*10be*/ 	.byte	0x08
	.zero		1


	//   ....[21]....
        /*10c0*/ 	.word	0x00000970
        /*10c4*/ 	.word	0x000000ff
        /*10c8*/ 	.word	0x000388c8
        /*10cc*/ 	.short	0x0100
        /*10ce*/ 	.byte	0x08
	.zero		1


	//   ....[22]....
        /*10d0*/ 	.word	0x000030e0
        /*10d4*/ 	.word	0x0000006b
        /*10d8*/ 	.word	0x00038890
        /*10dc*/ 	.short	0x010a
        /*10de*/ 	.byte	0x3f
	.zero		1


	//   ....[23]....
        /*10e0*/ 	.word	0x00007280
        /*10e4*/ 	.word	0x0000006b
        /*10e8*/ 	.word	0x00038890
        /*10ec*/ 	.short	0x010a
        /*10ee*/ 	.byte	0x3f
	.zero		1


	//   ....[24]....
        /*10f0*/ 	.word	0x0000b330
        /*10f4*/ 	.word	0x0000006b
        /*10f8*/ 	.word	0x00038890
        /*10fc*/ 	.short	0x010a
        /*10fe*/ 	.byte	0x3f
	.zero		1


	//   ....[25]....
        /*1100*/ 	.word	0x0000b870
        /*1104*/ 	.word	0x00000030
        /*1108*/ 	.word	0x00000000
        /*110c*/ 	.short	0x0101
        /*110e*/ 	.byte	0x3f
	.zero		1


	//   ....[26]....
        /*1110*/ 	.word	0x0000b8b0
        /*1114*/ 	.word	0x0000006b
        /*1118*/ 	.word	0x000388b0
        /*111c*/ 	.short	0x010a
        /*111e*/ 	.byte	0x3f
	.zero		1


	//   ....[27]....
        /*1120*/ 	.word	0x0000be90
        /*1124*/ 	.word	0x0000006b
        /*1128*/ 	.word	0x00000000
        /*112c*/ 	.short	0x0101
        /*112e*/ 	.byte	0x3f
	.zero		1


	//   ....[28]....
        /*1130*/ 	.word	0x0000cb00
        /*1134*/ 	.word	0x00000012
        /*1138*/ 	.word	0x00038800
        /*113c*/ 	.short	0x010a
        /*113e*/ 	.byte	0x3f
	.zero		1


	//   ....[29]....
        /*1140*/ 	.word	0x0000cb50
        /*1144*/ 	.word	0x00000012
        /*1148*/ 	.word	0x00038800
        /*114c*/ 	.short	0x010a
        /*114e*/ 	.byte	0x3f
	.zero		1


	//   ....[30]....
        /*1150*/ 	.word	0x0000db90
        /*1154*/ 	.word	0x00000012
        /*1158*/ 	.word	0x00038800
        /*115c*/ 	.short	0x010a
        /*115e*/ 	.byte	0x3f
	.zero		1


	//   ....[31]....
        /*1160*/ 	.word	0x00012300
        /*1164*/ 	.word	0x00000012
        /*1168*/ 	.word	0x00038800
        /*116c*/ 	.short	0x010a
        /*116e*/ 	.byte	0x3f
	.zero		1


	//   ....[32]....
        /*1170*/ 	.word	0x00016470
        /*1174*/ 	.word	0x00000004
        /*1178*/ 	.word	0x00038830
        /*117c*/ 	.short	0x010a
        /*117e*/ 	.byte	0x3f
	.zero		1


	//   ....[33]....
        /*1180*/ 	.word	0x000164f0
        /*1184*/ 	.word	0x00000004
        /*1188*/ 	.word	0x00038830
        /*118c*/ 	.short	0x010a
        /*118e*/ 	.byte	0x3f
	.zero		1


	//   ....[34]....
        /*1190*/ 	.word	0x00018020
        /*1194*/ 	.word	0x00000004
        /*1198*/ 	.word	0x00000000
        /*119c*/ 	.short	0x0101
        /*119e*/ 	.byte	0x3f
	.zero		1


	//   ....[35]....
        /*11a0*/ 	.word	0x00019350
        /*11a4*/ 	.word	0x00000003
        /*11a8*/ 	.word	0x00038830
        /*11ac*/ 	.short	0x010a
        /*11ae*/ 	.byte	0x3f
	.zero		1


	//   ....[36]....
        /*11b0*/ 	.word	0x000193a0
        /*11b4*/ 	.word	0x00000003
        /*11b8*/ 	.word	0x00038830
        /*11bc*/ 	.short	0x010a
        /*11be*/ 	.byte	0x3f
	.zero		1


	//   ....[37]....
        /*11c0*/ 	.word	0x000197e0
        /*11c4*/ 	.word	0x00000003
        /*11c8*/ 	.word	0x00038850
        /*11cc*/ 	.short	0x010a
        /*11ce*/ 	.byte	0x3f
	.zero		1


	//   ....[38]....
        /*11d0*/ 	.word	0x00019820
        /*11d4*/ 	.word	0x00000003
        /*11d8*/ 	.word	0x00038850
        /*11dc*/ 	.short	0x010a
        /*11de*/ 	.byte	0x3f
	.zero		1


	//   ....[39]....
        /*11e0*/ 	.word	0x0001aec0
        /*11e4*/ 	.word	0x000000cc
        /*11e8*/ 	.word	0x00000000
        /*11ec*/ 	.short	0x0101
        /*11ee*/ 	.byte	0x3f
	.zero		1


	//   ....[40]....
        /*11f0*/ 	.word	0x0001b640
        /*11f4*/ 	.word	0x0000000d
        /*11f8*/ 	.word	0x00000000
        /*11fc*/ 	.short	0x0101
        /*11fe*/ 	.byte	0x3f
	.zero		1


	//   ....[41]....
        /*1200*/ 	.word	0x0001c170
        /*1204*/ 	.word	0x00000003
        /*1208*/ 	.word	0x00038830
        /*120c*/ 	.short	0x010a
        /*120e*/ 	.byte	0x3f
	.zero		1


	//   ....[42]....
        /*1210*/ 	.word	0x0001c1c0
        /*1214*/ 	.word	0x00000003
        /*1218*/ 	.word	0x00038830
        /*121c*/ 	.short	0x010a
        /*121e*/ 	.byte	0x3f
	.zero		1


	//   ....[43]....
        /*1220*/ 	.word	0x0001c600
        /*1224*/ 	.word	0x00000003
        /*1228*/ 	.word	0x00038850
        /*122c*/ 	.short	0x010a
        /*122e*/ 	.byte	0x3f
	.zero		1


	//   ....[44]....
        /*1230*/ 	.word	0x0001c640
        /*1234*/ 	.word	0x00000003
        /*1238*/ 	.word	0x00038850
        /*123c*/ 	.short	0x010a
        /*123e*/ 	.byte	0x3f
	.zero		1


	//   ....[45]....
        /*1240*/ 	.word	0x0001d640
        /*1244*/ 	.word	0x000000cc
        /*1248*/ 	.word	0x00000000
        /*124c*/ 	.short	0x0101
        /*124e*/ 	.byte	0x3f
	.zero		1


	//   ....[46]....
        /*1250*/ 	.word	0x0001db20
        /*1254*/ 	.word	0x0000000b
        /*1258*/ 	.word	0x00000000
        /*125c*/ 	.short	0x0101
        /*125e*/ 	.byte	0x3f
	.zero		1


	//   ....[47]....
        /*1260*/ 	.word	0x0001e570
        /*1264*/ 	.word	0x00000008
        /*1268*/ 	.word	0x00038850
        /*126c*/ 	.short	0x010a
        /*126e*/ 	.byte	0x3f
	.zero		1


	//   ....[48]....
        /*1270*/ 	.word	0x0001e5f0
        /*1274*/ 	.word	0x00000008
        /*1278*/ 	.word	0x00038850
        /*127c*/ 	.short	0x010a
        /*127e*/ 	.byte	0x3f
	.zero		1


	//   ....[49]....
        /*1280*/ 	.word	0x0001ede0
        /*1284*/ 	.word	0x00000012
        /*1288*/ 	.word	0x00000000
        /*128c*/ 	.short	0x0101
        /*128e*/ 	.byte	0x3f
	.zero		1


	//   ....[50]....
        /*1290*/ 	.word	0x00021850
        /*1294*/ 	.word	0x00000000
        /*1298*/ 	.word	0x00000000
        /*129c*/ 	.short	0x0101
        /*129e*/ 	.byte	0x3f
	.zero		1


	//   ....[51]....
        /*12a0*/ 	.word	0x000241d0
        /*12a4*/ 	.word	0x0000000b
        /*12a8*/ 	.word	0x00038820
        /*12ac*/ 	.short	0x010a
        /*12ae*/ 	.byte	0x3f
	.zero		1


	//   ....[52]....
        /*12b0*/ 	.word	0x000242a0
        /*12b4*/ 	.word	0x00000008
        /*12b8*/ 	.word	0x000388a0
        /*12bc*/ 	.short	0x010a
        /*12be*/ 	.byte	0x3f
	.zero		1


	//   ....[53]....
        /*12c0*/ 	.word	0x000245e0
        /*12c4*/ 	.word	0x00000008
        /*12c8*/ 	.word	0x000388c0
        /*12cc*/ 	.short	0x010a
        /*12ce*/ 	.byte	0x3f
	.zero		1


	//   ....[54]....
        /*12d0*/ 	.word	0x00024ab0
        /*12d4*/ 	.word	0x00000007
        /*12d8*/ 	.word	0x000388a0
        /*12dc*/ 	.short	0x010a
        /*12de*/ 	.byte	0x3f
	.zero		1


	//   ....[55]....
        /*12e0*/ 	.word	0x00024dd0
        /*12e4*/ 	.word	0x00000007
        /*12e8*/ 	.word	0x000388c0
        /*12ec*/ 	.short	0x010a
        /*12ee*/ 	.byte	0x3f
	.zero		1


	//   ....[56]....
        /*12f0*/ 	.word	0x00025f90
        /*12f4*/ 	.word	0x00000006
        /*12f8*/ 	.word	0x00038880
        /*12fc*/ 	.short	0x010a
        /*12fe*/ 	.byte	0x3f
	.zero		1


	//   ....[57]....
        /*1300*/ 	.word	0x000261c0
        /*1304*/ 	.word	0x00000006
        /*1308*/ 	.word	0x00038840
        /*130c*/ 	.short	0x010a
        /*130e*/ 	.byte	0x3f
	.zero		1


	//   ....[58]....
        /*1310*/ 	.word	0x00026630
        /*1314*/ 	.word	0x00000004
        /*1318*/ 	.word	0x00038820
        /*131c*/ 	.short	0x010a
        /*131e*/ 	.byte	0x3f
	.zero		1


	//   ....[59]....
        /*1320*/ 	.word	0x00026960
        /*1324*/ 	.word	0x00000005
        /*1328*/ 	.word	0x00038880
        /*132c*/ 	.short	0x010a
        /*132e*/ 	.byte	0x3f
	.zero		1


	//   ....[60]....
        /*1330*/ 	.word	0x00026cd0
        /*1334*/ 	.word	0x00000005
        /*1338*/ 	.word	0x00038840
        /*133c*/ 	.short	0x010a
        /*133e*/ 	.byte	0x3f
	.zero		1


	//   ....[61]....
        /*1340*/ 	.word	0x000270c0
        /*1344*/ 	.word	0x00000004
        /*1348*/ 	.word	0x00038870
        /*134c*/ 	.short	0x010a
        /*134e*/ 	.byte	0x3f
	.zero		1


	//   ....[62]....
        /*1350*/ 	.word	0x00027150
        /*1354*/ 	.word	0x00000004
        /*1358*/ 	.word	0x00038860
        /*135c*/ 	.short	0x010a
        /*135e*/ 	.byte	0x3f
	.zero		1


	//   ....[63]....
        /*1360*/ 	.word	0x00027a20
        /*1364*/ 	.word	0x00000003
        /*1368*/ 	.word	0x00038850
        /*136c*/ 	.short	0x0101
        /*136e*/ 	.byte	0x3f
	.zero		1


	//   ....[64]....
        /*1370*/ 	.word	0x00027a60
        /*1374*/ 	.word	0x00000003
        /*1378*/ 	.word	0x00000000
        /*137c*/ 	.short	0x0101
        /*137e*/ 	.byte	0x3f
	.zero		1


	//   ....[65]....
        /*1380*/ 	.word	0x00027c50
        /*1384*/ 	.word	0x00000015
        /*1388*/ 	.word	0x00038870
        /*138c*/ 	.short	0x010a
        /*138e*/ 	.byte	0x3f
	.zero		1


	//   ....[66]....
        /*1390*/ 	.word	0x00027ce0
        /*1394*/ 	.word	0x00000015
        /*1398*/ 	.word	0x00038860
        /*139c*/ 	.short	0x010a
        /*139e*/ 	.byte	0x3f
	.zero		1


	//   ....[67]....
        /*13a0*/ 	.word	0x00028520
        /*13a4*/ 	.word	0x00000015
        /*13a8*/ 	.word	0x00038850
        /*13ac*/ 	.short	0x0101
        /*13ae*/ 	.byte	0x3f
	.zero		1


	//   ....[68]....
        /*13b0*/ 	.word	0x00028570
        /*13b4*/ 	.word	0x00000000
        /*13b8*/ 	.word	0x00000000
        /*13bc*/ 	.short	0x0101
        /*13be*/ 	.byte	0x3f
	.zero		1


	//   ....[69]....
        /*13c0*/ 	.word	0x00029420
        /*13c4*/ 	.word	0x00000000
        /*13c8*/ 	.word	0x00038820
        /*13cc*/ 	.short	0x010a
        /*13ce*/ 	.byte	0x3f
	.zero		1


	//   ....[70]....
        /*13d0*/ 	.word	0x000295d0
        /*13d4*/ 	.word	0x00000006
        /*13d8*/ 	.word	0x00000000
        /*13dc*/ 	.short	0x010a
        /*13de*/ 	.byte	0x3f
	.zero		1


	//   ....[71]....
        /*13e0*/ 	.word	0x00029640
        /*13e4*/ 	.word	0x00000007
        /*13e8*/ 	.word	0x00000000
        /*13ec*/ 	.short	0x010a
        /*13ee*/ 	.byte	0x3f
	.zero		1


	//   ....[72]....
        /*13f0*/ 	.word	0x000296a0
        /*13f4*/ 	.word	0x00000004
        /*13f8*/ 	.word	0x00038860
        /*13fc*/ 	.short	0x010a
        /*13fe*/ 	.byte	0x3f
	.zero		1


	//   ....[73]....
        /*1400*/ 	.word	0x000296f0
        /*1404*/ 	.word	0x00000003
        /*1408*/ 	.word	0x00038860
        /*140c*/ 	.short	0x010a
        /*140e*/ 	.byte	0x3f
	.zero		1


	//   ....[74]....
        /*1410*/ 	.word	0x00029730
        /*1414*/ 	.word	0x00000004
        /*1418*/ 	.word	0x00038880
        /*141c*/ 	.short	0x010a
        /*141e*/ 	.byte	0x3f
	.zero		1


	//   ....[75]....
        /*1420*/ 	.word	0x00029750
        /*1424*/ 	.word	0x00000003
        /*1428*/ 	.word	0x00038880
        /*142c*/ 	.short	0x010a
        /*142e*/ 	.byte	0x3f
	.zero		1


	//   ....[76]....
        /*1430*/ 	.word	0x000297b0
        /*1434*/ 	.word	0x0000006b
        /*1438*/ 	.word	0x00038890
        /*143c*/ 	.short	0x010a
        /*143e*/ 	.byte	0x3f
	.zero		1


	//   ....[77]....
        /*1440*/ 	.word	0x00029800
        /*1444*/ 	.word	0x0000006b
        /*1448*/ 	.word	0x00038890
        /*144c*/ 	.short	0x010a
        /*144e*/ 	.byte	0x3f
	.zero		1


	//   ....[78]....
        /*1450*/ 	.word	0x00029850
        /*1454*/ 	.word	0x0000006b
        /*1458*/ 	.word	0x00038890
        /*145c*/ 	.short	0x010a
        /*145e*/ 	.byte	0x3f
	.zero		1


	//   ....[79]....
        /*1460*/ 	.word	0x000298a0
        /*1464*/ 	.word	0x0000006b
        /*1468*/ 	.word	0x000388b0
        /*146c*/ 	.short	0x010a
        /*146e*/ 	.byte	0x3f
	.zero		1


	//   ....[80]....
        /*1470*/ 	.word	0x0002a390
        /*1474*/ 	.word	0x00000012
        /*1478*/ 	.word	0x00038800
        /*147c*/ 	.short	0x010a
        /*147e*/ 	.byte	0x3f
	.zero		1


	//   ....[81]....
        /*1480*/ 	.word	0x0002ade0
        /*1484*/ 	.word	0x00000012
        /*1488*/ 	.word	0x00038800
        /*148c*/ 	.short	0x010a
        /*148e*/ 	.byte	0x3f
	.zero		1


	//   ....[82]....
        /*1490*/ 	.word	0x0002ae30
        /*1494*/ 	.word	0x00000004
        /*1498*/ 	.word	0x00038830
        /*149c*/ 	.short	0x010a
        /*149e*/ 	.byte	0x3f
	.zero		1


	//   ....[83]....
        /*14a0*/ 	.word	0x0002ae80
        /*14a4*/ 	.word	0x00000003
        /*14a8*/ 	.word	0x00038830
        /*14ac*/ 	.short	0x010a
        /*14ae*/ 	.byte	0x3f
	.zero		1


	//   ....[84]....
        /*14b0*/ 	.word	0x0002aed0
        /*14b4*/ 	.word	0x00000003
        /*14b8*/ 	.word	0x00038850
        /*14bc*/ 	.short	0x010a
        /*14be*/ 	.byte	0x3f
	.zero		1


	//   ....[85]....
        /*14c0*/ 	.word	0x0002af20
        /*14c4*/ 	.word	0x00000003
        /*14c8*/ 	.word	0x00038830
        /*14cc*/ 	.short	0x010a
        /*14ce*/ 	.byte	0x3f
	.zero		1


	//   ....[86]....
        /*14d0*/ 	.word	0x0002af70
        /*14d4*/ 	.word	0x00000003
        /*14d8*/ 	.word	0x00038850
        /*14dc*/ 	.short	0x010a
        /*14de*/ 	.byte	0x3f
	.zero		1


	//   ....[87]....
        /*14e0*/ 	.word	0x0002afc0
        /*14e4*/ 	.word	0x00000008
        /*14e8*/ 	.word	0x00038850
        /*14ec*/ 	.short	0x010a
        /*14ee*/ 	.byte	0x3f
	.zero		1


	//   ....[88]....
        /*14f0*/ 	.word	0x0002d160
        /*14f4*/ 	.word	0x0000000b
        /*14f8*/ 	.word	0x00038820
        /*14fc*/ 	.short	0x010a
        /*14fe*/ 	.byte	0x3f
	.zero		1


	//   ....[89]....
        /*1500*/ 	.word	0x0002d1b0
        /*1504*/ 	.word	0x00000008
        /*1508*/ 	.word	0x000388a0
        /*150c*/ 	.short	0x010a
        /*150e*/ 	.byte	0x3f
	.zero		1


	//   ....[90]....
        /*1510*/ 	.word	0x0002d200
        /*1514*/ 	.word	0x00000008
        /*1518*/ 	.word	0x000388c0
        /*151c*/ 	.short	0x010a
        /*151e*/ 	.byte	0x3f
	.zero		1


	//   ....[91]....
        /*1520*/ 	.word	0x0002d250
        /*1524*/ 	.word	0x00000007
        /*1528*/ 	.word	0x000388a0
        /*152c*/ 	.short	0x010a
        /*152e*/ 	.byte	0x3f
	.zero		1


	//   ....[92]....
        /*1530*/ 	.word	0x0002d2a0
        /*1534*/ 	.word	0x00000007
        /*1538*/ 	.word	0x000388c0
        /*153c*/ 	.short	0x010a
        /*153e*/ 	.byte	0x3f
	.zero		1


	//   ....[93]....
        /*1540*/ 	.word	0x0002d440
        /*1544*/ 	.word	0x00000006
        /*1548*/ 	.word	0x00038880
        /*154c*/ 	.short	0x010a
        /*154e*/ 	.byte	0x3f
	.zero		1


	//   ....[94]....
        /*1550*/ 	.word	0x0002d490
        /*1554*/ 	.word	0x00000006
        /*1558*/ 	.word	0x00038840
        /*155c*/ 	.short	0x010a
        /*155e*/ 	.byte	0x3f
	.zero		1


	//   ....[95]....
        /*1560*/ 	.word	0x0002d510
        /*1564*/ 	.word	0x00000004
        /*1568*/ 	.word	0x00038820
        /*156c*/ 	.short	0x010a
        /*156e*/ 	.byte	0x3f
	.zero		1


	//   ....[96]....
        /*1570*/ 	.word	0x0002d560
        /*1574*/ 	.word	0x00000005
        /*1578*/ 	.word	0x00038880
        /*157c*/ 	.short	0x010a
        /*157e*/ 	.byte	0x3f
	.zero		1


	//   ....[97]....
        /*1580*/ 	.word	0x0002d5b0
        /*1584*/ 	.word	0x00000005
        /*1588*/ 	.word	0x00038840
        /*158c*/ 	.short	0x010a
        /*158e*/ 	.byte	0x3f
	.zero		1


	//   ....[98]....
        /*1590*/ 	.word	0x0002d610
        /*1594*/ 	.word	0x00000004
        /*1598*/ 	.word	0x00038870
        /*159c*/ 	.short	0x010a
        /*159e*/ 	.byte	0x3f
	.zero		1


	//   ....[99]....
        /*15a0*/ 	.word	0x0002d670
        /*15a4*/ 	.word	0x00000004
        /*15a8*/ 	.word	0x00038860
        /*15ac*/ 	.short	0x010a
        /*15ae*/ 	.byte	0x3f
	.zero		1


	//   ....[100]....
        /*15b0*/ 	.word	0x0002d6c0
        /*15b4*/ 	.word	0x00000015
        /*15b8*/ 	.word	0x00038870
        /*15bc*/ 	.short	0x010a
        /*15be*/ 	.byte	0x3f
	.zero		1


	//   ....[101]....
        /*15c0*/ 	.word	0x0002d710
        /*15c4*/ 	.word	0x00000015
        /*15c8*/ 	.word	0x00038860
        /*15cc*/ 	.short	0x010a
        /*15ce*/ 	.byte	0x3f
	.zero		1


	//   ....[102]....
        /*15d0*/ 	.word	0x0002e0d0
        /*15d4*/ 	.word	0x00000000
        /*15d8*/ 	.word	0x00038820
        /*15dc*/ 	.short	0x010a
        /*15de*/ 	.byte	0x3f
	.zero		1


	//   ....[103]....
        /*15e0*/ 	.word	0x0002e270
        /*15e4*/ 	.word	0x00000006
        /*15e8*/ 	.word	0x00000000
        /*15ec*/ 	.short	0x010a
        /*15ee*/ 	.byte	0x3f
	.zero		1


	//   ....[104]....
        /*15f0*/ 	.word	0x0002e2c0
        /*15f4*/ 	.word	0x00000007
        /*15f8*/ 	.word	0x00000000
        /*15fc*/ 	.short	0x010a
        /*15fe*/ 	.byte	0x3f
	.zero		1


	//   ....[105]....
        /*1600*/ 	.word	0x0002e310
        /*1604*/ 	.word	0x00000004
        /*1608*/ 	.word	0x00038860
        /*160c*/ 	.short	0x010a
        /*160e*/ 	.byte	0x3f
	.zero		1


	//   ....[106]....
        /*1610*/ 	.word	0x0002e360
        /*1614*/ 	.word	0x00000003
        /*1618*/ 	.word	0x00038860
        /*161c*/ 	.short	0x010a
        /*161e*/ 	.byte	0x3f
	.zero		1


	//   ....[107]....
        /*1620*/ 	.word	0x0002e3b0
        /*1624*/ 	.word	0x00000004
        /*1628*/ 	.word	0x00038880
        /*162c*/ 	.short	0x010a
        /*162e*/ 	.byte	0x3f
	.zero		1


	//----- nvinfo : EIATTR_NUM_MBARRIERS
	.align		4
.L_332:
        /*1630*/ 	.byte	0x03, 0x38
        /*1632*/ 	.short	0x0016


	//----- nvinfo : EIATTR_EXIT_INSTR_OFFSETS
	.align		4
        /*1634*/ 	.byte	0x04, 0x1c
        /*1636*/ 	.short	(.L_334 - .L_333)


	//   ....[0]....
.L_333:
        /*1638*/ 	.word	0x000297a0


	//----- nvinfo : EIATTR_MAX_THREADS
	.align		4
.L_334:
        /*163c*/ 	.byte	0x04, 0x05
        /*163e*/ 	.short	(.L_336 - .L_335)
.L_335:
        /*1640*/ 	.word	0x00000180
        /*1644*/ 	.word	0x00000001
        /*1648*/ 	.word	0x00000001


	//----- nvinfo : EIATTR_CRS_STACK_SIZE
	.align		4
.L_336:
        /*164c*/ 	.byte	0x04, 0x1e
        /*164e*/ 	.short	(.L_338 - .L_337)
.L_337:
        /*1650*/ 	.word	0x00000000


	//----- nvinfo : EIATTR_CBANK_PARAM_SIZE
	.align		4
.L_338:
        /*1654*/ 	.byte	0x03, 0x19
        /*1656*/ 	.short	0x0a70


	//----- nvinfo : EIATTR_PARAM_CBANK
	.align		4
        /*1658*/ 	.byte	0x04, 0x0a
        /*165a*/ 	.short	(.L_340 - .L_339)
	.align		4
.L_339:
        /*165c*/ 	.word	index@(.nv.constant0._ZN7cutlass13device_kernelIN5flash11enable_sm90INS1_16FlashAttnFwdSm90INS1_25CollectiveMainloopFwdSm90ILi2EN4cute5tupleIJNS5_1CILi1EEES8_S8_EEENS6_IJNS7_ILi128EEESA_NS7_ILi256EEEEEELi256ENS_12float_e4m3_tEfNS_4arch4Sm90ELb1ELb0ELb0ELb1ELb0ELb1ELb0ELb1ELb1ELb0ELb0ELb0EEENS1_21CollectiveEpilogueFwdINS6_IJSA_SB_SA_EEES9_NS_10bfloat16_tESF_Li256ELb1ELb0ELb0ELb1EEENS1_36VarlenDynamicPersistentTileSchedulerILi128ELi128ELi256ELi128ELb0ELb0ELb1ELb1ELb1ELb1EEEEEEEEEvNT_6ParamsE)
        /*1660*/ 	.short	0x0210
        /*1662*/ 	.short	0x0a70


	//----- nvinfo : EIATTR_SW_WAR
	.align		4
.L_340:
        /*1664*/ 	.byte	0x04, 0x36
        /*1666*/ 	.short	(.L_342 - .L_341)
.L_341:
        /*1668*/ 	.word	0x00000008
.L_342:


//--------------------- .nv.callgraph             --------------------------
	.section	.nv.callgraph,"",@"SHT_CUDA_CALLGRAPH"
	.align	4
	.sectionentsize	8
	.align		4
        /*0000*/ 	.word	0x00000000
	.align		4
        /*0004*/ 	.word	0xffffffff
	.align		4
        /*0008*/ 	.word	index@(_ZN7cutlass13device_kernelIN5flash11enable_sm90INS1_16FlashAttnFwdSm90INS1_25CollectiveMainloopFwdSm90ILi2EN4cute5tupleIJNS5_1CILi1EEES8_S8_EEENS6_IJNS7_ILi128EEESA_NS7_ILi256EEEEEELi256ENS_12float_e4m3_tEfNS_4arch4Sm90ELb0ELb0ELb0ELb0ELb0ELb0ELb0ELb1ELb1ELb0ELb0ELb0EEENS1_21CollectiveEpilogueFwdINS6_IJSA_SB_SA_EEES9_NS_10bfloat16_tESF_Li256ELb0ELb0ELb0ELb1EEENS1_29StaticPersistentTileSchedulerILb0EEEEEEEEEvNT_6ParamsE)
	.align		4
        /*000c*/ 	.word	index@(__assertfail)
	.align		4
        /*0010*/ 	.word	index@(_ZN7cutlass13device_kernelIN5flash11enable_sm90INS1_16FlashAttnFwdSm90INS1_25CollectiveMainloopFwdSm90ILi2EN4cute5tupleIJNS5_1CILi1EEES8_S8_EEENS6_IJNS7_ILi128EEESA_NS7_ILi256EEEEEELi256ENS_12float_e4m3_tEfNS_4arch4Sm90ELb0ELb0ELb0ELb1ELb0ELb0ELb0ELb1ELb1ELb0ELb0ELb0EEENS1_21CollectiveEpilogueFwdINS6_IJSA_SB_SA_EEES9_NS_10bfloat16_tESF_Li256ELb1ELb0ELb0ELb1EEENS1_36VarlenDynamicPersistentTileSchedulerILi128ELi128ELi256ELi128ELb0ELb0ELb1ELb0ELb1ELb1EEEEEEEEEvNT_6ParamsE)
	.align		4
        /*0014*/ 	.word	index@(__assertfail)
	.align		4
        /*0018*/ 	.word	index@(_ZN7cutlass13device_kernelIN5flash11enable_sm90INS1_16FlashAttnFwdSm90INS1_25CollectiveMainloopFwdSm90ILi2EN4cute5tupleIJNS5_1CILi1EEES8_S8_EEENS6_IJNS7_ILi128EEESA_NS7_ILi256EEEEEELi256ENS_12float_e4m3_tEfNS_4arch4Sm90ELb0ELb0ELb0ELb1ELb0ELb1ELb0ELb1ELb1ELb0ELb0ELb0EEENS1_21CollectiveEpilogueFwdINS6_IJSA_SB_SA_EEES9_NS_10bfloat16_tESF_Li256ELb1ELb0ELb0ELb1EEENS1_36VarlenDynamicPersistentTileSchedulerILi128ELi128ELi256ELi128ELb0ELb0ELb1ELb0ELb1ELb1EEEEEEEEEvNT_6ParamsE)
	.align		4
        /*001c*/ 	.word	index@(__assertfail)
	.align		4
        /*0020*/ 	.word	index@(_ZN7cutlass13device_kernelIN5flash11enable_sm90INS1_16FlashAttnFwdSm90INS1_25CollectiveMainloopFwdSm90ILi2EN4cute5tupleIJNS5_1CILi1EEES8_S8_EEENS6_IJNS7_ILi128EEENS7_ILi64EEENS7_ILi256EEEEEELi256ENS_12float_e4m3_tEfNS_4arch4Sm90ELb0ELb1ELb0ELb0ELb0ELb0ELb0ELb1ELb1ELb0ELb0ELb0EEENS1_21CollectiveEpilogueFwdINS6_IJSA_SC_SB_EEES9_NS_10bfloat16_tESG_Li256ELb0ELb0ELb0ELb1EEENS1_30DynamicPersistentTileSchedulerILi256ELi128ELb0ELb0ELb1EEEEEEEEEvNT_6ParamsE)
	.align		4
        /*0024*/ 	.word	index@(__assertfail)
	.align		4
        /*0028*/ 	.word	index@(_ZN7cutlass13device_kernelIN5flash11enable_sm90INS1_16FlashAttnFwdSm90INS1_25CollectiveMainloopFwdSm90ILi2EN4cute5tupleIJNS5_1CILi1EEES8_S8_EEENS6_IJNS7_ILi128EEENS7_ILi64EEENS7_ILi256EEEEEELi256ENS_12float_e4m3_tEfNS_4arch4Sm90ELb0ELb1ELb0ELb1ELb0ELb0ELb0ELb1ELb1ELb0ELb0ELb0EEENS1_21CollectiveEpilogueFwdINS6_IJSA_SC_SB_EEES9_NS_10bfloat16_tESG_Li256ELb1ELb0ELb0ELb1EEENS1_36VarlenDynamicPersistentTileSchedulerILi128ELi64ELi256ELi128ELb0ELb0ELb1ELb1ELb0ELb1EEEEEEEEEvNT_6ParamsE)
	.align		4
        /*002c*/ 	.word	index@(__assertfail)
	.align		4
        /*0030*/ 	.word	index@(_ZN7cutlass13device_kernelIN5flash11enable_sm90INS1_16FlashAttnFwdSm90INS1_25CollectiveMainloopFwdSm90ILi2EN4cute5tupleIJNS5_1CILi1EEES8_S8_EEENS6_IJNS7_ILi128EEENS7_ILi64EEENS7_ILi256EEEEEELi256ENS_12float_e4m3_tEfNS_4arch4Sm90ELb0ELb1ELb0ELb1ELb0ELb1ELb0ELb1ELb1ELb0ELb0ELb0EEENS1_21CollectiveEpilogueFwdINS6_IJSA_SC_SB_EEES9_NS_10bfloat16_tESG_Li256ELb1ELb0ELb0ELb1EEENS1_36VarlenDynamicPersistentTileSchedulerILi128ELi64ELi256ELi128ELb0ELb0ELb1ELb1ELb0ELb1EEEEEEEEEvNT_6ParamsE)
	.align		4
        /*0034*/ 	.word	index@(__assertfail)
	.align		4
        /*0038*/ 	.word	index@(_ZN7cutlass13device_kernelIN5flash11enable_sm90INS1_16FlashAttnFwdSm90INS1_25CollectiveMainloopFwdSm90ILi2EN4cute5tupleIJNS5_1CILi1EEES8_S8_EEENS6_IJNS7_ILi128EEESA_NS7_ILi256EEEEEELi256ENS_12float_e4m3_tEfNS_4arch4Sm90ELb1ELb0ELb0ELb0ELb0ELb0ELb0ELb1ELb1ELb0ELb0ELb0EEENS1_21CollectiveEpilogueFwdINS6_IJSA_SB_SA_EEES9_NS_10bfloat16_tESF_Li256ELb0ELb0ELb0ELb1EEENS1_30DynamicPersistentTileSchedulerILi256ELi128ELb0ELb0ELb1EEEEEEEEEvNT_6ParamsE)
	.align		4
        /*003c*/ 	.word	index@(__assertfail)
	.align		4
        /*0040*/ 	.word	index@(_ZN7cutlass13device_kernelIN5flash11enable_sm90INS1_16FlashAttnFwdSm90INS1_25CollectiveMainloopFwdSm90ILi2EN4cute5tupleIJNS5_1CILi1EEES8_S8_EEENS6_IJNS7_ILi128EEESA_NS7_ILi256EEEEEELi256ENS_12float_e4m3_tEfNS_4arch4Sm90ELb1ELb0ELb0ELb1ELb0ELb0ELb0ELb1ELb1ELb0ELb0ELb0EEENS1_21CollectiveEpilogueFwdINS6_IJSA_SB_SA_EEES9_NS_10bfloat16_tESF_Li256ELb1ELb0ELb0ELb1EEENS1_36VarlenDynamicPersistentTileSchedulerILi128ELi128ELi256ELi128ELb0ELb0ELb1ELb1ELb1ELb1EEEEEEEEEvNT_6ParamsE)
	.align		4
        /*0044*/ 	.word	index@(__assertfail)
	.align		4
        /*0048*/ 	.word	index@(_ZN7cutlass13device_kernelIN5flash11enable_sm90INS1_16FlashAttnFwdSm90INS1_25CollectiveMainloopFwdSm90ILi2EN4cute5tupleIJNS5_1CILi1EEES8_S8_EEENS6_IJNS7_ILi128EEESA_NS7_ILi256EEEEEELi256ENS_12float_e4m3_tEfNS_4arch4Sm90ELb1ELb0ELb0ELb1ELb0ELb1ELb0ELb1ELb1ELb0ELb0ELb0EEENS1_21CollectiveEpilogueFwdINS6_IJSA_SB_SA_EEES9_NS_10bfloat16_tESF_Li256ELb1ELb0ELb0ELb1EEENS1_36VarlenDynamicPersistentTileSchedulerILi128ELi128ELi256ELi128ELb0ELb0ELb1ELb1ELb1ELb1EEEEEEEEEvNT_6ParamsE)
	.align		4
        /*004c*/ 	.word	index@(__assertfail)
	.align		4
        /*0050*/ 	.word	0x00000000
	.align		4
        /*0054*/ 	.word	0xfffffffe
	.align		4
        /*0058*/ 	.word	0x00000000
	.align		4
        /*005c*/ 	.word	0xfffffffd
	.align		4
        /*0060*/ 	.word	0x00000000
	.align		4
        /*0064*/ 	.word	0xfffffffc


//--------------------- .nv.constant4             --------------------------
	.section	.nv.constant4,"a",@progbits
	.align	8
	.align		8
.nv.constant4:
        /*0000*/ 	.dword	__assertfail
	.align		8
        /*0008*/ 	.dword	__unnamed_1
	.align		8
        /*0010*/ 	.dword	__unnamed_2
	.align		8
        /*0018*/ 	.dword	__unnamed_3
	.align		8
        /*0020*/ 	.dword	__unnamed_4
	.align		8
        /*0028*/ 	.dword	__unnamed_5
	.align		8
        /*0030*/ 	.dword	__unnamed_6
	.align		8
        /*0038*/ 	.dword	_ZZN5flash28permute_output_fp8_VcolmajorIN4cute6TensorINS1_11ArrayEngineIN7cutlass10bfloat16_tELm128EEENS1_6LayoutINS1_5tupleIJNS8_IJNS1_1CILi2EEESA_NS9_ILi32EEEEEENS9_ILi1EEESD_EEENS8_IJNS8_IJSD_SA_NS9_ILi4EEEEEENS9_ILi0EEESH_EEEEEEEEEvRT_E9upper_map
	.align		8
        /*0040*/ 	.dword	__unnamed_7
	.align		8
        /*0048*/ 	.dword	__unnamed_8
	.align		8
        /*0050*/ 	.dword	__unnamed_9
	.align		8
        /*0058*/ 	.dword	__unnamed_10
	.align		8
        /*0060*/ 	.dword	__unnamed_11
	.align		8
        /*0068*/ 	.dword	_ZN66_INTERNAL_ba332411_30_flash_fwd_hdim256_e4m3_sm90_cu_59c7631c_32764cuda3std3__45__cpo5beginE
	.align		8
        /*0070*/ 	.dword	_ZN66_INTERNAL_ba332411_30_flash_fwd_hdim256_e4m3_sm90_cu_59c7631c_32764cuda3std3__45__cpo3endE
	.align		8
        /*0078*/ 	.dword	_ZN66_INTERNAL_ba332411_30_flash_fwd_hdim256_e4m3_sm90_cu_59c7631c_32764cuda3std3__45__cpo6cbeginE
	.align		8
        /*0080*/ 	.dword	_ZN66_INTERNAL_ba332411_30_flash_fwd_hdim256_e4m3_sm90_cu_59c7631c_32764cuda3std3__45__cpo4cendE
	.align		8
        /*0088*/ 	.dword	_ZN66_INTERNAL_ba332411_30_flash_fwd_hdim256_e4m3_sm90_cu_59c7631c_32764cuda3std3__468_GLOBAL__N__ba332411_30_flash_fwd_hdim256_e4m3_sm90_cu_59c7631c_32766ignoreE
	.align		8
        /*0090*/ 	.dword	_ZN66_INTERNAL_ba332411_30_flash_fwd_hdim256_e4m3_sm90_cu_59c7631c_32764cuda3std3__419piecewise_constructE
	.align		8
        /*0098*/ 	.dword	_ZN66_INTERNAL_ba332411_30_flash_fwd_hdim256_e4m3_sm90_cu_59c7631c_32764cuda3std3__48in_placeE
	.align		8
        /*00a0*/ 	.dword	_ZN66_INTERNAL_ba332411_30_flash_fwd_hdim256_e4m3_sm90_cu_59c7631c_32764cuda3std6ranges3__45__cpo4swapE
	.align		8
        /*00a8*/ 	.dword	_ZN66_INTERNAL_ba332411_30_flash_fwd_hdim256_e4m3_sm90_cu_59c7631c_32764cuda3std6ranges3__45__cpo9iter_moveE
	.align		8
        /*00b0*/ 	.dword	_ZN66_INTERNAL_ba332411_30_flash_fwd_hdim256_e4m3_sm90_cu_59c7631c_32764cute7productE
	.align		8
        /*00b8*/ 	.dword	_ZN66_INTERNAL_ba332411_30_flash_fwd_hdim256_e4m3_sm90_cu_59c7631c_32764cute1_E
	.align		8
        /*00c0*/ 	.dword	$str$23
	.align		8
        /*00c8*/ 	.dword	$str$24


//--------------------- .text._ZN7cutlass13device_kernelIN5flash11enable_sm90INS1_16FlashAttnFwdSm90INS1_25CollectiveMainloopFwdSm90ILi2EN4cute5tupleIJNS5_1CILi1EEES8_S8_EEENS6_IJNS7_ILi128EEESA_NS7_ILi256EEEEEELi256ENS_12float_e4m3_tEfNS_4arch4Sm90ELb0ELb0ELb0ELb0ELb0ELb0ELb0ELb1ELb1ELb0ELb0ELb0EEENS1_21CollectiveEpilogueFwdINS6_IJSA_SB_SA_EEES9_NS_10bfloat16_tESF_Li256ELb0ELb0ELb0ELb1EEENS1_29StaticPersistentTileSchedulerILb0EEEEEEEEEvNT_6ParamsE --------------------------
	.section	.text._ZN7cutlass13device_kernelIN5flash11enable_sm90INS1_16FlashAttnFwdSm90INS1_25CollectiveMainloopFwdSm90ILi2EN4cute5tupleIJNS5_1CILi1EEES8_S8_EEENS6_IJNS7_ILi128EEESA_NS7_ILi256EEEEEELi256ENS_12float_e4m3_tEfNS_4arch4Sm90ELb0ELb0ELb0ELb0ELb0ELb0ELb0ELb1ELb1ELb0ELb0ELb0EEENS1_21CollectiveEpilogueFwdINS6_IJSA_SB_SA_EEES9_NS_10bfloat16_tESF_Li256ELb0ELb0ELb0ELb1EEENS1_29StaticPersistentTileSchedulerILb0EEEEEEEEEvNT_6ParamsE,"ax",@progbits
	.align	128
.text._ZN7cutlass13device_kernelIN5flash11enable_sm90INS1_16FlashAttnFwdSm90INS1_25CollectiveMainloopFwdSm90ILi2EN4cute5tupleIJNS5_1CILi1EEES8_S8_EEENS6_IJNS7_ILi128EEESA_NS7_ILi256EEEEEELi256ENS_12float_e4m3_tEfNS_4arch4Sm90ELb0ELb0ELb0ELb0ELb0ELb0ELb0ELb1ELb1ELb0ELb0ELb0EEENS1_21CollectiveEpilogueFwdINS6_IJSA_SB_SA_EEES9_NS_10bfloat16_tESF_Li256ELb0ELb0ELb0ELb1EEENS1_29StaticPersistentTileSchedulerILb0EEEEEEEEEvNT_6ParamsE:
        .type           _ZN7cutlass13device_kernelIN5flash11enable_sm90INS1_16FlashAttnFwdSm90INS1_25CollectiveMainloopFwdSm90ILi2EN4cute5tupleIJNS5_1CILi1EEES8_S8_EEENS6_IJNS7_ILi128EEESA_NS7_ILi256EEEEEELi256ENS_12float_e4m3_tEfNS_4arch4Sm90ELb0ELb0ELb0ELb0ELb0ELb0ELb0ELb1ELb1ELb0ELb0ELb0EEENS1_21CollectiveEpilogueFwdINS6_IJSA_SB_SA_EEES9_NS_10bfloat16_tESF_Li256ELb0ELb0ELb0ELb1EEENS1_29StaticPersistentTileSchedulerILb0EEEEEEEEEvNT_6ParamsE,@function
        .size           _ZN7cutlass13device_kernelIN5flash11enable_sm90INS1_16FlashAttnFwdSm90INS1_25CollectiveMainloopFwdSm90ILi2EN4cute5tupleIJNS5_1CILi1EEES8_S8_EEENS6_IJNS7_ILi128EEESA_NS7_ILi256EEEEEELi256ENS_12float_e4m3_tEfNS_4arch4Sm90ELb0ELb0ELb0ELb0ELb0ELb0ELb0ELb1ELb1ELb0ELb0ELb0EEENS1_21CollectiveEpilogueFwdINS6_IJSA_SB_SA_EEES9_NS_10bfloat16_tESF_Li256ELb0ELb0ELb0ELb1EEENS1_29StaticPersistentTileSchedulerILb0EEEEEEEEEvNT_6ParamsE,(.L_x_2764 - _ZN7cutlass13device_kernelIN5flash11enable_sm90INS1_16FlashAttnFwdSm90INS1_25CollectiveMainloopFwdSm90ILi2EN4cute5tupleIJNS5_1CILi1EEES8_S8_EEENS6_IJNS7_ILi128EEESA_NS7_ILi256EEEEEELi256ENS_12float_e4m3_tEfNS_4arch4Sm90ELb0ELb0ELb0ELb0ELb0ELb0ELb0ELb1ELb1ELb0ELb0ELb0EEENS1_21CollectiveEpilogueFwdINS6_IJSA_SB_SA_EEES9_NS_10bfloat16_tESF_Li256ELb0ELb0ELb0ELb1EEENS1_29StaticPersistentTileSchedulerILb0EEEEEEEEEvNT_6ParamsE)
        .other          _ZN7cutlass13device_kernelIN5flash11enable_sm90INS1_16FlashAttnFwdSm90INS1_25CollectiveMainloopFwdSm90ILi2EN4cute5tupleIJNS5_1CILi1EEES8_S8_EEENS6_IJNS7_ILi128EEESA_NS7_ILi256EEEEEELi256ENS_12float_e4m3_tEfNS_4arch4Sm90ELb0ELb0ELb0ELb0ELb0ELb0ELb0ELb1ELb1ELb0ELb0ELb0EEENS1_21CollectiveEpilogueFwdINS6_IJSA_SB_SA_EEES9_NS_10bfloat16_tESF_Li256ELb0ELb0ELb0ELb1EEENS1_29StaticPersistentTileSchedulerILb0EEEEEEEEEvNT_6ParamsE,@"STO_CUDA_ENTRY STV_DEFAULT"
_ZN7cutlass13device_kernelIN5flash11enable_sm90INS1_16FlashAttnFwdSm90INS1_25CollectiveMainloopFwdSm90ILi2EN4cute5tupleIJNS5_1CILi1EEES8_S8_EEENS6_IJNS7_ILi128EEESA_NS7_ILi256EEEEEELi256ENS_12float_e4m3_tEfNS_4arch4Sm90ELb0ELb0ELb0ELb0ELb0ELb0ELb0ELb1ELb1ELb0ELb0ELb0EEENS1_21CollectiveEpilogueFwdINS6_IJSA_SB_SA_EEES9_NS_10bfloat16_tESF_Li256ELb0ELb0ELb0ELb1EEENS1_29StaticPersistentTileSchedulerILb0EEEEEEEEEvNT_6ParamsE:
[----:B------:R-:W1:Y:S02]  /*0000*/  LDC R1, c[0x0][0x28] ;  /* 0x00000a00ff017b82 */ /* 0x000e640000000800 */
[----:B-1----:R-:W-:Y:S01]  /*0010*/  VIADD R1, R1, 0xffffffd8 ;  /* 0xffffffd801017836 */ /* 0x002fe20000000000 */
[----:B------:R-:W1:Y:S01]  /*0020*/  S2R R3, SR_TID.X ;  /* 0x0000000000037919 */ /* 0x000e620000002100 */
[----:B------:R-:W-:Y:S01]  /*0030*/  ELECT P0, URZ, PT ;  /* 0x00000000003f782f */ /* 0x000fe20003800000 */
[----:B------:R-:W-:Y:S01]  /*0040*/  BSSY B0, `(.L_x_0) ;  /* 0x0000014000007945 */ /* 0x000fe20003800000 */
[--C-:B-1----:R-:W-:Y:S02]  /*0050*/  SHF.R.U32.HI R0, RZ, 0x5, R3.reuse ;  /* 0x00000005ff007819 */ /* 0x102fe40000011603 */
[----:B------:R-:W-:-:S03]  /*0060*/  SHF.R.U32.HI R18, RZ, 0x7, R3 ;  /* 0x00000007ff127819 */ /* 0x000fc60000011603 */
[----:B------:R-:W1:Y:S02]  /*0070*/  SHFL.IDX PT, R2, R0, RZ, 0x1f ;  /* 0x00001fff00027589 */ /* 0x000e6400000e0000 */
[----:B-1----:R-:W-:-:S13]  /*0080*/  ISETP.EQ.AND P0, PT, R2, RZ, P0 ;  /* 0x000000ff0200720c */ /* 0x002fda0000702270 */
[----:B------:R-:W-:Y:S05]  /*0090*/  @!P0 BRA `(.L_x_1) ;  /* 0x0000000000388947 */ /* 0x000fea0003800000 */
[----:B------:R-:W-:Y:S02]  /*00a0*/  ULDC.64 UR4, c[0x0][0x198] ;  /* 0x0000660000047ab9 */ /* 0x000fe40000000a00 */
[----:B------:R-:W-:Y:S02]  /*00b0*/  UIADD3 UR6, UP0, UR4, 0x270, URZ ;  /* 0x0000027004067890 */ /* 0x000fe4000ff1e03f */
[----:B------:R-:W-:Y:S02]  /*00c0*/  UIADD3 UR8, UP1, UR4, 0x370, URZ ;  /* 0x0000037004087890 */ /* 0x000fe4000ff3e03f */
[----:B------:R-:W-:Y:S02]  /*00d0*/  UIADD3 UR10, UP2, UR4, 0x470, URZ ;  /* 0x00000470040a7890 */ /* 0x000fe4000ff5e03f */
[----:B------:R-:W-:Y:S02]  /*00e0*/  UIADD3 UR4, UP3, UR4, 0x9f0, URZ ;  /* 0x000009f004047890 */ /* 0x000fe4000ff7e03f */
[----:B------:R-:W-:-:S02]  /*00f0*/  UIADD3.X UR7, URZ, UR5, URZ, UP0, !UPT ;  /* 0x000000053f077290 */ /* 0x000fc400087fe43f */
[----:B------:R-:W-:Y:S02]  /*0100*/  UIADD3.X UR9, URZ, UR5, URZ, UP1, !UPT ;  /* 0x000000053f097290 */ /* 0x000fe40008ffe43f */
[----:B------:R-:W-:Y:S02]  /*0110*/  UIADD3.X UR11, URZ, UR5, URZ, UP2, !UPT ;  /* 0x000000053f0b7290 */ /* 0x000fe400097fe43f */
[----:B------:R-:W-:-:S03]  /*0120*/  UIADD3.X UR5, URZ, UR5, URZ, UP3, !UPT ;  /* 0x000000053f057290 */ /* 0x000fc60009ffe43f */
[----:B------:R1:W-:Y:S02]  /*0130*/  UTMACCTL.PF [UR6] ;  /* 0x00000000060079b9 */ /* 0x0003e40008040000 */
[----:B------:R1:W-:Y:S02]  /*0140*/  UTMACCTL.PF [UR8] ;  /* 0x00000000080079b9 */ /* 0x0003e40008040000 */
[----:B------:R1:W-:Y:S02]  /*0150*/  UTMACCTL.PF [UR10] ;  /* 0x000000000a0079b9 */ /* 0x0003e40008040000 */
[----:B------:R1:W-:Y:S02]  /*0160*/  UTMACCTL.PF [UR4] ;  /* 0x00000000040079b9 */ /* 0x0003e40008040000 */
[----:B-1----:R-:W-:Y:S01]  /*0170*/  NOP ;  /* 0x0000000000007918 */ /* 0x002fe20000000000 */
.L_x_1:
[----:B------:R-:W-:Y:S05]  /*0180*/  BSYNC B0 ;  /* 0x0000000000007941 */ /* 0x000fea0003800000 */
.L_x_0:
[----:B------:R-:W-:Y:S01]  /*0190*/  VOTEU.ANY UP0, P0 ;  /* 0x00000000003f7886 */ /* 0x000fe20000000100 */
[----:B------:R-:W1:Y:S01]  /*01a0*/  SHFL.IDX PT, R3, R18, RZ, 0x1f ;  /* 0x00001fff12037589 */ /* 0x000e6200000e0000 */
[----:B------:R-:W-:Y:S01]  /*01b0*/  UMOV UR4, 0x1 ;  /* 0x0000000100047882 */ /* 0x000fe20000000000 */
[----:B------:R-:W-:Y:S01]  /*01c0*/  VOTEU.ANY UP1, P0 ;  /* 0x00000000003f7886 */ /* 0x000fe20000020100 */
[----:B------:R-:W-:Y:S01]  /*01d0*/  VOTEU.ANY UP2, P0 ;  /* 0x00000000003f7886 */ /* 0x000fe20000040100 */
[----:B------:R-:W2:Y:S01]  /*01e0*/  @UP0 S2UR UR7, SR_CgaCtaId ;  /* 0x00000000000709c3 */ /* 0x000ea20000008800 */
[----:B------:R-:W3:Y:S01]  /*01f0*/  SHFL.IDX PT, R2, R0, RZ, 0x1f ;  /* 0x00001fff00027589 */ /* 0x000ee200000e0000 */
[----:B------:R-:W-:Y:S01]  /*0200*/  @UP0 UMOV UR6, 0x400 ;  /* 0x0000040000060882 */ /* 0x000fe20000000000 */
[----:B------:R-:W-:-:S04]  /*0210*/  @UP0 UIADD3 UR4, -UR4, 0x100000, URZ ;  /* 0x0010000004040890 */ /* 0x000fc8000fffe13f */
[----:B------:R-:W-:Y:S02]  /*0220*/  @UP0 USHF.L.U32 UR5, UR4, 0xb, URZ ;  /* 0x0000000b04050899 */ /* 0x000fe4000800063f */
[----:B------:R-:W-:Y:S01]  /*0230*/  @UP0 USHF.L.U32 UR4, UR4, 0x1, URZ ;  /* 0x0000000104040899 */ /* 0x000fe2000800063f */
[----:B-1----:R-:W-:Y:S01]  /*0240*/  R2UR UR8, R3 ;  /* 0x00000000030872ca */ /* 0x002fe200000e0000 */
[----:B--2---:R-:W-:Y:S01]  /*0250*/  @UP0 ULEA UR6, UR7, UR6, 0x18 ;  /* 0x0000000607060291 */ /* 0x004fe2000f8ec03f */
[----:B---3--:R-:W-:-:S11]  /*0260*/  ISETP.NE.AND P1, PT, R2, RZ, PT ;  /* 0x000000ff0200720c */ /* 0x008fd60003f25270 */
[----:B------:R-:W-:Y:S01]  /*0270*/  UISETP.NE.AND UP0, UPT, UR8, URZ, UPT ;  /* 0x0000003f0800728c */ /* 0x000fe2000bf05270 */
[----:B------:R-:W1:Y:S02]  /*0280*/  FENCE.VIEW.ASYNC.S ;  /* 0x00000000000073c6 */ /* 0x000e640000000000 */
[----:B-1----:R1:W2:Y:S01]  /*0290*/  @UP1 SYNCS.EXCH.64 URZ, [UR6+0x38800], UR4 ;  /* 0x03880004063f15b2 */ /* 0x0022a20008000100 */
[----:B------:R1:W3:Y:S01]  /*02a0*/  @UP2 SYNCS.EXCH.64 URZ, [UR6+0x38820], UR4 ;  /* 0x03882004063f25b2 */ /* 0x0002e20008000100 */
[----:B------:R-:W-:Y:S06]  /*02b0*/  @P1 BRA `(.L_x_2) ;  /* 0x0000000000481947 */ /* 0x000fec0003800000 */
[----:B-1----:R-:W1:Y:S01]  /*02c0*/  S2UR UR5, SR_CgaCtaId ;  /* 0x00000000000579c3 */ /* 0x002e620000008800 */
[----:B------:R-:W-:Y:S01]  /*02d0*/  UMOV UR4, 0x400 ;  /* 0x0000040000047882 */ /* 0x000fe20000000000 */
[----:B------:R-:W-:Y:S01]  /*02e0*/  UMOV UR6, 0x1 ;  /* 0x0000000100067882 */ /* 0x000fe20000000000 */
[----:B------:R-:W-:Y:S01]  /*02f0*/  UMOV UR9, 0x2 ;  /* 0x0000000200097882 */ /* 0x000fe20000000000 */
[----:B------:R-:W-:-:S04]  /*0300*/  UIADD3 UR6, -UR6, 0x100000, URZ ;  /* 0x0010000006067890 */ /* 0x000fc8000fffe13f */
[----:B------:R-:W-:Y:S02]  /*0310*/  USHF.L.U32 UR7, UR6, 0xb, URZ ;  /* 0x0000000b06077899 */ /* 0x000fe4000800063f */
[----:B------:R-:W-:Y:S01]  /*0320*/  USHF.L.U32 UR6, UR6, 0x1, URZ ;  /* 0x0000000106067899 */ /* 0x000fe2000800063f */
[----:B------:R-:W-:Y:S01]  /*0330*/  ELECT P0, URZ, PT ;  /* 0x00000000003f782f */ /* 0x000fe20003800000 */
[----:B-1----:R-:W-:Y:S02]  /*0340*/  ULEA UR8, UR5, UR4, 0x18 ;  /* 0x0000000405087291 */ /* 0x002fe4000f8ec03f */
[----:B------:R-:W-:-:S04]  /*0350*/  UIADD3 UR4, -UR9, 0x100000, URZ ;  /* 0x0010000009047890 */ /* 0x000fc8000fffe13f */
[----:B------:R-:W-:Y:S02]  /*0360*/  USHF.L.U32 UR5, UR4, 0xb, URZ ;  /* 0x0000000b04057899 */ /* 0x000fe4000800063f */
[----:B------:R-:W-:Y:S01]  /*0370*/  USHF.L.U32 UR4, UR4, 0x1, URZ ;  /* 0x0000000104047899 */ /* 0x000fe2000800063f */
[----:B------:R-:W1:Y:S03]  /*0380*/  FENCE.VIEW.ASYNC.S ;  /* 0x00000000000073c6 */ /* 0x000e660000000000 */
[----:B-1----:R4:W1:Y:S08]  /*0390*/  SYNCS.EXCH.64 URZ, [UR8+0x38830], UR6 ;  /* 0x03883006083f75b2 */ /* 0x0028700008000100 */
[----:B------:R4:W1:Y:S01]  /*03a0*/  SYNCS.EXCH.64 URZ, [UR8+0x38840], UR4 ;  /* 0x03884004083f75b2 */ /* 0x0008620008000100 */
[----:B------:R4:W1:Y:S01]  /*03b0*/  SYNCS.EXCH.64 URZ, [UR8+0x38838], UR6 ;  /* 0x03883806083f75b2 */ /* 0x0008620008000100 */
[----:B------:R4:W1:Y:S02]  /*03c0*/  SYNCS.EXCH.64 URZ, [UR8+0x38848], UR4 ;  /* 0x03884804083f75b2 */ /* 0x0008640008000100 */
[----:B----4-:R-:W-:Y:S01]  /*03d0*/  NOP ;  /* 0x0000000000007918 */ /* 0x010fe20000000000 */
.L_x_2:
[----:B------:R-:W4:Y:S01]  /*03e0*/  SHFL.IDX PT, R2, R0, RZ, 0x1f ;  /* 0x00001fff00027589 */ /* 0x000f2200000e0000 */
[----:B------:R-:W-:Y:S01]  /*03f0*/  NOP ;  /* 0x0000000000007918 */ /* 0x000fe20000000000 */
[----:B----4-:R-:W-:-:S13]  /*0400*/  ISETP.NE.AND P0, PT, R2, RZ, PT ;  /* 0x000000ff0200720c */ /* 0x010fda0003f05270 */
[----:B------:R-:W-:Y:S05]  /*0410*/  @P0 BRA `(.L_x_3) ;  /* 0x0000000000480947 */ /* 0x000fea0003800000 */
[----:B-1----:R-:W1:Y:S01]  /*0420*/  S2UR UR5, SR_CgaCtaId ;  /* 0x00000000000579c3 */ /* 0x002e620000008800 */
[----:B------:R-:W-:Y:S01]  /*0430*/  UMOV UR4, 0x400 ;  /* 0x0000040000047882 */ /* 0x000fe20000000000 */
[----:B------:R-:W-:Y:S01]  /*0440*/  UMOV UR6, 0x80 ;  /* 0x0000008000067882 */ /* 0x000fe20000000000 */
[----:B------:R-:W-:Y:S01]  /*0450*/  UMOV UR7, 0x100 ;  /* 0x0000010000077882 */ /* 0x000fe20000000000 */
[----:B------:R-:W-:Y:S01]  /*0460*/  ELECT P0, URZ, PT ;  /* 0x00000000003f782f */ /* 0x000fe20003800000 */
[----:B-1----:R-:W-:Y:S02]  /*0470*/  ULEA UR8, UR5, UR4, 0x18 ;  /* 0x0000000405087291 */ /* 0x002fe4000f8ec03f */
[----:B------:R-:W-:-:S04]  /*0480*/  UIADD3 UR4, -UR6, 0x100000, URZ ;  /* 0x0010000006047890 */ /* 0x000fc8000fffe13f */
[----:B------:R-:W-:Y:S02]  /*0490*/  USHF.L.U32 UR5, UR4, 0xb, URZ ;  /* 0x0000000b04057899 */ /* 0x000fe4000800063f */
[----:B------:R-:W-:Y:S02]  /*04a0*/  USHF.L.U32 UR4, UR4, 0x1, URZ ;  /* 0x0000000104047899 */ /* 0x000fe4000800063f */
        /* <DEDUP_REMOVED lines=9> */
.L_x_3:
[----:B------:R-:W4:Y:S01]  /*0540*/  SHFL.IDX PT, R2, R0, RZ, 0x1f ;  /* 0x00001fff00027589 */ /* 0x000f2200000e0000 */
[----:B------:R-:W-:Y:S01]  /*0550*/  NOP ;  /* 0x0000000000007918 */ /* 0x000fe20000000000 */
[----:B----4-:R-:W-:-:S13]  /*0560*/  ISETP.NE.AND P0, PT, R2, RZ, PT ;  /* 0x000000ff0200720c */ /* 0x010fda0003f05270 */
[----:B------:R-:W-:Y:S05]  /*0570*/  @P0 BRA `(.L_x_4) ;  /* 0x0000000000380947 */ /* 0x000fea0003800000 */
[----:B-1----:R-:W1:Y:S01]  /*0580*/  S2UR UR5, SR_CgaCtaId ;  /* 0x00000000000579c3 */ /* 0x002e620000008800 */
[----:B------:R-:W-:Y:S01]  /*0590*/  UMOV UR4, 0x400 ;  /* 0x0000040000047882 */ /* 0x000fe20000000000 */
[----:B------:R-:W-:Y:S01]  /*05a0*/  UMOV UR7, 0x1 ;  /* 0x0000000100077882 */ /* 0x000fe20000000000 */
[----:B------:R-:W-:Y:S01]  /*05b0*/  ELECT P0, URZ, PT ;  /* 0x00000000003f782f */ /* 0x000fe20003800000 */
[----:B-1----:R-:W-:Y:S02]  /*05c0*/  ULEA UR6, UR5, UR4, 0x18 ;  /* 0x0000000405067291 */ /* 0x002fe4000f8ec03f */
[----:B------:R-:W-:-:S04]  /*05d0*/  UIADD3 UR4, -UR7, 0x100000, URZ ;  /* 0x0010000007047890 */ /* 0x000fc8000fffe13f */
[----:B------:R-:W-:Y:S02]  /*05e0*/  USHF.L.U32 UR5, UR4, 0xb, URZ ;  /* 0x0000000b04057899 */ /* 0x000fe4000800063f */
[----:B------:R-:W-:Y:S01]  /*05f0*/  USHF.L.U32 UR4, UR4, 0x1, URZ ;  /* 0x0000000104047899 */ /* 0x000fe2000800063f */
[----:B------:R-:W1:Y:S11]  /*0600*/  FENCE.VIEW.ASYNC.S ;  /* 0x00000000000073c6 */ /* 0x000e760000000000 */
[----:B-1----:R4:W1:Y:S01]  /*0610*/  SYNCS.EXCH.64 URZ, [UR6+0x38870], UR4 ;  /* 0x03887004063f75b2 */ /* 0x0028620008000100 */
[----:B------:R4:W1:Y:S01]  /*0620*/  SYNCS.EXCH.64 URZ, [UR6+0x38880], UR4 ;  /* 0x03888004063f75b2 */ /* 0x0008620008000100 */
[----:B------:R4:W1:Y:S01]  /*0630*/  SYNCS.EXCH.64 URZ, [UR6+0x38878], UR4 ;  /* 0x03887804063f75b2 */ /* 0x0008620008000100 */
[----:B------:R4:W1:Y:S02]  /*0640*/  SYNCS.EXCH.64 URZ, [UR6+0x38888], UR4 ;  /* 0x03888804063f75b2 */ /* 0x0008640008000100 */
[----:B----4-:R-:W-:Y:S01]  /*0650*/  NOP ;  /* 0x0000000000007918 */ /* 0x010fe20000000000 */
.L_x_4:
        /* <DEDUP_REMOVED lines=22> */
.L_x_5:
        /* <DEDUP_REMOVED lines=22> */
.L_x_6:
[----:B------:R-:W-:Y:S01]  /*0920*/  PLOP3.LUT P0, PT, PT, PT, UP0, 0x80, 0x0 ;  /* 0x000000000000781c */ /* 0x000fe20003f0f008 */
[----:B------:R-:W-:Y:S01]  /*0930*/  UMOV UR46, 0x1 ;  /* 0x00000001002e7882 */ /* 0x000fe20000000000 */
[----:B------:R-:W-:Y:S01]  /*0940*/  NOP ;  /* 0x0000000000007918 */ /* 0x000fe20000000000 */
[----:B------:R-:W-:Y:S01]  /*0950*/  USEL UR46, UR46, 0x2, !UP0 ;  /* 0x000000022e2e7887 */ /* 0x000fe2000c000000 */
[----:B------:R-:W-:Y:S01]  /*0960*/  ULDC.64 UR50, c[0x0][0x208] ;  /* 0x0000820000327ab9 */ /* 0x000fe20000000a00 */
[----:B-123--:R-:W-:Y:S08]  /*0970*/  BAR.SYNC.DEFER_BLOCKING 0x0 ;  /* 0x0000000000007b1d */ /* 0x00eff00000010000 */
[----:B------:R-:W-:Y:S05]  /*0980*/  @!P0 BRA `(.L_x_7) ;  /* 0x00000084000c8947 */ /* 0x000fea0003800000 */
.L_x_8:
[----:B------:R-:W-:-:S08]  /*0990*/  NOP ;  /* 0x0000000000007918 */ /* 0x000fd00000000000 */
[----:B------:R-:W1:Y:S02]  /*09a0*/  USETMAXREG.TRY_ALLOC.CTAPOOL UP0, 0xf0 ;  /* 0x000000f0000079c8 */ /* 0x000e640008000600 */
[----:B-1----:R-:W-:-:S13]  /*09b0*/  PLOP3.LUT P0, PT, PT, PT, UP0, 0x80, 0x0 ;  /* 0x000000000000781c */ /* 0x002fda0003f0f008 */
[----:B------:R-:W-:Y:S05]  /*09c0*/  @!P0 BRA `(.L_x_8) ;  /* 0xfffffffc00f08947 */ /* 0x000fea000383ffff */
[----:B------:R-:W1:Y:S01]  /*09d0*/  S2R R2, SR_TID.X ;  /* 0x0000000000027919 */ /* 0x000e620000002100 */
[----:B------:R-:W2:Y:S08]  /*09e0*/  S2UR UR48, SR_CTAID.X ;  /* 0x00000000003079c3 */ /* 0x000eb00000002500 */
[----:B------:R-:W-:Y:S06]  /*09f0*/  BAR.ARV 0x8, 0x120 ;  /* 0x0204800000007b1d */ /* 0x000fec0000002000 */
[----:B-1----:R-:W-:-:S04]  /*0a00*/  LOP3.LUT R0, R2, 0xffffff80, RZ, 0xc0, !PT ;  /* 0xffffff8002007812 */ /* 0x002fc800078ec0ff */
[----:B------:R-:W-:Y:S02]  /*0a10*/  ISETP.NE.AND P0, PT, R0, 0x80, PT ;  /* 0x000000800000780c */ /* 0x000fe40003f05270 */
[----:B------:R-:W2:Y:S11]  /*0a20*/  LDC R0, c[0x0][0xda4] ;  /* 0x00036900ff007b82 */ /* 0x000eb60000000800 */
[----:B------:R-:W-:Y:S06]  /*0a30*/  @!P0 BAR.ARV 0x9, 0x100 ;  /* 0x0244000000008b1d */ /* 0x000fec0000002000 */
[----:B--2---:R-:W-:-:S13]  /*0a40*/  ISETP.LE.AND P0, PT, R0, UR48, PT ;  /* 0x0000003000007c0c */ /* 0x004fda000bf03270 */
[----:B------:R-:W-:Y:S05]  /*0a50*/  @P0 EXIT ;  /* 0x000000000000094d */ /* 0x000fea0003800000 */
[----:B------:R-:W-:Y:S01]  /*0a60*/  VIADD R0, R2, 0xffffff80 ;  /* 0xffffff8002007836 */ /* 0x000fe20000000000 */
[----:B------:R-:W1:Y:S01]  /*0a70*/  S2UR UR37, SR_CgaCtaId ;  /* 0x00000000002579c3 */ /* 0x000e620000008800 */
[----:B------:R-:W-:Y:S01]  /*0a80*/  UMOV UR38, 0x400 ;  /* 0x0000040000267882 */ /* 0x000fe20000000000 */
[----:B------:R-:W-:Y:S01]  /*0a90*/  IMAD.MOV.U32 R232, RZ, RZ, -0x2 ;  /* 0xfffffffeffe87424 */ /* 0x000fe200078e00ff */
[----:B------:R-:W-:Y:S01]  /*0aa0*/  ULOP3.LUT UR47, UR46, 0x1, URZ, 0xfc, !UPT ;  /* 0x000000012e2f7892 */ /* 0x000fe2000f8efc3f */
[----:B------:R-:W-:Y:S01]  /*0ab0*/  SHF.R.S32.HI R3, RZ, 0x1f, R0 ;  /* 0x0000001fff037819 */ /* 0x000fe20000011400 */
[----:B------:R-:W-:Y:S01]  /*0ac0*/  ULDC.64 UR54, c[0x0][0x198] ;  /* 0x0000660000367ab9 */ /* 0x000fe20000000a00 */
[----:B------:R-:W-:Y:S01]  /*0ad0*/  UMOV UR39, URZ ;  /* 0x0000003f00277c82 */ /* 0x000fe20008000000 */
[----:B------:R-:W-:Y:S01]  /*0ae0*/  UMOV UR36, URZ ;  /* 0x0000003f00247c82 */ /* 0x000fe20008000000 */
[CC--:B------:R-:W-:Y:S01]  /*0af0*/  LEA.HI R4, R3.reuse, R0.reuse, RZ, 0x7 ;  /* 0x0000000003047211 */ /* 0x0c0fe200078f38ff */
[----:B------:R-:W2:Y:S01]  /*0b00*/  S2UR UR6, SR_SWINHI ;  /* 0x00000000000679c3 */ /* 0x000ea20000002f00 */
[----:B------:R-:W-:Y:S01]  /*0b10*/  LEA.HI R7, R3, R0, RZ, 0x4 ;  /* 0x0000000003077211 */ /* 0x000fe200078f20ff */
[----:B------:R-:W-:Y:S01]  /*0b20*/  UMOV UR52, URZ ;  /* 0x0000003f00347c82 */ /* 0x000fe20008000000 */
[----:B------:R-:W-:-:S02]  /*0b30*/  LOP3.LUT R5, R4, 0xffffff80, RZ, 0xc0, !PT ;  /* 0xffffff8004057812 */ /* 0x000fc400078ec0ff */
[----:B------:R-:W-:Y:S02]  /*0b40*/  SHF.R.S32.HI R8, RZ, 0x4, R7 ;  /* 0x00000004ff087819 */ /* 0x000fe40000011407 */
[----:B------:R-:W-:Y:S01]  /*0b50*/  LEA.HI R22, R3, R0, RZ, 0x5 ;  /* 0x0000000003167211 */ /* 0x000fe200078f28ff */
[C---:B------:R-:W-:Y:S01]  /*0b60*/  IMAD.IADD R2, R0.reuse, 0x1, -R5 ;  /* 0x0000000100027824 */ /* 0x040fe200078e0a05 */
[C---:B------:R-:W-:Y:S02]  /*0b70*/  LEA.HI R3, R7.reuse, R8, RZ, 0x1 ;  /* 0x0000000807037211 */ /* 0x040fe400078f08ff */
[----:B------:R-:W-:Y:S02]  /*0b80*/  LOP3.LUT R7, R7, 0x3fffff0, RZ, 0xc0, !PT ;  /* 0x03fffff007077812 */ /* 0x000fe400078ec0ff */
[----:B------:R-:W-:Y:S02]  /*0b90*/  SHF.R.S32.HI R5, RZ, 0x1f, R2 ;  /* 0x0000001fff057819 */ /* 0x000fe40000011402 */
[----:B------:R-:W-:Y:S01]  /*0ba0*/  LOP3.LUT R3, R3, 0x1ffffffe, RZ, 0xc0, !PT ;  /* 0x1ffffffe03037812 */ /* 0x000fe200078ec0ff */
[----:B------:R-:W-:Y:S01]  /*0bb0*/  IMAD.IADD R7, R0, 0x1, -R7 ;  /* 0x0000000100077824 */ /* 0x000fe200078e0a07 */
[----:B------:R-:W-:Y:S01]  /*0bc0*/  LEA.HI R6, R5, R2, RZ, 0x2 ;  /* 0x0000000205067211 */ /* 0x000fe200078f10ff */
[----:B-1----:R-:W-:Y:S01]  /*0bd0*/  ULEA UR38, UR37, UR38, 0x18 ;  /* 0x0000002625267291 */ /* 0x002fe2000f8ec03f */
[----:B------:R-:W-:Y:S01]  /*0be0*/  SHF.R.S32.HI R22, RZ, 0x5, R22 ;  /* 0x00000005ff167819 */ /* 0x000fe20000011416 */
[----:B------:R-:W-:Y:S01]  /*0bf0*/  IMAD.IADD R3, R8, 0x1, -R3 ;  /* 0x0000000108037824 */ /* 0x000fe200078e0a03 */
[----:B------:R-:W-:-:S02]  /*0c00*/  SHF.R.S32.HI R9, RZ, 0x2, R6 ;  /* 0x00000002ff097819 */ /* 0x000fc40000011406 */
[----:B------:R-:W-:Y:S01]  /*0c10*/  SHF.R.S32.HI R10, RZ, 0x1f, R6 ;  /* 0x0000001fff0a7819 */ /* 0x000fe20000011406 */
[----:B------:R-:W-:Y:S01]  /*0c20*/  IMAD R0, R22, 0x10, R7 ;  /* 0x0000001016007824 */ /* 0x000fe200078e0207 */
[----:B------:R-:W-:Y:S01]  /*0c30*/  SHF.R.S32.HI R19, RZ, 0x7, R4 ;  /* 0x00000007ff137819 */ /* 0x000fe20000011404 */
[----:B------:R-:W-:Y:S01]  /*0c40*/  UMOV UR4, UR38 ;  /* 0x0000002600047c82 */ /* 0x000fe20008000000 */
[----:B--2---:R-:W-:Y:S01]  /*0c50*/  UMOV UR5, UR6 ;  /* 0x0000000600057c82 */ /* 0x004fe20008000000 */
[----:B------:R-:W-:Y:S01]  /*0c60*/  LEA.HI R10, R10, R9, RZ, 0x3 ;  /* 0x000000090a0a7211 */ /* 0x000fe200078f18ff */
[----:B------:R-:W-:Y:S01]  /*0c70*/  IMAD R7, R0, 0x8, R3 ;  /* 0x0000000800077824 */ /* 0x000fe200078e0203 */
[----:B------:R-:W-:Y:S01]  /*0c80*/  LEA.HI R4, R4, R19, RZ, 0x1 ;  /* 0x0000001304047211 */ /* 0x000fe200078f08ff */
[----:B------:R-:W-:Y:S01]  /*0c90*/  IMAD.U32 R16, RZ, RZ, UR4 ;  /* 0x00000004ff107e24 */ /* 0x000fe2000f8e00ff */
[----:B------:R-:W-:Y:S01]  /*0ca0*/  LOP3.LUT R10, R10, 0xfffffff8, RZ, 0xc0, !PT ;  /* 0xfffffff80a0a7812 */ /* 0x000fe200078ec0ff */
[----:B------:R-:W-:Y:S01]  /*0cb0*/  IMAD.U32 R17, RZ, RZ, UR5 ;  /* 0x00000005ff117e24 */ /* 0x000fe2000f8e00ff */
[----:B------:R-:W-:-:S02]  /*0cc0*/  LEA.HI R5, R5, R2, RZ, 0x5 ;  /* 0x0000000205057211 */ /* 0x000fc400078f28ff */
[----:B------:R-:W-:Y:S01]  /*0cd0*/  LOP3.LUT R3, R6, 0x7ffffffc, RZ, 0xc0, !PT ;  /* 0x7ffffffc06037812 */ /* 0x000fe200078ec0ff */
[----:B------:R-:W-:Y:S01]  /*0ce0*/  IMAD.IADD R9, R9, 0x1, -R10 ;  /* 0x0000000109097824 */ /* 0x000fe200078e0a0a */
[----:B------:R-:W-:Y:S02]  /*0cf0*/  LOP3.LUT R4, R4, 0x3fffffe, RZ, 0xc0, !PT ;  /* 0x03fffffe04047812 */ /* 0x000fe400078ec0ff */
[----:B------:R-:W-:Y:S01]  /*0d00*/  SHF.R.S32.HI R0, RZ, 0x5, R5 ;  /* 0x00000005ff007819 */ /* 0x000fe20000011405 */
[----:B------:R-:W-:Y:S02]  /*0d10*/  IMAD.IADD R3, R2, 0x1, -R3 ;  /* 0x0000000102037824 */ /* 0x000fe400078e0a03 */
[----:B------:R-:W-:Y:S02]  /*0d20*/  IMAD.SHL.U32 R5, R7, 0x8, RZ ;  /* 0x0000000807057824 */ /* 0x000fe400078e00ff */
[----:B------:R-:W-:Y:S02]  /*0d30*/  IMAD R9, R0, 0x10, R9 ;  /* 0x0000001000097824 */ /* 0x000fe400078e0209 */
[----:B------:R-:W-:-:S02]  /*0d40*/  IMAD.IADD R4, R19, 0x1, -R4 ;  /* 0x0000000113047824 */ /* 0x000fc400078e0a04 */
[----:B------:R-:W-:Y:S02]  /*0d50*/  IMAD R232, R3, R232, 0x80 ;  /* 0x0000008003e87424 */ /* 0x000fe400078e02e8 */
[----:B------:R-:W-:-:S04]  /*0d60*/  IMAD.WIDE R16, R5, 0x2, R16 ;  /* 0x0000000205107825 */ /* 0x000fc800078e0210 */
[----:B------:R-:W-:-:S07]  /*0d70*/  IMAD R23, R4, 0x40, R9 ;  /* 0x0000004004177824 */ /* 0x000fce00078e0209 */
.L_x_33:
[----:B------:R-:W-:Y:S01]  /*0d80*/  ULDC UR4, c[0x0][0xda8] ;  /* 0x00036a0000047ab9 */ /* 0x000fe20000000800 */
[----:B------:R-:W-:Y:S01]  /*0d90*/  ULDC UR43, c[0x0][0xdb4] ;  /* 0x00036d00002b7ab9 */ /* 0x000fe20000000800 */
[----:B------:R-:W-:Y:S01]  /*0da0*/  UISETP.NE.AND UP1, UPT, UR4, 0x1, UPT ;  /* 0x000000010400788c */ /* 0x000fe2000bf25270 */
[----:B------:R-:W-:Y:S01]  /*0db0*/  IMAD.MOV.U32 R3, RZ, RZ, 0x3f800000 ;  /* 0x3f800000ff037424 */ /* 0x000fe200078e00ff */
[----:B------:R-:W-:Y:S01]  /*0dc0*/  UISETP.NE.AND UP2, UPT, UR43, 0x1, UPT ;  /* 0x000000012b00788c */ /* 0x000fe2000bf45270 */
[----:B------:R-:W-:Y:S01]  /*0dd0*/  IMAD.MOV.U32 R0, RZ, RZ, 0x3f800000 ;  /* 0x3f800000ff007424 */ /* 0x000fe200078e00ff */
[----:B------:R-:W-:Y:S01]  /*0de0*/  ULDC.64 UR4, c[0x0][0x990] ;  /* 0x0002640000047ab9 */ /* 0x000fe20000000a00 */
[----:B------:R-:W-:Y:S01]  /*0df0*/  UMOV UR45, UR48 ;  /* 0x00000030002d7c82 */ /* 0x000fe20008000000 */
[----:B------:R-:W-:Y:S01]  /*0e00*/  UISETP.NE.U32.AND UP0, UPT, UR4, URZ, UPT ;  /* 0x0000003f0400728c */ /* 0x000fe2000bf05070 */
[----:B------:R-:W1:Y:S01]  /*0e10*/  SHFL.IDX PT, R8, R19, RZ, 0x1f ;  /* 0x00001fff13087589 */ /* 0x000e6200000e0000 */
[----:B------:R-:W-:-:S02]  /*0e20*/  ULDC UR56, c[0x0][0x404] ;  /* 0x0001010000387ab9 */ /* 0x000fc40000000800 */
[----:B------:R-:W-:Y:S01]  /*0e30*/  UISETP.NE.AND.EX UP0, UPT, UR5, URZ, UPT, UP0 ;  /* 0x0000003f0500728c */ /* 0x000fe2000bf05300 */
[----:B------:R-:W-:Y:S01]  /*0e40*/  @UP1 ULDC UR6, c[0x0][0xdac] ;  /* 0x00036b0000061ab9 */ /* 0x000fe20000000800 */
[----:B------:R-:W-:Y:S01]  /*0e50*/  @UP1 ULDC UR8, c[0x0][0xdb0] ;  /* 0x00036c0000081ab9 */ /* 0x000fe20000000800 */
[----:B------:R-:W-:Y:S01]  /*0e60*/  UIMAD.WIDE.U32 UR6, UR48, UR6, URZ ;  /* 0x00000006300672a5 */ /* 0x000fe2000f8e003f */
[----:B------:R-:W-:Y:S02]  /*0e70*/  @UP2 ULDC.64 UR10, c[0x0][0xdb8] ;  /* 0x00036e00000a2ab9 */ /* 0x000fe40000000a00 */
[----:B------:R-:W-:Y:S01]  /*0e80*/  PLOP3.LUT P0, PT, PT, PT, UP0, 0x80, 0x0 ;  /* 0x000000000000781c */ /* 0x000fe20003f0f008 */
[----:B------:R-:W-:-:S03]  /*0e90*/  @UP1 USHF.R.U32.HI UR45, URZ, UR8, UR7 ;  /* 0x000000083f2d1299 */ /* 0x000fc60008011607 */
[----:B------:R-:W-:Y:S01]  /*0ea0*/  ULDC.64 UR6, c[0x0][0x998] ;  /* 0x0002660000067ab9 */ /* 0x000fe20000000a00 */
[----:B------:R-:W-:Y:S02]  /*0eb0*/  UIMAD.WIDE.U32 UR8, UR45, UR10, URZ ;  /* 0x0000000a2d0872a5 */ /* 0x000fe4000f8e003f */
[----:B------:R-:W-:Y:S01]  /*0ec0*/  UISETP.NE.U32.AND UP1, UPT, UR6, URZ, UPT ;  /* 0x0000003f0600728c */ /* 0x000fe2000bf25070 */
[----:B------:R-:W-:Y:S01]  /*0ed0*/  ULDC UR10, c[0x0][0x428] ;  /* 0x00010a00000a7ab9 */ /* 0x000fe20000000800 */
[----:B------:R-:W-:Y:S02]  /*0ee0*/  UMOV UR44, UR45 ;  /* 0x0000002d002c7c82 */ /* 0x000fe40008000000 */
[----:B------:R-:W-:Y:S02]  /*0ef0*/  UISETP.NE.AND.EX UP1, UPT, UR7, URZ, UPT, UP1 ;  /* 0x0000003f0700728c */ /* 0x000fe4000bf25310 */
[----:B------:R-:W-:Y:S02]  /*0f00*/  @UP2 USHF.R.U32.HI UR44, URZ, UR11, UR9 ;  /* 0x0000000b3f2c2299 */ /* 0x000fe40008011609 */
[----:B------:R-:W-:-:S02]  /*0f10*/  UISETP.NE.AND UP2, UPT, UR10, 0x1, UPT ;  /* 0x000000010a00788c */ /* 0x000fc4000bf45270 */
[----:B------:R-:W-:Y:S01]  /*0f20*/  @UP0 USHF.R.S32.HI UR8, URZ, 0x1f, UR44 ;  /* 0x0000001f3f080899 */ /* 0x000fe2000801142c */
[----:B------:R-:W-:Y:S01]  /*0f30*/  PLOP3.LUT P1, PT, PT, PT, UP1, 0x80, 0x0 ;  /* 0x000000000000781c */ /* 0x000fe20003f2f018 */
[----:B------:R-:W-:Y:S01]  /*0f40*/  @UP0 ULDC.64 UR14, c[0x0][0x9a8] ;  /* 0x00026a00000e0ab9 */ /* 0x000fe20000000a00 */
[----:B------:R-:W-:Y:S02]  /*0f50*/  UIADD3 UR11, -UR44, URZ, URZ ;  /* 0x0000003f2c0b7290 */ /* 0x000fe4000fffe13f */
[----:B------:R-:W-:Y:S02]  /*0f60*/  @UP0 UIMAD UR10, UR8, UR14, URZ ;  /* 0x0000000e080a02a4 */ /* 0x000fe4000f8e023f */
[----:B------:R-:W-:Y:S02]  /*0f70*/  @UP0 UIMAD.WIDE.U32 UR8, UR44, UR14, URZ ;  /* 0x0000000e2c0802a5 */ /* 0x000fe4000f8e003f */
[----:B------:R-:W-:Y:S02]  /*0f80*/  UIMAD UR43, UR43, UR11, UR45 ;  /* 0x0000000b2b2b72a4 */ /* 0x000fe4000f8e022d */
[----:B------:R-:W-:Y:S01]  /*0f90*/  @UP1 USHF.R.S32.HI UR14, URZ, 0x1f, UR44 ;  /* 0x0000001f3f0e1899 */ /* 0x000fe2000801142c */
[----:B------:R-:W-:Y:S01]  /*0fa0*/  @UP1 ULDC.64 UR16, c[0x0][0x9b8] ;  /* 0x00026e0000101ab9 */ /* 0x000fe20000000a00 */
[----:B------:R-:W-:Y:S01]  /*0fb0*/  @UP0 UIMAD UR15, UR44, UR15, UR10 ;  /* 0x0000000f2c0f02a4 */ /* 0x000fe2000f8e020a */
[----:B------:R-:W-:Y:S01]  /*0fc0*/  @UP2 ULDC UR12, c[0x0][0x42c] ;  /* 0x00010b00000c2ab9 */ /* 0x000fe20000000800 */
[----:B------:R-:W-:-:S02]  /*0fd0*/  @UP1 UIMAD.WIDE.U32 UR10, UR44, UR16, URZ ;  /* 0x000000102c0a12a5 */ /* 0x000fc4000f8e003f */
[----:B------:R-:W-:Y:S02]  /*0fe0*/  UIMAD.WIDE.U32 UR12, UR43, UR12, URZ ;  /* 0x0000000c2b0c72a5 */ /* 0x000fe4000f8e003f */
[----:B------:R-:W-:Y:S01]  /*0ff0*/  @UP1 UIMAD UR16, UR14, UR16, URZ ;  /* 0x000000100e1012a4 */ /* 0x000fe2000f8e023f */
[----:B------:R-:W-:Y:S02]  /*1000*/  @UP2 ULDC UR18, c[0x0][0x430] ;  /* 0x00010c0000122ab9 */ /* 0x000fe40000000800 */
[----:B------:R-:W-:Y:S01]  /*1010*/  UMOV UR14, UR43 ;  /* 0x0000002b000e7c82 */ /* 0x000fe20008000000 */
[----:B------:R-:W-:Y:S02]  /*1020*/  @UP2 USHF.R.U32.HI UR14, URZ, UR18, UR13 ;  /* 0x000000123f0e2299 */ /* 0x000fe4000801160d */
[----:B------:R-:W-:Y:S02]  /*1030*/  @UP1 UIMAD UR16, UR44, UR17, UR16 ;  /* 0x000000112c1012a4 */ /* 0x000fe4000f8e0210 */
[----:B------:R-:W-:-:S02]  /*1040*/  @UP0 USHF.R.S32.HI UR12, URZ, 0x1f, UR14 ;  /* 0x0000001f3f0c0899 */ /* 0x000fc4000801140e */
[----:B------:R-:W-:Y:S01]  /*1050*/  @UP1 USHF.R.S32.HI UR13, URZ, 0x1f, UR14 ;  /* 0x0000001f3f0d1899 */ /* 0x000fe2000801140e */
[----:B------:R-:W-:Y:S01]  /*1060*/  @UP0 ULDC.64 UR18, c[0x0][0x9b0] ;  /* 0x00026c0000120ab9 */ /* 0x000fe20000000a00 */
[----:B------:R-:W-:Y:S02]  /*1070*/  @UP1 UIADD3 UR11, UR11, UR16, URZ ;  /* 0x000000100b0b1290 */ /* 0x000fe4000fffe03f */
[----:B------:R-:W-:Y:S01]  /*1080*/  @UP0 UIADD3 UR9, UR9, UR15, URZ ;  /* 0x0000000f09090290 */ /* 0x000fe2000fffe03f */
[----:B------:R-:W-:Y:S01]  /*1090*/  @UP1 ULDC.64 UR16, c[0x0][0x9c0] ;  /* 0x0002700000101ab9 */ /* 0x000fe20000000a00 */
[----:B------:R-:W-:Y:S02]  /*10a0*/  @UP0 UIMAD UR12, UR12, UR18, URZ ;  /* 0x000000120c0c02a4 */ /* 0x000fe4000f8e023f */
[----:B------:R-:W-:Y:S02]  /*10b0*/  @UP1 UIMAD UR13, UR13, UR16, URZ ;  /* 0x000000100d0d12a4 */ /* 0x000fe4000f8e023f */
[----:B------:R-:W-:-:S02]  /*10c0*/  @UP0 UIMAD.WIDE.U32 UR8, UR14, UR18, UR8 ;  /* 0x000000120e0802a5 */ /* 0x000fc4000f8e0008 */
[----:B------:R-:W-:Y:S02]  /*10d0*/  @UP0 UIMAD UR12, UR14, UR19, UR12 ;  /* 0x000000130e0c02a4 */ /* 0x000fe4000f8e020c */
[----:B------:R-:W-:Y:S02]  /*10e0*/  @UP1 UIMAD.WIDE.U32 UR10, UR14, UR16, UR10 ;  /* 0x000000100e0a12a5 */ /* 0x000fe4000f8e000a */
[----:B------:R-:W-:Y:S02]  /*10f0*/  @UP1 UIMAD UR13, UR14, UR17, UR13 ;  /* 0x000000110e0d12a4 */ /* 0x000fe4000f8e020d */
[----:B------:R-:W-:Y:S02]  /*1100*/  @UP0 UIADD3 UR12, UR9, UR12, URZ ;  /* 0x0000000c090c0290 */ /* 0x000fe4000fffe03f */
[----:B------:R-:W-:Y:S02]  /*1110*/  @UP0 ULEA UR4, UP3, UR8, UR4, 0x2 ;  /* 0x0000000408040291 */ /* 0x000fe4000f86103f */
[----:B------:R-:W-:-:S02]  /*1120*/  @UP1 ULEA UR6, UP4, UR10, UR6, 0x2 ;  /* 0x000000060a061291 */ /* 0x000fc4000f88103f */
[----:B------:R-:W-:Y:S02]  /*1130*/  @UP1 UIADD3 UR9, UR11, UR13, URZ ;  /* 0x0000000d0b091290 */ /* 0x000fe4000fffe03f */
[----:B------:R-:W-:Y:S01]  /*1140*/  @UP0 ULEA.HI.X UR5, UR8, UR5, UR12, 0x2, UP3 ;  /* 0x0000000508050291 */ /* 0x000fe200098f140c */
[----:B------:R-:W-:Y:S01]  /*1150*/  IMAD.U32 R4, RZ, RZ, UR4 ;  /* 0x00000004ff047e24 */ /* 0x000fe2000f8e00ff */
[----:B------:R-:W-:Y:S01]  /*1160*/  @UP1 ULEA.HI.X UR7, UR10, UR7, UR9, 0x2, UP4 ;  /* 0x000000070a071291 */ /* 0x000fe2000a0f1409 */
[----:B------:R-:W-:Y:S01]  /*1170*/  IMAD.U32 R6, RZ, RZ, UR6 ;  /* 0x00000006ff067e24 */ /* 0x000fe2000f8e00ff */
[----:B-1----:R-:W-:Y:S01]  /*1180*/  R2UR UR41, R8 ;  /* 0x00000000082972ca */ /* 0x002fe200000e0000 */
[----:B------:R-:W-:Y:S01]  /*1190*/  ULDC UR6, c[0x0][0x2e0] ;  /* 0x0000b80000067ab9 */ /* 0x000fe20000000800 */
[----:B------:R-:W-:Y:S01]  /*11a0*/  IMAD.U32 R5, RZ, RZ, UR5 ;  /* 0x00000005ff057e24 */ /* 0x000fe2000f8e00ff */
[----:B------:R-:W-:Y:S01]  /*11b0*/  ULDC.64 UR4, c[0x0][0x3f8] ;  /* 0x0000fe0000047ab9 */ /* 0x000fe20000000a00 */
[----:B------:R-:W-:Y:S01]  /*11c0*/  IMAD.U32 R7, RZ, RZ, UR7 ;  /* 0x00000007ff077e24 */ /* 0x000fe2000f8e00ff */
[----:B------:R-:W-:Y:S01]  /*11d0*/  ULDC UR8, c[0x0][0x988] ;  /* 0x0002620000087ab9 */ /* 0x000fe20000000800 */
[----:B------:R-:W-:Y:S01]  /*11e0*/  @UP2 ULDC UR9, c[0x0][0x430] ;  /* 0x00010c0000092ab9 */ /* 0x000fe20000000800 */
[----:B------:R-:W2:Y:S01]  /*11f0*/  @P0 LDG.E R3, desc[UR50][R4.64] ;  /* 0x0000003204030981 */ /* 0x000ea2000c1e1900 */
[----:B------:R-:W-:Y:S01]  /*1200*/  UISETP.NE.U32.AND UP0, UPT, UR4, URZ, UPT ;  /* 0x0000003f0400728c */ /* 0x000fe2000bf05070 */
[----:B------:R-:W-:-:S02]  /*1210*/  @UP2 ULDC UR7, c[0x0][0x42c] ;  /* 0x00010b0000072ab9 */ /* 0x000fc40000000800 */
[----:B------:R-:W2:Y:S01]  /*1220*/  @P1 LDG.E R0, desc[UR50][R6.64] ;  /* 0x0000003206001981 */ /* 0x000ea2000c1e1900 */
[----:B------:R-:W-:Y:S02]  /*1230*/  UISETP.NE.AND.EX UP0, UPT, UR5, URZ, UPT, UP0 ;  /* 0x0000003f0500728c */ /* 0x000fe4000bf05300 */
[----:B------:R-:W-:Y:S02]  /*1240*/  UIADD3 UR5, UR38, 0x20400, URZ ;  /* 0x0002040026057890 */ /* 0x000fe4000fffe03f */
[----:B------:R-:W-:Y:S02]  /*1250*/  ULEA.HI UR4, UR41, UR41, URZ, 0x1 ;  /* 0x0000002929047291 */ /* 0x000fe4000f8f083f */
[----:B------:R-:W-:Y:S02]  /*1260*/  USEL UR56, UR56, 0x1, UP0 ;  /* 0x0000000138387887 */ /* 0x000fe40008000000 */
[----:B------:R-:W-:Y:S02]  /*1270*/  ULOP3.LUT UP1, URZ, UR5, 0x3ff, URZ, 0xc0, !UPT ;  /* 0x000003ff053f7892 */ /* 0x000fe4000f82c03f */
[----:B------:R-:W-:-:S02]  /*1280*/  ULOP3.LUT UR4, UR4, 0x1e, URZ, 0xc0, !UPT ;  /* 0x0000001e04047892 */ /* 0x000fc4000f8ec03f */
[----:B------:R-:W-:Y:S02]  /*1290*/  UIMAD UR56, UR56, UR6, URZ ;  /* 0x00000006383872a4 */ /* 0x000fe4000f8e023f */
[----:B------:R-:W-:Y:S01]  /*12a0*/  UIADD3 UR4, UR41, -UR4, URZ ;  /* 0x8000000429047290 */ /* 0x000fe2000fffe03f */
[----:B------:R-:W-:Y:S01]  /*12b0*/  PLOP3.LUT P0, PT, PT, PT, UP1, 0x80, 0x0 ;  /* 0x000000000000781c */ /* 0x000fe20003f0f018 */
[----:B------:R-:W-:Y:S02]  /*12c0*/  UIADD3 UR6, UR56, 0x7f, URZ ;  /* 0x0000007f38067890 */ /* 0x000fe4000fffe03f */
[----:B------:R-:W-:Y:S02]  /*12d0*/  ULEA UR4, UR4, UR5, 0xd ;  /* 0x0000000504047291 */ /* 0x000fe4000f8e683f */
[----:B------:R-:W-:Y:S02]  /*12e0*/  USHF.R.S32.HI UR5, URZ, 0x1f, UR6 ;  /* 0x0000001f3f057899 */ /* 0x000fe40008011406 */
[----:B------:R-:W-:-:S02]  /*12f0*/  USHF.R.U32.HI UR57, URZ, 0x4, UR4 ;  /* 0x000000043f397899 */ /* 0x000fc40008011604 */
[----:B------:R-:W-:Y:S02]  /*1300*/  ULEA.HI UR53, UR5, UR6, URZ, 0x7 ;  /* 0x0000000605357291 */ /* 0x000fe4000f8f383f */
[----:B------:R-:W-:Y:S02]  /*1310*/  UIMAD.WIDE.U32 UR4, UR43, UR7, URZ ;  /* 0x000000072b0472a5 */ /* 0x000fe4000f8e003f */
[----:B------:R-:W-:Y:S01]  /*1320*/  UMOV UR42, UR43 ;  /* 0x0000002b002a7c82 */ /* 0x000fe20008000000 */
[----:B------:R-:W-:Y:S02]  /*1330*/  ULOP3.LUT UR57, UR57, 0x3fff, URZ, 0xc0, !UPT ;  /* 0x00003fff39397892 */ /* 0x000fe4000f8ec03f */
[----:B------:R-:W-:Y:S02]  /*1340*/  USHF.R.S32.HI UR53, URZ, 0x7, UR53 ;  /* 0x000000073f357899 */ /* 0x000fe40008011435 */
[----:B------:R-:W-:Y:S01]  /*1350*/  @UP2 USHF.R.U32.HI UR42, URZ, UR9, UR5 ;  /* 0x000000093f2a2299 */ /* 0x000fe20008011605 */
[----:B--2---:R-:W-:-:S04]  /*1360*/  FMUL.FTZ R0, R3, R0 ;  /* 0x0000000003007220 */ /* 0x004fc80000410000 */
[----:B------:R-:W-:-:S05]  /*1370*/  FMUL.FTZ R0, R0, UR8 ;  /* 0x0000000800007c20 */ /* 0x000fca0008410000 */
[----:B------:R-:W-:Y:S01]  /*1380*/  R2UR UR40, R0 ;  /* 0x00000000002872ca */ /* 0x000fe200000e0000 */
[----:B------:R-:W-:-:S14]  /*1390*/  @!P0 BRA `(.L_x_9) ;  /* 0x0000000000408947 */ /* 0x000fdc0003800000 */
[----:B------:R-:W-:Y:S01]  /*13a0*/  MOV R0, 0x0 ;  /* 0x0000000000007802 */ /* 0x000fe20000000f00 */
[----:B------:R-:W-:Y:S01]  /*13b0*/  ULDC.64 UR4, c[0x4][0xc0] ;  /* 0x0100300000047ab9 */ /* 0x000fe20000000a00 */
[----:B------:R-:W-:Y:S01]  /*13c0*/  ULDC.64 UR6, c[0x4][0x28] ;  /* 0x01000a0000067ab9 */ /* 0x000fe20000000a00 */
[----:B------:R-:W-:Y:S01]  /*13d0*/  IMAD.U32 R4, RZ, RZ, UR4 ;  /* 0x00000004ff047e24 */ /* 0x000fe2000f8e00ff */
[----:B------:R1:W2:Y:S01]  /*13e0*/  LDC.64 R14, c[0x4][R0] ;  /* 0x01000000000e7b82 */ /* 0x0002a20000000a00 */
[----:B------:R-:W-:Y:S01]  /*13f0*/  IMAD.U32 R5, RZ, RZ, UR5 ;  /* 0x00000005ff057e24 */ /* 0x000fe2000f8e00ff */
[----:B------:R-:W-:Y:S01]  /*1400*/  ULDC.64 UR4, c[0x4][0xc8] ;  /* 0x0100320000047ab9 */ /* 0x000fe20000000a00 */
[----:B------:R-:W-:Y:S02]  /*1410*/  IMAD.U32 R10, RZ, RZ, UR6 ;  /* 0x00000006ff0a7e24 */ /* 0x000fe4000f8e00ff */
[----:B------:R-:W-:Y:S02]  /*1420*/  IMAD.U32 R6, RZ, RZ, UR4 ;  /* 0x00000004ff067e24 */ /* 0x000fe4000f8e00ff */
[----:B------:R-:W-:-:S02]  /*1430*/  IMAD.U32 R7, RZ, RZ, UR5 ;  /* 0x00000005ff077e24 */ /* 0x000fc4000f8e00ff */
[----:B------:R-:W-:Y:S02]  /*1440*/  IMAD.U32 R11, RZ, RZ, UR7 ;  /* 0x00000007ff0b7e24 */ /* 0x000fe4000f8e00ff */
[----:B------:R-:W-:Y:S02]  /*1450*/  IMAD.MOV.U32 R8, RZ, RZ, 0x70 ;  /* 0x00000070ff087424 */ /* 0x000fe400078e00ff */
[----:B------:R-:W-:Y:S02]  /*1460*/  IMAD.MOV.U32 R12, RZ, RZ, 0x1 ;  /* 0x00000001ff0c7424 */ /* 0x000fe400078e00ff */
[----:B-1----:R-:W-:-:S07]  /*1470*/  IMAD.MOV.U32 R13, RZ, RZ, RZ ;  /* 0x000000ffff0d7224 */ /* 0x002fce00078e00ff */
[----:B------:R-:W-:-:S07]  /*1480*/  LEPC R20, `(.L_x_9) ;  /* 0x000000001014794e */ /* 0x000fce0000000000 */
[----:B--2---:R-:W-:Y:S05]  /*1490*/  CALL.ABS.NOINC R14 ;  /* 0x000000000e007343 */ /* 0x004fea0003c00000 */
.L_x_9:
[----:B------:R-:W-:Y:S01]  /*14a0*/  ULOP3.LUT UR4, UR39, 0x1, URZ, 0xc0, !UPT ;  /* 0x0000000127047892 */ /* 0x000fe2000f8ec03f */
[----:B------:R-:W-:-:S05]  /*14b0*/  IMAD.U32 R3, RZ, RZ, UR47 ;  /* 0x0000002fff037e24 */ /* 0x000fca000f8e00ff */
[----:B------:R-:W-:Y:S01]  /*14c0*/  IMAD.U32 R0, RZ, RZ, UR4 ;  /* 0x00000004ff007e24 */ /* 0x000fe2000f8e00ff */
[----:B------:R-:W-:-:S04]  /*14d0*/  ISETP.NE.AND P0, PT, R3, 0x3, PT ;  /* 0x000000030300780c */ /* 0x000fc80003f05270 */
[----:B------:R-:W-:-:S04]  /*14e0*/  SHF.L.U32 R0, R0, 0x1f, RZ ;  /* 0x0000001f00007819 */ /* 0x000fc800000006ff */
[----:B------:R-:W1:Y:S02]  /*14f0*/  SYNCS.PHASECHK.TRANS64.TRYWAIT P1, [UR38+0x38800], R0 ;  /* 0x03880000ff0075a7 */ /* 0x000e640008020166 */
[----:B-1----:R-:W-:Y:S05]  /*1500*/  @!P1 BRA `(.L_x_10) ;  /* 0x000000ac00689947 */ /* 0x002fea0003800000 */
.L_x_92:
[----:B------:R-:W-:Y:S05]  /*1510*/  @!P0 BRA `(.L_x_11) ;  /* 0x0000000000048947 */ /* 0x000fea0003800000 */
[----:B------:R-:W-:Y:S01]  /*1520*/  BPT.TRAP 0x1 ;  /* 0x000000040000795c */ /* 0x000fe20000300000 */
.L_x_11:
[----:B-1----:R-:W-:Y:S02]  /*1530*/  IMAD.U32 R3, RZ, RZ, UR52 ;  /* 0x00000034ff037e24 */ /* 0x002fe4000f8e00ff */
[----:B------:R-:W-:-:S03]  /*1540*/  IMAD.U32 R0, RZ, RZ, UR36 ;  /* 0x00000024ff007e24 */ /* 0x000fc6000f8e00ff */
[----:B------:R-:W-:Y:S02]  /*1550*/  LEA R3, R3, UR38, 0x3 ;  /* 0x0000002603037c11 */ /* 0x000fe4000f8e18ff */
[----:B------:R-:W-:-:S04]  /*1560*/  SHF.L.U32 R0, R0, 0x1f, RZ ;  /* 0x0000001f00007819 */ /* 0x000fc800000006ff */
[----:B------:R1:W2:Y:S01]  /*1570*/  SYNCS.PHASECHK.TRANS64.TRYWAIT P1, [R3+URZ+0x38830], R0 ;  /* 0x03883000030075a7 */ /* 0x0002a2000802017f */
[----:B------:R-:W-:Y:S05]  /*1580*/  @!P0 BRA `(.L_x_12) ;  /* 0x0000000000048947 */ /* 0x000fea0003800000 */
[----:B------:R-:W-:Y:S01]  /*1590*/  BPT.TRAP 0x1 ;  /* 0x000000040000795c */ /* 0x000fe20000300000 */
.L_x_12:
[----:B------:R-:W3:Y:S01]  /*15a0*/  S2R R4, SR_TID.X ;  /* 0x0000000000047919 */ /* 0x000ee20000002100 */
[----:B------:R-:W-:Y:S01]  /*15b0*/  IMAD.MOV.U32 R151, RZ, RZ, RZ ;  /* 0x000000ffff977224 */ /* 0x000fe200078e00ff */
[----:B---3--:R-:W-:Y:S01]  /*15c0*/  LOP3.LUT P2, RZ, R4, 0x7f, RZ, 0xc0, !PT ;  /* 0x0000007f04ff7812 */ /* 0x008fe2000784c0ff */
[----:B--2---:R-:W-:-:S12]  /*15d0*/  @P1 BRA `(.L_x_13) ;  /* 0x0000000000081947 */ /* 0x004fd80003800000 */
[----:B------:R-:W2:Y:S02]  /*15e0*/  SYNCS.PHASECHK.TRANS64.TRYWAIT P1, [R3+URZ+0x38830], R0 ;  /* 0x03883000030075a7 */ /* 0x000ea4000802017f */
[----:B--2---:R-:W-:Y:S05]  /*15f0*/  @!P1 BRA `(.L_x_14) ;  /* 0x000000ac00449947 */ /* 0x004fea0003800000 */
.L_x_13:
[----:B------:R-:W-:Y:S05]  /*1600*/  WARPSYNC.ALL ;  /* 0x0000000000007948 */ /* 0x000fea0003800000 */
[----:B------:R-:W-:Y:S01]  /*1610*/  UIADD3 UR4, UR38, 0x28400, URZ ;  /* 0x0002840026047890 */ /* 0x000fe2000fffe03f */
[----:B------:R-:W-:Y:S01]  /*1620*/  WARPGROUP.ARRIVE ;  /* 0x00000000000079c5 */ /* 0x000fe20000000000 */
[----:B------:R-:W-:Y:S01]  /*1630*/  ULOP3.LUT UR32, UR57, 0x10000, URZ, 0xfc, !UPT ;  /* 0x0001000039207892 */ /* 0x000fe2000f8efc3f */
[----:B-12---:R-:W-:Y:S01]  /*1640*/  VIADD R0, R232, UR56 ;  /* 0x00000038e8007c36 */ /* 0x006fe20008000000 */
[----:B------:R-:W-:Y:S01]  /*1650*/  USHF.R.U32.HI UR4, URZ, 0x4, UR4 ;  /* 0x000000043f047899 */ /* 0x000fe20008011604 */
[----:B------:R-:W-:Y:S01]  /*1660*/  IMAD.U32 R5, RZ, RZ, UR53 ;  /* 0x00000035ff057e24 */ /* 0x000fe2000f8e00ff */
[----:B------:R-:W-:Y:S01]  /*1670*/  UMOV UR33, 0x40000040 ;  /* 0x4000004000217882 */ /* 0x000fe20000000000 */
[----:B------:R-:W-:Y:S01]  /*1680*/  UMOV UR35, 0x40000040 ;  /* 0x4000004000237882 */ /* 0x000fe20000000000 */
[----:B------:R-:W-:Y:S01]  /*1690*/  ULOP3.LUT UR4, UR4, 0x3fff, URZ, 0xc0, !UPT ;  /* 0x00003fff04047892 */ /* 0x000fe2000f8ec03f */
[----:B------:R-:W-:Y:S01]  /*16a0*/  IMAD R4, R5, -0x80, R0 ;  /* 0xffffff8005047824 */ /* 0x000fe200078e0200 */
[----:B------:R-:W-:Y:S01]  /*16b0*/  UMOV UR5, 0x40000040 ;  /* 0x4000004000057882 */ /* 0x000fe20000000000 */
[----:B------:R-:W-:Y:S01]  /*16c0*/  UMOV UR7, 0x40000040 ;  /* 0x4000004000077882 */ /* 0x000fe20000000000 */
[----:B------:R-:W-:Y:S01]  /*16d0*/  ULOP3.LUT UR49, UR4, 0x10000, URZ, 0xfc, !UPT ;  /* 0x0001000004317892 */ /* 0x000fe2000f8efc3f */
[----:B------:R-:W-:Y:S01]  /*16e0*/  P2R R11, PR, RZ, 0x1 ;  /* 0x00000001ff0b7803 */ /* 0x000fe20000000000 */
[----:B------:R-:W-:Y:S01]  /*16f0*/  UIADD3 UR4, UR32, 0x2, URZ ;  /* 0x0000000220047890 */ /* 0x000fe2000fffe03f */
[C---:B------:R-:W-:Y:S01]  /*1700*/  ISETP.GT.AND P3, PT, R4.reuse, RZ, PT ;  /* 0x000000ff0400720c */ /* 0x040fe20003f64270 */
[----:B------:R-:W-:Y:S01]  /*1710*/  ULEA UR34, UR52, UR49, 0xb ;  /* 0x0000003134227291 */ /* 0x000fe2000f8e583f */
[C---:B------:R-:W-:Y:S01]  /*1720*/  ISETP.GT.AND P1, PT, R4.reuse, 0x1, PT ;  /* 0x000000010400780c */ /* 0x040fe20003f24270 */
[----:B------:R-:W-:Y:S01]  /*1730*/  UIADD3 UR8, UR32, 0x4, URZ ;  /* 0x0000000420087890 */ /* 0x000fe2000fffe03f */
[C---:B------:R-:W-:Y:S01]  /*1740*/  ISETP.GT.AND P2, PT, R4.reuse, 0x8, PT ;  /* 0x000000080400780c */ /* 0x040fe20003f44270 */
[----:B------:R-:W-:Y:S01]  /*1750*/  UIADD3 UR6, UR34, 0x2, URZ ;  /* 0x0000000222067890 */ /* 0x000fe2000fffe03f */
[C---:B------:R-:W-:Y:S01]  /*1760*/  ISETP.GT.AND P5, PT, R4.reuse, 0x9, PT ;  /* 0x000000090400780c */ /* 0x040fe20003fa4270 */
[----:B------:R-:W-:Y:S01]  /*1770*/  UIADD3 UR10, UR34, 0x4, URZ ;  /* 0x00000004220a7890 */ /* 0x000fe2000fffe03f */
[C---:B------:R-:W-:Y:S01]  /*1780*/  ISETP.GT.AND P4, PT, R4.reuse, 0x10, PT ;  /* 0x000000100400780c */ /* 0x040fe20003f84270 */
[----:B------:R-:W-:Y:S01]  /*1790*/  UMOV UR9, 0x40000040 ;  /* 0x4000004000097882 */ /* 0x000fe20000000000 */
[----:B------:R-:W-:Y:S01]  /*17a0*/  QGMMA.64x128x32.F32.E4M3.E4M3 R24, gdesc[UR32], RZ, !UPT, gsb0 ;  /* 0x01e00000201879f3 */ /* 0x000fe2000c0008ff */
[----:B------:R-:W-:Y:S01]  /*17b0*/  UMOV UR11, 0x40000040 ;  /* 0x40000040000b7882 */ /* 0x000fe20000000000 */
[----:B------:R-:W-:Y:S01]  /*17c0*/  UIADD3 UR12, UR32, 0x6, URZ ;  /* 0x00000006200c7890 */ /* 0x000fe2000fffe03f */
[C---:B------:R-:W-:Y:S01]  /*17d0*/  ISETP.GT.AND P0, PT, R4.reuse, 0x59, PT ;  /* 0x000000590400780c */ /* 0x040fe20003f04270 */
[----:B------:R-:W-:Y:S01]  /*17e0*/  UIADD3 UR14, UR34, 0x6, URZ ;  /* 0x00000006220e7890 */ /* 0x000fe2000fffe03f */
[----:B------:R-:W-:Y:S01]  /*17f0*/  ISETP.GT.AND P6, PT, R4, 0x60, PT ;  /* 0x000000600400780c */ /* 0x000fe20003fc4270 */
[----:B------:R-:W-:Y:S01]  /*1800*/  UMOV UR13, 0x40000040 ;  /* 0x40000040000d7882 */ /* 0x000fe20000000000 */
[----:B------:R-:W-:Y:S01]  /*1810*/  UMOV UR15, 0x40000040 ;  /* 0x40000040000f7882 */ /* 0x000fe20000000000 */
[----:B------:R-:W-:Y:S01]  /*1820*/  UIADD3 UR16, UR32, 0x400, URZ ;  /* 0x0000040020107890 */ /* 0x000fe2000fffe03f */
[----:B------:R-:W1:Y:S01]  /*1830*/  S2R R89, SR_TID.X ;  /* 0x0000000000597919 */ /* 0x000e620000002100 */
[----:B------:R-:W-:Y:S01]  /*1840*/  UIADD3 UR18, UR34, 0x400, URZ ;  /* 0x0000040022127890 */ /* 0x000fe2000fffe03f */
[--C-:B------:R-:W-:Y:S01]  /*1850*/  IMAD.MOV.U32 R150, RZ, RZ, R151.reuse ;  /* 0x000000ffff967224 */ /* 0x100fe200078e0097 */
[----:B------:R-:W-:Y:S01]  /*1860*/  UMOV UR17, 0x40000040 ;  /* 0x4000004000117882 */ /* 0x000fe20000000000 */
[----:B------:R-:W-:Y:S01]  /*1870*/  UMOV UR19, 0x40000040 ;  /* 0x4000004000137882 */ /* 0x000fe20000000000 */
[----:B------:R-:W-:Y:S01]  /*1880*/  UIADD3 UR20, UR32, 0x402, URZ ;  /* 0x0000040220147890 */ /* 0x000fe2000fffe03f */
[--C-:B------:R-:W-:Y:S01]  /*1890*/  IMAD.MOV.U32 R149, RZ, RZ, R151.reuse ;  /* 0x000000ffff957224 */ /* 0x100fe200078e0097 */
        /* <DEDUP_REMOVED lines=16> */
[----:B------:R-:W-:Y:S01]  /*19a0*/  UISETP.GE.AND UP0, UPT, UR56, 0x81, UPT ;  /* 0x000000813800788c */ /* 0x000fe2000bf06270 */
[----:B------:R-:W-:-:S02]  /*19b0*/  IMAD.MOV.U32 R143, RZ, RZ, R151 ;  /* 0x000000ffff8f7224 */ /* 0x000fc400078e0097 */
[--C-:B------:R-:W-:Y:S02]  /*19c0*/  IMAD.MOV.U32 R142, RZ, RZ, R151.reuse ;  /* 0x000000ffff8e7224 */ /* 0x100fe400078e0097 */
[--C-:B------:R-:W-:Y:S02]  /*19d0*/  IMAD.MOV.U32 R141, RZ, RZ, R151.reuse ;  /* 0x000000ffff8d7224 */ /* 0x100fe400078e0097 */
[--C-:B------:R-:W-:Y:S02]  /*19e0*/  IMAD.MOV.U32 R140, RZ, RZ, R151.reuse ;  /* 0x000000ffff8c7224 */ /* 0x100fe400078e0097 */
[--C-:B------:R-:W-:Y:S02]  /*19f0*/  IMAD.MOV.U32 R139, RZ, RZ, R151.reuse ;  /* 0x000000ffff8b7224 */ /* 0x100fe400078e0097 */
[--C-:B------:R-:W-:Y:S02]  /*1a00*/  IMAD.MOV.U32 R138, RZ, RZ, R151.reuse ;  /* 0x000000ffff8a7224 */ /* 0x100fe400078e0097 */
        /* <DEDUP_REMOVED lines=44> */
[--C-:B------:R-:W-:Y:S01]  /*1cd0*/  IMAD.MOV.U32 R93, RZ, RZ, R151.reuse ;  /* 0x000000ffff5d7224 */ /* 0x100fe200078e0097 */
[----:B------:R-:W-:Y:S02]  /*1ce0*/  WARPGROUP.DEPBAR.LE gsb0, 0x0 ;  /* 0x00008000000079c5 */ /* 0x000fe40000010000 */
[----:B------:R-:W-:Y:S01]  /*1cf0*/  WARPGROUP.ARRIVE ;  /* 0x00000000000079c5 */ /* 0x000fe20000000000 */
[--C-:B------:R-:W-:Y:S02]  /*1d00*/  IMAD.MOV.U32 R92, RZ, RZ, R151.reuse ;  /* 0x000000ffff5c7224 */ /* 0x100fe400078e0097 */
[--C-:B------:R-:W-:Y:S02]  /*1d10*/  IMAD.MOV.U32 R91, RZ, RZ, R151.reuse ;  /* 0x000000ffff5b7224 */ /* 0x100fe400078e0097 */
[----:B------:R-:W-:Y:S01]  /*1d20*/  IMAD.MOV.U32 R90, RZ, RZ, R151 ;  /* 0x000000ffff5a7224 */ /* 0x000fe200078e0097 */
[----:B------:R-:W-:Y:S03]  /*1d30*/  QGMMA.64x128x32.F32.E4M3.E4M3 R24, gdesc[UR4], R24, gsb0 ;  /* 0x01e00000041879f3 */ /* 0x000fe60008000818 */
[----:B------:R-:W-:-:S02]  /*1d40*/  WARPGROUP.DEPBAR.LE gsb0, 0x0 ;  /* 0x00008000000079c5 */ /* 0x000fc40000010000 */
[----:B------:R-:W-:-:S07]  /*1d50*/  WARPGROUP.ARRIVE ;  /* 0x00000000000079c5 */ /* 0x000fce0000000000 */
[----:B------:R-:W-:Y:S03]  /*1d60*/  QGMMA.64x128x32.F32.E4M3.E4M3 R24, gdesc[UR8], R24, gsb0 ;  /* 0x01e00000081879f3 */ /* 0x000fe60008000818 */
[----:B------:R-:W-:Y:S02]  /*1d70*/  WARPGROUP.DEPBAR.LE gsb0, 0x0 ;  /* 0x00008000000079c5 */ /* 0x000fe40000010000 */
        /* <DEDUP_REMOVED lines=15> */
[----:B------:R-:W-:Y:S02]  /*1e70*/  FSEL R24, R24, -INF , P3 ;  /* 0xff80000018187808 */ /* 0x000fe40001800000 */
[----:B------:R-:W-:Y:S02]  /*1e80*/  FSEL R25, R25, -INF , P1 ;  /* 0xff80000019197808 */ /* 0x000fe40000800000 */
[----:B------:R-:W-:Y:S02]  /*1e90*/  FSEL R28, R28, -INF , P2 ;  /* 0xff8000001c1c7808 */ /* 0x000fe40001000000 */
[----:B------:R-:W-:-:S02]  /*1ea0*/  FMNMX.FTZ R5, R24, R25, !PT ;  /* 0x0000001918057209 */ /* 0x000fc40007810000 */
[----:B------:R-:W-:Y:S02]  /*1eb0*/  FSEL R29, R29, -INF , P5 ;  /* 0xff8000001d1d7808 */ /* 0x000fe40002800000 */
[----:B------:R-:W-:Y:S02]  /*1ec0*/  FMNMX.FTZ R0, R28, R5, !PT ;  /* 0x000000051c007209 */ /* 0x000fe40007810000 */
[----:B------:R-:W-:Y:S02]  /*1ed0*/  FSEL R26, R26, -INF , P3 ;  /* 0xff8000001a1a7808 */ /* 0x000fe40001800000 */
[----:B------:R-:W-:Y:S02]  /*1ee0*/  ISETP.GT.AND P3, PT, R4, 0x11, PT ;  /* 0x000000110400780c */ /* 0x000fe40003f64270 */
[----:B------:R-:W-:Y:S02]  /*1ef0*/  FSEL R32, R32, -INF , P4 ;  /* 0xff80000020207808 */ /* 0x000fe40002000000 */
[----:B------:R-:W-:-:S02]  /*1f00*/  FMNMX.FTZ R5, R29, R0, !PT ;  /* 0x000000001d057209 */ /* 0x000fc40007810000 */
[----:B------:R-:W-:Y:S02]  /*1f10*/  FSEL R27, R27, -INF , P1 ;  /* 0xff8000001b1b7808 */ /* 0x000fe40000800000 */
[----:B------:R-:W-:Y:S02]  /*1f20*/  ISETP.GT.AND P1, PT, R4, 0x18, PT ;  /* 0x000000180400780c */ /* 0x000fe40003f24270 */
[----:B------:R-:W-:Y:S02]  /*1f30*/  FSEL R33, R33, -INF , P3 ;  /* 0xff80000021217808 */ /* 0x000fe40001800000 */
[----:B------:R-:W-:Y:S02]  /*1f40*/  FMNMX.FTZ R0, R32, R5, !PT ;  /* 0x0000000520007209 */ /* 0x000fe40007810000 */
[----:B------:R-:W-:Y:S02]  /*1f50*/  FSEL R30, R30, -INF , P2 ;  /* 0xff8000001e1e7808 */ /* 0x000fe40001000000 */
[----:B------:R-:W-:-:S02]  /*1f60*/  ISETP.GT.AND P2, PT, R4, 0x19, PT ;  /* 0x000000190400780c */ /* 0x000fc40003f44270 */
        /* <DEDUP_REMOVED lines=63> */
[----:B------:R-:W-:Y:S02]  /*2360*/  FMNMX.FTZ R5, R65, R0, !PT ;  /* 0x0000000041057209 */ /* 0x000fe40007810000 */
[----:B------:R-:W-:Y:S02]  /*2370*/  FSEL R69, R69, -INF , P0 ;  /* 0xff80000045457808 */ /* 0x000fe40000000000 */
[----:B------:R-:W-:-:S02]  /*2380*/  FMNMX.FTZ R0, R68, R5, !PT ;  /* 0x0000000544007209 */ /* 0x000fc40007810000 */
[----:B------:R-:W-:Y:S02]  /*2390*/  ISETP.GT.AND P0, PT, R4, 0x61, PT ;  /* 0x000000610400780c */ /* 0x000fe40003f04270 */
[----:B------:R-:W-:Y:S02]  /*23a0*/  FSEL R72, R72, -INF , P6 ;  /* 0xff80000048487808 */ /* 0x000fe40003000000 */
[----:B------:R-:W-:Y:S02]  /*23b0*/  FMNMX.FTZ R5, R69, R0, !PT ;  /* 0x0000000045057209 */ /* 0x000fe40007810000 */
[----:B------:R-:W-:Y:S02]  /*23c0*/  FSEL R67, R67, -INF , P1 ;  /* 0xff80000043437808 */ /* 0x000fe40000800000 */
[----:B------:R-:W-:Y:S02]  /*23d0*/  ISETP.GT.AND P1, PT, R4, 0x68, PT ;  /* 0x000000680400780c */ /* 0x000fe40003f24270 */
[----:B------:R-:W-:-:S02]  /*23e0*/  FSEL R73, R73, -INF , P0 ;  /* 0xff80000049497808 */ /* 0x000fc40000000000 */
[----:B------:R-:W-:Y:S02]  /*23f0*/  FMNMX.FTZ R0, R72, R5, !PT ;  /* 0x0000000548007209 */ /* 0x000fe40007810000 */
[----:B------:R-:W-:Y:S02]  /*2400*/  FSEL R70, R70, -INF , P2 ;  /* 0xff80000046467808 */ /* 0x000fe40001000000 */
[----:B------:R-:W-:Y:S02]  /*2410*/  ISETP.GT.AND P2, PT, R4, 0x69, PT ;  /* 0x000000690400780c */ /* 0x000fe40003f44270 */
[----:B------:R-:W-:Y:S02]  /*2420*/  FSEL R76, R76, -INF , P1 ;  /* 0xff8000004c4c7808 */ /* 0x000fe40000800000 */
[----:B------:R-:W-:Y:S02]  /*2430*/  FMNMX.FTZ R5, R73, R0, !PT ;  /* 0x0000000049057209 */ /* 0x000fe40007810000 */
[----:B------:R-:W-:-:S02]  /*2440*/  FSEL R66, R66, -INF , P3 ;  /* 0xff80000042427808 */ /* 0x000fc40001800000 */
[----:B------:R-:W-:Y:S02]  /*2450*/  FSEL R77, R77, -INF , P2 ;  /* 0xff8000004d4d7808 */ /* 0x000fe40001000000 */
[----:B------:R-:W-:Y:S02]  /*2460*/  FMNMX.FTZ R0, R76, R5, !PT ;  /* 0x000000054c007209 */ /* 0x000fe40007810000 */
[----:B------:R-:W-:Y:S02]  /*2470*/  ISETP.GT.AND P3, PT, R4, 0x70, PT ;  /* 0x000000700400780c */ /* 0x000fe40003f64270 */
[----:B------:R-:W-:Y:S02]  /*2480*/  FSEL R63, R63, -INF , P4 ;  /* 0xff8000003f3f7808 */ /* 0x000fe40002000000 */
[----:B------:R-:W-:Y:S02]  /*2490*/  FSEL R80, R80, -INF , P3 ;  /* 0xff80000050507808 */ /* 0x000fe40001800000 */
[----:B------:R-:W-:-:S02]  /*24a0*/  FMNMX.FTZ R5, R77, R0, !PT ;  /* 0x000000004d057209 */ /* 0x000fc40007810000 */
[----:B------:R-:W-:Y:S02]  /*24b0*/  ISETP.GT.AND P4, PT, R4, 0x71, PT ;  /* 0x000000710400780c */ /* 0x000fe40003f84270 */
[----:B------:R-:W-:Y:S02]  /*24c0*/  FSEL R62, R62, -INF , P5 ;  /* 0xff8000003e3e7808 */ /* 0x000fe40002800000 */
[----:B------:R-:W-:Y:S02]  /*24d0*/  FSEL R81, R81, -INF , P4 ;  /* 0xff80000051517808 */ /* 0x000fe40002000000 */
[----:B------:R-:W-:Y:S02]  /*24e0*/  FMNMX.FTZ R0, R80, R5, !PT ;  /* 0x0000000550007209 */ /* 0x000fe40007810000 */
[----:B------:R-:W-:Y:S02]  /*24f0*/  ISETP.GT.AND P5, PT, R4, 0x78, PT ;  /* 0x000000780400780c */ /* 0x000fe40003fa4270 */
[----:B------:R-:W-:-:S02]  /*2500*/  FMNMX.FTZ R5, R81, R0, !PT ;  /* 0x0000000051057209 */ /* 0x000fc40007810000 */
[----:B------:R-:W-:Y:S02]  /*2510*/  FSEL R84, R84, -INF , P5 ;  /* 0xff80000054547808 */ /* 0x000fe40002800000 */
[----:B------:R-:W-:Y:S02]  /*2520*/  ISETP.GT.AND P6, PT, R4, 0x79, PT ;  /* 0x000000790400780c */ /* 0x000fe40003fc4270 */
[----:B------:R-:W-:Y:S02]  /*2530*/  FMNMX.FTZ R0, R84, R5, !PT ;  /* 0x0000000554007209 */ /* 0x000fe40007810000 */
[----:B------:R-:W-:Y:S02]  /*2540*/  FSEL R85, R85, -INF , P6 ;  /* 0xff80000055557808 */ /* 0x000fe40003000000 */
[----:B------:R-:W-:Y:S02]  /*2550*/  P2R R8, PR, RZ, 0x4 ;  /* 0x00000004ff087803 */ /* 0x000fe40000000000 */
[----:B------:R-:W-:-:S02]  /*2560*/  FMNMX.FTZ R5, R85, R0, !PT ;  /* 0x0000000055057209 */ /* 0x000fc40007810000 */
[----:B------:R-:W-:Y:S02]  /*2570*/  P2R R10, PR, RZ, 0x1 ;  /* 0x00000001ff0a7803 */ /* 0x000fe40000000000 */
[----:B------:R-:W-:Y:S01]  /*2580*/  ISETP.GT.AND P0, PT, R4, 0x60, PT ;  /* 0x000000600400780c */ /* 0x000fe20003f04270 */
[----:B------:R-:W2:Y:S01]  /*2590*/  SHFL.BFLY PT, R0, R5, 0x2, 0x1f ;  /* 0x0c401f0005007f89 */ /* 0x000ea200000e0000 */
[----:B------:R-:W-:Y:S02]  /*25a0*/  P2R R9, PR, RZ, 0x2 ;  /* 0x00000002ff097803 */ /* 0x000fe40000000000 */
[----:B------:R-:W-:Y:S02]  /*25b0*/  FSEL R74, R74, -INF , P0 ;  /* 0xff8000004a4a7808 */ /* 0x000fe40000000000 */
[----:B------:R-:W-:Y:S02]  /*25c0*/  ISETP.NE.AND P0, PT, R10, RZ, PT ;  /* 0x000000ff0a00720c */ /* 0x000fe40003f05270 */
[----:B------:R-:W-:-:S02]  /*25d0*/  ISETP.GT.AND P1, PT, R4, 0x59, PT ;  /* 0x000000590400780c */ /* 0x000fc40003f24270 */
[----:B------:R-:W-:Y:S02]  /*25e0*/  FSEL R75, R75, -INF , P0 ;  /* 0xff8000004b4b7808 */ /* 0x000fe40000000000 */
[----:B------:R-:W-:Y:S02]  /*25f0*/  FSEL R71, R71, -INF , P1 ;  /* 0xff80000047477808 */ /* 0x000fe40000800000 */
[----:B------:R-:W-:Y:S02]  /*2600*/  ISETP.NE.AND P1, PT, R9, RZ, PT ;  /* 0x000000ff0900720c */ /* 0x000fe40003f25270 */
[----:B------:R-:W-:Y:S02]  /*2610*/  FSEL R82, R82, -INF , P3 ;  /* 0xff80000052527808 */ /* 0x000fe40001800000 */
[----:B------:R-:W-:Y:S02]  /*2620*/  FSEL R78, R78, -INF , P1 ;  /* 0xff8000004e4e7808 */ /* 0x000fe40000800000 */
[----:B------:R-:W-:-:S02]  /*2630*/  FSEL R83, R83, -INF , P4 ;  /* 0xff80000053537808 */ /* 0x000fc40002000000 */
[----:B------:R-:W-:Y:S02]  /*2640*/  FSEL R86, R86, -INF , P5 ;  /* 0xff80000056567808 */ /* 0x000fe40002800000 */
[----:B------:R-:W-:Y:S02]  /*2650*/  FSEL R87, R87, -INF , P6 ;  /* 0xff80000057577808 */ /* 0x000fe40003000000 */
[----:B--2---:R-:W-:Y:S02]  /*2660*/  FMNMX.FTZ R6, R5, R0, !PT ;  /* 0x0000000005067209 */ /* 0x004fe40007810000 */
[----:B------:R-:W-:Y:S02]  /*2670*/  FMNMX.FTZ R5, R26, R27, !PT ;  /* 0x0000001b1a057209 */ /* 0x000fe40007810000 */
[----:B------:R-:W-:Y:S01]  /*2680*/  ISETP.NE.AND P0, PT, R11, RZ, PT ;  /* 0x000000ff0b00720c */ /* 0x000fe20003f05270 */
[----:B------:R-:W2:Y:S02]  /*2690*/  SHFL.BFLY PT, R7, R6, 0x1, 0x1f ;  /* 0x0c201f0006077f89 */ /* 0x000ea400000e0000 */
[----:B--2---:R-:W-:Y:S01]  /*26a0*/  FMNMX.FTZ R0, R6, R7, !PT ;  /* 0x0000000706007209 */ /* 0x004fe20007810000 */
[----:B------:R-:W-:-:S03]  /*26b0*/  IMAD.U32 R7, RZ, RZ, UR40 ;  /* 0x00000028ff077e24 */ /* 0x000fc6000f8e00ff */
[C---:B------:R-:W-:Y:S01]  /*26c0*/  FSETP.NEU.FTZ.AND P2, PT, R0.reuse, -INF , PT ;  /* 0xff8000000000780b */ /* 0x040fe20003f5d000 */
[----:B------:R-:W-:-:S05]  /*26d0*/  FFMA.FTZ R7, R0, R7, -8 ;  /* 0xc100000000077423 */ /* 0x000fca0000010007 */
[----:B------:R-:W-:Y:S02]  /*26e0*/  FSEL R88, R7, RZ, P2 ;  /* 0x000000ff07587208 */ /* 0x000fe40001000000 */
[----:B------:R-:W-:Y:S02]  /*26f0*/  ISETP.NE.AND P2, PT, R8, RZ, PT ;  /* 0x000000ff0800720c */ /* 0x000fe40003f45270 */
[----:B------:R-:W-:Y:S01]  /*2700*/  FMNMX.FTZ R8, R30, R5, !PT ;  /* 0x000000051e087209 */ /* 0x000fe20007810000 */
[----:B------:R-:W-:-:S01]  /*2710*/  FFMA.FTZ R4, R24, UR40, -R88 ;  /* 0x0000002818047c23 */ /* 0x000fc20008010858 */
[----:B------:R-:W-:Y:S01]  /*2720*/  FSEL R79, R79, -INF , P2 ;  /* 0xff8000004f4f7808 */ /* 0x000fe20001000000 */
[----:B------:R-:W-:-:S01]  /*2730*/  FFMA.FTZ R7, R25, UR40, -R88 ;  /* 0x0000002819077c23 */ /* 0x000fc20008010858 */
[----:B------:R-:W-:Y:S01]  /*2740*/  FMNMX.FTZ R5, R31, R8, !PT ;  /* 0x000000081f057209 */ /* 0x000fe20007810000 */
[----:B------:R-:W-:-:S01]  /*2750*/  FFMA.FTZ R6, R28, UR40, -R88 ;  /* 0x000000281c067c23 */ /* 0x000fc20008010858 */
[--C-:B------:R-:W-:Y:S01]  /*2760*/  FFMA.FTZ R9, R29, UR40, -R88.reuse ;  /* 0x000000281d097c23 */ /* 0x100fe20008010858 */
[----:B------:R-:W-:Y:S01]  /*2770*/  MUFU.EX2 R4, R4 ;  /* 0x0000000400047308 */ /* 0x000fe20000000800 */
[----:B------:R-:W-:Y:S01]  /*2780*/  FMNMX.FTZ R10, R34, R5, !PT ;  /* 0x00000005220a7209 */ /* 0x000fe20007810000 */
[--C-:B------:R-:W-:Y:S01]  /*2790*/  FFMA.FTZ R8, R32, UR40, -R88.reuse ;  /* 0x0000002820087c23 */ /* 0x100fe20008010858 */
[----:B------:R-:W-:-:S01]  /*27a0*/  FFMA.FTZ R11, R33, UR40, -R88 ;  /* 0x00000028210b7c23 */ /* 0x000fc20008010858 */
[----:B-1----:R-:W-:Y:S01]  /*27b0*/  LOP3.LUT P2, RZ, R89, 0x7f, RZ, 0xc0, !PT ;  /* 0x0000007f59ff7812 */ /* 0x002fe2000784c0ff */
[----:B------:R-:W-:-:S01]  /*27c0*/  FFMA.FTZ R13, R37, UR40, -R88 ;  /* 0x00000028250d7c23 */ /* 0x000fc20008010858 */
[----:B------:R-:W-:Y:S01]  /*27d0*/  FMNMX.FTZ R5, R35, R10, !PT ;  /* 0x0000000a23057209 */ /* 0x000fe20007810000 */
[----:B------:R-:W-:-:S01]  /*27e0*/  FFMA.FTZ R15, R41, UR40, -R88 ;  /* 0x00000028290f7c23 */ /* 0x000fc20008010858 */
[----:B------:R-:W1:Y:S01]  /*27f0*/  MUFU.EX2 R7, R7 ;  /* 0x0000000700077308 */ /* 0x000e620000000800 */
[----:B------:R-:W-:-:S01]  /*2800*/  FFMA.FTZ R44, R44, UR40, -R88 ;  /* 0x000000282c2c7c23 */ /* 0x000fc20008010858 */
[----:B------:R-:W-:Y:S01]  /*2810*/  FMNMX.FTZ R10, R38, R5, !PT ;  /* 0x00000005260a7209 */ /* 0x000fe20007810000 */
[----:B------:R-:W-:-:S01]  /*2820*/  FFMA.FTZ R45, R45, UR40, -R88 ;  /* 0x000000282d2d7c23 */ /* 0x000fc20008010858 */
[--C-:B------:R-:W-:Y:S01]  /*2830*/  FFMA.FTZ R21, R49, UR40, -R88.reuse ;  /* 0x0000002831157c23 */ /* 0x100fe20008010858 */
[----:B------:R-:W-:-:S01]  /*2840*/  FFMA.FTZ R52, R52, UR40, -R88 ;  /* 0x0000002834347c23 */ /* 0x000fc20008010858 */
[----:B------:R-:W-:Y:S01]  /*2850*/  FMNMX.FTZ R5, R39, R10, !PT ;  /* 0x0000000a27057209 */ /* 0x000fe20007810000 */
[----:B------:R-:W-:-:S01]  /*2860*/  FFMA.FTZ R10, R36, UR40, -R88 ;  /* 0x00000028240a7c23 */ /* 0x000fc20008010858 */
[----:B------:R-:W-:Y:S01]  /*2870*/  MUFU.EX2 R6, R6 ;  /* 0x0000000600067308 */ /* 0x000fe20000000800 */
[----:B------:R-:W-:Y:S01]  /*2880*/  @!P2 VIADD R3, R3, 0x38840 ;  /* 0x000388400303a836 */ /* 0x000fe20000000000 */
[----:B------:R-:W-:Y:S01]  /*2890*/  FMNMX.FTZ R12, R42, R5, !PT ;  /* 0x000000052a0c7209 */ /* 0x000fe20007810000 */
[----:B------:R-:W-:-:S01]  /*28a0*/  FFMA.FTZ R53, R53, UR40, -R88 ;  /* 0x0000002835357c23 */ /* 0x000fc20008010858 */
[--C-:B------:R-:W-:Y:S01]  /*28b0*/  FFMA.FTZ R57, R57, UR40, -R88.reuse ;  /* 0x0000002839397c23 */ /* 0x100fe20008010858 */
[----:B------:R-:W-:-:S01]  /*28c0*/  FFMA.FTZ R60, R60, UR40, -R88 ;  /* 0x000000283c3c7c23 */ /* 0x000fc20008010858 */
[----:B------:R-:W-:Y:S01]  /*28d0*/  FMNMX.FTZ R5, R43, R12, !PT ;  /* 0x0000000c2b057209 */ /* 0x000fe20007810000 */
[----:B------:R-:W-:-:S01]  /*28e0*/  FFMA.FTZ R61, R61, UR40, -R88 ;  /* 0x000000283d3d7c23 */ /* 0x000fc20008010858 */
[----:B------:R-:W2:Y:S01]  /*28f0*/  MUFU.EX2 R9, R9 ;  /* 0x0000000900097308 */ /* 0x000ea20000000800 */
[----:B-1----:R-:W-:-:S01]  /*2900*/  FADD.FTZ R29, R4, R7 ;  /* 0x00000007041d7221 */ /* 0x002fc20000010000 */
[----:B------:R-:W-:Y:S01]  /*2910*/  FMNMX.FTZ R12, R46, R5, !PT ;  /* 0x000000052e0c7209 */ /* 0x000fe20007810000 */
[----:B------:R-:W-:-:S01]  /*2920*/  FFMA.FTZ R64, R64, UR40, -R88 ;  /* 0x0000002840407c23 */ /* 0x000fc20008010858 */
[----:B------:R-:W-:Y:S01]  /*2930*/  @!P2 PRMT R3, RZ, 0x654, R3 ;  /* 0x00000654ff03a816 */ /* 0x000fe20000000003 */
[----:B------:R-:W-:-:S01]  /*2940*/  FFMA.FTZ R65, R65, UR40, -R88 ;  /* 0x0000002841417c23 */ /* 0x000fc20008010858 */
[----:B------:R-:W-:Y:S01]  /*2950*/  FMNMX.FTZ R5, R47, R12, !PT ;  /* 0x0000000c2f057209 */ /* 0x000fe20007810000 */
[----:B------:R-:W-:-:S01]  /*2960*/  FFMA.FTZ R12, R40, UR40, -R88 ;  /* 0x00000028280c7c23 */ /* 0x000fc20008010858 */
[----:B------:R-:W-:Y:S01]  /*2970*/  MUFU.EX2 R8, R8 ;  /* 0x0000000800087308 */ /* 0x000fe20000000800 */
[----:B------:R1:W-:Y:S01]  /*2980*/  @!P2 SYNCS.ARRIVE.TRANS64.RED.A1T0 RZ, [R3+URZ], RZ ;  /* 0x000000ff03ffa9a7 */ /* 0x0003e2000810043f */
[----:B------:R-:W-:Y:S01]  /*2990*/  FMNMX.FTZ R14, R50, R5, !PT ;  /* 0x00000005320e7209 */ /* 0x000fe20007810000 */
[--C-:B------:R-:W-:Y:S01]  /*29a0*/  FFMA.FTZ R68, R68, UR40, -R88.reuse ;  /* 0x0000002844447c23 */ /* 0x100fe20008010858 */
[----:B------:R-:W-:-:S01]  /*29b0*/  FFMA.FTZ R69, R69, UR40, -R88 ;  /* 0x0000002845457c23 */ /* 0x000fc20008010858 */
[--C-:B------:R-:W-:Y:S01]  /*29c0*/  FFMA.FTZ R76, R76, UR40, -R88.reuse ;  /* 0x000000284c4c7c23 */ /* 0x100fe20008010858 */
[----:B------:R-:W-:Y:S01]  /*29d0*/  FMNMX.FTZ R5, R51, R14, !PT ;  /* 0x0000000e33057209 */ /* 0x000fe20007810000 */
[--C-:B------:R-:W-:Y:S01]  /*29e0*/  FFMA.FTZ R77, R77, UR40, -R88.reuse ;  /* 0x000000284d4d7c23 */ /* 0x100fe20008010858 */
[----:B------:R-:W-:Y:S01]  /*29f0*/  MUFU.EX2 R11, R11 ;  /* 0x0000000b000b7308 */ /* 0x000fe20000000800 */
[----:B--2---:R-:W-:Y:S01]  /*2a00*/  F2FP.SATFINITE.E4M3.F32.PACK_AB_MERGE_C R216, R9, R6, RZ ;  /* 0x0000000609d8723e */ /* 0x004fe200048070ff */
[--C-:B------:R-:W-:Y:S01]  /*2a10*/  FFMA.FTZ R72, R72, UR40, -R88.reuse ;  /* 0x0000002848487c23 */ /* 0x100fe20008010858 */
[----:B------:R-:W-:Y:S01]  /*2a20*/  FMNMX.FTZ R14, R54, R5, !PT ;  /* 0x00000005360e7209 */ /* 0x000fe20007810000 */
[----:B------:R-:W-:Y:S01]  /*2a30*/  FFMA.FTZ R73, R73, UR40, -R88 ;  /* 0x0000002849497c23 */ /* 0x000fe20008010858 */
[----:B------:R-:W-:Y:S01]  /*2a40*/  F2FP.SATFINITE.E4M3.F32.PACK_AB_MERGE_C R216, R7, R4, R216 ;  /* 0x0000000407d8723e */ /* 0x000fe200048070d8 */
[--C-:B------:R-:W-:Y:S01]  /*2a50*/  FFMA.FTZ R84, R84, UR40, -R88.reuse ;  /* 0x0000002854547c23 */ /* 0x100fe20008010858 */
[----:B------:R-:W-:Y:S01]  /*2a60*/  FMNMX.FTZ R5, R55, R14, !PT ;  /* 0x0000000e37057209 */ /* 0x000fe20007810000 */
[----:B------:R-:W-:Y:S01]  /*2a70*/  MUFU.EX2 R10, R10 ;  /* 0x0000000a000a7308 */ /* 0x000fe20000000800 */
[----:B------:R-:W-:-:S01]  /*2a80*/  FFMA.FTZ R85, R85, UR40, -R88 ;  /* 0x0000002855557c23 */ /* 0x000fc20008010858 */
[----:B------:R-:W-:Y:S01]  /*2a90*/  FFMA.FTZ R81, R81, UR40, -R88 ;  /* 0x0000002851517c23 */ /* 0x000fe20008010858 */
[----:B------:R-:W-:Y:S01]  /*2aa0*/  FMNMX.FTZ R14, R58, R5, !PT ;  /* 0x000000053a0e7209 */ /* 0x000fe20007810000 */
[----:B------:R-:W-:-:S02]  /*2ab0*/  IMAD.MOV.U32 R89, RZ, RZ, R151 ;  /* 0x000000ffff597224 */ /* 0x000fc400078e0097 */
[--C-:B------:R-:W-:Y:S01]  /*2ac0*/  IMAD.MOV.U32 R49, RZ, RZ, R151.reuse ;  /* 0x000000ffff317224 */ /* 0x100fe200078e0097 */
[----:B------:R-:W-:Y:S01]  /*2ad0*/  FMNMX.FTZ R5, R59, R14, !PT ;  /* 0x0000000e3b057209 */ /* 0x000fe20007810000 */
[----:B------:R-:W2:Y:S01]  /*2ae0*/  MUFU.EX2 R13, R13 ;  /* 0x0000000d000d7308 */ /* 0x000ea20000000800 */
[--C-:B------:R-:W-:Y:S02]  /*2af0*/  IMAD.MOV.U32 R41, RZ, RZ, R151.reuse ;  /* 0x000000ffff297224 */ /* 0x100fe400078e0097 */
[----:B------:R-:W-:Y:S01]  /*2b00*/  FMNMX.FTZ R14, R62, R5, !PT ;  /* 0x000000053e0e7209 */ /* 0x000fe20007810000 */
[--C-:B------:R-:W-:Y:S02]  /*2b10*/  IMAD.MOV.U32 R40, RZ, RZ, R151.reuse ;  /* 0x000000ffff287224 */ /* 0x100fe400078e0097 */
[----:B------:R-:W-:Y:S01]  /*2b20*/  IMAD.MOV.U32 R37, RZ, RZ, R151 ;  /* 0x000000ffff257224 */ /* 0x000fe200078e0097 */
[----:B------:R-:W-:Y:S01]  /*2b30*/  FMNMX.FTZ R5, R63, R14, !PT ;  /* 0x0000000e3f057209 */ /* 0x000fe20007810000 */
[----:B------:R-:W-:Y:S01]  /*2b40*/  MUFU.EX2 R12, R12 ;  /* 0x0000000c000c7308 */ /* 0x000fe20000000800 */
[----:B------:R-:W-:-:S01]  /*2b50*/  FFMA.FTZ R14, R48, UR40, -R88 ;  /* 0x00000028300e7c23 */ /* 0x000fc20008010858 */
[--C-:B------:R-:W-:Y:S01]  /*2b60*/  IMAD.MOV.U32 R48, RZ, RZ, R151.reuse ;  /* 0x000000ffff307224 */ /* 0x100fe200078e0097 */
[----:B------:R-:W-:Y:S01]  /*2b70*/  FMNMX.FTZ R20, R66, R5, !PT ;  /* 0x0000000542147209 */ /* 0x000fe20007810000 */
[----:B------:R-:W-:-:S03]  /*2b80*/  IMAD.MOV.U32 R36, RZ, RZ, R151 ;  /* 0x000000ffff247224 */ /* 0x000fc600078e0097 */
[----:B------:R-:W-:Y:S01]  /*2b90*/  FMNMX.FTZ R5, R67, R20, !PT ;  /* 0x0000001443057209 */ /* 0x000fe20007810000 */
[----:B------:R-:W-:Y:S01]  /*2ba0*/  MUFU.EX2 R15, R15 ;  /* 0x0000000f000f7308 */ /* 0x000fe20000000800 */
[----:B--2---:R-:W-:Y:S02]  /*2bb0*/  F2FP.SATFINITE.E4M3.F32.PACK_AB_MERGE_C R218, R13, R10, RZ ;  /* 0x0000000a0dda723e */ /* 0x004fe400048070ff */
[----:B------:R-:W-:Y:S02]  /*2bc0*/  FMNMX.FTZ R20, R70, R5, !PT ;  /* 0x0000000546147209 */ /* 0x000fe40007810000 */
[----:B------:R-:W-:Y:S02]  /*2bd0*/  F2FP.SATFINITE.E4M3.F32.PACK_AB_MERGE_C R218, R11, R8, R218 ;  /* 0x000000080bda723e */ /* 0x000fe400048070da */
[----:B------:R-:W-:Y:S01]  /*2be0*/  FMNMX.FTZ R5, R71, R20, !PT ;  /* 0x0000001447057209 */ /* 0x000fe20007810000 */
[----:B------:R-:W-:Y:S03]  /*2bf0*/  MUFU.EX2 R44, R44 ;  /* 0x0000002c002c7308 */ /* 0x000fe60000000800 */
[----:B------:R-:W-:-:S04]  /*2c00*/  FMNMX.FTZ R20, R74, R5, !PT ;  /* 0x000000054a147209 */ /* 0x000fc80007810000 */
[----:B------:R-:W-:Y:S01]  /*2c10*/  FMNMX.FTZ R5, R75, R20, !PT ;  /* 0x000000144b057209 */ /* 0x000fe20007810000 */
[----:B------:R-:W-:Y:S03]  /*2c20*/  MUFU.EX2 R45, R45 ;  /* 0x0000002d002d7308 */ /* 0x000fe60000000800 */
[----:B------:R-:W-:-:S04]  /*2c30*/  FMNMX.FTZ R20, R78, R5, !PT ;  /* 0x000000054e147209 */ /* 0x000fc80007810000 */
[----:B------:R-:W-:Y:S01]  /*2c40*/  FMNMX.FTZ R5, R79, R20, !PT ;  /* 0x000000144f057209 */ /* 0x000fe20007810000 */
[----:B------:R-:W-:Y:S01]  /*2c50*/  MUFU.EX2 R14, R14 ;  /* 0x0000000e000e7308 */ /* 0x000fe20000000800 */
[----:B------:R-:W-:-:S01]  /*2c60*/  FFMA.FTZ R20, R56, UR40, -R88 ;  /* 0x0000002838147c23 */ /* 0x000fc20008010858 */
[----:B------:R-:W-:Y:S01]  /*2c70*/  IMAD.MOV.U32 R56, RZ, RZ, R151 ;  /* 0x000000ffff387224 */ /* 0x000fe200078e0097 */
[----:B------:R-:W-:-:S04]  /*2c80*/  FMNMX.FTZ R24, R82, R5, !PT ;  /* 0x0000000552187209 */ /* 0x000fc80007810000 */
[----:B------:R-:W-:Y:S01]  /*2c90*/  FMNMX.FTZ R5, R83, R24, !PT ;  /* 0x0000001853057209 */ /* 0x000fe20007810000 */
[----:B------:R-:W-:Y:S03]  /*2ca0*/  MUFU.EX2 R21, R21 ;  /* 0x0000001500157308 */ /* 0x000fe60000000800 */
[----:B------:R-:W-:-:S04]  /*2cb0*/  FMNMX.FTZ R24, R86, R5, !PT ;  /* 0x0000000556187209 */ /* 0x000fc80007810000 */
[----:B------:R-:W-:Y:S01]  /*2cc0*/  FMNMX.FTZ R24, R87, R24, !PT ;  /* 0x0000001857187209 */ /* 0x000fe20007810000 */
[----:B------:R-:W-:Y:S04]  /*2cd0*/  MUFU.EX2 R52, R52 ;  /* 0x0000003400347308 */ /* 0x000fe80000000800 */
[----:B------:R-:W2:Y:S04]  /*2ce0*/  SHFL.BFLY PT, R5, R24, 0x2, 0x1f ;  /* 0x0c401f0018057f89 */ /* 0x000ea800000e0000 */
[----:B------:R-:W-:Y:S08]  /*2cf0*/  MUFU.EX2 R53, R53 ;  /* 0x0000003500357308 */ /* 0x000ff00000000800 */
[----:B------:R-:W-:Y:S08]  /*2d00*/  MUFU.EX2 R20, R20 ;  /* 0x0000001400147308 */ /* 0x000ff00000000800 */
[----:B------:R-:W-:Y:S01]  /*2d10*/  MUFU.EX2 R57, R57 ;  /* 0x0000003900397308 */ /* 0x000fe20000000800 */
[----:B--2---:R-:W-:Y:S01]  /*2d20*/  FMNMX.FTZ R25, R24, R5, !PT ;  /* 0x0000000518197209 */ /* 0x004fe20007810000 */
[----:B------:R-:W-:Y:S01]  /*2d30*/  FFMA.FTZ R24, R80, UR40, -R88 ;  /* 0x0000002850187c23 */ /* 0x000fe20008010858 */
[----:B------:R-:W-:-:S05]  /*2d40*/  IMAD.MOV.U32 R88, RZ, RZ, R151 ;  /* 0x000000ffff587224 */ /* 0x000fca00078e0097 */
[----:B------:R-:W-:Y:S01]  /*2d50*/  MUFU.EX2 R60, R60 ;  /* 0x0000003c003c7308 */ /* 0x000fe20000000800 */
[----:B------:R-:W2:Y:S01]  /*2d60*/  SHFL.BFLY PT, R28, R25, 0x1, 0x1f ;  /* 0x0c201f00191c7f89 */ /* 0x000ea200000e0000 */
[----:B------:R-:W-:-:S06]  /*2d70*/  IMAD.MOV.U32 R80, RZ, RZ, R151 ;  /* 0x000000ffff507224 */ /* 0x000fcc00078e0097 */
[----:B------:R-:W-:Y:S08]  /*2d80*/  MUFU.EX2 R61, R61 ;  /* 0x0000003d003d7308 */ /* 0x000ff00000000800 */
[----:B------:R-:W-:Y:S08]  /*2d90*/  MUFU.EX2 R64, R64 ;  /* 0x0000004000407308 */ /* 0x000ff00000000800 */
[----:B------:R-:W-:Y:S01]  /*2da0*/  MUFU.EX2 R65, R65 ;  /* 0x0000004100417308 */ /* 0x000fe20000000800 */
[----:B--2---:R-:W-:Y:S01]  /*2db0*/  FMNMX.FTZ R5, R25, R28, !PT ;  /* 0x0000001c19057209 */ /* 0x004fe20007810000 */
[----:B------:R-:W-:-:S03]  /*2dc0*/  IMAD.U32 R28, RZ, RZ, UR40 ;  /* 0x00000028ff1c7e24 */ /* 0x000fc6000f8e00ff */
[C---:B------:R-:W-:Y:S01]  /*2dd0*/  FSETP.NEU.FTZ.AND P1, PT, R5.reuse, -INF , PT ;  /* 0xff8000000500780b */ /* 0x040fe20003f3d000 */
[----:B------:R-:W-:-:S01]  /*2de0*/  FFMA.FTZ R25, R5, R28, -8 ;  /* 0xc100000005197423 */ /* 0x000fc2000001001c */
[----:B------:R-:W-:Y:S01]  /*2df0*/  FADD.FTZ R28, R6, R29 ;  /* 0x0000001d061c7221 */ /* 0x000fe20000010000 */
[----:B------:R-:W-:Y:S03]  /*2e00*/  MUFU.EX2 R68, R68 ;  /* 0x0000004400447308 */ /* 0x000fe60000000800 */
[----:B------:R-:W-:Y:S01]  /*2e10*/  FSEL R25, R25, RZ, P1 ;  /* 0x000000ff19197208 */ /* 0x000fe20000800000 */
[----:B------:R-:W-:Y:S01]  /*2e20*/  FADD.FTZ R29, R9, R28 ;  /* 0x0000001c091d7221 */ /* 0x000fe20000010000 */
[----:B------:R-:W-:-:S03]  /*2e30*/  PLOP3.LUT P1, PT, PT, PT, UP0, 0x80, 0x0 ;  /* 0x000000000000781c */ /* 0x000fc60003f2f008 */
[--C-:B------:R-:W-:Y:S01]  /*2e40*/  FFMA.FTZ R26, R26, UR40, -R25.reuse ;  /* 0x000000281a1a7c23 */ /* 0x100fe20008010819 */
[----:B------:R-:W-:-:S01]  /*2e50*/  FFMA.FTZ R27, R27, UR40, -R25 ;  /* 0x000000281b1b7c23 */ /* 0x000fc20008010819 */
[--C-:B------:R-:W-:Y:S01]  /*2e60*/  FFMA.FTZ R30, R30, UR40, -R25.reuse ;  /* 0x000000281e1e7c23 */ /* 0x100fe20008010819 */
[----:B------:R-:W-:-:S01]  /*2e70*/  FFMA.FTZ R31, R31, UR40, -R25 ;  /* 0x000000281f1f7c23 */ /* 0x000fc20008010819 */
[--C-:B------:R-:W-:Y:S01]  /*2e80*/  FFMA.FTZ R34, R34, UR40, -R25.reuse ;  /* 0x0000002822227c23 */ /* 0x100fe20008010819 */
[----:B------:R-:W-:-:S01]  /*2e90*/  FFMA.FTZ R35, R35, UR40, -R25 ;  /* 0x0000002823237c23 */ /* 0x000fc20008010819 */
[----:B------:R-:W-:Y:S01]  /*2ea0*/  MUFU.EX2 R26, R26 ;  /* 0x0000001a001a7308 */ /* 0x000fe20000000800 */
[----:B------:R-:W-:-:S01]  /*2eb0*/  FFMA.FTZ R38, R38, UR40, -R25 ;  /* 0x0000002826267c23 */ /* 0x000fc20008010819 */
[--C-:B------:R-:W-:Y:S01]  /*2ec0*/  FFMA.FTZ R39, R39, UR40, -R25.reuse ;  /* 0x0000002827277c23 */ /* 0x100fe20008010819 */
[----:B------:R-:W-:-:S01]  /*2ed0*/  FFMA.FTZ R42, R42, UR40, -R25 ;  /* 0x000000282a2a7c23 */ /* 0x000fc20008010819 */
[----:B------:R-:W-:Y:S01]  /*2ee0*/  FFMA.FTZ R43, R43, UR40, -R25 ;  /* 0x000000282b2b7c23 */ /* 0x000fe20008010819 */
[----:B------:R-:W-:-:S01]  /*2ef0*/  FADD.FTZ R28, R8, R29 ;  /* 0x0000001d081c7221 */ /* 0x000fc20000010000 */
[--C-:B------:R-:W-:Y:S01]  /*2f00*/  FFMA.FTZ R46, R46, UR40, -R25.reuse ;  /* 0x000000282e2e7c23 */ /* 0x100fe20008010819 */
[----:B------:R-:W-:-:S01]  /*2f10*/  FFMA.FTZ R47, R47, UR40, -R25 ;  /* 0x000000282f2f7c23 */ /* 0x000fc20008010819 */
[----:B------:R-:W2:Y:S01]  /*2f20*/  MUFU.EX2 R27, R27 ;  /* 0x0000001b001b7308 */ /* 0x000ea20000000800 */
[----:B------:R-:W-:-:S01]  /*2f30*/  FADD.FTZ R29, R11, R28 ;  /* 0x0000001c0b1d7221 */ /* 0x000fc20000010000 */
[--C-:B------:R-:W-:Y:S01]  /*2f40*/  FFMA.FTZ R50, R50, UR40, -R25.reuse ;  /* 0x0000002832327c23 */ /* 0x100fe20008010819 */
[----:B------:R-:W-:-:S01]  /*2f50*/  FFMA.FTZ R51, R51, UR40, -R25 ;  /* 0x0000002833337c23 */ /* 0x000fc20008010819 */
[----:B------:R-:W-:Y:S01]  /*2f60*/  FFMA.FTZ R54, R54, UR40, -R25 ;  /* 0x0000002836367c23 */ /* 0x000fe20008010819 */
[----:B------:R-:W-:-:S01]  /*2f70*/  FADD.FTZ R28, R10, R29 ;  /* 0x0000001d0a1c7221 */ /* 0x000fc20000010000 */
[--C-:B------:R-:W-:Y:S01]  /*2f80*/  FFMA.FTZ R55, R55, UR40, -R25.reuse ;  /* 0x0000002837377c23 */ /* 0x100fe20008010819 */
[----:B------:R-:W-:-:S01]  /*2f90*/  FFMA.FTZ R58, R58, UR40, -R25 ;  /* 0x000000283a3a7c23 */ /* 0x000fc20008010819 */
[----:B------:R-:W3:Y:S01]  /*2fa0*/  MUFU.EX2 R30, R30 ;  /* 0x0000001e001e7308 */ /* 0x000ee20000000800 */
[----:B------:R-:W-:-:S01]  /*2fb0*/  FFMA.FTZ R59, R59, UR40, -R25 ;  /* 0x000000283b3b7c23 */ /* 0x000fc20008010819 */
[--C-:B------:R-:W-:Y:S01]  /*2fc0*/  FFMA.FTZ R62, R62, UR40, -R25.reuse ;  /* 0x000000283e3e7c23 */ /* 0x100fe20008010819 */
[----:B------:R-:W-:-:S01]  /*2fd0*/  FFMA.FTZ R63, R63, UR40, -R25 ;  /* 0x000000283f3f7c23 */ /* 0x000fc20008010819 */
[--C-:B------:R-:W-:Y:S01]  /*2fe0*/  FFMA.FTZ R66, R66, UR40, -R25.reuse ;  /* 0x0000002842427c23 */ /* 0x100fe20008010819 */
[----:B------:R-:W-:-:S01]  /*2ff0*/  FFMA.FTZ R67, R67, UR40, -R25 ;  /* 0x0000002843437c23 */ /* 0x000fc20008010819 */
[--C-:B------:R-:W-:Y:S01]  /*3000*/  FFMA.FTZ R70, R70, UR40, -R25.reuse ;  /* 0x0000002846467c23 */ /* 0x100fe20008010819 */
[----:B------:R-:W-:-:S01]  /*3010*/  FFMA.FTZ R71, R71, UR40, -R25 ;  /* 0x0000002847477c23 */ /* 0x000fc20008010819 */
[----:B------:R-:W4:Y:S01]  /*3020*/  MUFU.EX2 R31, R31 ;  /* 0x0000001f001f7308 */ /* 0x000f220000000800 */
[----:B--2---:R-:W-:-:S01]  /*3030*/  FADD.FTZ R33, R26, R27 ;  /* 0x0000001b1a217221 */ /* 0x004fc20000010000 */
[--C-:B------:R-:W-:Y:S01]  /*3040*/  FFMA.FTZ R74, R74, UR40, -R25.reuse ;  /* 0x000000284a4a7c23 */ /* 0x100fe20008010819 */
[----:B------:R-:W-:-:S01]  /*3050*/  FFMA.FTZ R75, R75, UR40, -R25 ;  /* 0x000000284b4b7c23 */ /* 0x000fc20008010819 */
[--C-:B------:R-:W-:Y:S01]  /*3060*/  FFMA.FTZ R78, R78, UR40, -R25.reuse ;  /* 0x000000284e4e7c23 */ /* 0x100fe20008010819 */
[----:B------:R-:W-:-:S01]  /*3070*/  FFMA.FTZ R79, R79, UR40, -R25 ;  /* 0x000000284f4f7c23 */ /* 0x000fc20008010819 */
[--C-:B------:R-:W-:Y:S01]  /*3080*/  FFMA.FTZ R82, R82, UR40, -R25.reuse ;  /* 0x0000002852527c23 */ /* 0x100fe20008010819 */
[----:B------:R-:W-:-:S01]  /*3090*/  FFMA.FTZ R83, R83, UR40, -R25 ;  /* 0x0000002853537c23 */ /* 0x000fc20008010819 */
[----:B------:R-:W2:Y:S01]  /*30a0*/  MUFU.EX2 R34, R34 ;  /* 0x0000002200227308 */ /* 0x000ea20000000800 */
[----:B---3--:R-:W-:-:S01]  /*30b0*/  FADD.FTZ R32, R30, R33 ;  /* 0x000000211e207221 */ /* 0x008fc20000010000 */
[--C-:B------:R-:W-:Y:S01]  /*30c0*/  FFMA.FTZ R86, R86, UR40, -R25.reuse ;  /* 0x0000002856567c23 */ /* 0x100fe20008010819 */
[----:B------:R-:W-:-:S01]  /*30d0*/  FFMA.FTZ R25, R87, UR40, -R25 ;  /* 0x0000002857197c23 */ /* 0x000fc20008010819 */
[----:B------:R-:W-:-:S04]  /*30e0*/  IMAD.MOV.U32 R87, RZ, RZ, R151 ;  /* 0x000000ffff577224 */ /* 0x000fc800078e0097 */
[----:B------:R-:W1:Y:S01]  /*30f0*/  MUFU.EX2 R35, R35 ;  /* 0x0000002300237308 */ /* 0x000e620000000800 */
[----:B----4-:R-:W-:-:S01]  /*3100*/  FADD.FTZ R33, R31, R32 ;  /* 0x000000201f217221 */ /* 0x010fc20000010000 */
[----:B------:R-:W-:Y:S01]  /*3110*/  F2FP.SATFINITE.E4M3.F32.PACK_AB_MERGE_C R30, R31, R30, RZ ;  /* 0x0000001e1f1e723e */ /* 0x000fe200048070ff */
[----:B------:R-:W-:-:S03]  /*3120*/  IMAD.MOV.U32 R31, RZ, RZ, R151 ;  /* 0x000000ffff1f7224 */ /* 0x000fc600078e0097 */
[----:B------:R-:W-:Y:S01]  /*3130*/  F2FP.SATFINITE.E4M3.F32.PACK_AB_MERGE_C R217, R27, R26, R30 ;  /* 0x0000001a1bd9723e */ /* 0x000fe2000480701e */
[----:B------:R-:W-:Y:S01]  /*3140*/  IMAD.MOV.U32 R30, RZ, RZ, R151 ;  /* 0x000000ffff1e7224 */ /* 0x000fe200078e0097 */
[----:B------:R-:W3:Y:S01]  /*3150*/  MUFU.EX2 R38, R38 ;  /* 0x0000002600267308 */ /* 0x000ee20000000800 */
[----:B--2---:R-:W-:-:S01]  /*3160*/  FADD.FTZ R32, R34, R33 ;  /* 0x0000002122207221 */ /* 0x004fc20000010000 */
[--C-:B------:R-:W-:Y:S02]  /*3170*/  IMAD.MOV.U32 R33, RZ, RZ, R151.reuse ;  /* 0x000000ffff217224 */ /* 0x100fe400078e0097 */
[--C-:B------:R-:W-:Y:S02]  /*3180*/  IMAD.MOV.U32 R27, RZ, RZ, R151.reuse ;  /* 0x000000ffff1b7224 */ /* 0x100fe400078e0097 */
[----:B------:R-:W-:Y:S02]  /*3190*/  IMAD.MOV.U32 R26, RZ, RZ, R151 ;  /* 0x000000ffff1a7224 */ /* 0x000fe400078e0097 */
[----:B------:R-:W2:Y:S01]  /*31a0*/  MUFU.EX2 R39, R39 ;  /* 0x0000002700277308 */ /* 0x000ea20000000800 */
[----:B-1----:R-:W-:-:S07]  /*31b0*/  FADD.FTZ R3, R35, R32 ;  /* 0x0000002023037221 */ /* 0x002fce0000010000 */
[----:B------:R-:W1:Y:S01]  /*31c0*/  MUFU.EX2 R42, R42 ;  /* 0x0000002a002a7308 */ /* 0x000e620000000800 */
[----:B---3--:R-:W-:-:S01]  /*31d0*/  FADD.FTZ R32, R38, R3 ;  /* 0x0000000326207221 */ /* 0x008fc20000010000 */
[----:B------:R-:W-:-:S04]  /*31e0*/  FADD.FTZ R3, R13, R28 ;  /* 0x0000001c0d037221 */ /* 0x000fc80000010000 */
[----:B------:R-:W-:Y:S02]  /*31f0*/  FADD.FTZ R28, R12, R3 ;  /* 0x000000030c1c7221 */ /* 0x000fe40000010000 */
[----:B------:R-:W3:Y:S01]  /*3200*/  MUFU.EX2 R43, R43 ;  /* 0x0000002b002b7308 */ /* 0x000ee20000000800 */
[----:B--2---:R-:W-:-:S01]  /*3210*/  FADD.FTZ R29, R39, R32 ;  /* 0x00000020271d7221 */ /* 0x004fc20000010000 */
[----:B------:R-:W-:Y:S01]  /*3220*/  FADD.FTZ R3, R15, R28 ;  /* 0x0000001c0f037221 */ /* 0x000fe20000010000 */
[----:B------:R-:W-:Y:S01]  /*3230*/  F2FP.SATFINITE.E4M3.F32.PACK_AB_MERGE_C R38, R39, R38, RZ ;  /* 0x000000262726723e */ /* 0x000fe200048070ff */
[----:B------:R-:W-:Y:S02]  /*3240*/  IMAD.MOV.U32 R39, RZ, RZ, R151 ;  /* 0x000000ffff277224 */ /* 0x000fe400078e0097 */
[----:B------:R-:W-:-:S01]  /*3250*/  FADD.FTZ R28, R44, R3 ;  /* 0x000000032c1c7221 */ /* 0x000fc20000010000 */
[----:B------:R-:W-:Y:S01]  /*3260*/  F2FP.SATFINITE.E4M3.F32.PACK_AB_MERGE_C R44, R45, R44, RZ ;  /* 0x0000002c2d2c723e */ /* 0x000fe200048070ff */
[----:B------:R-:W2:Y:S01]  /*3270*/  MUFU.EX2 R46, R46 ;  /* 0x0000002e002e7308 */ /* 0x000ea20000000800 */
[----:B-1----:R-:W-:-:S01]  /*3280*/  FADD.FTZ R32, R42, R29 ;  /* 0x0000001d2a207221 */ /* 0x002fc20000010000 */
[----:B------:R-:W-:Y:S01]  /*3290*/  FADD.FTZ R3, R45, R28 ;  /* 0x0000001c2d037221 */ /* 0x000fe20000010000 */
[----:B------:R-:W-:Y:S01]  /*32a0*/  F2FP.SATFINITE.E4M3.F32.PACK_AB_MERGE_C R220, R15, R12, R44 ;  /* 0x0000000c0fdc723e */ /* 0x000fe2000480702c */
[----:B------:R-:W-:Y:S01]  /*32b0*/  IMAD.MOV.U32 R45, RZ, RZ, R151 ;  /* 0x000000ffff2d7224 */ /* 0x000fe200078e0097 */
[----:B------:R-:W-:Y:S01]  /*32c0*/  F2FP.SATFINITE.E4M3.F32.PACK_AB_MERGE_C R219, R35, R34, R38 ;  /* 0x0000002223db723e */ /* 0x000fe20004807026 */
[----:B------:R-:W-:Y:S01]  /*32d0*/  FADD.FTZ R28, R14, R3 ;  /* 0x000000030e1c7221 */ /* 0x000fe20000010000 */
[----:B------:R-:W-:Y:S01]  /*32e0*/  IMAD.MOV.U32 R44, RZ, RZ, R151 ;  /* 0x000000ffff2c7224 */ /* 0x000fe200078e0097 */
[----:B------:R-:W1:Y:S01]  /*32f0*/  MUFU.EX2 R47, R47 ;  /* 0x0000002f002f7308 */ /* 0x000e620000000800 */
[----:B---3--:R-:W-:-:S01]  /*3300*/  FADD.FTZ R29, R43, R32 ;  /* 0x000000202b1d7221 */ /* 0x008fc20000010000 */
[----:B------:R-:W-:Y:S01]  /*3310*/  FADD.FTZ R3, R21, R28 ;  /* 0x0000001c15037221 */ /* 0x000fe20000010000 */
[----:B------:R-:W-:-:S02]  /*3320*/  IMAD.MOV.U32 R38, RZ, RZ, R151 ;  /* 0x000000ffff267224 */ /* 0x000fc400078e0097 */
[----:B------:R-:W-:Y:S02]  /*3330*/  IMAD.MOV.U32 R35, RZ, RZ, R151 ;  /* 0x000000ffff237224 */ /* 0x000fe400078e0097 */
[----:B------:R-:W-:-:S01]  /*3340*/  FADD.FTZ R6, R52, R3 ;  /* 0x0000000334067221 */ /* 0x000fc20000010000 */
[----:B------:R-:W-:Y:S01]  /*3350*/  F2FP.SATFINITE.E4M3.F32.PACK_AB_MERGE_C R52, R53, R52, RZ ;  /* 0x000000343534723e */ /* 0x000fe200048070ff */
[----:B------:R-:W3:Y:S01]  /*3360*/  MUFU.EX2 R50, R50 ;  /* 0x0000003200327308 */ /* 0x000ee20000000800 */
[----:B--2---:R-:W-:-:S01]  /*3370*/  FADD.FTZ R32, R46, R29 ;  /* 0x0000001d2e207221 */ /* 0x004fc20000010000 */
[----:B------:R-:W-:Y:S01]  /*3380*/  FADD.FTZ R53, R53, R6 ;  /* 0x0000000635357221 */ /* 0x000fe20000010000 */
[----:B------:R-:W-:Y:S01]  /*3390*/  F2FP.SATFINITE.E4M3.F32.PACK_AB_MERGE_C R222, R21, R14, R52 ;  /* 0x0000000e15de723e */ /* 0x000fe20004807034 */
[----:B------:R-:W-:Y:S02]  /*33a0*/  IMAD.MOV.U32 R52, RZ, RZ, R151 ;  /* 0x000000ffff347224 */ /* 0x000fe400078e0097 */
[----:B------:R-:W-:-:S01]  /*33b0*/  FADD.FTZ R6, R20, R53 ;  /* 0x0000003514067221 */ /* 0x000fc20000010000 */
[----:B------:R-:W-:Y:S01]  /*33c0*/  IMAD.MOV.U32 R53, RZ, RZ, R151 ;  /* 0x000000ffff357224 */ /* 0x000fe200078e0097 */
[----:B------:R-:W2:Y:S01]  /*33d0*/  MUFU.EX2 R51, R51 ;  /* 0x0000003300337308 */ /* 0x000ea20000000800 */
[----:B-1----:R-:W-:-:S01]  /*33e0*/  FADD.FTZ R29, R47, R32 ;  /* 0x000000202f1d7221 */ /* 0x002fc20000010000 */
[----:B------:R-:W-:Y:S01]  /*33f0*/  F2FP.SATFINITE.E4M3.F32.PACK_AB_MERGE_C R46, R47, R46, RZ ;  /* 0x0000002e2f2e723e */ /* 0x000fe200048070ff */
[----:B------:R-:W-:-:S02]  /*3400*/  IMAD.MOV.U32 R47, RZ, RZ, R151 ;  /* 0x000000ffff2f7224 */ /* 0x000fc400078e0097 */
[--C-:B------:R-:W-:Y:S01]  /*3410*/  IMAD.MOV.U32 R34, RZ, RZ, R151.reuse ;  /* 0x000000ffff227224 */ /* 0x100fe200078e0097 */
[----:B------:R-:W-:Y:S01]  /*3420*/  F2FP.SATFINITE.E4M3.F32.PACK_AB_MERGE_C R221, R43, R42, R46 ;  /* 0x0000002a2bdd723e */ /* 0x000fe2000480702e */
[----:B------:R-:W-:Y:S01]  /*3430*/  IMAD.MOV.U32 R46, RZ, RZ, R151 ;  /* 0x000000ffff2e7224 */ /* 0x000fe200078e0097 */
[----:B------:R-:W1:Y:S01]  /*3440*/  MUFU.EX2 R54, R54 ;  /* 0x0000003600367308 */ /* 0x000e620000000800 */
[----:B---3--:R-:W-:-:S01]  /*3450*/  FADD.FTZ R32, R50, R29 ;  /* 0x0000001d32207221 */ /* 0x008fc20000010000 */
[--C-:B------:R-:W-:Y:S02]  /*3460*/  IMAD.MOV.U32 R43, RZ, RZ, R151.reuse ;  /* 0x000000ffff2b7224 */ /* 0x100fe400078e0097 */
[--C-:B------:R-:W-:Y:S02]  /*3470*/  IMAD.MOV.U32 R42, RZ, RZ, R151.reuse ;  /* 0x000000ffff2a7224 */ /* 0x100fe400078e0097 */
[----:B------:R-:W-:Y:S02]  /*3480*/  IMAD.MOV.U32 R29, RZ, RZ, R151 ;  /* 0x000000ffff1d7224 */ /* 0x000fe400078e0097 */
[----:B------:R-:W3:Y:S01]  /*3490*/  MUFU.EX2 R55, R55 ;  /* 0x0000003700377308 */ /* 0x000ee20000000800 */
[----:B--2---:R-:W-:-:S01]  /*34a0*/  FADD.FTZ R9, R51, R32 ;  /* 0x0000002033097221 */ /* 0x004fc20000010000 */
[----:B------:R-:W-:-:S02]  /*34b0*/  IMAD.MOV.U32 R32, RZ, RZ, R151 ;  /* 0x000000ffff207224 */ /* 0x000fc400078e0097 */
[----:B------:R-:W-:-:S04]  /*34c0*/  IMAD.MOV.U32 R28, RZ, RZ, R151 ;  /* 0x000000ffff1c7224 */ /* 0x000fc800078e0097 */
[----:B------:R-:W2:Y:S01]  /*34d0*/  MUFU.EX2 R58, R58 ;  /* 0x0000003a003a7308 */ /* 0x000ea20000000800 */
[----:B-1----:R-:W-:-:S07]  /*34e0*/  FADD.FTZ R10, R54, R9 ;  /* 0x00000009360a7221 */ /* 0x002fce0000010000 */
[----:B------:R-:W1:Y:S01]  /*34f0*/  MUFU.EX2 R59, R59 ;  /* 0x0000003b003b7308 */ /* 0x000e620000000800 */
[----:B---3--:R-:W-:-:S01]  /*3500*/  FADD.FTZ R3, R55, R10 ;  /* 0x0000000a37037221 */ /* 0x008fc20000010000 */
[----:B------:R-:W-:Y:S01]  /*3510*/  F2FP.SATFINITE.E4M3.F32.PACK_AB_MERGE_C R54, R55, R54, RZ ;  /* 0x000000363736723e */ /* 0x000fe200048070ff */
[----:B------:R-:W-:-:S03]  /*3520*/  IMAD.MOV.U32 R55, RZ, RZ, R151 ;  /* 0x000000ffff377224 */ /* 0x000fc600078e0097 */
[----:B------:R-:W-:Y:S01]  /*3530*/  F2FP.SATFINITE.E4M3.F32.PACK_AB_MERGE_C R223, R51, R50, R54 ;  /* 0x0000003233df723e */ /* 0x000fe20004807036 */
[----:B------:R-:W-:Y:S01]  /*3540*/  IMAD.MOV.U32 R54, RZ, RZ, R151 ;  /* 0x000000ffff367224 */ /* 0x000fe200078e0097 */
[----:B------:R-:W3:Y:S01]  /*3550*/  MUFU.EX2 R62, R62 ;  /* 0x0000003e003e7308 */ /* 0x000ee20000000800 */
[----:B--2---:R-:W-:-:S01]  /*3560*/  FADD.FTZ R10, R58, R3 ;  /* 0x000000033a0a7221 */ /* 0x004fc20000010000 */
[----:B------:R-:W-:Y:S01]  /*3570*/  FADD.FTZ R3, R57, R6 ;  /* 0x0000000639037221 */ /* 0x000fe20000010000 */
[--C-:B------:R-:W-:Y:S02]  /*3580*/  IMAD.MOV.U32 R51, RZ, RZ, R151.reuse ;  /* 0x000000ffff337224 */ /* 0x100fe400078e0097 */
[----:B------:R-:W-:Y:S02]  /*3590*/  IMAD.MOV.U32 R50, RZ, RZ, R151 ;  /* 0x000000ffff327224 */ /* 0x000fe400078e0097 */
[----:B------:R-:W-:-:S01]  /*35a0*/  FADD.FTZ R6, R60, R3 ;  /* 0x000000033c067221 */ /* 0x000fc20000010000 */
[----:B------:R-:W-:Y:S01]  /*35b0*/  F2FP.SATFINITE.E4M3.F32.PACK_AB_MERGE_C R60, R61, R60, RZ ;  /* 0x0000003c3d3c723e */ /* 0x000fe200048070ff */
[----:B------:R-:W2:Y:S01]  /*35c0*/  MUFU.EX2 R63, R63 ;  /* 0x0000003f003f7308 */ /* 0x000ea20000000800 */
[----:B-1----:R-:W-:-:S01]  /*35d0*/  FADD.FTZ R9, R59, R10 ;  /* 0x0000000a3b097221 */ /* 0x002fc20000010000 */
[----:B------:R-:W-:Y:S01]  /*35e0*/  FADD.FTZ R61, R61, R6 ;  /* 0x000000063d3d7221 */ /* 0x000fe20000010000 */
[----:B------:R-:W-:Y:S01]  /*35f0*/  F2FP.SATFINITE.E4M3.F32.PACK_AB_MERGE_C R224, R57, R20, R60 ;  /* 0x0000001439e0723e */ /* 0x000fe2000480703c */
[----:B------:R-:W-:-:S02]  /*3600*/  IMAD.MOV.U32 R60, RZ, RZ, R151 ;  /* 0x000000ffff3c7224 */ /* 0x000fc400078e0097 */
[----:B------:R-:W-:Y:S02]  /*3610*/  IMAD.MOV.U32 R57, RZ, RZ, R151 ;  /* 0x000000ffff397224 */ /* 0x000fe400078e0097 */
[----:B------:R-:W1:Y:S01]  /*3620*/  MUFU.EX2 R66, R66 ;  /* 0x0000004200427308 */ /* 0x000e620000000800 */
[----:B---3--:R-:W-:-:S07]  /*3630*/  FADD.FTZ R4, R62, R9 ;  /* 0x000000093e047221 */ /* 0x008fce0000010000 */
[----:B------:R-:W3:Y:S01]  /*3640*/  MUFU.EX2 R67, R67 ;  /* 0x0000004300437308 */ /* 0x000ee20000000800 */
[C---:B--2---:R-:W-:Y:S01]  /*3650*/  F2FP.SATFINITE.E4M3.F32.PACK_AB_MERGE_C R62, R63.reuse, R62, RZ ;  /* 0x0000003e3f3e723e */ /* 0x044fe200048070ff */
[----:B------:R-:W-:Y:S01]  /*3660*/  FADD.FTZ R63, R63, R4 ;  /* 0x000000043f3f7221 */ /* 0x000fe20000010000 */
[----:B------:R-:W-:-:S01]  /*3670*/  FADD.FTZ R4, R64, R61 ;  /* 0x0000003d40047221 */ /* 0x000fc20000010000 */
[--C-:B------:R-:W-:Y:S01]  /*3680*/  IMAD.MOV.U32 R61, RZ, RZ, R151.reuse ;  /* 0x000000ffff3d7224 */ /* 0x100fe200078e0097 */
[----:B------:R-:W-:Y:S01]  /*3690*/  F2FP.SATFINITE.E4M3.F32.PACK_AB_MERGE_C R225, R59, R58, R62 ;  /* 0x0000003a3be1723e */ /* 0x000fe2000480703e */
[----:B------:R-:W-:Y:S02]  /*36a0*/  IMAD.MOV.U32 R62, RZ, RZ, R151 ;  /* 0x000000ffff3e7224 */ /* 0x000fe400078e0097 */
[----:B------:R-:W-:-:S01]  /*36b0*/  FADD.FTZ R3, R65, R4 ;  /* 0x0000000441037221 */ /* 0x000fc20000010000 */
[----:B------:R-:W2:Y:S01]  /*36c0*/  MUFU.EX2 R70, R70 ;  /* 0x0000004600467308 */ /* 0x000ea20000000800 */
[----:B-1----:R-:W-:-:S01]  /*36d0*/  FADD.FTZ R6, R66, R63 ;  /* 0x0000003f42067221 */ /* 0x002fc20000010000 */
[----:B------:R-:W-:-:S02]  /*36e0*/  IMAD.MOV.U32 R63, RZ, RZ, R151 ;  /* 0x000000ffff3f7224 */ /* 0x000fc400078e0097 */
[----:B------:R-:W-:-:S01]  /*36f0*/  FADD.FTZ R4, R68, R3 ;  /* 0x0000000344047221 */ /* 0x000fc20000010000 */
[--C-:B------:R-:W-:Y:S02]  /*3700*/  IMAD.MOV.U32 R59, RZ, RZ, R151.reuse ;  /* 0x000000ffff3b7224 */ /* 0x100fe400078e0097 */
[----:B------:R-:W-:Y:S01]  /*3710*/  IMAD.MOV.U32 R58, RZ, RZ, R151 ;  /* 0x000000ffff3a7224 */ /* 0x000fe200078e0097 */
[----:B------:R-:W1:Y:S01]  /*3720*/  MUFU.EX2 R69, R69 ;  /* 0x0000004500457308 */ /* 0x000e620000000800 */
[----:B---3--:R-:W-:-:S07]  /*3730*/  FADD.FTZ R7, R67, R6 ;  /* 0x0000000643077221 */ /* 0x008fce0000010000 */
[----:B------:R-:W3:Y:S01]  /*3740*/  MUFU.EX2 R71, R71 ;  /* 0x0000004700477308 */ /* 0x000ee20000000800 */
[----:B--2---:R-:W-:-:S07]  /*3750*/  FADD.FTZ R6, R70, R7 ;  /* 0x0000000746067221 */ /* 0x004fce0000010000 */
[----:B------:R-:W-:Y:S01]  /*3760*/  MUFU.EX2 R76, R76 ;  /* 0x0000004c004c7308 */ /* 0x000fe20000000800 */
[C---:B-1----:R-:W-:Y:S01]  /*3770*/  F2FP.SATFINITE.E4M3.F32.PACK_AB_MERGE_C R68, R69.reuse, R68, RZ ;  /* 0x000000444544723e */ /* 0x042fe200048070ff */
[----:B------:R-:W-:-:S03]  /*3780*/  FADD.FTZ R69, R69, R4 ;  /* 0x0000000445457221 */ /* 0x000fc60000010000 */
[----:B------:R-:W-:Y:S01]  /*3790*/  F2FP.SATFINITE.E4M3.F32.PACK_AB_MERGE_C R226, R65, R64, R68 ;  /* 0x0000004041e2723e */ /* 0x000fe20004807044 */
[--C-:B------:R-:W-:Y:S02]  /*37a0*/  IMAD.MOV.U32 R68, RZ, RZ, R151.reuse ;  /* 0x000000ffff447224 */ /* 0x100fe400078e0097 */
[----:B------:R-:W1:Y:S01]  /*37b0*/  MUFU.EX2 R77, R77 ;  /* 0x0000004d004d7308 */ /* 0x000e620000000800 */
[C---:B---3--:R-:W-:Y:S01]  /*37c0*/  F2FP.SATFINITE.E4M3.F32.PACK_AB_MERGE_C R70, R71.reuse, R70, RZ ;  /* 0x000000464746723e */ /* 0x048fe200048070ff */
[----:B------:R-:W-:Y:S01]  /*37d0*/  FADD.FTZ R71, R71, R6 ;  /* 0x0000000647477221 */ /* 0x000fe20000010000 */
[--C-:B------:R-:W-:Y:S02]  /*37e0*/  IMAD.MOV.U32 R65, RZ, RZ, R151.reuse ;  /* 0x000000ffff417224 */ /* 0x100fe400078e0097 */
[----:B------:R-:W-:Y:S01]  /*37f0*/  F2FP.SATFINITE.E4M3.F32.PACK_AB_MERGE_C R227, R67, R66, R70 ;  /* 0x0000004243e3723e */ /* 0x000fe20004807046 */
[--C-:B------:R-:W-:Y:S02]  /*3800*/  IMAD.MOV.U32 R70, RZ, RZ, R151.reuse ;  /* 0x000000ffff467224 */ /* 0x100fe400078e0097 */
[----:B------:R-:W2:Y:S01]  /*3810*/  MUFU.EX2 R72, R72 ;  /* 0x0000004800487308 */ /* 0x000ea20000000800 */
[----:B------:R-:W-:-:S02]  /*3820*/  IMAD.MOV.U32 R67, RZ, RZ, R151 ;  /* 0x000000ffff437224 */ /* 0x000fc400078e0097 */
[--C-:B------:R-:W-:Y:S02]  /*3830*/  IMAD.MOV.U32 R66, RZ, RZ, R151.reuse ;  /* 0x000000ffff427224 */ /* 0x100fe400078e0097 */
[----:B------:R-:W-:-:S03]  /*3840*/  IMAD.MOV.U32 R64, RZ, RZ, R151 ;  /* 0x000000ffff407224 */ /* 0x000fc600078e0097 */
[----:B------:R-:W3:Y:S01]  /*3850*/  MUFU.EX2 R74, R74 ;  /* 0x0000004a004a7308 */ /* 0x000ee20000000800 */
[----:B-1----:R-:W-:-:S07]  /*3860*/  F2FP.SATFINITE.E4M3.F32.PACK_AB_MERGE_C R3, R77, R76, RZ ;  /* 0x0000004c4d03723e */ /* 0x002fce00048070ff */
[----:B------:R-:W1:Y:S01]  /*3870*/  MUFU.EX2 R73, R73 ;  /* 0x0000004900497308 */ /* 0x000e620000000800 */
[----:B--2---:R-:W-:-:S01]  /*3880*/  FADD.FTZ R4, R72, R69 ;  /* 0x0000004548047221 */ /* 0x004fc20000010000 */
[----:B------:R-:W-:-:S06]  /*3890*/  IMAD.MOV.U32 R69, RZ, RZ, R151 ;  /* 0x000000ffff457224 */ /* 0x000fcc00078e0097 */
[----:B------:R-:W2:Y:S01]  /*38a0*/  MUFU.EX2 R75, R75 ;  /* 0x0000004b004b7308 */ /* 0x000ea20000000800 */
[----:B---3--:R-:W-:-:S01]  /*38b0*/  FADD.FTZ R6, R74, R71 ;  /* 0x000000474a067221 */ /* 0x008fc20000010000 */
[----:B------:R-:W-:-:S06]  /*38c0*/  IMAD.MOV.U32 R71, RZ, RZ, R151 ;  /* 0x000000ffff477224 */ /* 0x000fcc00078e0097 */
[----:B------:R-:W3:Y:S01]  /*38d0*/  MUFU.EX2 R78, R78 ;  /* 0x0000004e004e7308 */ /* 0x000ee20000000800 */
[C---:B-1----:R-:W-:Y:S01]  /*38e0*/  F2FP.SATFINITE.E4M3.F32.PACK_AB_MERGE_C R228, R73.reuse, R72, R3 ;  /* 0x0000004849e4723e */ /* 0x042fe20004807003 */
[----:B------:R-:W-:Y:S01]  /*38f0*/  FADD.FTZ R73, R73, R4 ;  /* 0x0000000449497221 */ /* 0x000fe20000010000 */
[----:B------:R-:W-:-:S03]  /*3900*/  IMAD.MOV.U32 R72, RZ, RZ, R151 ;  /* 0x000000ffff487224 */ /* 0x000fc600078e0097 */
[----:B------:R-:W-:Y:S01]  /*3910*/  FADD.FTZ R76, R76, R73 ;  /* 0x000000494c4c7221 */ /* 0x000fe20000010000 */
[----:B------:R-:W-:Y:S01]  /*3920*/  IMAD.MOV.U32 R73, RZ, RZ, R151 ;  /* 0x000000ffff497224 */ /* 0x000fe200078e0097 */
[----:B------:R-:W1:Y:S01]  /*3930*/  MUFU.EX2 R79, R79 ;  /* 0x0000004f004f7308 */ /* 0x000e620000000800 */
[----:B--2---:R-:W-:-:S01]  /*3940*/  FADD.FTZ R3, R75, R6 ;  /* 0x000000064b037221 */ /* 0x004fc20000010000 */
[----:B------:R-:W-:Y:S01]  /*3950*/  FADD.FTZ R77, R77, R76 ;  /* 0x0000004c4d4d7221 */ /* 0x000fe20000010000 */
[----:B------:R-:W-:-:S05]  /*3960*/  IMAD.MOV.U32 R76, RZ, RZ, R151 ;  /* 0x000000ffff4c7224 */ /* 0x000fca00078e0097 */
[----:B------:R-:W-:Y:S01]  /*3970*/  MUFU.EX2 R84, R84 ;  /* 0x0000005400547308 */ /* 0x000fe20000000800 */
[----:B---3--:R-:W-:-:S07]  /*3980*/  FADD.FTZ R4, R78, R3 ;  /* 0x000000034e047221 */ /* 0x008fce0000010000 */
[----:B------:R-:W2:Y:S01]  /*3990*/  MUFU.EX2 R85, R85 ;  /* 0x0000005500557308 */ /* 0x000ea20000000800 */
[C---:B-1----:R-:W-:Y:S01]  /*39a0*/  F2FP.SATFINITE.E4M3.F32.PACK_AB_MERGE_C R78, R79.reuse, R78, RZ ;  /* 0x0000004e4f4e723e */ /* 0x042fe200048070ff */
[----:B------:R-:W-:-:S03]  /*39b0*/  FADD.FTZ R79, R79, R4 ;  /* 0x000000044f4f7221 */ /* 0x000fc60000010000 */
[----:B------:R-:W-:Y:S01]  /*39c0*/  F2FP.SATFINITE.E4M3.F32.PACK_AB_MERGE_C R229, R75, R74, R78 ;  /* 0x0000004a4be5723e */ /* 0x000fe2000480704e */
[--C-:B------:R-:W-:Y:S02]  /*39d0*/  IMAD.MOV.U32 R78, RZ, RZ, R151.reuse ;  /* 0x000000ffff4e7224 */ /* 0x100fe400078e0097 */
[----:B------:R-:W1:Y:S01]  /*39e0*/  MUFU.EX2 R24, R24 ;  /* 0x0000001800187308 */ /* 0x000e620000000800 */
[--C-:B------:R-:W-:Y:S02]  /*39f0*/  IMAD.MOV.U32 R75, RZ, RZ, R151.reuse ;  /* 0x000000ffff4b7224 */ /* 0x100fe400078e0097 */
[----:B------:R-:W-:-:S05]  /*3a00*/  IMAD.MOV.U32 R74, RZ, RZ, R151 ;  /* 0x000000ffff4a7224 */ /* 0x000fca00078e0097 */
[----:B------:R-:W3:Y:S01]  /*3a10*/  MUFU.EX2 R82, R82 ;  /* 0x0000005200527308 */ /* 0x000ee20000000800 */
[----:B--2---:R-:W-:-:S07]  /*3a20*/  F2FP.SATFINITE.E4M3.F32.PACK_AB_MERGE_C R3, R85, R84, RZ ;  /* 0x000000545503723e */ /* 0x004fce00048070ff */
[----:B------:R-:W2:Y:S01]  /*3a30*/  MUFU.EX2 R81, R81 ;  /* 0x0000005100517308 */ /* 0x000ea20000000800 */
[----:B-1----:R-:W-:-:S01]  /*3a40*/  FADD.FTZ R4, R24, R77 ;  /* 0x0000004d18047221 */ /* 0x002fc20000010000 */
[----:B------:R-:W-:-:S06]  /*3a50*/  IMAD.MOV.U32 R77, RZ, RZ, R151 ;  /* 0x000000ffff4d7224 */ /* 0x000fcc00078e0097 */
[----:B------:R-:W1:Y:S01]  /*3a60*/  MUFU.EX2 R83, R83 ;  /* 0x0000005300537308 */ /* 0x000e620000000800 */
[----:B---3--:R-:W-:-:S01]  /*3a70*/  FADD.FTZ R6, R82, R79 ;  /* 0x0000004f52067221 */ /* 0x008fc20000010000 */
[----:B------:R-:W-:-:S06]  /*3a80*/  IMAD.MOV.U32 R79, RZ, RZ, R151 ;  /* 0x000000ffff4f7224 */ /* 0x000fcc00078e0097 */
[----:B------:R-:W-:Y:S01]  /*3a90*/  MUFU.EX2 R86, R86 ;  /* 0x0000005600567308 */ /* 0x000fe20000000800 */
[C---:B--2---:R-:W-:Y:S01]  /*3aa0*/  F2FP.SATFINITE.E4M3.F32.PACK_AB_MERGE_C R230, R81.reuse, R24, R3 ;  /* 0x0000001851e6723e */ /* 0x044fe20004807003 */
[----:B------:R-:W-:Y:S01]  /*3ab0*/  FADD.FTZ R81, R81, R4 ;  /* 0x0000000451517221 */ /* 0x000fe20000010000 */
[----:B------:R-:W-:-:S03]  /*3ac0*/  IMAD.MOV.U32 R24, RZ, RZ, R151 ;  /* 0x000000ffff187224 */ /* 0x000fc600078e0097 */
[----:B------:R-:W-:Y:S01]  /*3ad0*/  FADD.FTZ R4, R84, R81 ;  /* 0x0000005154047221 */ /* 0x000fe20000010000 */
[----:B------:R-:W-:Y:S01]  /*3ae0*/  IMAD.MOV.U32 R84, RZ, RZ, R151 ;  /* 0x000000ffff547224 */ /* 0x000fe200078e0097 */
[----:B------:R-:W2:Y:S01]  /*3af0*/  MUFU.EX2 R25, R25 ;  /* 0x0000001900197308 */ /* 0x000ea20000000800 */
[----:B-1----:R-:W-:-:S01]  /*3b00*/  FADD.FTZ R3, R83, R6 ;  /* 0x0000000653037221 */ /* 0x002fc20000010000 */
[----:B------:R-:W-:Y:S01]  /*3b10*/  FADD.FTZ R4, R85, R4 ;  /* 0x0000000455047221 */ /* 0x000fe20000010000 */
[--C-:B------:R-:W-:Y:S02]  /*3b20*/  IMAD.MOV.U32 R85, RZ, RZ, R151.reuse ;  /* 0x000000ffff557224 */ /* 0x100fe400078e0097 */
[----:B------:R-:W-:Y:S01]  /*3b30*/  IMAD.MOV.U32 R81, RZ, RZ, R151 ;  /* 0x000000ffff517224 */ /* 0x000fe200078e0097 */
[----:B--2---:R-:W-:Y:S01]  /*3b40*/  F2FP.SATFINITE.E4M3.F32.PACK_AB_MERGE_C R6, R25, R86, RZ ;  /* 0x000000561906723e */ /* 0x004fe200048070ff */
[----:B------:R-:W-:-:S03]  /*3b50*/  FADD.FTZ R86, R86, R3 ;  /* 0x0000000356567221 */ /* 0x000fc60000010000 */
[----:B------:R-:W-:Y:S01]  /*3b60*/  F2FP.SATFINITE.E4M3.F32.PACK_AB_MERGE_C R231, R83, R82, R6 ;  /* 0x0000005253e7723e */ /* 0x000fe20004807006 */
[----:B------:R-:W-:-:S01]  /*3b70*/  FADD.FTZ R3, R25, R86 ;  /* 0x0000005619037221 */ /* 0x000fc20000010000 */
[--C-:B------:R-:W-:Y:S02]  /*3b80*/  IMAD.MOV.U32 R86, RZ, RZ, R151.reuse ;  /* 0x000000ffff567224 */ /* 0x100fe400078e0097 */
[--C-:B------:R-:W-:Y:S02]  /*3b90*/  IMAD.MOV.U32 R83, RZ, RZ, R151.reuse ;  /* 0x000000ffff537224 */ /* 0x100fe400078e0097 */
[--C-:B------:R-:W-:Y:S02]  /*3ba0*/  IMAD.MOV.U32 R82, RZ, RZ, R151.reuse ;  /* 0x000000ffff527224 */ /* 0x100fe400078e0097 */
[----:B------:R-:W-:Y:S01]  /*3bb0*/  IMAD.MOV.U32 R25, RZ, RZ, R151 ;  /* 0x000000ffff197224 */ /* 0x000fe200078e0097 */
[----:B------:R-:W-:Y:S06]  /*3bc0*/  @!P1 BRA `(.L_x_15) ;  /* 0x0000002400cc9947 */ /* 0x000fec0003800000 */
[----:B------:R-:W-:Y:S01]  /*3bd0*/  IMAD.MOV.U32 R6, RZ, RZ, R5 ;  /* 0x000000ffff067224 */ /* 0x000fe200078e0005 */
[----:B------:R-:W-:Y:S01]  /*3be0*/  CS2R R150, SRZ ;  /* 0x0000000000967805 */ /* 0x000fe2000001ff00 */
[----:B------:R-:W-:Y:S01]  /*3bf0*/  IMAD.MOV.U32 R7, RZ, RZ, R0 ;  /* 0x000000ffff077224 */ /* 0x000fe200078e0000 */
[----:B------:R-:W-:Y:S02]  /*3c00*/  CS2R R148, SRZ ;  /* 0x0000000000947805 */ /* 0x000fe4000001ff00 */
[----:B------:R-:W-:Y:S02]  /*3c10*/  CS2R R146, SRZ ;  /* 0x0000000000927805 */ /* 0x000fe4000001ff00 */
[----:B------:R-:W-:Y:S02]  /*3c20*/  CS2R R144, SRZ ;  /* 0x0000000000907805 */ /* 0x000fe4000001ff00 */
[----:B------:R-:W-:Y:S02]  /*3c30*/  CS2R R142, SRZ ;  /* 0x00000000008e7805 */ /* 0x000fe4000001ff00 */
[----:B------:R-:W-:-:S02]  /*3c40*/  CS2R R140, SRZ ;  /* 0x00000000008c7805 */ /* 0x000fc4000001ff00 */
[----:B------:R-:W-:Y:S02]  /*3c50*/  CS2R R138, SRZ ;  /* 0x00000000008a7805 */ /* 0x000fe4000001ff00 */
        /* <DEDUP_REMOVED lines=56> */
[----:B------:R-:W-:Y:S01]  /*3fe0*/  CS2R R24, SRZ ;  /* 0x0000000000187805 */ /* 0x000fe2000001ff00 */
[----:B------:R-:W-:Y:S01]  /*3ff0*/  UIADD3 UR53, UR53, -0x2, URZ ;  /* 0xfffffffe35357890 */ /* 0x000fe2000fffe03f */
[----:B------:R-:W-:Y:S01]  /*4000*/  UMOV UR57, UR36 ;  /* 0x0000002400397c82 */ /* 0x000fe20008000000 */
[----:B------:R-:W-:-:S10]  /*4010*/  UMOV UR56, UR52 ;  /* 0x0000003400387c82 */ /* 0x000fd40008000000 */
.L_x_25:
[----:B------:R-:W-:Y:S01]  /*4020*/  ISETP.NE.AND P2, PT, RZ, UR41, PT ;  /* 0x00000029ff007c0c */ /* 0x000fe2000bf45270 */
[----:B------:R-:W-:-:S04]  /*4030*/  UISETP.NE.AND UP0, UPT, UR56, 0x1, UPT ;  /* 0x000000013800788c */ /* 0x000fc8000bf05270 */
[----:B------:R-:W-:-:S04]  /*4040*/  USEL UR36, URZ, 0x1, UP0 ;  /* 0x000000013f247887 */ /* 0x000fc80008000000 */
[----:B------:R-:W-:-:S04]  /*4050*/  ULOP3.LUT UR36, UR57, UR36, URZ, 0x3c, !UPT ;  /* 0x0000002439247292 */ /* 0x000fc8000f8e3c3f */
[----:B------:R-:W-:Y:S08]  /*4060*/  @P2 BRA `(.L_x_16) ;  /* 0x0000000000382947 */ /* 0x000ff00003800000 */
[----:B------:R-:W-:Y:S05]  /*4070*/  @!P0 BRA `(.L_x_17) ;  /* 0x0000000000048947 */ /* 0x000fea0003800000 */
[----:B------:R-:W-:Y:S01]  /*4080*/  BPT.TRAP 0x1 ;  /* 0x000000040000795c */ /* 0x000fe20000300000 */
.L_x_17:
[----:B------:R-:W-:Y:S01]  /*4090*/  UIADD3 UR6, UR56, 0x1, URZ ;  /* 0x0000000138067890 */ /* 0x000fe2000fffe03f */
[----:B------:R-:W-:-:S03]  /*40a0*/  IMAD.U32 R0, RZ, RZ, UR36 ;  /* 0x00000024ff007e24 */ /* 0x000fc6000f8e00ff */
[----:B------:R-:W-:Y:S02]  /*40b0*/  UISETP.NE.AND UP0, UPT, UR6, 0x2, UPT ;  /* 0x000000020600788c */ /* 0x000fe4000bf05270 */
[----:B------:R-:W-:Y:S02]  /*40c0*/  SHF.L.U32 R0, R0, 0x1f, RZ ;  /* 0x0000001f00007819 */ /* 0x000fe400000006ff */
[----:B------:R-:W-:-:S04]  /*40d0*/  USEL UR6, UR6, URZ, UP0 ;  /* 0x0000003f06067287 */ /* 0x000fc80008000000 */
[----:B------:R-:W-:-:S09]  /*40e0*/  ULEA UR6, UR6, UR38, 0x3 ;  /* 0x0000002606067291 */ /* 0x000fd2000f8e183f */
[----:B------:R1:W2:Y:S01]  /*40f0*/  SYNCS.PHASECHK.TRANS64.TRYWAIT P1, [UR6+0x38830], R0 ;  /* 0x03883000ff0075a7 */ /* 0x0002a20008020146 */
[----:B------:R-:W-:Y:S05]  /*4100*/  @!P0 BRA `(.L_x_18) ;  /* 0x0000000000048947 */ /* 0x000fea0003800000 */
[----:B------:R-:W-:Y:S01]  /*4110*/  BPT.TRAP 0x1 ;  /* 0x000000040000795c */ /* 0x000fe20000300000 */
.L_x_18:
[----:B--2---:R-:W-:Y:S05]  /*4120*/  @P1 BRA `(.L_x_16) ;  /* 0x0000000000081947 */ /* 0x004fea0003800000 */
[----:B------:R-:W2:Y:S02]  /*4130*/  SYNCS.PHASECHK.TRANS64.TRYWAIT P1, [UR6+0x38830], R0 ;  /* 0x03883000ff0075a7 */ /* 0x000ea40008020146 */
[----:B--2---:R-:W-:Y:S05]  /*4140*/  @!P1 BRA `(.L_x_19) ;  /* 0x0000008000849947 */ /* 0x004fea0003800000 */
.L_x_16:
[----:B-12---:R-:W-:Y:S01]  /*4150*/  VIADD R0, R18, 0x8 ;  /* 0x0000000812007836 */ /* 0x006fe20000000000 */
[----:B------:R-:W-:Y:S01]  /*4160*/  UIADD3 UR52, UR56, 0x1, URZ ;  /* 0x0000000138347890 */ /* 0x000fe2000fffe03f */
[----:B------:R-:W-:Y:S01]  /*4170*/  UMOV UR35, 0x40000040 ;  /* 0x4000004000237882 */ /* 0x000fe20000000000 */
[----:B------:R-:W-:Y:S02]  /*4180*/  UMOV UR7, 0x40000040 ;  /* 0x4000004000077882 */ /* 0x000fe40000000000 */
[----:B------:R1:W-:Y:S01]  /*4190*/  BAR.SYNC.DEFER_BLOCKING R0, 0x100 ;  /* 0x000400000000751d */ /* 0x0003e20000010000 */
[----:B------:R-:W-:-:S04]  /*41a0*/  UISETP.NE.AND UP0, UPT, UR52, 0x2, UPT ;  /* 0x000000023400788c */ /* 0x000fc8000bf05270 */
[----:B------:R-:W-:Y:S01]  /*41b0*/  USEL UR52, UR52, URZ, UP0 ;  /* 0x0000003f34347287 */ /* 0x000fe20008000000 */
[----:B------:R-:W-:Y:S01]  /*41c0*/  UMOV UR11, 0x40000040 ;  /* 0x40000040000b7882 */ /* 0x000fe20000000000 */
[----:B------:R-:W-:Y:S02]  /*41d0*/  UMOV UR15, 0x40000040 ;  /* 0x40000040000f7882 */ /* 0x000fe40000000000 */
[----:B------:R-:W-:Y:S01]  /*41e0*/  ULEA UR34, UR52, UR49, 0xb ;  /* 0x0000003134227291 */ /* 0x000fe2000f8e583f */
[----:B------:R-:W-:Y:S01]  /*41f0*/  UMOV UR19, 0x40000040 ;  /* 0x4000004000137882 */ /* 0x000fe20000000000 */
[----:B------:R-:W-:Y:S02]  /*4200*/  UMOV UR23, 0x40000040 ;  /* 0x4000004000177882 */ /* 0x000fe40000000000 */
[----:B------:R-:W-:Y:S02]  /*4210*/  UIADD3 UR6, UR34, 0x2, URZ ;  /* 0x0000000222067890 */ /* 0x000fe4000fffe03f */
[----:B------:R-:W-:-:S02]  /*4220*/  UIADD3 UR10, UR34, 0x4, URZ ;  /* 0x00000004220a7890 */ /* 0x000fc4000fffe03f */
[----:B------:R-:W-:Y:S02]  /*4230*/  UIADD3 UR14, UR34, 0x6, URZ ;  /* 0x00000006220e7890 */ /* 0x000fe4000fffe03f */
[----:B------:R-:W-:Y:S02]  /*4240*/  UIADD3 UR18, UR34, 0x400, URZ ;  /* 0x0000040022127890 */ /* 0x000fe4000fffe03f */
[----:B------:R-:W-:Y:S02]  /*4250*/  UIADD3 UR22, UR34, 0x402, URZ ;  /* 0x0000040222167890 */ /* 0x000fe4000fffe03f */
[----:B------:R-:W-:Y:S01]  /*4260*/  UIADD3 UR26, UR34, 0x404, URZ ;  /* 0x00000404221a7890 */ /* 0x000fe2000fffe03f */
[----:B------:R-:W-:Y:S01]  /*4270*/  WARPGROUP.ARRIVE ;  /* 0x00000000000079c5 */ /* 0x000fe20000000000 */
[----:B------:R-:W-:Y:S01]  /*4280*/  UMOV UR27, 0x40000040 ;  /* 0x40000040001b7882 */ /* 0x000fe20000000000 */
[----:B------:R-:W-:Y:S01]  /*4290*/  UIADD3 UR30, UR34, 0x406, URZ ;  /* 0x00000406221e7890 */ /* 0x000fe2000fffe03f */
[----:B------:R-:W-:-:S03]  /*42a0*/  UMOV UR31, 0x40000040 ;  /* 0x40000040001f7882 */ /* 0x000fc60000000000 */
[----:B------:R-:W-:Y:S03]  /*42b0*/  QGMMA.64x128x32.F32.E4M3.E4M3 R152, gdesc[UR32], RZ, !UPT, gsb0 ;  /* 0x01e00000209879f3 */ /* 0x000fe6000c0008ff */
        /* <DEDUP_REMOVED lines=22> */
[----:B-1----:R-:W-:Y:S05]  /*4420*/  @P2 BRA `(.L_x_20) ;  /* 0x00000000002c2947 */ /* 0x002fea0003800000 */
[----:B------:R-:W-:Y:S05]  /*4430*/  @!P0 BRA `(.L_x_21) ;  /* 0x0000000000048947 */ /* 0x000fea0003800000 */
[----:B------:R-:W-:Y:S01]  /*4440*/  BPT.TRAP 0x1 ;  /* 0x000000040000795c */ /* 0x000fe20000300000 */
.L_x_21:
[----:B------:R-:W-:Y:S01]  /*4450*/  ULEA UR6, UR56, UR38, 0x3 ;  /* 0x0000002638067291 */ /* 0x000fe2000f8e183f */
[----:B------:R-:W-:-:S05]  /*4460*/  IMAD.U32 R0, RZ, RZ, UR57 ;  /* 0x00000039ff007e24 */ /* 0x000fca000f8e00ff */
[----:B------:R-:W-:-:S04]  /*4470*/  SHF.L.U32 R0, R0, 0x1f, RZ ;  /* 0x0000001f00007819 */ /* 0x000fc800000006ff */
[----:B------:R1:W2:Y:S01]  /*4480*/  SYNCS.PHASECHK.TRANS64.TRYWAIT P1, [UR6+0x38850], R0 ;  /* 0x03885000ff0075a7 */ /* 0x0002a20008020146 */
[----:B------:R-:W-:Y:S05]  /*4490*/  @!P0 BRA `(.L_x_22) ;  /* 0x0000000000048947 */ /* 0x000fea0003800000 */
[----:B------:R-:W-:Y:S01]  /*44a0*/  BPT.TRAP 0x1 ;  /* 0x000000040000795c */ /* 0x000fe20000300000 */
.L_x_22:
[----:B--2---:R-:W-:Y:S05]  /*44b0*/  @P1 BRA `(.L_x_20) ;  /* 0x0000000000081947 */ /* 0x004fea0003800000 */
[----:B------:R-:W2:Y:S02]  /*44c0*/  SYNCS.PHASECHK.TRANS64.TRYWAIT P1, [UR6+0x38850], R0 ;  /* 0x03885000ff0075a7 */ /* 0x000ea40008020146 */
[----:B--2---:R-:W-:Y:S05]  /*44d0*/  @!P1 BRA `(.L_x_23) ;  /* 0x0000007c00b89947 */ /* 0x004fea0003800000 */
.L_x_20:
[----:B------:R-:W-:Y:S01]  /*44e0*/  UIADD3 UR6, UR38, 0x400, URZ ;  /* 0x0000040026067890 */ /* 0x000fe2000fffe03f */
[----:B------:R-:W-:Y:S01]  /*44f0*/  WARPGROUP.ARRIVE ;  /* 0x00000000000079c5 */ /* 0x000fe20000000000 */
[----:B------:R-:W-:Y:S01]  /*4500*/  UMOV UR7, 0x40000040 ;  /* 0x4000004000077882 */ /* 0x000fe20000000000 */
[----:B-12---:R-:W-:Y:S01]  /*4510*/  FMNMX.FTZ R0, R152, R7, !PT ;  /* 0x0000000798007209 */ /* 0x006fe20007810000 */
[----:B------:R-:W-:Y:S01]  /*4520*/  USHF.R.U32.HI UR6, URZ, 0x4, UR6 ;  /* 0x000000043f067899 */ /* 0x000fe20008011606 */
[----:B------:R-:W-:Y:S01]  /*4530*/  FMNMX.FTZ R8, R154, R6, !PT ;  /* 0x000000069a087209 */ /* 0x000fe20007810000 */
[----:B------:R-:W-:Y:S01]  /*4540*/  IMAD.U32 R13, RZ, RZ, UR40 ;  /* 0x00000028ff0d7e24 */ /* 0x000fe2000f8e00ff */
[----:B------:R-:W-:Y:S01]  /*4550*/  FMNMX.FTZ R5, R153, R0, !PT ;  /* 0x0000000099057209 */ /* 0x000fe20007810000 */
[----:B------:R-:W-:Y:S01]  /*4560*/  ULOP3.LUT UR6, UR6, 0x3fff, URZ, 0xc0, !UPT ;  /* 0x00003fff06067892 */ /* 0x000fe2000f8ec03f */
[----:B------:R-:W-:Y:S01]  /*4570*/  FMNMX.FTZ R9, R155, R8, !PT ;  /* 0x000000089b097209 */ /* 0x000fe20007810000 */
[----:B------:R-:W1:Y:S01]  /*4580*/  S2R R233, SR_TID.X ;  /* 0x0000000000e97919 */ /* 0x000e620000002100 */
[----:B------:R-:W-:Y:S01]  /*4590*/  FMNMX.FTZ R0, R156, R5, !PT ;  /* 0x000000059c007209 */ /* 0x000fe20007810000 */
[----:B------:R-:W-:Y:S01]  /*45a0*/  ULOP3.LUT UR6, UR6, 0x10000, URZ, 0xfc, !UPT ;  /* 0x0001000006067892 */ /* 0x000fe2000f8efc3f */
[----:B------:R-:W-:-:S02]  /*45b0*/  FMNMX.FTZ R8, R158, R9, !PT ;  /* 0x000000099e087209 */ /* 0x000fc40007810000 */
[----:B------:R-:W-:Y:S01]  /*45c0*/  FMNMX.FTZ R5, R157, R0, !PT ;  /* 0x000000009d057209 */ /* 0x000fe20007810000 */
[----:B------:R-:W-:Y:S01]  /*45d0*/  ULEA UR10, UR56, UR6, 0xb ;  /* 0x00000006380a7291 */ /* 0x000fe2000f8e583f */
[----:B------:R-:W-:Y:S02]  /*45e0*/  FMNMX.FTZ R9, R159, R8, !PT ;  /* 0x000000089f097209 */ /* 0x000fe40007810000 */
[----:B------:R-:W-:Y:S02]  /*45f0*/  FMNMX.FTZ R0, R160, R5, !PT ;  /* 0x00000005a0007209 */ /* 0x000fe40007810000 */
[----:B------:R-:W-:Y:S02]  /*4600*/  FMNMX.FTZ R8, R162, R9, !PT ;  /* 0x00000009a2087209 */ /* 0x000fe40007810000 */
[----:B------:R-:W-:Y:S01]  /*4610*/  UMOV UR6, UR10 ;  /* 0x0000000a00067c82 */ /* 0x000fe20008000000 */
[----:B------:R-:W-:Y:S01]  /*4620*/  FMNMX.FTZ R5, R161, R0, !PT ;  /* 0x00000000a1057209 */ /* 0x000fe20007810000 */
[----:B------:R-:W-:Y:S01]  /*4630*/  QGMMA.64x256x32.F32.E4M3.E4M3 R24, R216, gdesc[UR4], R24, gsb0 ;  /* 0x03e00004d8187df3 */ /* 0x000fe20008000818 */
[----:B------:R-:W-:Y:S01]  /*4640*/  UIADD3 UR6, UR10, 0x2, URZ ;  /* 0x000000020a067890 */ /* 0x000fe2000fffe03f */
[----:B------:R-:W-:Y:S01]  /*4650*/  FMNMX.FTZ R9, R163, R8, !PT ;  /* 0x00000008a3097209 */ /* 0x000fe20007810000 */
[----:B------:R-:W-:Y:S01]  /*4660*/  UMOV UR7, 0x40000040 ;  /* 0x4000004000077882 */ /* 0x000fe20000000000 */
[----:B------:R-:W-:-:S02]  /*4670*/  FMNMX.FTZ R0, R164, R5, !PT ;  /* 0x00000005a4007209 */ /* 0x000fc40007810000 */
[----:B------:R-:W-:Y:S02]  /*4680*/  FMNMX.FTZ R8, R166, R9, !PT ;  /* 0x00000009a6087209 */ /* 0x000fe40007810000 */
[----:B------:R-:W-:Y:S02]  /*4690*/  FMNMX.FTZ R5, R165, R0, !PT ;  /* 0x00000000a5057209 */ /* 0x000fe40007810000 */
[----:B------:R-:W-:Y:S02]  /*46a0*/  FMNMX.FTZ R9, R167, R8, !PT ;  /* 0x00000008a7097209 */ /* 0x000fe40007810000 */
[----:B------:R-:W-:Y:S02]  /*46b0*/  FMNMX.FTZ R0, R168, R5, !PT ;  /* 0x00000005a8007209 */ /* 0x000fe40007810000 */
[----:B------:R-:W-:Y:S02]  /*46c0*/  FMNMX.FTZ R8, R170, R9, !PT ;  /* 0x00000009aa087209 */ /* 0x000fe40007810000 */
        /* <DEDUP_REMOVED lines=46> */
[----:B-1----:R-:W-:Y:S01]  /*49b0*/  LOP3.LUT P1, RZ, R233, 0x7f, RZ, 0xc0, !PT ;  /* 0x0000007fe9ff7812 */ /* 0x002fe2000782c0ff */
[----:B------:R-:W1:Y:S04]  /*49c0*/  SHFL.BFLY PT, R0, R9, 0x2, 0x1f ;  /* 0x0c401f0009007f89 */ /* 0x000e6800000e0000 */
[----:B------:R-:W2:Y:S01]  /*49d0*/  SHFL.BFLY PT, R5, R8, 0x2, 0x1f ;  /* 0x0c401f0008057f89 */ /* 0x000ea200000e0000 */
[----:B-1----:R-:W-:-:S02]  /*49e0*/  FMNMX.FTZ R10, R9, R0, !PT ;  /* 0x00000000090a7209 */ /* 0x002fc40007810000 */
[----:B--2---:R-:W-:-:S03]  /*49f0*/  FMNMX.FTZ R11, R8, R5, !PT ;  /* 0x00000005080b7209 */ /* 0x004fc60007810000 */
[----:B------:R-:W1:Y:S04]  /*4a00*/  SHFL.BFLY PT, R5, R10, 0x1, 0x1f ;  /* 0x0c201f000a057f89 */ /* 0x000e6800000e0000 */
[----:B------:R-:W2:Y:S01]  /*4a10*/  SHFL.BFLY PT, R12, R11, 0x1, 0x1f ;  /* 0x0c201f000b0c7f89 */ /* 0x000ea200000e0000 */
[----:B-1----:R-:W-:Y:S02]  /*4a20*/  FMNMX.FTZ R0, R10, R5, !PT ;  /* 0x000000050a007209 */ /* 0x002fe40007810000 */
[----:B--2---:R-:W-:-:S03]  /*4a30*/  FMNMX.FTZ R5, R11, R12, !PT ;  /* 0x0000000c0b057209 */ /* 0x004fc60007810000 */
[C---:B------:R-:W-:Y:S01]  /*4a40*/  FFMA.FTZ R8, R0.reuse, R13, -8 ;  /* 0xc100000000087423 */ /* 0x040fe2000001000d */
[----:B------:R-:W-:-:S03]  /*4a50*/  FADD.FTZ R7, -R0, R7 ;  /* 0x0000000700077221 */ /* 0x000fc60000010100 */
[--C-:B------:R-:W-:Y:S01]  /*4a60*/  FFMA.FTZ R13, R160, UR40, -R8.reuse ;  /* 0x00000028a00d7c23 */ /* 0x100fe20008010808 */
[----:B------:R-:W-:-:S01]  /*4a70*/  FFMA.FTZ R160, R177, UR40, -R8 ;  /* 0x00000028b1a07c23 */ /* 0x000fc20008010808 */
[----:B------:R-:W-:Y:S01]  /*4a80*/  FFMA.FTZ R177, R196, UR40, -R8 ;  /* 0x00000028c4b17c23 */ /* 0x000fe20008010808 */
[----:B------:R-:W-:Y:S02]  /*4a90*/  IMAD.U32 R196, RZ, RZ, UR40 ;  /* 0x00000028ffc47e24 */ /* 0x000fe4000f8e00ff */
[----:B------:R-:W-:Y:S01]  /*4aa0*/  FADD.FTZ R6, -R5, R6 ;  /* 0x0000000605067221 */ /* 0x000fe20000010100 */
[----:B------:R-:W-:-:S01]  /*4ab0*/  FFMA.FTZ R14, R161, UR40, -R8 ;  /* 0x00000028a10e7c23 */ /* 0x000fc20008010808 */
[----:B------:R-:W-:Y:S01]  /*4ac0*/  FFMA.FTZ R161, R180, UR40, -R8 ;  /* 0x00000028b4a17c23 */ /* 0x000fe20008010808 */
[----:B------:R-:W-:-:S01]  /*4ad0*/  FFMA.FTZ R196, R5, R196, -8 ;  /* 0xc100000005c47423 */ /* 0x000fc200000100c4 */
[----:B------:R-:W-:Y:S01]  /*4ae0*/  FMUL.FTZ R7, R7, UR40 ;  /* 0x0000002807077c20 */ /* 0x000fe20008410000 */
[----:B------:R-:W-:-:S01]  /*4af0*/  FFMA.FTZ R10, R152, UR40, -R8 ;  /* 0x00000028980a7c23 */ /* 0x000fc20008010808 */
[----:B------:R-:W-:Y:S01]  /*4b00*/  FFMA.FTZ R180, R197, UR40, -R8 ;  /* 0x00000028c5b47c23 */ /* 0x000fe20008010808 */
[----:B------:R-:W-:Y:S01]  /*4b10*/  FMUL.FTZ R6, R6, UR40 ;  /* 0x0000002806067c20 */ /* 0x000fe20008410000 */
[----:B------:R-:W-:Y:S01]  /*4b20*/  FFMA.FTZ R197, R154, UR40, -R196 ;  /* 0x000000289ac57c23 */ /* 0x000fe200080108c4 */
[----:B------:R-:W-:-:S01]  /*4b30*/  FFMA.FTZ R9, R153, UR40, -R8 ;  /* 0x0000002899097c23 */ /* 0x000fc20008010808 */
[----:B------:R-:W-:Y:S01]  /*4b40*/  FFMA.FTZ R154, R155, UR40, -R196 ;  /* 0x000000289b9a7c23 */ /* 0x000fe200080108c4 */
[----:B------:R-:W-:Y:S01]  /*4b50*/  MUFU.EX2 R7, R7 ;  /* 0x0000000700077308 */ /* 0x000fe20000000800 */
[----:B------:R-:W-:-:S01]  /*4b60*/  FFMA.FTZ R11, R156, UR40, -R8 ;  /* 0x000000289c0b7c23 */ /* 0x000fc20008010808 */
[----:B------:R-:W-:Y:S01]  /*4b70*/  FFMA.FTZ R155, R158, UR40, -R196 ;  /* 0x000000289e9b7c23 */ /* 0x000fe200080108c4 */
[----:B------:R-:W-:-:S01]  /*4b80*/  FFMA.FTZ R12, R157, UR40, -R8 ;  /* 0x000000289d0c7c23 */ /* 0x000fc20008010808 */
[--C-:B------:R-:W-:Y:S01]  /*4b90*/  FFMA.FTZ R158, R159, UR40, -R196.reuse ;  /* 0x000000289f9e7c23 */ /* 0x100fe200080108c4 */
[----:B------:R-:W-:-:S01]  /*4ba0*/  FFMA.FTZ R159, R162, UR40, -R196 ;  /* 0x00000028a29f7c23 */ /* 0x000fc200080108c4 */
[--C-:B------:R-:W-:Y:S01]  /*4bb0*/  FFMA.FTZ R162, R163, UR40, -R196.reuse ;  /* 0x00000028a3a27c23 */ /* 0x100fe200080108c4 */
[----:B------:R-:W-:-:S01]  /*4bc0*/  FFMA.FTZ R163, R166, UR40, -R196 ;  /* 0x00000028a6a37c23 */ /* 0x000fc200080108c4 */
[----:B------:R-:W1:Y:S01]  /*4bd0*/  MUFU.EX2 R10, R10 ;  /* 0x0000000a000a7308 */ /* 0x000e620000000800 */
[----:B------:R-:W-:-:S01]  /*4be0*/  FFMA.FTZ R166, R167, UR40, -R196 ;  /* 0x00000028a7a67c23 */ /* 0x000fc200080108c4 */
[--C-:B------:R-:W-:Y:S01]  /*4bf0*/  FFMA.FTZ R167, R170, UR40, -R196.reuse ;  /* 0x00000028aaa77c23 */ /* 0x100fe200080108c4 */
[----:B------:R-:W-:-:S01]  /*4c00*/  FFMA.FTZ R170, R171, UR40, -R196 ;  /* 0x00000028abaa7c23 */ /* 0x000fc200080108c4 */
[--C-:B------:R-:W-:Y:S01]  /*4c10*/  FFMA.FTZ R171, R174, UR40, -R196.reuse ;  /* 0x00000028aeab7c23 */ /* 0x100fe200080108c4 */
[----:B------:R-:W-:-:S01]  /*4c20*/  FFMA.FTZ R174, R175, UR40, -R196 ;  /* 0x00000028afae7c23 */ /* 0x000fc200080108c4 */
[----:B------:R-:W-:Y:S01]  /*4c30*/  FFMA.FTZ R15, R164, UR40, -R8 ;  /* 0x00000028a40f7c23 */ /* 0x000fe20008010808 */
[----:B------:R-:W-:-:S01]  /*4c40*/  FFMA.FTZ R175, R178, UR40, -R196 ;  /* 0x00000028b2af7c23 */ /* 0x000fc200080108c4 */
[----:B------:R-:W-:Y:S01]  /*4c50*/  MUFU.EX2 R6, R6 ;  /* 0x0000000600067308 */ /* 0x000fe20000000800 */
[----:B------:R-:W-:-:S01]  /*4c60*/  FFMA.FTZ R178, R179, UR40, -R196 ;  /* 0x00000028b3b27c23 */ /* 0x000fc200080108c4 */
[----:B------:R-:W-:Y:S01]  /*4c70*/  FFMA.FTZ R164, R181, UR40, -R8 ;  /* 0x00000028b5a47c23 */ /* 0x000fe20008010808 */
[----:B------:R-:W-:-:S01]  /*4c80*/  FFMA.FTZ R179, R182, UR40, -R196 ;  /* 0x00000028b6b37c23 */ /* 0x000fc200080108c4 */
[----:B------:R-:W-:Y:S01]  /*4c90*/  FFMA.FTZ R181, R200, UR40, -R8 ;  /* 0x00000028c8b57c23 */ /* 0x000fe20008010808 */
[----:B------:R-:W-:-:S01]  /*4ca0*/  FFMA.FTZ R182, R183, UR40, -R196 ;  /* 0x00000028b7b67c23 */ /* 0x000fc200080108c4 */
[----:B------:R-:W-:Y:S01]  /*4cb0*/  FFMA.FTZ R20, R165, UR40, -R8 ;  /* 0x00000028a5147c23 */ /* 0x000fe20008010808 */
[----:B------:R-:W-:-:S01]  /*4cc0*/  FFMA.FTZ R183, R186, UR40, -R196 ;  /* 0x00000028bab77c23 */ /* 0x000fc200080108c4 */
[----:B------:R-:W2:Y:S01]  /*4cd0*/  MUFU.EX2 R197, R197 ;  /* 0x000000c500c57308 */ /* 0x000ea20000000800 */
[----:B-1----:R-:W-:-:S01]  /*4ce0*/  FFMA.FTZ R4, R7, R4, R10 ;  /* 0x0000000407047223 */ /* 0x002fc2000001000a */
[--C-:B------:R-:W-:Y:S01]  /*4cf0*/  FFMA.FTZ R186, R187, UR40, -R196.reuse ;  /* 0x00000028bbba7c23 */ /* 0x100fe200080108c4 */
[----:B------:R-:W-:-:S01]  /*4d00*/  FFMA.FTZ R187, R190, UR40, -R196 ;  /* 0x00000028bebb7c23 */ /* 0x000fc200080108c4 */
[----:B------:R-:W-:Y:S01]  /*4d10*/  FFMA.FTZ R190, R191, UR40, -R196 ;  /* 0x00000028bfbe7c23 */ /* 0x000fe200080108c4 */
        /* <DEDUP_REMOVED lines=9> */
[--C-:B------:R-:W-:Y:S01]  /*4db0*/  FFMA.FTZ R169, R188, UR40, -R8.reuse ;  /* 0x00000028bca97c23 */ /* 0x100fe20008010808 */
[----:B------:R-:W-:-:S01]  /*4dc0*/  FFMA.FTZ R172, R189, UR40, -R8 ;  /* 0x00000028bdac7c23 */ /* 0x000fc20008010808 */
[----:B------:R-:W3:Y:S01]  /*4dd0*/  MUFU.EX2 R154, R154 ;  /* 0x0000009a009a7308 */ /* 0x000ee20000000800 */
[----:B--2---:R-:W-:-:S01]  /*4de0*/  FFMA.FTZ R3, R6, R3, R197 ;  /* 0x0000000306037223 */ /* 0x004fc200000100c5 */
[--C-:B------:R-:W-:Y:S01]  /*4df0*/  FFMA.FTZ R173, R192, UR40, -R8.reuse ;  /* 0x00000028c0ad7c23 */ /* 0x100fe20008010808 */
[----:B------:R-:W-:-:S01]  /*4e00*/  FFMA.FTZ R176, R193, UR40, -R8 ;  /* 0x00000028c1b07c23 */ /* 0x000fc20008010808 */
[--C-:B------:R-:W-:Y:S01]  /*4e10*/  FFMA.FTZ R185, R204, UR40, -R8.reuse ;  /* 0x00000028ccb97c23 */ /* 0x100fe20008010808 */
[----:B------:R-:W-:-:S01]  /*4e20*/  FFMA.FTZ R188, R205, UR40, -R8 ;  /* 0x00000028cdbc7c23 */ /* 0x000fc20008010808 */
[----:B------:R-:W-:Y:S01]  /*4e30*/  FFMA.FTZ R189, R208, UR40, -R8 ;  /* 0x00000028d0bd7c23 */ /* 0x000fe20008010808 */
[----:B------:R-:W-:Y:S01]  /*4e40*/  IMAD.U32 R208, RZ, RZ, UR52 ;  /* 0x00000034ffd07e24 */ /* 0x000fe2000f8e00ff */
[----:B------:R-:W2:Y:S01]  /*4e50*/  MUFU.EX2 R11, R11 ;  /* 0x0000000b000b7308 */ /* 0x000ea20000000800 */
[----:B-1----:R-:W-:-:S01]  /*4e60*/  FADD.FTZ R4, R9, R4 ;  /* 0x0000000409047221 */ /* 0x002fc20000010000 */
[--C-:B------:R-:W-:Y:S01]  /*4e70*/  FFMA.FTZ R192, R209, UR40, -R8.reuse ;  /* 0x00000028d1c07c23 */ /* 0x100fe20008010808 */
[----:B------:R-:W-:-:S01]  /*4e80*/  FFMA.FTZ R193, R212, UR40, -R8 ;  /* 0x00000028d4c17c23 */ /* 0x000fc20008010808 */
[----:B------:R-:W-:Y:S01]  /*4e90*/  @!P1 LEA R208, R208, UR38, 0x3 ;  /* 0x00000026d0d09c11 */ /* 0x000fe2000f8e18ff */
[----:B------:R-:W-:-:S03]  /*4ea0*/  FFMA.FTZ R8, R213, UR40, -R8 ;  /* 0x00000028d5087c23 */ /* 0x000fc60008010808 */
[----:B------:R-:W1:Y:S01]  /*4eb0*/  MUFU.EX2 R155, R155 ;  /* 0x0000009b009b7308 */ /* 0x000e620000000800 */
[----:B---3--:R-:W-:-:S07]  /*4ec0*/  FADD.FTZ R200, R154, R3 ;  /* 0x000000039ac87221 */ /* 0x008fce0000010000 */
[----:B------:R-:W3:Y:S01]  /*4ed0*/  MUFU.EX2 R12, R12 ;  /* 0x0000000c000c7308 */ /* 0x000ee20000000800 */
[----:B--2---:R-:W-:-:S07]  /*4ee0*/  FADD.FTZ R3, R11, R4 ;  /* 0x000000040b037221 */ /* 0x004fce0000010000 */
[----:B------:R-:W2:Y:S01]  /*4ef0*/  MUFU.EX2 R158, R158 ;  /* 0x0000009e009e7308 */ /* 0x000ea20000000800 */
[----:B-1----:R-:W-:-:S07]  /*4f00*/  FADD.FTZ R191, R155, R200 ;  /* 0x000000c89bbf7221 */ /* 0x002fce0000010000 */
[----:B------:R-:W1:Y:S01]  /*4f10*/  MUFU.EX2 R13, R13 ;  /* 0x0000000d000d7308 */ /* 0x000e620000000800 */
[----:B---3--:R-:W-:-:S01]  /*4f20*/  FADD.FTZ R4, R12, R3 ;  /* 0x000000030c047221 */ /* 0x008fc20000010000 */
[----:B------:R-:W-:Y:S02]  /*4f30*/  WARPGROUP.DEPBAR.LE gsb0, 0x0 ;  /* 0x00008000000079c5 */ /* 0x000fe40000010000 */
[----:B------:R-:W-:-:S04]  /*4f40*/  WARPGROUP.ARRIVE ;  /* 0x00000000000079c5 */ /* 0x000fc80000000000 */
[----:B------:R-:W3:Y:S01]  /*4f50*/  MUFU.EX2 R159, R159 ;  /* 0x0000009f009f7308 */ /* 0x000ee20000000800 */
[----:B--2---:R-:W-:-:S01]  /*4f60*/  FADD.FTZ R200, R158, R191 ;  /* 0x000000bf9ec87221 */ /* 0x004fc20000010000 */
[--C-:B------:R-:W-:Y:S01]  /*4f70*/  FFMA.FTZ R191, R194, UR40, -R196.reuse ;  /* 0x00000028c2bf7c23 */ /* 0x100fe200080108c4 */
[----:B------:R-:W-:Y:S01]  /*4f80*/  QGMMA.64x256x32.F32.E4M3.E4M3 R24, R220, gdesc[UR4], R24, gsb0 ;  /* 0x03e00004dc187df3 */ /* 0x000fe20008000818 */
[----:B------:R-:W-:Y:S01]  /*4f90*/  UIADD3 UR6, UR10, 0x4, URZ ;  /* 0x000000040a067890 */ /* 0x000fe2000fffe03f */
[----:B------:R-:W-:Y:S01]  /*4fa0*/  FFMA.FTZ R194, R195, UR40, -R196 ;  /* 0x00000028c3c27c23 */ /* 0x000fe200080108c4 */
[----:B------:R-:W-:Y:S02]  /*4fb0*/  UMOV UR7, 0x40000040 ;  /* 0x4000004000077882 */ /* 0x000fe40000000000 */
[----:B------:R-:W2:Y:S01]  /*4fc0*/  MUFU.EX2 R14, R14 ;  /* 0x0000000e000e7308 */ /* 0x000ea20000000800 */
[----:B-1----:R-:W-:-:S07]  /*4fd0*/  FADD.FTZ R3, R13, R4 ;  /* 0x000000040d037221 */ /* 0x002fce0000010000 */
[----:B------:R-:W1:Y:S01]  /*4fe0*/  MUFU.EX2 R162, R162 ;  /* 0x000000a200a27308 */ /* 0x000e620000000800 */
[----:B---3--:R-:W-:-:S07]  /*4ff0*/  FADD.FTZ R201, R159, R200 ;  /* 0x000000c89fc97221 */ /* 0x008fce0000010000 */
[----:B------:R-:W3:Y:S01]  /*5000*/  MUFU.EX2 R15, R15 ;  /* 0x0000000f000f7308 */ /* 0x000ee20000000800 */
[----:B--2---:R-:W-:-:S07]  /*5010*/  FADD.FTZ R4, R14, R3 ;  /* 0x000000030e047221 */ /* 0x004fce0000010000 */
        /* <DEDUP_REMOVED lines=10> */
[--C-:B------:R-:W-:Y:S01]  /*50c0*/  FFMA.FTZ R195, R198, UR40, -R196.reuse ;  /* 0x00000028c6c37c23 */ /* 0x100fe200080108c4 */
[----:B------:R-:W-:-:S05]  /*50d0*/  FFMA.FTZ R198, R199, UR40, -R196 ;  /* 0x00000028c7c67c23 */ /* 0x000fca00080108c4 */
        /* <DEDUP_REMOVED lines=15> */
[----:B-1----:R-:W-:-:S01]  /*51d0*/  FADD.FTZ R200, R174, R199 ;  /* 0x000000c7aec87221 */ /* 0x002fc20000010000 */
[----:B------:R-:W-:-:S06]  /*51e0*/  FFMA.FTZ R199, R202, UR40, -R196 ;  /* 0x00000028cac77c23 */ /* 0x000fcc00080108c4 */
[----:B------:R-:W1:Y:S01]  /*51f0*/  MUFU.EX2 R160, R160 ;  /* 0x000000a000a07308 */ /* 0x000e620000000800 */
[----:B---3--:R-:W-:-:S07]  /*5200*/  FADD.FTZ R3, R157, R4 ;  /* 0x000000049d037221 */ /* 0x008fce0000010000 */
[----:B------:R-:W3:Y:S01]  /*5210*/  MUFU.EX2 R178, R178 ;  /* 0x000000b200b27308 */ /* 0x000ee20000000800 */
[----:B--2---:R-:W-:-:S01]  /*5220*/  FADD.FTZ R201, R175, R200 ;  /* 0x000000c8afc97221 */ /* 0x004fc20000010000 */
[----:B------:R-:W-:-:S06]  /*5230*/  FFMA.FTZ R200, R203, UR40, -R196 ;  /* 0x00000028cbc87c23 */ /* 0x000fcc00080108c4 */
        /* <DEDUP_REMOVED lines=16> */
[----:B---3--:R-:W-:-:S01]  /*5340*/  FADD.FTZ R203, R183, R202 ;  /* 0x000000cab7cb7221 */ /* 0x008fc20000010000 */
[----:B------:R-:W-:-:S06]  /*5350*/  FFMA.FTZ R202, R207, UR40, -R196 ;  /* 0x00000028cfca7c23 */ /* 0x000fcc00080108c4 */
        /* <DEDUP_REMOVED lines=10> */
[----:B------:R-:W-:-:S06]  /*5400*/  IADD3 R3, -R18, 0xb, RZ ;  /* 0x0000000b12037810 */ /* 0x000fcc0007ffe1ff */
[----:B------:R-:W1:Y:S01]  /*5410*/  MUFU.EX2 R191, R191 ;  /* 0x000000bf00bf7308 */ /* 0x000e620000000800 */
[----:B---3--:R-:W-:-:S01]  /*5420*/  FADD.FTZ R204, R190, R203 ;  /* 0x000000cbbecc7221 */ /* 0x008fc20000010000 */
[----:B------:R-:W-:-:S06]  /*5430*/  FFMA.FTZ R203, R210, UR40, -R196 ;  /* 0x00000028d2cb7c23 */ /* 0x000fcc00080108c4 */
[----:B------:R-:W3:Y:S01]  /*5440*/  MUFU.EX2 R176, R176 ;  /* 0x000000b000b07308 */ /* 0x000ee20000000800 */
[----:B--2---:R-:W-:-:S07]  /*5450*/  FADD.FTZ R205, R173, R4 ;  /* 0x00000004adcd7221 */ /* 0x004fce0000010000 */
[----:B------:R-:W2:Y:S01]  /*5460*/  MUFU.EX2 R194, R194 ;  /* 0x000000c200c27308 */ /* 0x000ea20000000800 */
[----:B------:R-:W-:Y:S02]  /*5470*/  WARPGROUP.DEPBAR.LE gsb0, 0x0 ;  /* 0x00008000000079c5 */ /* 0x000fe40000010000 */
[----:B------:R-:W-:Y:S01]  /*5480*/  WARPGROUP.ARRIVE ;  /* 0x00000000000079c5 */ /* 0x000fe20000000000 */
[----:B-1----:R-:W-:-:S01]  /*5490*/  FADD.FTZ R207, R191, R204 ;  /* 0x000000ccbfcf7221 */ /* 0x002fc20000010000 */
[----:B------:R-:W-:-:S03]  /*54a0*/  FFMA.FTZ R204, R211, UR40, -R196 ;  /* 0x00000028d3cc7c23 */ /* 0x000fc600080108c4 */
[----:B------:R-:W1:Y:S01]  /*54b0*/  MUFU.EX2 R177, R177 ;  /* 0x000000b100b17308 */ /* 0x000e620000000800 */
[----:B------:R-:W-:Y:S01]  /*54c0*/  QGMMA.64x256x32.F32.E4M3.E4M3 R24, R224, gdesc[UR4], R24, gsb0 ;  /* 0x03e00004e0187df3 */ /* 0x000fe20008000818 */
[----:B------:R-:W-:Y:S01]  /*54d0*/  UIADD3 UR6, UR10, 0x6, URZ ;  /* 0x000000060a067890 */ /* 0x000fe2000fffe03f */
[----:B---3--:R-:W-:Y:S01]  /*54e0*/  FADD.FTZ R4, R176, R205 ;  /* 0x000000cdb0047221 */ /* 0x008fe20000010000 */
[----:B------:R-:W-:-:S04]  /*54f0*/  UMOV UR7, 0x40000040 ;  /* 0x4000004000077882 */ /* 0x000fc80000000000 */
        /* <DEDUP_REMOVED lines=8> */
[--C-:B------:R-:W-:Y:S01]  /*5580*/  FFMA.FTZ R205, R214, UR40, -R196.reuse ;  /* 0x00000028d6cd7c23 */ /* 0x100fe200080108c4 */
[----:B------:R-:W-:-:S05]  /*5590*/  FFMA.FTZ R196, R215, UR40, -R196 ;  /* 0x00000028d7c47c23 */ /* 0x000fca00080108c4 */
        /* <DEDUP_REMOVED lines=14> */
[----:B------:R-:W-:Y:S01]  /*5680*/  MUFU.EX2 R189, R189 ;  /* 0x000000bd00bd7308 */ /* 0x000fe20000000800 */
[----:B---3--:R-:W-:-:S07]  /*5690*/  FADD.FTZ R4, R188, R207 ;  /* 0x000000cfbc047221 */ /* 0x008fce0000010000 */
[----:B------:R-:W1:Y:S01]  /*56a0*/  MUFU.EX2 R203, R203 ;  /* 0x000000cb00cb7308 */ /* 0x000e620000000800 */
[----:B--2---:R-:W-:-:S07]  /*56b0*/  FADD.FTZ R206, R202, R209 ;  /* 0x000000d1cace7221 */ /* 0x004fce0000010000 */
[----:B------:R-:W-:Y:S08]  /*56c0*/  MUFU.EX2 R192, R192 ;  /* 0x000000c000c07308 */ /* 0x000ff00000000800 */
[----:B------:R-:W2:Y:S01]  /*56d0*/  MUFU.EX2 R204, R204 ;  /* 0x000000cc00cc7308 */ /* 0x000ea20000000800 */
[----:B-1----:R-:W-:-:S07]  /*56e0*/  FADD.FTZ R207, R203, R206 ;  /* 0x000000cecbcf7221 */ /* 0x002fce0000010000 */
[----:B------:R-:W-:Y:S08]  /*56f0*/  MUFU.EX2 R193, R193 ;  /* 0x000000c100c17308 */ /* 0x000ff00000000800 */
[----:B------:R-:W1:Y:S01]  /*5700*/  MUFU.EX2 R205, R205 ;  /* 0x000000cd00cd7308 */ /* 0x000e620000000800 */
[----:B--2---:R-:W-:-:S07]  /*5710*/  FADD.FTZ R206, R204, R207 ;  /* 0x000000cfccce7221 */ /* 0x004fce0000010000 */
[----:B------:R-:W2:Y:S08]  /*5720*/  MUFU.EX2 R8, R8 ;  /* 0x0000000800087308 */ /* 0x000eb00000000800 */
[----:B------:R-:W3:Y:S01]  /*5730*/  MUFU.EX2 R196, R196 ;  /* 0x000000c400c47308 */ /* 0x000ee20000000800 */
[----:B-1----:R-:W-:-:S01]  /*5740*/  FADD.FTZ R206, R205, R206 ;  /* 0x000000cecdce7221 */ /* 0x002fc20000010000 */
[----:B------:R-:W-:-:S02]  /*5750*/  WARPGROUP.DEPBAR.LE gsb0, 0x0 ;  /* 0x00008000000079c5 */ /* 0x000fc40000010000 */
[----:B------:R-:W-:-:S06]  /*5760*/  WARPGROUP.ARRIVE ;  /* 0x00000000000079c5 */ /* 0x000fcc0000000000 */
[----:B------:R-:W-:Y:S03]  /*5770*/  QGMMA.64x256x32.F32.E4M3.E4M3 R24, R228, gdesc[UR4], R24, gsb0 ;  /* 0x03e00004e4187df3 */ /* 0x000fe60008000818 */
[----:B------:R-:W-:Y:S02]  /*5780*/  WARPGROUP.DEPBAR.LE gsb0, 0x0 ;  /* 0x00008000000079c5 */ /* 0x000fe40000010000 */
[----:B------:R1:W-:Y:S06]  /*5790*/  BAR.ARV R3, 0x100 ;  /* 0x000400030000751d */ /* 0x0003ec0000002000 */
[----:B-1----:R-:W-:-:S05]  /*57a0*/  @!P1 VIADD R3, R208, 0x38840 ;  /* 0x00038840d0039836 */ /* 0x002fca0000000000 */
[----:B------:R-:W-:-:S04]  /*57b0*/  @!P1 PRMT R3, RZ, 0x654, R3 ;  /* 0x00000654ff039816 */ /* 0x000fc80000000003 */
[----:B------:R1:W-:Y:S02]  /*57c0*/  @!P1 SYNCS.ARRIVE.TRANS64.RED.A1T0 RZ, [R3+URZ], RZ ;  /* 0x000000ff03ff99a7 */ /* 0x0003e4000810043f */
[----:B-1----:R-:W-:-:S04]  /*57d0*/  FADD.FTZ R3, R189, R4 ;  /* 0x00000004bd037221 */ /* 0x002fc80000010000 */
[----:B------:R-:W-:-:S04]  /*57e0*/  FADD.FTZ R4, R192, R3 ;  /* 0x00000003c0047221 */ /* 0x000fc80000010000 */
[----:B------:R-:W-:-:S04]  /*57f0*/  FADD.FTZ R3, R193, R4 ;  /* 0x00000004c1037221 */ /* 0x000fc80000010000 */
[----:B--2---:R-:W-:Y:S01]  /*5800*/  FADD.FTZ R4, R8, R3 ;  /* 0x0000000308047221 */ /* 0x004fe20000010000 */
[----:B---3--:R-:W-:-:S01]  /*5810*/  FADD.FTZ R3, R196, R206 ;  /* 0x000000cec4037221 */ /* 0x008fc20000010000 */
[----:B------:R-:W-:Y:S06]  /*5820*/  @!P0 BRA `(.L_x_24) ;  /* 0x0000000000048947 */ /* 0x000fec0003800000 */
[----:B------:R-:W-:Y:S01]  /*5830*/  BPT.TRAP 0x1 ;  /* 0x000000040000795c */ /* 0x000fe20000300000 */
.L_x_24:
[----:B------:R-:W-:Y:S01]  /*5840*/  ULEA UR6, UR56, UR38, 0x3 ;  /* 0x0000002638067291 */ /* 0x000fe2000f8e183f */
[----:B------:R-:W-:Y:S01]  /*5850*/  ISETP.LT.AND P1, PT, RZ, UR53, PT ;  /* 0x00000035ff007c0c */ /* 0x000fe2000bf21270 */
[----:B------:R-:W-:Y:S01]  /*5860*/  UIADD3 UR7, UR53, -0x1, URZ ;  /* 0xffffffff35077890 */ /* 0x000fe2000fffe03f */
[----:B------:R-:W-:Y:S01]  /*5870*/  F2FP.SATFINITE.E4M3.F32.PACK_AB_MERGE_C R11, R12, R11, RZ ;  /* 0x0000000b0c0b723e */ /* 0x000fe200048070ff */
[----:B------:R-:W-:Y:S01]  /*5880*/  UIADD3 UR6, UR6, 0x38860, URZ ;  /* 0x0003886006067890 */ /* 0x000fe2000fffe03f */
[----:B------:R-:W-:Y:S01]  /*5890*/  F2FP.SATFINITE.E4M3.F32.PACK_AB_MERGE_C R155, R158, R155, RZ ;  /* 0x0000009b9e9b723e */ /* 0x000fe200048070ff */
[----:B------:R-:W-:Y:S01]  /*58a0*/  UMOV UR57, UR36 ;  /* 0x0000002400397c82 */ /* 0x000fe20008000000 */
[----:B------:R-:W-:Y:S01]  /*58b0*/  F2FP.SATFINITE.E4M3.F32.PACK_AB_MERGE_C R15, R20, R15, RZ ;  /* 0x0000000f140f723e */ /* 0x000fe200048070ff */
[----:B------:R-:W-:Y:S01]  /*58c0*/  UPRMT UR6, UR37, 0x654, UR6 ;  /* 0x0000065425067896 */ /* 0x000fe20008000006 */
[----:B------:R-:W-:Y:S01]  /*58d0*/  F2FP.SATFINITE.E4M3.F32.PACK_AB_MERGE_C R163, R166, R163, RZ ;  /* 0x000000a3a6a3723e */ /* 0x000fe200048070ff */
[----:B------:R-:W-:Y:S01]  /*58e0*/  UMOV UR53, UR7 ;  /* 0x0000000700357c82 */ /* 0x000fe20008000000 */
[----:B------:R-:W-:Y:S01]  /*58f0*/  F2FP.SATFINITE.E4M3.F32.PACK_AB_MERGE_C R153, R156, R153, RZ ;  /* 0x000000999c99723e */ /* 0x000fe200048070ff */
[----:B------:R-:W-:Y:S01]  /*5900*/  UMOV UR56, UR52 ;  /* 0x0000003400387c82 */ /* 0x000fe20008000000 */
[----:B------:R-:W-:Y:S01]  /*5910*/  F2FP.SATFINITE.E4M3.F32.PACK_AB_MERGE_C R171, R174, R171, RZ ;  /* 0x000000abaeab723e */ /* 0x000fe200048070ff */
[----:B------:R-:W-:Y:S01]  /*5920*/  FMUL.FTZ R24, R24, R7 ;  /* 0x0000000718187220 */ /* 0x000fe20000410000 */
[----:B------:R-:W-:Y:S01]  /*5930*/  F2FP.SATFINITE.E4M3.F32.PACK_AB_MERGE_C R161, R164, R161, RZ ;  /* 0x000000a1a4a1723e */ /* 0x000fe200048070ff */
[----:B------:R-:W-:Y:S01]  /*5940*/  FMUL.FTZ R25, R25, R7 ;  /* 0x0000000719197220 */ /* 0x000fe20000410000 */
[----:B------:R-:W-:Y:S01]  /*5950*/  F2FP.SATFINITE.E4M3.F32.PACK_AB_MERGE_C R179, R182, R179, RZ ;  /* 0x000000b3b6b3723e */ /* 0x000fe200048070ff */
[----:B------:R-:W-:Y:S01]  /*5960*/  SYNCS.ARRIVE.TRANS64.RED.A1T0 RZ, [UR6], RZ ;  /* 0x000000ffffff79a7 */ /* 0x000fe20008100406 */
[----:B------:R-:W-:Y:S01]  /*5970*/  F2FP.SATFINITE.E4M3.F32.PACK_AB_MERGE_C R169, R172, R169, RZ ;  /* 0x000000a9aca9723e */ /* 0x000fe200048070ff */
[----:B------:R-:W-:Y:S01]  /*5980*/  FMUL.FTZ R28, R28, R7 ;  /* 0x000000071c1c7220 */ /* 0x000fe20000410000 */
        /* <DEDUP_REMOVED lines=13> */
[-C--:B------:R-:W-:Y:S01]  /*5a60*/  FMUL.FTZ R41, R41, R7.reuse ;  /* 0x0000000729297220 */ /* 0x080fe20000410000 */
        /* <DEDUP_REMOVED lines=53> */
[----:B------:R-:W-:Y:S01]  /*5dc0*/  FMUL.FTZ R149, R149, R7 ;  /* 0x0000000795957220 */ /* 0x000fe20000410000 */
        /* <DEDUP_REMOVED lines=64> */
[----:B------:R-:W-:Y:S01]  /*61d0*/  F2FP.SATFINITE.E4M3.F32.PACK_AB_MERGE_C R216, R9, R10, R11 ;  /* 0x0000000a09d8723e */ /* 0x000fe2000480700b */
[----:B------:R-:W-:Y:S01]  /*61e0*/  IMAD.MOV.U32 R6, RZ, RZ, R5 ;  /* 0x000000ffff067224 */ /* 0x000fe200078e0005 */
[----:B------:R-:W-:Y:S01]  /*61f0*/  F2FP.SATFINITE.E4M3.F32.PACK_AB_MERGE_C R217, R154, R197, R155 ;  /* 0x000000c59ad9723e */ /* 0x000fe2000480709b */
[----:B------:R-:W-:Y:S01]  /*6200*/  IMAD.MOV.U32 R7, RZ, RZ, R0 ;  /* 0x000000ffff077224 */ /* 0x000fe200078e0000 */
[----:B------:R-:W-:-:S02]  /*6210*/  F2FP.SATFINITE.E4M3.F32.PACK_AB_MERGE_C R218, R14, R13, R15 ;  /* 0x0000000d0eda723e */ /* 0x000fc4000480700f */
[----:B------:R-:W-:Y:S02]  /*6220*/  F2FP.SATFINITE.E4M3.F32.PACK_AB_MERGE_C R219, R162, R159, R163 ;  /* 0x0000009fa2db723e */ /* 0x000fe400048070a3 */
[----:B------:R-:W-:Y:S02]  /*6230*/  F2FP.SATFINITE.E4M3.F32.PACK_AB_MERGE_C R220, R152, R21, R153 ;  /* 0x0000001598dc723e */ /* 0x000fe40004807099 */
[----:B------:R-:W-:Y:S02]  /*6240*/  F2FP.SATFINITE.E4M3.F32.PACK_AB_MERGE_C R221, R170, R167, R171 ;  /* 0x000000a7aadd723e */ /* 0x000fe400048070ab */
[----:B------:R-:W-:Y:S02]  /*6250*/  F2FP.SATFINITE.E4M3.F32.PACK_AB_MERGE_C R222, R160, R157, R161 ;  /* 0x0000009da0de723e */ /* 0x000fe400048070a1 */
[----:B------:R-:W-:Y:S02]  /*6260*/  F2FP.SATFINITE.E4M3.F32.PACK_AB_MERGE_C R223, R178, R175, R179 ;  /* 0x000000afb2df723e */ /* 0x000fe400048070b3 */
[----:B------:R-:W-:-:S02]  /*6270*/  F2FP.SATFINITE.E4M3.F32.PACK_AB_MERGE_C R224, R168, R165, R169 ;  /* 0x000000a5a8e0723e */ /* 0x000fc400048070a9 */
[----:B------:R-:W-:Y:S02]  /*6280*/  F2FP.SATFINITE.E4M3.F32.PACK_AB_MERGE_C R225, R186, R183, R187 ;  /* 0x000000b7bae1723e */ /* 0x000fe400048070bb */
[----:B------:R-:W-:Y:S02]  /*6290*/  F2FP.SATFINITE.E4M3.F32.PACK_AB_MERGE_C R226, R176, R173, R177 ;  /* 0x000000adb0e2723e */ /* 0x000fe400048070b1 */
[----:B------:R-:W-:Y:S02]  /*62a0*/  F2FP.SATFINITE.E4M3.F32.PACK_AB_MERGE_C R227, R194, R191, R195 ;  /* 0x000000bfc2e3723e */ /* 0x000fe400048070c3 */
[----:B------:R-:W-:Y:S02]  /*62b0*/  F2FP.SATFINITE.E4M3.F32.PACK_AB_MERGE_C R228, R184, R181, R185 ;  /* 0x000000b5b8e4723e */ /* 0x000fe400048070b9 */
[----:B------:R-:W-:Y:S02]  /*62c0*/  F2FP.SATFINITE.E4M3.F32.PACK_AB_MERGE_C R229, R200, R199, R201 ;  /* 0x000000c7c8e5723e */ /* 0x000fe400048070c9 */
[----:B------:R-:W-:-:S02]  /*62d0*/  F2FP.SATFINITE.E4M3.F32.PACK_AB_MERGE_C R230, R192, R189, R8 ;  /* 0x000000bdc0e6723e */ /* 0x000fc40004807008 */
[----:B------:R-:W-:Y:S01]  /*62e0*/  F2FP.SATFINITE.E4M3.F32.PACK_AB_MERGE_C R231, R204, R203, R205 ;  /* 0x000000cbcce7723e */ /* 0x000fe200048070cd */
[----:B------:R-:W-:Y:S06]  /*62f0*/  @P1 BRA `(.L_x_25) ;  /* 0xffffffdc00481947 */ /* 0x000fec000383ffff */
.L_x_15:
[----:B------:R-:W-:Y:S06]  /*6300*/  BAR.ARV 0x8, 0x120 ;  /* 0x0204800000007b1d */ /* 0x000fec0000002000 */
[----:B------:R-:W-:Y:S05]  /*6310*/  @!P0 BRA `(.L_x_26) ;  /* 0x0000000000048947 */ /* 0x000fea0003800000 */
[----:B------:R-:W-:Y:S01]  /*6320*/  BPT.TRAP 0x1 ;  /* 0x000000040000795c */ /* 0x000fe20000300000 */
.L_x_26:
[----:B------:R-:W-:Y:S01]  /*6330*/  ULEA UR8, UR52, UR38, 0x3 ;  /* 0x0000002634087291 */ /* 0x000fe2000f8e183f */
[----:B------:R-:W-:-:S05]  /*6340*/  IMAD.U32 R6, RZ, RZ, UR36 ;  /* 0x00000024ff067e24 */ /* 0x000fca000f8e00ff */
[----:B------:R-:W-:-:S04]  /*6350*/  SHF.L.U32 R6, R6, 0x1f, RZ ;  /* 0x0000001f06067819 */ /* 0x000fc800000006ff */
[----:B------:R1:W2:Y:S01]  /*6360*/  SYNCS.PHASECHK.TRANS64.TRYWAIT P1, [UR8+0x38850], R6 ;  /* 0x03885006ff0075a7 */ /* 0x0002a20008020148 */
[----:B------:R-:W-:Y:S05]  /*6370*/  @!P0 BRA `(.L_x_27) ;  /* 0x0000000000048947 */ /* 0x000fea0003800000 */
[----:B------:R-:W-:Y:S01]  /*6380*/  BPT.TRAP 0x1 ;  /* 0x000000040000795c */ /* 0x000fe20000300000 */
.L_x_27:
[----:B--2---:R-:W-:Y:S05]  /*6390*/  @P1 BRA `(.L_x_28) ;  /* 0x0000000000081947 */ /* 0x004fea0003800000 */
[----:B------:R-:W2:Y:S02]  /*63a0*/  SYNCS.PHASECHK.TRANS64.TRYWAIT P1, [UR8+0x38850], R6 ;  /* 0x03885006ff0075a7 */ /* 0x000ea40008020148 */
[----:B--2---:R-:W-:Y:S05]  /*63b0*/  @!P1 BRA `(.L_x_29) ;  /* 0x0000006000189947 */ /* 0x004fea0003800000 */
.L_x_28:
[----:B------:R-:W-:Y:S01]  /*63c0*/  UIADD3 UR4, UR38, 0x400, URZ ;  /* 0x0000040026047890 */ /* 0x000fe2000fffe03f */
[----:B------:R-:W-:Y:S01]  /*63d0*/  WARPGROUP.ARRIVE ;  /* 0x00000000000079c5 */ /* 0x000fe20000000000 */
[----:B------:R-:W-:Y:S01]  /*63e0*/  UMOV UR7, 0x40000040 ;  /* 0x4000004000077882 */ /* 0x000fe20000000000 */
[----:B------:R-:W-:Y:S01]  /*63f0*/  IMAD.MOV.U32 R8, RZ, RZ, 0x3f800000 ;  /* 0x3f800000ff087424 */ /* 0x000fe200078e00ff */
[----:B------:R-:W-:-:S04]  /*6400*/  USHF.R.U32.HI UR4, URZ, 0x4, UR4 ;  /* 0x000000043f047899 */ /* 0x000fc80008011604 */
[----:B------:R-:W-:-:S04]  /*6410*/  ULOP3.LUT UR4, UR4, 0x3fff, URZ, 0xc0, !UPT ;  /* 0x00003fff04047892 */ /* 0x000fc8000f8ec03f */
[----:B------:R-:W-:-:S04]  /*6420*/  ULOP3.LUT UR4, UR4, 0x10000, URZ, 0xfc, !UPT ;  /* 0x0001000004047892 */ /* 0x000fc8000f8efc3f */
[----:B------:R-:W-:-:S03]  /*6430*/  ULEA UR9, UR52, UR4, 0xb ;  /* 0x0000000434097291 */ /* 0x000fc6000f8e583f */
[----:B------:R-:W-:Y:S02]  /*6440*/  ULDC.64 UR4, c[0x0][0x9a0] ;  /* 0x0002680000047ab9 */ /* 0x000fe40000000a00 */
[----:B------:R-:W-:Y:S02]  /*6450*/  UISETP.NE.U32.AND UP0, UPT, UR4, URZ, UPT ;  /* 0x0000003f0400728c */ /* 0x000fe4000bf05070 */
[----:B------:R-:W-:Y:S02]  /*6460*/  UMOV UR6, UR9 ;  /* 0x0000000900067c82 */ /* 0x000fe40008000000 */
[----:B------:R-:W-:Y:S01]  /*6470*/  QGMMA.64x256x32.F32.E4M3.E4M3 R24, R216, gdesc[UR4], R24, gsb0 ;  /* 0x03e00004d8187df3 */ /* 0x000fe20008000818 */
[----:B------:R-:W-:Y:S01]  /*6480*/  UIADD3 UR6, UR9, 0x2, URZ ;  /* 0x0000000209067890 */ /* 0x000fe2000fffe03f */
[----:B------:R-:W-:Y:S01]  /*6490*/  UMOV UR7, 0x40000040 ;  /* 0x4000004000077882 */ /* 0x000fe20000000000 */
[----:B------:R-:W-:-:S06]  /*64a0*/  UISETP.NE.AND.EX UP0, UPT, UR5, URZ, UPT, UP0 ;  /* 0x0000003f0500728c */ /* 0x000fcc000bf05300 */
[----:B------:R-:W-:-:S05]  /*64b0*/  PLOP3.LUT P1, PT, PT, PT, UP0, 0x80, 0x0 ;  /* 0x000000000000781c */ /* 0x000fca0003f2f008 */
[----:B------:R-:W-:Y:S01]  /*64c0*/  @UP0 USHF.R.S32.HI UR10, URZ, 0x1f, UR44 ;  /* 0x0000001f3f0a0899 */ /* 0x000fe2000801142c */
[----:B------:R-:W-:Y:S01]  /*64d0*/  @UP0 ULDC.64 UR12, c[0x0][0x9c8] ;  /* 0x00027200000c0ab9 */ /* 0x000fe20000000a00 */
[----:B------:R-:W-:Y:S02]  /*64e0*/  @UP0 ULDC.64 UR14, c[0x0][0x9d0] ;  /* 0x00027400000e0ab9 */ /* 0x000fe40000000a00 */
[----:B------:R-:W-:-:S04]  /*64f0*/  @UP0 UIMAD UR10, UR10, UR12, URZ ;  /* 0x0000000c0a0a02a4 */ /* 0x000fc8000f8e023f */
[----:B------:R-:W-:Y:S02]  /*6500*/  @UP0 UIMAD UR11, UR44, UR13, UR10 ;  /* 0x0000000d2c0b02a4 */ /* 0x000fe4000f8e020a */
[----:B------:R-:W-:-:S04]  /*6510*/  @UP0 USHF.R.S32.HI UR10, URZ, 0x1f, UR42 ;  /* 0x0000001f3f0a0899 */ /* 0x000fc8000801142a */
[----:B------:R-:W-:-:S04]  /*6520*/  @UP0 UIMAD UR10, UR10, UR14, URZ ;  /* 0x0000000e0a0a02a4 */ /* 0x000fc8000f8e023f */
[----:B------:R-:W-:Y:S01]  /*6530*/  @UP0 UIMAD UR13, UR42, UR15, UR10 ;  /* 0x0000000f2a0d02a4 */ /* 0x000fe2000f8e020a */
[----:B------:R-:W-:Y:S02]  /*6540*/  WARPGROUP.DEPBAR.LE gsb0, 0x0 ;  /* 0x00008000000079c5 */ /* 0x000fe40000010000 */
[----:B------:R-:W-:-:S06]  /*6550*/  WARPGROUP.ARRIVE ;  /* 0x00000000000079c5 */ /* 0x000fcc0000000000 */
[----:B------:R-:W-:Y:S01]  /*6560*/  QGMMA.64x256x32.F32.E4M3.E4M3 R24, R220, gdesc[UR4], R24, gsb0 ;  /* 0x03e00004dc187df3 */ /* 0x000fe20008000818 */
[----:B------:R-:W-:Y:S02]  /*6570*/  @UP0 UIMAD.WIDE.U32 UR6, UR44, UR12, URZ ;  /* 0x0000000c2c0602a5 */ /* 0x000fe4000f8e003f */
[----:B------:R-:W-:Y:S02]  /*6580*/  UIADD3 UR12, UR9, 0x4, URZ ;  /* 0x00000004090c7890 */ /* 0x000fe4000fffe03f */
[----:B------:R-:W-:-:S04]  /*6590*/  @UP0 UIADD3 UR7, UR7, UR11, URZ ;  /* 0x0000000b07070290 */ /* 0x000fc8000fffe03f */
[----:B------:R-:W-:-:S03]  /*65a0*/  @UP0 UIMAD.WIDE.U32 UR10, UR42, UR14, UR6 ;  /* 0x0000000e2a0a02a5 */ /* 0x000fc6000f8e0006 */
[----:B------:R-:W-:Y:S01]  /*65b0*/  UMOV UR6, UR12 ;  /* 0x0000000c00067c82 */ /* 0x000fe20008000000 */
[----:B------:R-:W-:Y:S01]  /*65c0*/  UMOV UR7, 0x40000040 ;  /* 0x4000004000077882 */ /* 0x000fe20000000000 */
[----:B------:R-:W-:Y:S02]  /*65d0*/  @UP0 UIADD3 UR11, UR11, UR13, URZ ;  /* 0x0000000d0b0b0290 */ /* 0x000fe4000fffe03f */
[----:B------:R-:W-:-:S04]  /*65e0*/  @UP0 ULEA UR4, UP1, UR10, UR4, 0x2 ;  /* 0x000000040a040291 */ /* 0x000fc8000f82103f */
[----:B------:R-:W-:Y:S02]  /*65f0*/  @UP0 ULEA.HI.X UR5, UR10, UR5, UR11, 0x2, UP1 ;  /* 0x000000050a050291 */ /* 0x000fe400088f140b */
[----:B-12---:R-:W-:-:S04]  /*6600*/  IMAD.U32 R6, RZ, RZ, UR4 ;  /* 0x00000004ff067e24 */ /* 0x006fc8000f8e00ff */
[----:B------:R-:W-:-:S05]  /*6610*/  IMAD.U32 R7, RZ, RZ, UR5 ;  /* 0x00000005ff077e24 */ /* 0x000fca000f8e00ff */
[----:B------:R1:W2:Y:S01]  /*6620*/  @P1 LDG.E R8, desc[UR50][R6.64] ;  /* 0x0000003206081981 */ /* 0x0002a2000c1e1900 */
[----:B------:R-:W-:Y:S02]  /*6630*/  WARPGROUP.DEPBAR.LE gsb0, 0x0 ;  /* 0x00008000000079c5 */ /* 0x000fe40000010000 */
[----:B------:R-:W-:-:S06]  /*6640*/  WARPGROUP.ARRIVE ;  /* 0x00000000000079c5 */ /* 0x000fcc0000000000 */
[----:B------:R-:W-:Y:S01]  /*6650*/  QGMMA.64x256x32.F32.E4M3.E4M3 R24, R224, gdesc[UR4], R24, gsb0 ;  /* 0x03e00004e0187df3 */ /* 0x000fe20008000818 */
[----:B------:R-:W-:Y:S01]  /*6660*/  UIADD3 UR6, UR9, 0x6, URZ ;  /* 0x0000000609067890 */ /* 0x000fe2000fffe03f */
[----:B------:R-:W-:Y:S01]  /*6670*/  UMOV UR7, 0x40000040 ;  /* 0x4000004000077882 */ /* 0x000fe20000000000 */
[----:B------:R-:W3:Y:S04]  /*6680*/  SHFL.BFLY PT, R9, R4, 0x2, 0x1f ;  /* 0x0c401f0004097f89 */ /* 0x000ee800000e0000 */
[----:B------:R-:W4:Y:S01]  /*6690*/  SHFL.BFLY PT, R12, R3, 0x2, 0x1f ;  /* 0x0c401f00030c7f89 */ /* 0x000f2200000e0000 */
[----:B---3--:R-:W-:-:S01]  /*66a0*/  FADD.FTZ R9, R9, R4 ;  /* 0x0000000409097221 */ /* 0x008fc20000010000 */
[----:B----4-:R-:W-:-:S04]  /*66b0*/  FADD.FTZ R12, R12, R3 ;  /* 0x000000030c0c7221 */ /* 0x010fc80000010000 */
[----:B------:R-:W3:Y:S04]  /*66c0*/  SHFL.BFLY PT, R10, R9, 0x1, 0x1f ;  /* 0x0c201f00090a7f89 */ /* 0x000ee800000e0000 */
[----:B------:R-:W4:Y:S01]  /*66d0*/  SHFL.BFLY PT, R11, R12, 0x1, 0x1f ;  /* 0x0c201f000c0b7f89 */ /* 0x000f2200000e0000 */
[----:B-1----:R-:W-:Y:S02]  /*66e0*/  IMAD.MOV.U32 R7, RZ, RZ, RZ ;  /* 0x000000ffff077224 */ /* 0x002fe400078e00ff */
[----:B---3--:R-:W-:Y:S01]  /*66f0*/  FADD.FTZ R13, R9, R10 ;  /* 0x0000000a090d7221 */ /* 0x008fe20000010000 */
[----:B----4-:R-:W-:-:S04]  /*6700*/  FADD.FTZ R14, R12, R11 ;  /* 0x0000000b0c0e7221 */ /* 0x010fc80000010000 */
[C---:B------:R-:W-:Y:S01]  /*6710*/  FSETP.NE.FTZ.AND P1, PT, R13.reuse, RZ, PT ;  /* 0x000000ff0d00720b */ /* 0x040fe20003f35000 */
[----:B------:R-:W-:Y:S01]  /*6720*/  FMUL.FTZ R15, R13, 0.00390625 ;  /* 0x3b8000000d0f7820 */ /* 0x000fe20000410000 */
[----:B------:R-:W-:-:S04]  /*6730*/  FMUL.FTZ R20, R14, 0.00390625 ;  /* 0x3b8000000e147820 */ /* 0x000fc80000410000 */
[----:B------:R-:W-:Y:S02]  /*6740*/  FSETP.NE.FTZ.AND P2, PT, R15, RZ, PT ;  /* 0x000000ff0f00720b */ /* 0x000fe40003f55000 */
[----:B------:R-:W-:-:S05]  /*6750*/  FSETP.NE.FTZ.AND P3, PT, R20, RZ, PT ;  /* 0x000000ff1400720b */ /* 0x000fca0003f75000 */
[----:B------:R-:W-:Y:S01]  /*6760*/  @P1 MUFU.RCP R7, R13 ;  /* 0x0000000d00071308 */ /* 0x000fe20000001000 */
[----:B------:R-:W-:Y:S01]  /*6770*/  FSETP.NE.FTZ.AND P1, PT, R14, RZ, PT ;  /* 0x000000ff0e00720b */ /* 0x000fe20003f35000 */
[----:B------:R-:W-:-:S06]  /*6780*/  IMAD.MOV.U32 R11, RZ, RZ, RZ ;  /* 0x000000ffff0b7224 */ /* 0x000fcc00078e00ff */
[----:B------:R-:W1:Y:S08]  /*6790*/  @P2 MUFU.LG2 R4, R15 ;  /* 0x0000000f00042308 */ /* 0x000e700000000c00 */
[----:B------:R-:W3:Y:S08]  /*67a0*/  @P3 MUFU.LG2 R10, R20 ;  /* 0x00000014000a3308 */ /* 0x000ef00000000c00 */
[----:B------:R-:W4:Y:S01]  /*67b0*/  @P1 MUFU.RCP R11, R14 ;  /* 0x0000000e000b1308 */ /* 0x000f220000001000 */
[----:B------:R-:W-:-:S02]  /*67c0*/  IMAD.U32 R9, RZ, RZ, UR40 ;  /* 0x00000028ff097e24 */ /* 0x000fc4000f8e00ff */
[----:B------:R-:W-:Y:S02]  /*67d0*/  IMAD.U32 R12, RZ, RZ, UR40 ;  /* 0x00000028ff0c7e24 */ /* 0x000fe4000f8e00ff */
[----:B-1----:R-:W-:Y:S01]  /*67e0*/  @P2 FMUL.FTZ R4, R4, 0.69314718246459960938 ;  /* 0x3f31721804042820 */ /* 0x002fe20000410000 */
[----:B------:R-:W-:Y:S02]  /*67f0*/  WARPGROUP.DEPBAR.LE gsb0, 0x0 ;  /* 0x00008000000079c5 */ /* 0x000fe40000010000 */
[----:B------:R-:W-:-:S06]  /*6800*/  WARPGROUP.ARRIVE ;  /* 0x00000000000079c5 */ /* 0x000fcc0000000000 */
[----:B------:R-:W-:Y:S01]  /*6810*/  QGMMA.64x256x32.F32.E4M3.E4M3 R24, R228, gdesc[UR4], R24, gsb0 ;  /* 0x03e00004e4187df3 */ /* 0x000fe20008000818 */
[----:B------:R-:W-:Y:S01]  /*6820*/  @P2 FMUL.FTZ R9, R9, 0.69314718246459960938 ;  /* 0x3f31721809092820 */ /* 0x000fe20000410000 */
[----:B------:R-:W-:Y:S01]  /*6830*/  @P3 FMUL.FTZ R13, R12, 0.69314718246459960938 ;  /* 0x3f3172180c0d3820 */ /* 0x000fe20000410000 */
[----:B---3--:R-:W-:Y:S01]  /*6840*/  @P3 FMUL.FTZ R10, R10, 0.69314718246459960938 ;  /* 0x3f3172180a0a3820 */ /* 0x008fe20000410000 */
[----:B------:R-:W-:Y:S02]  /*6850*/  IMAD.MOV.U32 R6, RZ, RZ, -0x800000 ;  /* 0xff800000ff067424 */ /* 0x000fe400078e00ff */
[----:B------:R-:W-:-:S01]  /*6860*/  @P2 FFMA.FTZ R6, R9, R0, R4 ;  /* 0x0000000009062223 */ /* 0x000fc20000010004 */
[----:B------:R-:W-:Y:S02]  /*6870*/  IMAD.MOV.U32 R3, RZ, RZ, -0x800000 ;  /* 0xff800000ff037424 */ /* 0x000fe400078e00ff */
[----:B------:R-:W-:-:S01]  /*6880*/  @P3 FFMA.FTZ R3, R13, R5, R10 ;  /* 0x000000050d033223 */ /* 0x000fc2000001000a */
[-C--:B--2---:R-:W-:Y:S01]  /*6890*/  FMUL.FTZ R160, R7, R8.reuse ;  /* 0x0000000807a07220 */ /* 0x084fe20000410000 */
[----:B----4-:R-:W-:Y:S01]  /*68a0*/  FMUL.FTZ R0, R11, R8 ;  /* 0x000000080b007220 */ /* 0x010fe20000410000 */
[----:B------:R-:W-:-:S02]  /*68b0*/  WARPGROUP.DEPBAR.LE gsb0, 0x0 ;  /* 0x00008000000079c5 */ /* 0x000fc40000010000 */
[----:B------:R-:W-:Y:S05]  /*68c0*/  @!P0 BRA `(.L_x_30) ;  /* 0x0000000000048947 */ /* 0x000fea0003800000 */
[----:B------:R-:W-:Y:S01]  /*68d0*/  BPT.TRAP 0x1 ;  /* 0x000000040000795c */ /* 0x000fe20000300000 */
.L_x_30:
[----:B------:R-:W1:Y:S01]  /*68e0*/  S2R R162, SR_TID.X ;  /* 0x0000000000a27919 */ /* 0x000e620000002100 */
[----:B------:R-:W-:Y:S01]  /*68f0*/  ULDC.64 UR4, c[0x4][0x38] ;  /* 0x01000e0000047ab9 */ /* 0x000fe20000000a00 */
        /* <DEDUP_REMOVED lines=30> */
[----:B-1----:R-:W-:-:S02]  /*6ae0*/  IMAD.SHL.U32 R4, R162, 0x4, RZ ;  /* 0x00000004a2047824 */ /* 0x002fc400078e00ff */
[----:B------:R-:W-:Y:S01]  /*6af0*/  FMUL.FTZ R109, R26, R0 ;  /* 0x000000001a6d7220 */ /* 0x000fe20000410000 */
[-C--:B------:R-:W-:Y:S01]  /*6b00*/  FMUL.FTZ R25, R69, R160.reuse ;  /* 0x000000a045197220 */ /* 0x080fe20000410000 */
[-C--:B------:R-:W-:Y:S01]  /*6b10*/  FMUL.FTZ R28, R84, R160.reuse ;  /* 0x000000a0541c7220 */ /* 0x080fe20000410000 */
[----:B------:R-:W-:Y:S01]  /*6b20*/  FMUL.FTZ R41, R80, R160 ;  /* 0x000000a050297220 */ /* 0x000fe20000410000 */
[----:B------:R-:W-:Y:S01]  /*6b30*/  LOP3.LUT R4, R4, 0xc, RZ, 0xc0, !PT ;  /* 0x0000000c04047812 */ /* 0x000fe200078ec0ff */
[----:B------:R-:W-:Y:S01]  /*6b40*/  FMUL.FTZ R26, R31, R0 ;  /* 0x000000001f1a7220 */ /* 0x000fe20000410000 */
[-C--:B------:R-:W-:Y:S01]  /*6b50*/  FMUL.FTZ R69, R116, R160.reuse ;  /* 0x000000a074457220 */ /* 0x080fe20000410000 */
[----:B------:R-:W-:Y:S01]  /*6b60*/  FMUL.FTZ R49, R56, R160 ;  /* 0x000000a038317220 */ /* 0x000fe20000410000 */
[----:B------:R-:W-:Y:S01]  /*6b70*/  IADD3 R4, P0, R4, UR4, RZ ;  /* 0x0000000404047c10 */ /* 0x000fe2000ff1e0ff */
[----:B------:R-:W-:Y:S01]  /*6b80*/  FMUL.FTZ R31, R38, R0 ;  /* 0x00000000261f7220 */ /* 0x000fe20000410000 */
[-C--:B------:R-:W-:Y:S01]  /*6b90*/  FMUL.FTZ R24, R77, R160.reuse ;  /* 0x000000a04d187220 */ /* 0x080fe20000410000 */
[-C--:B------:R-:W-:Y:S01]  /*6ba0*/  FMUL.FTZ R45, R73, R160.reuse ;  /* 0x000000a0492d7220 */ /* 0x080fe20000410000 */
[----:B------:R-:W-:Y:S01]  /*6bb0*/  FMUL.FTZ R36, R81, R160 ;  /* 0x000000a051247220 */ /* 0x000fe20000410000 */
[----:B------:R-:W-:-:S02]  /*6bc0*/  IMAD.X R5, RZ, RZ, UR5, P0 ;  /* 0x00000005ff057e24 */ /* 0x000fc400080e06ff */
[----:B------:R-:W-:Y:S01]  /*6bd0*/  FMUL.FTZ R38, R39, R0 ;  /* 0x0000000027267220 */ /* 0x000fe20000410000 */
[-C--:B------:R-:W-:Y:S01]  /*6be0*/  FMUL.FTZ R32, R92, R160.reuse ;  /* 0x000000a05c207220 */ /* 0x080fe20000410000 */
[-C--:B------:R-:W-:Y:S01]  /*6bf0*/  FMUL.FTZ R37, R88, R160.reuse ;  /* 0x000000a058257220 */ /* 0x080fe20000410000 */
[----:B------:R-:W-:Y:S01]  /*6c00*/  FMUL.FTZ R80, R113, R160 ;  /* 0x000000a071507220 */ /* 0x000fe20000410000 */
[----:B------:R1:W2:Y:S01]  /*6c10*/  LDG.E.CONSTANT R4, desc[UR50][R4.64] ;  /* 0x0000003204047981 */ /* 0x0002a2000c1e9900 */
        /* <DEDUP_REMOVED lines=11> */
[-C--:B-1----:R-:W-:Y:S01]  /*6cd0*/  FMUL.FTZ R5, R47, R0.reuse ;  /* 0x000000002f057220 */ /* 0x082fe20000410000 */
        /* <DEDUP_REMOVED lines=15> */
[----:B------:R-:W-:Y:S01]  /*6dd0*/  FMUL.FTZ R84, R120, R160 ;  /* 0x000000a078547220 */ /* 0x000fe20000410000 */
[-C--:B------:R-:W-:Y:S01]  /*6de0*/  FMUL.FTZ R103, R111, R0.reuse ;  /* 0x000000006f677220 */ /* 0x080fe20000410000 */
[-C--:B------:R-:W-:Y:S01]  /*6df0*/  FMUL.FTZ R116, R115, R0.reuse ;  /* 0x0000000073747220 */ /* 0x080fe20000410000 */
[----:B------:R-:W-:Y:S01]  /*6e00*/  FMUL.FTZ R118, R122, R0 ;  /* 0x000000007a767220 */ /* 0x000fe20000410000 */
[----:B------:R-:W-:Y:S01]  /*6e10*/  F2FP.BF16.F32.PACK_AB R46, R5, R46 ;  /* 0x0000002e052e723e */ /* 0x000fe200000010ff */
        /* <DEDUP_REMOVED lines=13> */
[----:B------:R-:W-:Y:S01]  /*6ef0*/  FMUL.FTZ R122, R130, R0 ;  /* 0x00000000827a7220 */ /* 0x000fe20000410000 */
[----:B------:R-:W-:Y:S01]  /*6f00*/  LOP3.LUT P0, R5, R162, 0x3, RZ, 0xc0, !PT ;  /* 0x00000003a2057812 */ /* 0x000fe2000780c0ff */
        /* <DEDUP_REMOVED lines=36> */
[-C--:B------:R-:W-:Y:S01]  /*7150*/  FMUL.FTZ R105, R149, R160.reuse ;  /* 0x000000a095697220 */ /* 0x080fe20000410000 */
[----:B------:R-:W-:Y:S01]  /*7160*/  FMUL.FTZ R112, R145, R160 ;  /* 0x000000a091707220 */ /* 0x000fe20000410000 */
[----:B------:R-:W-:Y:S01]  /*7170*/  F2FP.BF16.F32.PACK_AB R20, R20, R157 ;  /* 0x0000009d1414723e */ /* 0x000fe200000010ff */
[----:B------:R-:W-:Y:S01]  /*7180*/  UIADD3 UR42, -UR45, URZ, URZ ;  /* 0x0000003f2d2a7290 */ /* 0x000fe2000fffe13f */
[----:B------:R-:W-:Y:S01]  /*7190*/  F2FP.BF16.F32.PACK_AB R7, R7, R158 ;  /* 0x0000009e0707723e */ /* 0x000fe200000010ff */
[----:B------:R-:W-:Y:S01]  /*71a0*/  ULDC.64 UR6, c[0x0][0xb70] ;  /* 0x0002dc0000067ab9 */ /* 0x000fe20000000a00 */
[----:B------:R-:W-:-:S02]  /*71b0*/  F2FP.BF16.F32.PACK_AB R15, R15, R156 ;  /* 0x0000009c0f0f723e */ /* 0x000fc400000010ff */
[----:B------:R-:W-:Y:S02]  /*71c0*/  F2FP.BF16.F32.PACK_AB R10, R10, R155 ;  /* 0x0000009b0a0a723e */ /* 0x000fe400000010ff */
[----:B------:R-:W-:Y:S02]  /*71d0*/  F2FP.BF16.F32.PACK_AB R14, R14, R153 ;  /* 0x000000990e0e723e */ /* 0x000fe400000010ff */
[----:B------:R-:W-:Y:S02]  /*71e0*/  F2FP.BF16.F32.PACK_AB R44, R25, R44 ;  /* 0x0000002c192c723e */ /* 0x000fe400000010ff */
[----:B------:R-:W-:Y:S02]  /*71f0*/  F2FP.BF16.F32.PACK_AB R159, R8, R159 ;  /* 0x0000009f089f723e */ /* 0x000fe400000010ff */
[----:B------:R-:W-:Y:S02]  /*7200*/  F2FP.BF16.F32.PACK_AB R109, R30, R109 ;  /* 0x0000006d1e6d723e */ /* 0x000fe400000010ff */
[----:B------:R-:W-:-:S02]  /*7210*/  F2FP.BF16.F32.PACK_AB R12, R12, R49 ;  /* 0x000000310c0c723e */ /* 0x000fc400000010ff */
[----:B------:R-:W-:Y:S02]  /*7220*/  F2FP.BF16.F32.PACK_AB R28, R28, R41 ;  /* 0x000000291c1c723e */ /* 0x000fe400000010ff */
[----:B------:R-:W-:Y:S01]  /*7230*/  F2FP.BF16.F32.PACK_AB R152, R152, R161 ;  /* 0x000000a19898723e */ /* 0x000fe200000010ff */
[----:B------:R-:W-:Y:S01]  /*7240*/  UIADD3 UR8, UR8, 0x38860, URZ ;  /* 0x0003886008087890 */ /* 0x000fe2000fffe03f */
[----:B------:R-:W-:Y:S01]  /*7250*/  ISETP.EQ.OR P0, PT, R5, 0x3, !P0 ;  /* 0x000000030500780c */ /* 0x000fe20004702670 */
[----:B------:R-:W-:Y:S01]  /*7260*/  USHF.R.S32.HI UR4, URZ, 0x1f, UR43 ;  /* 0x0000001f3f047899 */ /* 0x000fe2000801142b */
[----:B------:R-:W-:Y:S01]  /*7270*/  F2FP.BF16.F32.PACK_AB R29, R29, R154 ;  /* 0x0000009a1d1d723e */ /* 0x000fe200000010ff */
[----:B------:R-:W-:Y:S01]  /*7280*/  ULDC UR5, c[0x0][0xda8] ;  /* 0x00036a0000057ab9 */ /* 0x000fe20000000800 */
[----:B------:R-:W-:Y:S02]  /*7290*/  F2FP.BF16.F32.PACK_AB R11, R11, R48 ;  /* 0x000000300b0b723e */ /* 0x000fe400000010ff */
        /* <DEDUP_REMOVED lines=13> */
[----:B------:R-:W-:Y:S02]  /*7370*/  SEL R61, R20, R7, P0 ;  /* 0x00000007143d7207 */ /* 0x000fe40000000000 */
[----:B------:R-:W-:Y:S02]  /*7380*/  SEL R0, R7, R20, P0 ;  /* 0x0000001407007207 */ /* 0x000fe40000000000 */
[----:B------:R-:W-:Y:S02]  /*7390*/  SEL R63, R15, R10, P0 ;  /* 0x0000000a0f3f7207 */ /* 0x000fe40000000000 */
[----:B------:R-:W-:Y:S02]  /*73a0*/  SEL R5, R10, R15, P0 ;  /* 0x0000000f0a057207 */ /* 0x000fe40000000000 */
[----:B------:R-:W-:Y:S02]  /*73b0*/  F2FP.BF16.F32.PACK_AB R102, R95, R102 ;  /* 0x000000665f66723e */ /* 0x000fe400000010ff */
[----:B------:R-:W-:-:S02]  /*73c0*/  F2FP.BF16.F32.PACK_AB R128, R123, R128 ;  /* 0x000000807b80723e */ /* 0x000fc400000010ff */
[----:B------:R-:W-:Y:S02]  /*73d0*/  SEL R65, R14, R29, P0 ;  /* 0x0000001d0e417207 */ /* 0x000fe40000000000 */
[----:B------:R-:W-:Y:S02]  /*73e0*/  SEL R7, R29, R14, P0 ;  /* 0x0000000e1d077207 */ /* 0x000fe40000000000 */
[----:B------:R-:W-:Y:S02]  /*73f0*/  SEL R89, R11, R44, P0 ;  /* 0x0000002c0b597207 */ /* 0x000fe40000000000 */
[----:B------:R-:W-:Y:S02]  /*7400*/  SEL R15, R44, R11, P0 ;  /* 0x0000000b2c0f7207 */ /* 0x000fe40000000000 */
[----:B------:R-:W-:Y:S02]  /*7410*/  SEL R95, R9, R24, P0 ;  /* 0x00000018095f7207 */ /* 0x000fe40000000000 */
[----:B------:R-:W-:-:S02]  /*7420*/  SEL R20, R24, R9, P0 ;  /* 0x0000000918147207 */ /* 0x000fc40000000000 */
[----:B------:R-:W-:Y:S02]  /*7430*/  SEL R123, R85, R96, P0 ;  /* 0x00000060557b7207 */ /* 0x000fe40000000000 */
[----:B------:R-:W-:Y:S02]  /*7440*/  SEL R29, R96, R85, P0 ;  /* 0x00000055601d7207 */ /* 0x000fe40000000000 */
[----:B------:R-:W-:Y:S02]  /*7450*/  IADD3 R11, P3, R16, 0x40, RZ ;  /* 0x00000040100b7810 */ /* 0x000fe40007f7e0ff */
[----:B------:R-:W-:Y:S02]  /*7460*/  F2FP.BF16.F32.PACK_AB R34, R31, R34 ;  /* 0x000000221f22723e */ /* 0x000fe400000010ff */
[----:B------:R-:W-:Y:S02]  /*7470*/  SEL R85, R93, R104, P0 ;  /* 0x000000685d557207 */ /* 0x000fe40000000000 */
[----:B------:R-:W-:-:S02]  /*7480*/  SEL R30, R104, R93, P0 ;  /* 0x0000005d681e7207 */ /* 0x000fc40000000000 */
[----:B------:R-:W-:Y:S02]  /*7490*/  IADD3 R9, P2, R16, 0x20, RZ ;  /* 0x0000002010097810 */ /* 0x000fe40007f5e0ff */
[----:B------:R-:W-:Y:S02]  /*74a0*/  SEL R93, R101, R112, P0 ;  /* 0x00000070655d7207 */ /* 0x000fe40000000000 */
[----:B------:R-:W-:Y:S02]  /*74b0*/  SEL R31, R112, R101, P0 ;  /* 0x00000065701f7207 */ /* 0x000fe40000000000 */
[----:B------:R-:W-:Y:S02]  /*74c0*/  SEL R101, R109, R8, P0 ;  /* 0x000000086d657207 */ /* 0x000fe40000000000 */
[----:B------:R-:W-:Y:S02]  /*74d0*/  SEL R109, R8, R109, P0 ;  /* 0x0000006d086d7207 */ /* 0x000fe40000000000 */
[----:B------:R-:W-:-:S02]  /*74e0*/  LOP3.LUT R10, R11, 0x380, RZ, 0xc0, !PT ;  /* 0x000003800b0a7812 */ /* 0x000fc400078ec0ff */
[----:B------:R-:W-:Y:S02]  /*74f0*/  LOP3.LUT R8, R9, 0x380, RZ, 0xc0, !PT ;  /* 0x0000038009087812 */ /* 0x000fe400078ec0ff */
[----:B------:R-:W-:Y:S02]  /*7500*/  F2FP.BF16.F32.PACK_AB R32, R32, R37 ;  /* 0x000000252020723e */ /* 0x000fe400000010ff */
[----:B------:R-:W-:Y:S02]  /*7510*/  F2FP.BF16.F32.PACK_AB R33, R33, R56 ;  /* 0x000000382121723e */ /* 0x000fe400000010ff */
[----:B------:R-:W-:Y:S02]  /*7520*/  F2FP.BF16.F32.PACK_AB R39, R39, R42 ;  /* 0x0000002a2727723e */ /* 0x000fe400000010ff */
[----:B------:R-:W-:Y:S02]  /*7530*/  F2FP.BF16.F32.PACK_AB R54, R47, R54 ;  /* 0x000000362f36723e */ /* 0x000fe400000010ff */
[----:B------:R-:W-:-:S02]  /*7540*/  SHF.R.U64 R10, R10, 0x3, RZ ;  /* 0x000000030a0a7819 */ /* 0x000fc400000012ff */
[----:B------:R-:W-:Y:S02]  /*7550*/  F2FP.BF16.F32.PACK_AB R59, R59, R66 ;  /* 0x000000423b3b723e */ /* 0x000fe400000010ff */
[----:B------:R-:W-:Y:S02]  /*7560*/  SHF.R.U64 R8, R8, 0x3, RZ ;  /* 0x0000000308087819 */ /* 0x000fe400000012ff */
[----:B------:R-:W-:Y:S02]  /*7570*/  IADD3 R47, P5, R16, 0x4000, RZ ;  /* 0x00004000102f7810 */ /* 0x000fe40007fbe0ff */
[----:B------:R-:W-:Y:S02]  /*7580*/  F2FP.BF16.F32.PACK_AB R110, R103, R110 ;  /* 0x0000006e676e723e */ /* 0x000fe400000010ff */
[----:B------:R-:W-:Y:S02]  /*7590*/  SEL R103, R32, R33, P0 ;  /* 0x0000002120677207 */ /* 0x000fe40000000000 */
[----:B------:R-:W-:-:S02]  /*75a0*/  SEL R24, R33, R32, P0 ;  /* 0x0000002021187207 */ /* 0x000fc40000000000 */
[----:B------:R-:W-:Y:S02]  /*75b0*/  F2FP.BF16.F32.PACK_AB R21, R21, R36 ;  /* 0x000000241515723e */ /* 0x000fe400000010ff */
[----:B------:R-:W-:Y:S02]  /*75c0*/  SEL R129, R39, R46, P0 ;  /* 0x0000002e27817207 */ /* 0x000fe40000000000 */
[----:B------:R-:W-:Y:S02]  /*75d0*/  SEL R33, R46, R39, P0 ;  /* 0x000000272e217207 */ /* 0x000fe40000000000 */
[----:B------:R-:W-:Y:S01]  /*75e0*/  LOP3.LUT R10, R10, R11, RZ, 0x3c, !PT ;  /* 0x0000000b0a0a7212 */ /* 0x000fe200078e3cff */
[----:B------:R-:W-:Y:S01]  /*75f0*/  IMAD.X R11, RZ, RZ, R17, P3 ;  /* 0x000000ffff0b7224 */ /* 0x000fe200018e0611 */
[----:B------:R-:W-:Y:S02]  /*7600*/  SEL R135, R59, R70, P0 ;  /* 0x000000463b877207 */ /* 0x000fe40000000000 */
[----:B------:R-:W-:-:S02]  /*7610*/  SEL R36, R70, R59, P0 ;  /* 0x0000003b46247207 */ /* 0x000fc40000000000 */
[----:B------:R-:W-:Y:S01]  /*7620*/  LOP3.LUT R8, R8, R9, RZ, 0x3c, !PT ;  /* 0x0000000908087212 */ /* 0x000fe200078e3cff */
[----:B------:R-:W-:Y:S01]  /*7630*/  IMAD.X R9, RZ, RZ, R17, P2 ;  /* 0x000000ffff097224 */ /* 0x000fe200010e0611 */
[----:B------:R-:W-:Y:S02]  /*7640*/  LOP3.LUT R46, R47, 0x380, RZ, 0xc0, !PT ;  /* 0x000003802f2e7812 */ /* 0x000fe400078ec0ff */
[----:B------:R-:W-:Y:S02]  /*7650*/  F2FP.BF16.F32.PACK_AB R43, R43, R50 ;  /* 0x000000322b2b723e */ /* 0x000fe400000010ff */
[----:B------:R-:W-:Y:S02]  /*7660*/  F2FP.BF16.F32.PACK_AB R62, R55, R62 ;  /* 0x0000003e373e723e */ /* 0x000fe400000010ff */
[C---:B------:R-:W-:Y:S02]  /*7670*/  IADD3 R59, P3, R16.reuse, 0x8000, RZ ;  /* 0x00008000103b7810 */ /* 0x040fe40007f7e0ff */
[----:B------:R-:W-:-:S02]  /*7680*/  IADD3 R55, P2, R16, 0x4060, RZ ;  /* 0x0000406010377810 */ /* 0x000fc40007f5e0ff */
[----:B------:R-:W-:Y:S02]  /*7690*/  F2FP.BF16.F32.PACK_AB R83, R83, R90 ;  /* 0x0000005a5353723e */ /* 0x000fe400000010ff */
[----:B------:R-:W-:Y:S02]  /*76a0*/  F2FP.BF16.F32.PACK_AB R94, R87, R94 ;  /* 0x0000005e575e723e */ /* 0x000fe400000010ff */
[----:B------:R-:W-:Y:S02]  /*76b0*/  F2FP.BF16.F32.PACK_AB R51, R51, R58 ;  /* 0x0000003a3333723e */ /* 0x000fe400000010ff */
[----:B------:R-:W-:Y:S02]  /*76c0*/  F2FP.BF16.F32.PACK_AB R91, R91, R98 ;  /* 0x000000625b5b723e */ /* 0x000fe400000010ff */
[----:B------:R-:W-:Y:S02]  /*76d0*/  SHF.R.U64 R46, R46, 0x3, RZ ;  /* 0x000000032e2e7819 */ /* 0x000fe400000012ff */
[----:B------:R-:W-:-:S02]  /*76e0*/  F2FP.BF16.F32.PACK_AB R99, R99, R106 ;  /* 0x0000006a6363723e */ /* 0x000fc400000010ff */
[----:B------:R-:W-:Y:S02]  /*76f0*/  SEL R131, R43, R54, P0 ;  /* 0x000000362b837207 */ /* 0x000fe40000000000 */
[----:B------:R-:W-:Y:S02]  /*7700*/  SEL R32, R54, R43, P0 ;  /* 0x0000002b36207207 */ /* 0x000fe40000000000 */
[----:B------:R-:W-:Y:S02]  /*7710*/  LOP3.LUT R58, R59, 0x380, RZ, 0xc0, !PT ;  /* 0x000003803b3a7812 */ /* 0x000fe400078ec0ff */
[----:B------:R-:W-:Y:S02]  /*7720*/  F2FP.BF16.F32.PACK_AB R13, R13, R52 ;  /* 0x000000340d0d723e */ /* 0x000fe400000010ff */
[----:B------:R-:W-:Y:S02]  /*7730*/  F2FP.BF16.F32.PACK_AB R53, R53, R60 ;  /* 0x0000003c3535723e */ /* 0x000fe400000010ff */
[----:B------:R-:W-:-:S02]  /*7740*/  F2FP.BF16.F32.PACK_AB R64, R57, R64 ;  /* 0x000000403940723e */ /* 0x000fc400000010ff */
[----:B------:R-:W-:Y:S02]  /*7750*/  F2FP.BF16.F32.PACK_AB R107, R107, R114 ;  /* 0x000000726b6b723e */ /* 0x000fe400000010ff */
[----:B------:R-:W-:Y:S02]  /*7760*/  F2FP.BF16.F32.PACK_AB R116, R111, R116 ;  /* 0x000000746f74723e */ /* 0x000fe400000010ff */
[----:B------:R-:W-:Y:S02]  /*7770*/  LOP3.LUT R54, R55, 0x380, RZ, 0xc0, !PT ;  /* 0x0000038037367812 */ /* 0x000fe400078ec0ff */
[----:B------:R-:W-:Y:S02]  /*7780*/  F2FP.BF16.F32.PACK_AB R35, R38, R35 ;  /* 0x000000232623723e */ /* 0x000fe400000010ff */
[----:B------:R-:W-:Y:S02]  /*7790*/  F2FP.BF16.F32.PACK_AB R113, R113, R118 ;  /* 0x000000767171723e */ /* 0x000fe400000010ff */
[----:B------:R-:W-:-:S02]  /*77a0*/  F2FP.BF16.F32.PACK_AB R120, R115, R120 ;  /* 0x000000787378723e */ /* 0x000fc400000010ff */
[----:B------:R-:W-:Y:S02]  /*77b0*/  SEL R141, R83, R94, P0 ;  /* 0x0000005e538d7207 */ /* 0x000fe40000000000 */
[----:B------:R-:W-:Y:S02]  /*77c0*/  SEL R39, R94, R83, P0 ;  /* 0x000000535e277207 */ /* 0x000fe40000000000 */
[----:B------:R-:W-:Y:S02]  /*77d0*/  F2FP.BF16.F32.PACK_AB R117, R117, R122 ;  /* 0x0000007a7575723e */ /* 0x000fe400000010ff */
[----:B------:R-:W-:Y:S02]  /*77e0*/  F2FP.BF16.F32.PACK_AB R124, R119, R124 ;  /* 0x0000007c777c723e */ /* 0x000fe400000010ff */
[----:B------:R-:W-:Y:S02]  /*77f0*/  SEL R83, R91, R102, P0 ;  /* 0x000000665b537207 */ /* 0x000fe40000000000 */
[----:B------:R-:W-:-:S02]  /*7800*/  SEL R41, R102, R91, P0 ;  /* 0x0000005b66297207 */ /* 0x000fc40000000000 */
[----:B------:R-:W-:Y:S01]  /*7810*/  LOP3.LUT R46, R46, R47, RZ, 0x3c, !PT ;  /* 0x0000002f2e2e7212 */ /* 0x000fe200078e3cff */
[----:B------:R-:W-:Y:S01]  /*7820*/  IMAD.X R47, RZ, RZ, R17, P5 ;  /* 0x000000ffff2f7224 */ /* 0x000fe200028e0611 */
[----:B------:R-:W-:Y:S02]  /*7830*/  F2FP.BF16.F32.PACK_AB R121, R121, R126 ;  /* 0x0000007e7979723e */ /* 0x000fe400000010ff */
[----:B------:R-:W-:Y:S02]  /*7840*/  SEL R91, R99, R110, P0 ;  /* 0x0000006e635b7207 */ /* 0x000fe40000000000 */
[----:B------:R-:W-:Y:S02]  /*7850*/  SEL R42, R110, R99, P0 ;  /* 0x000000636e2a7207 */ /* 0x000fe40000000000 */
[----:B------:R-:W-:Y:S02]  /*7860*/  SHF.R.U64 R58, R58, 0x3, RZ ;  /* 0x000000033a3a7819 */ /* 0x000fe400000012ff */
[----:B------:R-:W-:-:S02]  /*7870*/  F2FP.BF16.F32.PACK_AB R69, R69, R76 ;  /* 0x0000004c4545723e */ /* 0x000fc400000010ff */
[----:B------:R-:W-:Y:S02]  /*7880*/  F2FP.BF16.F32.PACK_AB R80, R73, R80 ;  /* 0x000000504950723e */ /* 0x000fe400000010ff */
[----:B------:R-:W-:Y:S02]  /*7890*/  F2FP.BF16.F32.PACK_AB R125, R125, R130 ;  /* 0x000000827d7d723e */ /* 0x000fe400000010ff */
[----:B------:R-:W-:Y:S02]  /*78a0*/  SEL R87, R12, R13, P0 ;  /* 0x0000000d0c577207 */ /* 0x000fe40000000000 */
[----:B------:R-:W-:Y:S02]  /*78b0*/  SEL R14, R13, R12, P0 ;  /* 0x0000000c0d0e7207 */ /* 0x000fe40000000000 */
[----:B------:R-:W-:Y:S02]  /*78c0*/  SEL R105, R53, R64, P0 ;  /* 0x0000004035697207 */ /* 0x000fe40000000000 */
[----:B------:R-:W-:-:S02]  /*78d0*/  SEL R25, R64, R53, P0 ;  /* 0x0000003540197207 */ /* 0x000fc40000000000 */
[----:B------:R-:W-:Y:S02]  /*78e0*/  SEL R99, R107, R116, P0 ;  /* 0x000000746b637207 */ /* 0x000fe40000000000 */
[----:B------:R-:W-:Y:S02]  /*78f0*/  SEL R43, R116, R107, P0 ;  /* 0x0000006b742b7207 */ /* 0x000fe40000000000 */
[----:B------:R-:W-:Y:S02]  /*7900*/  SHF.R.U64 R54, R54, 0x3, RZ ;  /* 0x0000000336367819 */ /* 0x000fe400000012ff */
[----:B------:R-:W-:Y:S02]  /*7910*/  SEL R127, R34, R35, P0 ;  /* 0x00000023227f7207 */ /* 0x000fe40000000000 */
[----:B------:R-:W-:Y:S02]  /*7920*/  SEL R107, R113, R120, P0 ;  /* 0x00000078716b7207 */ /* 0x000fe40000000000 */
[----:B------:R-:W-:-:S02]  /*7930*/  SEL R44, R120, R113, P0 ;  /* 0x00000071782c7207 */ /* 0x000fc40000000000 */
[C---:B------:R-:W-:Y:S02]  /*7940*/  IADD3 R13, P4, R16.reuse, 0x60, RZ ;  /* 0x00000060100d7810 */ /* 0x040fe40007f9e0ff */
[C---:B------:R-:W-:Y:S02]  /*7950*/  IADD3 R49, P6, R16.reuse, 0x4020, RZ ;  /* 0x0000402010317810 */ /* 0x040fe40007fde0ff */
[----:B------:R-:W-:Y:S02]  /*7960*/  IADD3 R53, P1, R16, 0x4040, RZ ;  /* 0x0000404010357810 */ /* 0x000fe40007f3e0ff */
[----:B------:R-:W-:Y:S02]  /*7970*/  SEL R35, R35, R34, P0 ;  /* 0x0000002223237207 */ /* 0x000fe40000000000 */
[----:B------:R-:W-:Y:S02]  /*7980*/  SEL R113, R117, R124, P0 ;  /* 0x0000007c75717207 */ /* 0x000fe40000000000 */
[----:B------:R-:W-:-:S02]  /*7990*/  SEL R45, R124, R117, P0 ;  /* 0x000000757c2d7207 */ /* 0x000fc40000000000 */
[----:B------:R-:W-:Y:S02]  /*79a0*/  SEL R111, R68, R27, P0 ;  /* 0x0000001b446f7207 */ /* 0x000fe40000000000 */
[----:B------:R-:W-:Y:S02]  /*79b0*/  SEL R26, R27, R68, P0 ;  /* 0x000000441b1a7207 */ /* 0x000fe40000000000 */
[----:B------:R-:W-:Y:S02]  /*79c0*/  SEL R133, R51, R62, P0 ;  /* 0x0000003e33857207 */ /* 0x000fe40000000000 */
[----:B------:R-:W-:Y:S02]  /*79d0*/  SEL R34, R62, R51, P0 ;  /* 0x000000333e227207 */ /* 0x000fe40000000000 */
[----:B------:R-:W-:Y:S02]  /*79e0*/  SEL R117, R121, R128, P0 ;  /* 0x0000008079757207 */ /* 0x000fe40000000000 */
[----:B------:R-:W-:-:S02]  /*79f0*/  SEL R50, R128, R121, P0 ;  /* 0x0000007980327207 */ /* 0x000fc40000000000 */
[----:B------:R-:W-:Y:S01]  /*7a00*/  LOP3.LUT R58, R58, R59, RZ, 0x3c, !PT ;  /* 0x0000003b3a3a7212 */ /* 0x000fe200078e3cff */
[----:B------:R-:W-:Y:S01]  /*7a10*/  IMAD.X R59, RZ, RZ, R17, P3 ;  /* 0x000000ffff3b7224 */ /* 0x000fe200018e0611 */
[----:B------:R-:W-:Y:S02]  /*7a20*/  SEL R57, R152, R159, P0 ;  /* 0x0000009f98397207 */ /* 0x000fe40000000000 */
[----:B------:R-:W-:Y:S02]  /*7a30*/  SEL R40, R159, R152, P0 ;  /* 0x000000989f287207 */ /* 0x000fe40000000000 */
[----:B------:R-:W-:Y:S02]  /*7a40*/  SEL R115, R69, R80, P0 ;  /* 0x0000005045737207 */ /* 0x000fe40000000000 */
[----:B------:R-:W-:Y:S02]  /*7a50*/  SEL R27, R80, R69, P0 ;  /* 0x00000045501b7207 */ /* 0x000fe40000000000 */
[----:B------:R-:W-:-:S02]  /*7a60*/  SEL R121, R125, R48, P0 ;  /* 0x000000307d797207 */ /* 0x000fc40000000000 */
[----:B------:R-:W-:Y:S02]  /*7a70*/  SEL R51, R48, R125, P0 ;  /* 0x0000007d30337207 */ /* 0x000fe40000000000 */
[----:B------:R-:W-:Y:S01]  /*7a80*/  LOP3.LUT R54, R54, R55, RZ, 0x3c, !PT ;  /* 0x0000003736367212 */ /* 0x000fe200078e3cff */
[----:B------:R-:W-:Y:S01]  /*7a90*/  IMAD.X R55, RZ, RZ, R17, P2 ;  /* 0x000000ffff377224 */ /* 0x000fe200010e0611 */
[----:B------:R-:W-:Y:S01]  /*7aa0*/  MOV R102, R46 ;  /* 0x0000002e00667202 */ /* 0x000fe20000000f00 */
[----:B------:R-:W-:Y:S01]  /*7ab0*/  UPRMT UR8, UR37, 0x654, UR8 ;  /* 0x0000065425087896 */ /* 0x000fe20008000008 */
[----:B------:R-:W-:Y:S02]  /*7ac0*/  LOP3.LUT R12, R13, 0x380, RZ, 0xc0, !PT ;  /* 0x000003800d0c7812 */ /* 0x000fe400078ec0ff */
[----:B------:R-:W-:Y:S02]  /*7ad0*/  LOP3.LUT R48, R49, 0x380, RZ, 0xc0, !PT ;  /* 0x0000038031307812 */ /* 0x000fe400078ec0ff */
[----:B------:R-:W-:-:S02]  /*7ae0*/  LOP3.LUT R52, R53, 0x380, RZ, 0xc0, !PT ;  /* 0x0000038035347812 */ /* 0x000fc400078ec0ff */
[----:B------:R-:W-:Y:S02]  /*7af0*/  IADD3 R69, P3, R16, 0xc040, RZ ;  /* 0x0000c04010457810 */ /* 0x000fe40007f7e0ff */
[----:B--2---:R-:W-:Y:S02]  /*7b00*/  LOP3.LUT R46, R4, 0x2, RZ, 0x3c, !PT ;  /* 0x00000002042e7812 */ /* 0x004fe400078e3cff */
[----:B------:R-:W-:Y:S01]  /*7b10*/  F2FP.BF16.F32.PACK_AB R88, R81, R88 ;  /* 0x000000585158723e */ /* 0x000fe200000010ff */
[----:B------:R-:W-:Y:S01]  /*7b20*/  SHFL.IDX PT, R57, R57, R4, 0x1c1f ;  /* 0x001c1f0439397589 */ /* 0x000fe200000e0000 */
[----:B------:R-:W-:Y:S02]  /*7b30*/  LOP3.LUT R81, R16, 0x380, RZ, 0xc0, !PT ;  /* 0x0000038010517812 */ /* 0x000fe400078ec0ff */
[----:B------:R-:W-:Y:S01]  /*7b40*/  F2FP.BF16.F32.PACK_AB R75, R75, R82 ;  /* 0x000000524b4b723e */ /* 0x000fe200000010ff */
[----:B------:R-:W1:Y:S01]  /*7b50*/  SHFL.IDX PT, R40, R40, R46, 0x1c1f ;  /* 0x001c1f2e28287589 */ /* 0x000e6200000e0000 */
[----:B------:R-:W-:-:S02]  /*7b60*/  SHF.R.U64 R12, R12, 0x3, RZ ;  /* 0x000000030c0c7819 */ /* 0x000fc400000012ff */
[----:B------:R-:W-:Y:S01]  /*7b70*/  F2FP.BF16.F32.PACK_AB R86, R79, R86 ;  /* 0x000000564f56723e */ /* 0x000fe200000010ff */
[----:B------:R-:W-:Y:S01]  /*7b80*/  SHFL.IDX PT, R101, R101, R4, 0x1c1f ;  /* 0x001c1f0465657589 */ /* 0x000fe200000e0000 */
[----:B------:R-:W-:Y:S02]  /*7b90*/  SHF.R.U64 R48, R48, 0x3, RZ ;  /* 0x0000000330307819 */ /* 0x000fe400000012ff */
[----:B------:R-:W-:Y:S01]  /*7ba0*/  F2FP.BF16.F32.PACK_AB R77, R77, R84 ;  /* 0x000000544d4d723e */ /* 0x000fe200000010ff */
[----:B------:R-:W-:Y:S01]  /*7bb0*/  UIMAD UR42, UR5, UR42, UR48 ;  /* 0x0000002a052a72a4 */ /* 0x000fe2000f8e0230 */
[----:B------:R-:W-:Y:S01]  /*7bc0*/  SHF.R.U64 R52, R52, 0x3, RZ ;  /* 0x0000000334347819 */ /* 0x000fe200000012ff */
[----:B------:R-:W-:Y:S01]  /*7bd0*/  SYNCS.ARRIVE.TRANS64.RED.A1T0 RZ, [UR8], RZ ;  /* 0x000000ffffff79a7 */ /* 0x000fe20008100408 */
[----:B------:R-:W-:Y:S02]  /*7be0*/  LOP3.LUT R68, R69, 0x380, RZ, 0xc0, !PT ;  /* 0x0000038045447812 */ /* 0x000fe400078ec0ff */
[----:B------:R-:W-:-:S02]  /*7bf0*/  MOV R55, R54 ;  /* 0x0000003600377202 */ /* 0x000fc40000000f00 */
[----:B------:R-:W-:Y:S01]  /*7c00*/  SHF.R.U64 R81, R81, 0x3, RZ ;  /* 0x0000000351517819 */ /* 0x000fe200000012ff */
[----:B------:R-:W2:Y:S01]  /*7c10*/  SHFL.IDX PT, R54, R109, R46, 0x1c1f ;  /* 0x001c1f2e6d367589 */ /* 0x000ea200000e0000 */
[----:B------:R-:W-:Y:S02]  /*7c20*/  SEL R97, R28, R21, P0 ;  /* 0x000000151c617207 */ /* 0x000fe40000000000 */
[----:B------:R-:W-:Y:S01]  /*7c30*/  LOP3.LUT R12, R12, R13, RZ, 0x3c, !PT ;  /* 0x0000000d0c0c7212 */ /* 0x000fe200078e3cff */
[--C-:B------:R-:W-:Y:S01]  /*7c40*/  IMAD.X R13, RZ, RZ, R17.reuse, P4 ;  /* 0x000000ffff0d7224 */ /* 0x100fe200020e0611 */
[----:B------:R-:W-:Y:S01]  /*7c50*/  LOP3.LUT R48, R48, R49, RZ, 0x3c, !PT ;  /* 0x0000003130307212 */ /* 0x000fe200078e3cff */
[--C-:B------:R-:W-:Y:S01]  /*7c60*/  IMAD.X R49, RZ, RZ, R17.reuse, P6 ;  /* 0x000000ffff317224 */ /* 0x100fe200030e0611 */
[----:B------:R-:W-:Y:S01]  /*7c70*/  LOP3.LUT R52, R52, R53, RZ, 0x3c, !PT ;  /* 0x0000003534347212 */ /* 0x000fe200078e3cff */
[----:B------:R-:W-:Y:S01]  /*7c80*/  IMAD.X R53, RZ, RZ, R17, P1 ;  /* 0x000000ffff357224 */ /* 0x000fe200008e0611 */
[----:B------:R-:W-:-:S02]  /*7c90*/  SHF.R.U64 R68, R68, 0x3, RZ ;  /* 0x0000000344447819 */ /* 0x000fc400000012ff */
[----:B------:R-:W-:Y:S02]  /*7ca0*/  F2FP.BF16.F32.PACK_AB R67, R67, R74 ;  /* 0x0000004a4343723e */ /* 0x000fe400000010ff */
[----:B------:R-:W-:Y:S02]  /*7cb0*/  F2FP.BF16.F32.PACK_AB R78, R71, R78 ;  /* 0x0000004e474e723e */ /* 0x000fe400000010ff */
[----:B------:R-:W-:Y:S02]  /*7cc0*/  SEL R21, R21, R28, P0 ;  /* 0x0000001c15157207 */ /* 0x000fe40000000000 */
[----:B------:R-:W-:Y:S02]  /*7cd0*/  SEL R139, R75, R86, P0 ;  /* 0x000000564b8b7207 */ /* 0x000fe40000000000 */
[----:B------:R-:W-:Y:S01]  /*7ce0*/  SEL R38, R86, R75, P0 ;  /* 0x0000004b56267207 */ /* 0x000fe20000000000 */
[----:B------:R-:W-:Y:S01]  /*7cf0*/  UIMAD UR4, UR4, UR6, URZ ;  /* 0x00000006040472a4 */ /* 0x000fe2000f8e023f */
[----:B------:R-:W-:-:S02]  /*7d00*/  SEL R119, R77, R88, P0 ;  /* 0x000000584d777207 */ /* 0x000fc40000000000 */
[----:B------:R-:W-:Y:S02]  /*7d10*/  SEL R28, R88, R77, P0 ;  /* 0x0000004d581c7207 */ /* 0x000fe40000000000 */
[C---:B------:R-:W-:Y:S02]  /*7d20*/  IADD3 R79, P4, R16.reuse, 0x8020, RZ ;  /* 0x00008020104f7810 */ /* 0x040fe40007f9e0ff */
[C---:B------:R-:W-:Y:S02]  /*7d30*/  IADD3 R75, P6, R16.reuse, 0x8060, RZ ;  /* 0x00008060104b7810 */ /* 0x040fe40007fde0ff */
[C---:B------:R-:W-:Y:S02]  /*7d40*/  IADD3 R73, P1, R16.reuse, 0xc000, RZ ;  /* 0x0000c00010497810 */ /* 0x040fe40007f3e0ff */
[----:B------:R-:W-:Y:S01]  /*7d50*/  LOP3.LUT R80, R81, R16, RZ, 0x3c, !PT ;  /* 0x0000001051507212 */ /* 0x000fe200078e3cff */
[--C-:B------:R-:W-:Y:S01]  /*7d60*/  IMAD.MOV.U32 R81, RZ, RZ, R17.reuse ;  /* 0x000000ffff517224 */ /* 0x100fe200078e0011 */
[----:B------:R-:W-:Y:S01]  /*7d70*/  IADD3 R77, P5, R16, 0x8040, RZ ;  /* 0x00008040104d7810 */ /* 0x000fe20007fbe0ff */
[----:B------:R-:W-:Y:S01]  /*7d80*/  SHFL.IDX PT, R87, R87, R4, 0x1c1f ;  /* 0x001c1f0457577589 */ /* 0x000fe200000e0000 */
[----:B------:R-:W-:Y:S01]  /*7d90*/  LOP3.LUT R68, R68, R69, RZ, 0x3c, !PT ;  /* 0x0000004544447212 */ /* 0x000fe200078e3cff */
[----:B------:R-:W-:Y:S01]  /*7da0*/  IMAD.X R69, RZ, RZ, R17, P3 ;  /* 0x000000ffff457224 */ /* 0x000fe200018e0611 */
[----:B------:R-:W-:Y:S01]  /*7db0*/  SEL R137, R67, R78, P0 ;  /* 0x0000004e43897207 */ /* 0x000fe20000000000 */
[----:B------:R-:W3:Y:S01]  /*7dc0*/  SHFL.IDX PT, R14, R14, R46, 0x1c1f ;  /* 0x001c1f2e0e0e7589 */ /* 0x000ee200000e0000 */
[----:B------:R-:W-:Y:S01]  /*7dd0*/  SEL R37, R78, R67, P0 ;  /* 0x000000434e257207 */ /* 0x000fe20000000000 */
[----:B------:R-:W-:Y:S01]  /*7de0*/  USHF.L.U32 UR42, UR42, 0x7, URZ ;  /* 0x000000072a2a7899 */ /* 0x000fe2000800063f */
[----:B------:R-:W-:Y:S01]  /*7df0*/  LOP3.LUT R78, R79, 0x380, RZ, 0xc0, !PT ;  /* 0x000003804f4e7812 */ /* 0x000fe200078ec0ff */
[----:B------:R-:W-:Y:S01]  /*7e00*/  UIMAD.WIDE.U32 UR10, UR43, UR6, URZ ;  /* 0x000000062b0a72a5 */ /* 0x000fe2000f8e003f */
[----:B------:R-:W-:Y:S01]  /*7e10*/  LOP3.LUT R74, R75, 0x380, RZ, 0xc0, !PT ;  /* 0x000003804b4a7812 */ /* 0x000fe200078ec0ff */
[----:B------:R-:W-:Y:S01]  /*7e20*/  UIMAD UR4, UR43, UR7, UR4 ;  /* 0x000000072b0472a4 */ /* 0x000fe2000f8e0204 */
[----:B------:R-:W-:-:S02]  /*7e30*/  IADD3 R71, P2, R16, 0xc020, RZ ;  /* 0x0000c02010477810 */ /* 0x000fc40007f5e0ff */
[----:B------:R-:W-:Y:S02]  /*7e40*/  LOP3.LUT R72, R73, 0x380, RZ, 0xc0, !PT ;  /* 0x0000038049487812 */ /* 0x000fe400078ec0ff */
[----:B------:R-:W-:Y:S02]  /*7e50*/  LOP3.LUT R76, R77, 0x380, RZ, 0xc0, !PT ;  /* 0x000003804d4c7812 */ /* 0x000fe400078ec0ff */
[----:B------:R-:W-:Y:S02]  /*7e60*/  MOV R110, R80 ;  /* 0x00000050006e7202 */ /* 0x000fe40000000f00 */
[----:B------:R-:W-:Y:S01]  /*7e70*/  MOV R81, R48 ;  /* 0x0000003000517202 */ /* 0x000fe20000000f00 */
[----:B------:R-:W-:Y:S01]  /*7e80*/  UIADD3 UR4, UR11, UR4, URZ ;  /* 0x000000040b047290 */ /* 0x000fe2000fffe03f */
[----:B------:R-:W-:Y:S02]  /*7e90*/  SHF.R.U64 R78, R78, 0x3, RZ ;  /* 0x000000034e4e7819 */ /* 0x000fe400000012ff */
[----:B------:R-:W-:-:S02]  /*7ea0*/  SHF.R.U64 R74, R74, 0x3, RZ ;  /* 0x000000034a4a7819 */ /* 0x000fc400000012ff */
[----:B------:R-:W-:Y:S02]  /*7eb0*/  LOP3.LUT R70, R71, 0x380, RZ, 0xc0, !PT ;  /* 0x0000038047467812 */ /* 0x000fe400078ec0ff */
[----:B------:R-:W-:Y:S02]  /*7ec0*/  SHF.R.U64 R72, R72, 0x3, RZ ;  /* 0x0000000348487819 */ /* 0x000fe400000012ff */
[----:B------:R-:W-:Y:S01]  /*7ed0*/  MOV R49, R68 ;  /* 0x0000004400317202 */ /* 0x000fe20000000f00 */
[----:B------:R-:W-:Y:S01]  /*7ee0*/  VIADD R69, R23, UR42 ;  /* 0x0000002a17457c36 */ /* 0x000fe20008000000 */
[----:B------:R-:W-:Y:S02]  /*7ef0*/  SHF.R.U64 R76, R76, 0x3, RZ ;  /* 0x000000034c4c7819 */ /* 0x000fe400000012ff */
[----:B------:R-:W-:Y:S01]  /*7f00*/  LOP3.LUT R78, R78, R79, RZ, 0x3c, !PT ;  /* 0x0000004f4e4e7212 */ /* 0x000fe200078e3cff */
[--C-:B------:R-:W-:Y:S01]  /*7f10*/  IMAD.X R79, RZ, RZ, R17.reuse, P4 ;  /* 0x000000ffff4f7224 */ /* 0x100fe200020e0611 */
[----:B------:R-:W-:Y:S01]  /*7f20*/  LOP3.LUT R74, R74, R75, RZ, 0x3c, !PT ;  /* 0x0000004b4a4a7212 */ /* 0x000fe200078e3cff */
[----:B------:R-:W-:Y:S01]  /*7f30*/  IMAD.X R75, RZ, RZ, R17, P6 ;  /* 0x000000ffff4b7224 */ /* 0x000fe200030e0611 */
[----:B------:R-:W-:-:S02]  /*7f40*/  SHF.R.U64 R70, R70, 0x3, RZ ;  /* 0x0000000346467819 */ /* 0x000fc400000012ff */
[----:B------:R-:W-:Y:S01]  /*7f50*/  LOP3.LUT R72, R72, R73, RZ, 0x3c, !PT ;  /* 0x0000004948487212 */ /* 0x000fe200078e3cff */
[--C-:B------:R-:W-:Y:S01]  /*7f60*/  IMAD.X R73, RZ, RZ, R17.reuse, P1 ;  /* 0x000000ffff497224 */ /* 0x100fe200008e0611 */
[----:B------:R-:W-:Y:S01]  /*7f70*/  MOV R108, R8 ;  /* 0x00000008006c7202 */ /* 0x000fe20000000f00 */
[----:B------:R-:W-:Y:S01]  /*7f80*/  VIADD R8, R69, 0x8 ;  /* 0x0000000845087836 */ /* 0x000fe20000000000 */
[----:B------:R-:W-:Y:S01]  /*7f90*/  LOP3.LUT R76, R76, R77, RZ, 0x3c, !PT ;  /* 0x0000004d4c4c7212 */ /* 0x000fe200078e3cff */
[--C-:B------:R-:W-:Y:S01]  /*7fa0*/  IMAD.X R77, RZ, RZ, R17.reuse, P5 ;  /* 0x000000ffff4d7224 */ /* 0x100fe200028e0611 */
[----:B------:R-:W-:Y:S01]  /*7fb0*/  MOV R104, R12 ;  /* 0x0000000c00687202 */ /* 0x000fe20000000f00 */
[----:B------:R-:W-:Y:S01]  /*7fc0*/  IMAD.U32 R13, RZ, RZ, UR11 ;  /* 0x0000000bff0d7e24 */ /* 0x000fe2000f8e00ff */
[----:B------:R-:W-:Y:S01]  /*7fd0*/  IADD3 R67, P4, R16, 0xc060, RZ ;  /* 0x0000c06010437810 */ /* 0x000fe20007f9e0ff */
[----:B------:R-:W-:Y:S01]  /*7fe0*/  IMAD.U32 R13, RZ, RZ, UR4 ;  /* 0x00000004ff0d7e24 */ /* 0x000fe2000f8e00ff */
[----:B------:R-:W-:Y:S01]  /*7ff0*/  LOP3.LUT P1, RZ, R2, 0x3, RZ, 0xc0, !PT ;  /* 0x0000000302ff7812 */ /* 0x000fe2000782c0ff */
[----:B------:R-:W-:Y:S01]  /*8000*/  ULDC UR4, c[0x0][0xa88] ;  /* 0x0002a20000047ab9 */ /* 0x000fe20000000800 */
[----:B------:R-:W-:Y:S01]  /*8010*/  LOP3.LUT R70, R70, R71, RZ, 0x3c, !PT ;  /* 0x0000004746467212 */ /* 0x000fe200078e3cff */
[----:B------:R-:W-:Y:S01]  /*8020*/  IMAD.X R71, RZ, RZ, R17, P2 ;  /* 0x000000ffff477224 */ /* 0x000fe200010e0611 */
[----:B------:R-:W-:Y:S01]  /*8030*/  LOP3.LUT R66, R67, 0x380, RZ, 0xc0, !PT ;  /* 0x0000038043427812 */ /* 0x000fe200078ec0ff */
[----:B------:R-:W-:Y:S01]  /*8040*/  SHFL.IDX PT, R61, R61, R4, 0x1c1f ;  /* 0x001c1f043d3d7589 */ /* 0x000fe200000e0000 */
[----:B------:R-:W-:-:S02]  /*8050*/  MOV R106, R10 ;  /* 0x0000000a006a7202 */ /* 0x000fc40000000f00 */
[----:B------:R-:W-:Y:S01]  /*8060*/  MOV R75, R74 ;  /* 0x0000004a004b7202 */ /* 0x000fe20000000f00 */
[----:B------:R-:W-:Y:S01]  /*8070*/  SHFL.IDX PT, R127, R127, R4, 0x1c1f ;  /* 0x001c1f047f7f7589 */ /* 0x000fe200000e0000 */
[----:B------:R-:W-:Y:S02]  /*8080*/  ISETP.GE.OR P2, PT, R8, UR4, P1 ;  /* 0x0000000408007c0c */ /* 0x000fe40008f46670 */
[----:B------:R-:W-:Y:S01]  /*8090*/  MOV R77, R76 ;  /* 0x0000004c004d7202 */ /* 0x000fe20000000f00 */
[----:B------:R-:W4:Y:S01]  /*80a0*/  SHFL.IDX PT, R0, R0, R46, 0x1c1f ;  /* 0x001c1f2e00007589 */ /* 0x000f2200000e0000 */
[----:B-1----:R-:W-:Y:S02]  /*80b0*/  SEL R8, R57, R40, P0 ;  /* 0x0000002839087207 */ /* 0x002fe40000000000 */
[----:B------:R-:W-:Y:S01]  /*80c0*/  SEL R10, R40, R57, P0 ;  /* 0x00000039280a7207 */ /* 0x000fe20000000000 */
[----:B------:R-:W1:Y:S01]  /*80d0*/  SHFL.IDX PT, R74, R35, R46, 0x1c1f ;  /* 0x001c1f2e234a7589 */ /* 0x000e6200000e0000 */
[----:B------:R-:W-:-:S02]  /*80e0*/  MOV R79, R78 ;  /* 0x0000004e004f7202 */ /* 0x000fc40000000f00 */
[----:B--2---:R-:W-:Y:S01]  /*80f0*/  SEL R9, R101, R54, P0 ;  /* 0x0000003665097207 */ /* 0x004fe20000000000 */
[----:B------:R-:W-:Y:S01]  /*8100*/  SHFL.IDX PT, R63, R63, R4, 0x1c1f ;  /* 0x001c1f043f3f7589 */ /* 0x000fe200000e0000 */
[----:B------:R-:W-:Y:S01]  /*8110*/  SEL R11, R54, R101, P0 ;  /* 0x00000065360b7207 */ /* 0x000fe20000000000 */
[----:B------:R-:W-:Y:S01]  /*8120*/  BAR.SYNC.DEFER_BLOCKING 0x1, 0x100 ;  /* 0x0044000000007b1d */ /* 0x000fe20000010000 */
[----:B------:R-:W-:-:S05]  /*8130*/  SHF.R.U64 R66, R66, 0x3, RZ ;  /* 0x0000000342427819 */ /* 0x000fca00000012ff */
[----:B------:R-:W-:Y:S04]  /*8140*/  SHFL.IDX PT, R129, R129, R4, 0x1c1f ;  /* 0x001c1f0481817589 */ /* 0x000fe800000e0000 */
[----:B------:R-:W2:Y:S04]  /*8150*/  SHFL.IDX PT, R40, R5, R46, 0x1c1f ;  /* 0x001c1f2e05287589 */ /* 0x000ea800000e0000 */
[----:B------:R-:W5:Y:S04]  /*8160*/  SHFL.IDX PT, R76, R33, R46, 0x1c1f ;  /* 0x001c1f2e214c7589 */ /* 0x000f6800000e0000 */
[----:B------:R-:W-:Y:S04]  /*8170*/  SHFL.IDX PT, R65, R65, R4, 0x1c1f ;  /* 0x001c1f0441417589 */ /* 0x000fe800000e0000 */
[----:B------:R-:W-:Y:S04]  /*8180*/  SHFL.IDX PT, R131, R131, R4, 0x1c1f ;  /* 0x001c1f0483837589 */ /* 0x000fe800000e0000 */
[----:B------:R-:W5:Y:S04]  /*8190*/  SHFL.IDX PT, R54, R7, R46, 0x1c1f ;  /* 0x001c1f2e07367589 */ /* 0x000f6800000e0000 */
[----:B------:R-:W5:Y:S04]  /*81a0*/  SHFL.IDX PT, R78, R32, R46, 0x1c1f ;  /* 0x001c1f2e204e7589 */ /* 0x000f6800000e0000 */
[----:B------:R-:W-:Y:S04]  /*81b0*/  SHFL.IDX PT, R133, R133, R4, 0x1c1f ;  /* 0x001c1f0485857589 */ /* 0x000fe800000e0000 */
[----:B------:R-:W5:Y:S01]  /*81c0*/  SHFL.IDX PT, R80, R34, R46, 0x1c1f ;  /* 0x001c1f2e22507589 */ /* 0x000f6200000e0000 */
[----:B------:R-:W-:-:S03]  /*81d0*/  LOP3.LUT R66, R66, R67, RZ, 0x3c, !PT ;  /* 0x0000004342427212 */ /* 0x000fc600078e3cff */
[----:B------:R-:W-:Y:S01]  /*81e0*/  SHFL.IDX PT, R89, R89, R4, 0x1c1f ;  /* 0x001c1f0459597589 */ /* 0x000fe200000e0000 */
[----:B------:R-:W-:-:S03]  /*81f0*/  MOV R59, R58 ;  /* 0x0000003a003b7202 */ /* 0x000fc60000000f00 */
[----:B------:R-:W-:Y:S04]  /*8200*/  SHFL.IDX PT, R95, R95, R4, 0x1c1f ;  /* 0x001c1f045f5f7589 */ /* 0x000fe800000e0000 */
        /* <DEDUP_REMOVED lines=19> */
[----:B------:R-:W-:Y:S01]  /*8340*/  SHFL.IDX PT, R121, R121, R4, 0x1c1f ;  /* 0x001c1f0479797589 */ /* 0x000fe200000e0000 */
[----:B------:R-:W-:-:S03]  /*8350*/  IMAD.X R67, RZ, RZ, R17, P4 ;  /* 0x000000ffff437224 */ /* 0x000fc600020e0611 */
[----:B------:R-:W5:Y:S04]  /*8360*/  SHFL.IDX PT, R4, R15, R46, 0x1c1f ;  /* 0x001c1f2e0f047589 */ /* 0x000f6800000e0000 */
[----:B------:R-:W5:Y:S04]  /*8370*/  SHFL.IDX PT, R82, R36, R46, 0x1c1f ;  /* 0x001c1f2e24527589 */ /* 0x000f6800000e0000 */
[----:B------:R-:W5:Y:S04]  /*8380*/  SHFL.IDX PT, R20, R20, R46, 0x1c1f ;  /* 0x001c1f2e14147589 */ /* 0x000f6800000e0000 */
[----:B------:R-:W5:Y:S04]  /*8390*/  SHFL.IDX PT, R84, R37, R46, 0x1c1f ;  /* 0x001c1f2e25547589 */ /* 0x000f6800000e0000 */
[----:B------:R3:W-:Y:S04]  /*83a0*/  STSM.16.M88.4 [R110], R8 ;  /* 0x000000086e007844 */ /* 0x0007e80000000200 */
[----:B------:R-:W5:Y:S04]  /*83b0*/  SHFL.IDX PT, R56, R21, R46, 0x1c1f ;  /* 0x001c1f2e15387589 */ /* 0x000f6800000e0000 */
[----:B------:R-:W5:Y:S04]  /*83c0*/  SHFL.IDX PT, R86, R38, R46, 0x1c1f ;  /* 0x001c1f2e26567589 */ /* 0x000f6800000e0000 */
[----:B------:R4:W5:Y:S01]  /*83d0*/  SHFL.IDX PT, R58, R24, R46, 0x1c1f ;  /* 0x001c1f2e183a7589 */ /* 0x00096200000e0000 */
[----:B---3--:R-:W-:-:S03]  /*83e0*/  SEL R8, R87, R14, P0 ;  /* 0x0000000e57087207 */ /* 0x008fc60000000000 */
[----:B------:R-:W3:Y:S01]  /*83f0*/  SHFL.IDX PT, R88, R39, R46, 0x1c1f ;  /* 0x001c1f2e27587589 */ /* 0x000ee200000e0000 */
[----:B------:R-:W-:Y:S02]  /*8400*/  SEL R10, R14, R87, P0 ;  /* 0x000000570e0a7207 */ /* 0x000fe40000000000 */
[----:B------:R-:W3:Y:S01]  /*8410*/  LDC.64 R14, c[0x0][0xb78] ;  /* 0x0002de00ff0e7b82 */ /* 0x000ee20000000a00 */
[----:B------:R-:W3:Y:S01]  /*8420*/  SHFL.IDX PT, R60, R25, R46, 0x1c1f ;  /* 0x001c1f2e193c7589 */ /* 0x000ee200000e0000 */
[----:B------:R-:W-:-:S03]  /*8430*/  MOV R53, R52 ;  /* 0x0000003400357202 */ /* 0x000fc60000000f00 */
[----:B------:R-:W3:Y:S01]  /*8440*/  SHFL.IDX PT, R90, R41, R46, 0x1c1f ;  /* 0x001c1f2e295a7589 */ /* 0x000ee200000e0000 */
[----:B------:R-:W-:-:S03]  /*8450*/  MOV R52, R66 ;  /* 0x0000004200347202 */ /* 0x000fc60000000f00 */
[----:B------:R1:W3:Y:S01]  /*8460*/  SHFL.IDX PT, R62, R26, R46, 0x1c1f ;  /* 0x001c1f2e1a3e7589 */ /* 0x0002e200000e0000 */
[----:B------:R-:W-:-:S03]  /*8470*/  MOV R48, R70 ;  /* 0x0000004600307202 */ /* 0x000fc60000000f00 */
[----:B------:R2:W-:Y:S04]  /*8480*/  SHFL.IDX PT, R64, R27, R46, 0x1c1f ;  /* 0x001c1f2e1b407589 */ /* 0x0005e800000e0000 */
[----:B------:R-:W3:Y:S01]  /*8490*/  SHFL.IDX PT, R92, R42, R46, 0x1c1f ;  /* 0x001c1f2e2a5c7589 */ /* 0x000ee200000e0000 */
[----:B------:R-:W-:-:S03]  /*84a0*/  MOV R73, R72 ;  /* 0x0000004800497202 */ /* 0x000fc60000000f00 */
[----:B------:R5:W-:Y:S04]  /*84b0*/  SHFL.IDX PT, R66, R28, R46, 0x1c1f ;  /* 0x001c1f2e1c427589 */ /* 0x000be800000e0000 */
[----:B------:R-:W3:Y:S04]  /*84c0*/  SHFL.IDX PT, R94, R43, R46, 0x1c1f ;  /* 0x001c1f2e2b5e7589 */ /* 0x000ee800000e0000 */
[----:B------:R-:W-:Y:S04]  /*84d0*/  SHFL.IDX PT, R68, R29, R46, 0x1c1f ;  /* 0x001c1f2e1d447589 */ /* 0x000fe800000e0000 */
[----:B------:R-:W3:Y:S04]  /*84e0*/  SHFL.IDX PT, R96, R44, R46, 0x1c1f ;  /* 0x001c1f2e2c607589 */ /* 0x000ee800000e0000 */
[----:B------:R5:W-:Y:S04]  /*84f0*/  SHFL.IDX PT, R70, R30, R46, 0x1c1f ;  /* 0x001c1f2e1e467589 */ /* 0x000be800000e0000 */
[----:B------:R-:W3:Y:S04]  /*8500*/  SHFL.IDX PT, R98, R45, R46, 0x1c1f ;  /* 0x001c1f2e2d627589 */ /* 0x000ee800000e0000 */
[----:B------:R-:W3:Y:S04]  /*8510*/  SHFL.IDX PT, R50, R50, R46, 0x1c1f ;  /* 0x001c1f2e32327589 */ /* 0x000ee800000e0000 */
[----:B------:R5:W-:Y:S04]  /*8520*/  SHFL.IDX PT, R72, R31, R46, 0x1c1f ;  /* 0x001c1f2e1f487589 */ /* 0x000be800000e0000 */
[----:B------:R3:W3:Y:S01]  /*8530*/  SHFL.IDX PT, R100, R51, R46, 0x1c1f ;  /* 0x001c1f2e33647589 */ /* 0x0006e200000e0000 */
[----:B----4-:R-:W-:-:S02]  /*8540*/  SEL R24, R61, R0, P0 ;  /* 0x000000003d187207 */ /* 0x010fc40000000000 */
[----:B-1----:R-:W-:Y:S02]  /*8550*/  SEL R26, R0, R61, P0 ;  /* 0x0000003d001a7207 */ /* 0x002fe40000000000 */
[----:B------:R-:W-:Y:S02]  /*8560*/  SEL R25, R127, R74, P0 ;  /* 0x0000004a7f197207 */ /* 0x000fe40000000000 */
[----:B--2---:R-:W-:Y:S01]  /*8570*/  SEL R27, R74, R127, P0 ;  /* 0x0000007f4a1b7207 */ /* 0x004fe20000000000 */
[----:B------:R-:W-:Y:S01]  /*8580*/  USHF.R.S32.HI UR5, URZ, 0x1f, UR44 ;  /* 0x0000001f3f057899 */ /* 0x000fe2000801142c */
[----:B-----5:R-:W-:Y:S02]  /*8590*/  SEL R28, R63, R40, P0 ;  /* 0x000000283f1c7207 */ /* 0x020fe40000000000 */
[----:B------:R-:W-:Y:S02]  /*85a0*/  SEL R30, R40, R63, P0 ;  /* 0x0000003f281e7207 */ /* 0x000fe40000000000 */
[----:B------:R-:W-:-:S02]  /*85b0*/  SEL R29, R129, R76, P0 ;  /* 0x0000004c811d7207 */ /* 0x000fc40000000000 */
[----:B------:R-:W-:Y:S02]  /*85c0*/  SEL R31, R76, R129, P0 ;  /* 0x000000814c1f7207 */ /* 0x000fe40000000000 */
[----:B------:R-:W-:Y:S02]  /*85d0*/  SEL R32, R65, R54, P0 ;  /* 0x0000003641207207 */ /* 0x000fe40000000000 */
[----:B------:R-:W-:Y:S02]  /*85e0*/  SEL R34, R54, R65, P0 ;  /* 0x0000004136227207 */ /* 0x000fe40000000000 */
[----:B------:R-:W-:Y:S02]  /*85f0*/  SEL R33, R131, R78, P0 ;  /* 0x0000004e83217207 */ /* 0x000fe40000000000 */
[----:B------:R-:W-:Y:S01]  /*8600*/  SEL R35, R78, R131, P0 ;  /* 0x000000834e237207 */ /* 0x000fe20000000000 */
[----:B------:R-:W-:Y:S01]  /*8610*/  IMAD.U32 R12, RZ, RZ, UR10 ;  /* 0x0000000aff0c7e24 */ /* 0x000fe2000f8e00ff */
[----:B------:R-:W-:-:S02]  /*8620*/  SEL R9, R133, R80, P0 ;  /* 0x0000005085097207 */ /* 0x000fc40000000000 */
[----:B------:R-:W-:Y:S01]  /*8630*/  SEL R11, R80, R133, P0 ;  /* 0x00000085500b7207 */ /* 0x000fe20000000000 */
[----:B------:R1:W-:Y:S01]  /*8640*/  STSM.16.M88.4 [R108], R24 ;  /* 0x000000186c007844 */ /* 0x0003e20000000200 */
[----:B------:R-:W-:Y:S02]  /*8650*/  SEL R36, R89, R4, P0 ;  /* 0x0000000459247207 */ /* 0x000fe40000000000 */
[----:B------:R-:W-:Y:S01]  /*8660*/  SEL R38, R4, R89, P0 ;  /* 0x0000005904267207 */ /* 0x000fe20000000000 */
[----:B------:R-:W-:Y:S01]  /*8670*/  STSM.16.M88.4 [R106], R28 ;  /* 0x0000001c6a007844 */ /* 0x000fe20000000200 */
[----:B------:R-:W-:Y:S02]  /*8680*/  SEL R37, R135, R82, P0 ;  /* 0x0000005287257207 */ /* 0x000fe40000000000 */
[----:B------:R-:W-:Y:S01]  /*8690*/  SEL R39, R82, R135, P0 ;  /* 0x0000008752277207 */ /* 0x000fe20000000000 */
[----:B------:R-:W-:Y:S01]  /*86a0*/  STSM.16.M88.4 [R104], R32 ;  /* 0x0000002068007844 */ /* 0x000fe20000000200 */
[----:B------:R-:W-:-:S02]  /*86b0*/  SEL R40, R95, R20, P0 ;  /* 0x000000145f287207 */ /* 0x000fc40000000000 */
[----:B------:R-:W-:Y:S02]  /*86c0*/  SEL R42, R20, R95, P0 ;  /* 0x0000005f142a7207 */ /* 0x000fe40000000000 */
[----:B------:R-:W-:Y:S02]  /*86d0*/  SEL R41, R137, R84, P0 ;  /* 0x0000005489297207 */ /* 0x000fe40000000000 */
[----:B------:R-:W-:Y:S01]  /*86e0*/  SEL R43, R84, R137, P0 ;  /* 0x00000089542b7207 */ /* 0x000fe20000000000 */
[----:B------:R2:W-:Y:S01]  /*86f0*/  STSM.16.M88.4 [R102], R8 ;  /* 0x0000000866007844 */ /* 0x0005e20000000200 */
[----:B------:R-:W-:Y:S01]  /*8700*/  SEL R44, R97, R56, P0 ;  /* 0x00000038612c7207 */ /* 0x000fe20000000000 */
[----:B---3--:R-:W-:Y:S01]  /*8710*/  IMAD R0, R14, UR5, RZ ;  /* 0x000000050e007c24 */ /* 0x008fe2000f8e02ff */
[----:B------:R-:W-:Y:S01]  /*8720*/  SEL R46, R56, R97, P0 ;  /* 0x00000061382e7207 */ /* 0x000fe20000000000 */
[----:B------:R-:W-:Y:S01]  /*8730*/  IMAD.WIDE.U32 R12, R14, UR44, R12 ;  /* 0x0000002c0e0c7c25 */ /* 0x000fe2000f8e000c */
[----:B------:R-:W-:-:S02]  /*8740*/  SEL R45, R139, R86, P0 ;  /* 0x000000568b2d7207 */ /* 0x000fc40000000000 */
[----:B------:R-:W-:Y:S02]  /*8750*/  SEL R47, R86, R139, P0 ;  /* 0x0000008b562f7207 */ /* 0x000fe40000000000 */
[----:B-1----:R-:W-:Y:S02]  /*8760*/  SEL R24, R103, R58, P0 ;  /* 0x0000003a67187207 */ /* 0x002fe40000000000 */
[----:B------:R-:W-:Y:S02]  /*8770*/  SEL R26, R58, R103, P0 ;  /* 0x000000673a1a7207 */ /* 0x000fe40000000000 */
[----:B------:R-:W-:Y:S02]  /*8780*/  SEL R25, R141, R88, P0 ;  /* 0x000000588d197207 */ /* 0x000fe40000000000 */
[----:B------:R-:W-:Y:S01]  /*8790*/  SEL R27, R88, R141, P0 ;  /* 0x0000008d581b7207 */ /* 0x000fe20000000000 */
[----:B------:R-:W-:Y:S01]  /*87a0*/  STSM.16.M88.4 [R81], R36 ;  /* 0x0000002451007844 */ /* 0x000fe20000000200 */
[----:B--2---:R-:W-:-:S02]  /*87b0*/  SEL R8, R105, R60, P0 ;  /* 0x0000003c69087207 */ /* 0x004fc40000000000 */
[----:B------:R-:W-:Y:S02]  /*87c0*/  SEL R10, R60, R105, P0 ;  /* 0x000000693c0a7207 */ /* 0x000fe40000000000 */
[----:B------:R-:W-:Y:S02]  /*87d0*/  SEL R9, R83, R90, P0 ;  /* 0x0000005a53097207 */ /* 0x000fe40000000000 */
[----:B------:R-:W-:Y:S01]  /*87e0*/  SEL R11, R90, R83, P0 ;  /* 0x000000535a0b7207 */ /* 0x000fe20000000000 */
[----:B------:R-:W-:Y:S01]  /*87f0*/  STSM.16.M88.4 [R53], R40 ;  /* 0x0000002835007844 */ /* 0x000fe20000000200 */
[----:B------:R-:W-:Y:S01]  /*8800*/  IMAD R4, R15, UR44, R0 ;  /* 0x0000002c0f047c24 */ /* 0x000fe2000f8e0200 */
[----:B------:R-:W-:Y:S02]  /*8810*/  SEL R60, R111, R62, P0 ;  /* 0x0000003e6f3c7207 */ /* 0x000fe40000000000 */
[----:B------:R-:W-:Y:S01]  /*8820*/  STSM.16.M88.4 [R55], R44 ;  /* 0x0000002c37007844 */ /* 0x000fe20000000200 */
[----:B------:R-:W-:-:S02]  /*8830*/  SEL R62, R62, R111, P0 ;  /* 0x0000006f3e3e7207 */ /* 0x000fc40000000000 */
[----:B------:R-:W-:Y:S01]  /*8840*/  SEL R61, R91, R92, P0 ;  /* 0x0000005c5b3d7207 */ /* 0x000fe20000000000 */
[----:B------:R-:W-:Y:S01]  /*8850*/  STSM.16.M88.4 [R59], R24 ;  /* 0x000000183b007844 */ /* 0x000fe20000000200 */
[----:B------:R-:W-:Y:S02]  /*8860*/  SEL R63, R92, R91, P0 ;  /* 0x0000005b5c3f7207 */ /* 0x000fe40000000000 */
[----:B------:R-:W-:Y:S01]  /*8870*/  SEL R28, R115, R64, P0 ;  /* 0x00000040731c7207 */ /* 0x000fe20000000000 */
[----:B------:R1:W-:Y:S01]  /*8880*/  STSM.16.M88.4 [R79], R8 ;  /* 0x000000084f007844 */ /* 0x0003e20000000200 */
[----:B------:R-:W-:Y:S02]  /*8890*/  SEL R30, R64, R115, P0 ;  /* 0x00000073401e7207 */ /* 0x000fe40000000000 */
[----:B------:R-:W-:Y:S02]  /*88a0*/  SHF.R.S32.HI R5, RZ, 0x1f, R69 ;  /* 0x0000001fff057819 */ /* 0x000fe40000011445 */
[----:B------:R-:W-:-:S02]  /*88b0*/  IADD3 R0, P3, R69, R12, RZ ;  /* 0x0000000c45007210 */ /* 0x000fc40007f7e0ff */
[----:B------:R-:W-:Y:S02]  /*88c0*/  SEL R29, R99, R94, P0 ;  /* 0x0000005e631d7207 */ /* 0x000fe40000000000 */
[----:B------:R-:W-:Y:S02]  /*88d0*/  SEL R31, R94, R99, P0 ;  /* 0x000000635e1f7207 */ /* 0x000fe40000000000 */
[----:B------:R-:W-:Y:S02]  /*88e0*/  SEL R64, R119, R66, P0 ;  /* 0x0000004277407207 */ /* 0x000fe40000000000 */
[----:B------:R-:W-:Y:S02]  /*88f0*/  SEL R66, R66, R119, P0 ;  /* 0x0000007742427207 */ /* 0x000fe40000000000 */
[----:B------:R-:W-:Y:S02]  /*8900*/  SEL R65, R107, R96, P0 ;  /* 0x000000606b417207 */ /* 0x000fe40000000000 */
[----:B------:R-:W-:-:S02]  /*8910*/  SEL R67, R96, R107, P0 ;  /* 0x0000006b60437207 */ /* 0x000fc40000000000 */
[----:B-1----:R-:W-:Y:S02]  /*8920*/  SEL R8, R123, R68, P0 ;  /* 0x000000447b087207 */ /* 0x002fe40000000000 */
[----:B------:R-:W-:Y:S02]  /*8930*/  SEL R10, R68, R123, P0 ;  /* 0x0000007b440a7207 */ /* 0x000fe40000000000 */
[----:B------:R-:W-:Y:S02]  /*8940*/  ISETP.GE.OR P1, PT, R69, UR4, P1 ;  /* 0x0000000445007c0c */ /* 0x000fe40008f26670 */
[----:B------:R-:W-:Y:S02]  /*8950*/  SEL R9, R113, R98, P0 ;  /* 0x0000006271097207 */ /* 0x000fe40000000000 */
[----:B------:R-:W-:Y:S01]  /*8960*/  SEL R11, R98, R113, P0 ;  /* 0x00000071620b7207 */ /* 0x000fe20000000000 */
[----:B------:R-:W-:Y:S01]  /*8970*/  STSM.16.M88.4 [R77], R60 ;  /* 0x0000003c4d007844 */ /* 0x000fe20000000200 */
[----:B------:R-:W-:Y:S01]  /*8980*/  SEL R68, R85, R70, P0 ;  /* 0x0000004655447207 */ /* 0x000fe20000000000 */
[----:B------:R-:W-:Y:S01]  /*8990*/  ULDC.64 UR4, c[0x0][0xb40] ;  /* 0x0002d00000047ab9 */ /* 0x000fe20000000a00 */
[----:B------:R-:W-:-:S02]  /*89a0*/  IADD3.X R5, R5, R13, R4, P3, !PT ;  /* 0x0000000d05057210 */ /* 0x000fc40001ffe404 */
[----:B------:R-:W-:Y:S02]  /*89b0*/  SEL R70, R70, R85, P0 ;  /* 0x0000005546467207 */ /* 0x000fe40000000000 */
[----:B------:R-:W-:Y:S02]  /*89c0*/  SEL R69, R117, R50, P0 ;  /* 0x0000003275457207 */ /* 0x000fe40000000000 */
[----:B------:R-:W-:Y:S01]  /*89d0*/  SEL R71, R50, R117, P0 ;  /* 0x0000007532477207 */ /* 0x000fe20000000000 */
[----:B------:R-:W-:Y:S01]  /*89e0*/  STSM.16.M88.4 [R75], R28 ;  /* 0x0000001c4b007844 */ /* 0x000fe20000000200 */
[----:B------:R-:W-:Y:S02]  /*89f0*/  SEL R13, R121, R100, P0 ;  /* 0x00000064790d7207 */ /* 0x000fe40000000000 */
[----:B------:R-:W-:Y:S02]  /*8a00*/  SEL R15, R100, R121, P0 ;  /* 0x00000079640f7207 */ /* 0x000fe40000000000 */
[----:B------:R-:W-:-:S02]  /*8a10*/  SEL R12, R93, R72, P0 ;  /* 0x000000485d0c7207 */ /* 0x000fc40000000000 */
[----:B------:R-:W-:Y:S01]  /*8a20*/  SEL R14, R72, R93, P0 ;  /* 0x0000005d480e7207 */ /* 0x000fe20000000000 */
[----:B------:R-:W-:Y:S04]  /*8a30*/  STSM.16.M88.4 [R73], R64 ;  /* 0x0000004049007844 */ /* 0x000fe80000000200 */
[----:B------:R-:W-:Y:S01]  /*8a40*/  STSM.16.M88.4 [R48], R8 ;  /* 0x0000000830007844 */ /* 0x000fe20000000200 */
[----:B------:R-:W-:-:S03]  /*8a50*/  LEA R4, P3, R0, UR4, 0x2 ;  /* 0x0000000400047c11 */ /* 0x000fc6000f8610ff */
[----:B------:R-:W-:Y:S04]  /*8a60*/  STSM.16.M88.4 [R49], R68 ;  /* 0x0000004431007844 */ /* 0x000fe80000000200 */
[----:B------:R-:W-:Y:S01]  /*8a70*/  STSM.16.M88.4 [R52], R12 ;  /* 0x0000000c34007844 */ /* 0x000fe20000000200 */
[----:B------:R1:W-:Y:S06]  /*8a80*/  MEMBAR.ALL.CTA ;  /* 0x0000000000007992 */ /* 0x0003ec0000008000 */
[----:B-1----:R-:W1:Y:S01]  /*8a90*/  FENCE.VIEW.ASYNC.S ;  /* 0x00000000000073c6 */ /* 0x002e620000000000 */
[----:B------:R-:W-:-:S03]  /*8aa0*/  LEA.HI.X R5, R0, UR5, R5, 0x2, P3 ;  /* 0x0000000500057c11 */ /* 0x000fc600098f1405 */
[----:B-1----:R-:W1:Y:S01]  /*8ab0*/  SHFL.IDX PT, R0, R22, RZ, 0x1f ;  /* 0x00001fff16007589 */ /* 0x002e6200000e0000 */
[----:B------:R-:W-:Y:S01]  /*8ac0*/  ULDC UR4, c[0x0][0xc] ;  /* 0x0000030000047ab9 */ /* 0x000fe20000000800 */
[----:B------:R-:W-:Y:S06]  /*8ad0*/  BAR.ARV 0x1, 0x120 ;  /* 0x0044800000007b1d */ /* 0x000fec0000002000 */
[----:B------:R2:W-:Y:S04]  /*8ae0*/  @!P1 STG.E desc[UR50][R4.64], R6 ;  /* 0x0000000604009986 */ /* 0x0005e8000c101932 */
[----:B------:R2:W-:Y:S01]  /*8af0*/  @!P2 STG.E desc[UR50][R4.64+0x20], R3 ;  /* 0x000020030400a986 */ /* 0x0005e2000c101932 */
[----:B-1----:R-:W-:Y:S01]  /*8b00*/  ISETP.NE.AND P0, PT, R0, 0x7, PT ;  /* 0x000000070000780c */ /* 0x002fe20003f05270 */
[----:B------:R-:W-:-:S12]  /*8b10*/  UIADD3 UR48, UR4, UR48, URZ ;  /* 0x0000003004307290 */ /* 0x000fd8000fffe03f */
[----:B--2---:R-:W-:Y:S05]  /*8b20*/  @P0 BRA `(.L_x_31) ;  /* 0x00000000007c0947 */ /* 0x004fea0003800000 */
[----:B------:R-:W-:Y:S01]  /*8b30*/  BAR.SYNC.DEFER_BLOCKING 0x1, 0x120 ;  /* 0x0044800000007b1d */ /* 0x000fe20000010000 */
[----:B------:R-:W-:-:S05]  /*8b40*/  ELECT P0, URZ, PT ;  /* 0x00000000003f782f */ /* 0x000fca0003800000 */
[----:B------:R-:W-:Y:S08]  /*8b50*/  BSSY B0, `(.L_x_31) ;  /* 0x000001c000007945 */ /* 0x000ff00003800000 */
[----:B------:R-:W-:Y:S05]  /*8b60*/  @!P0 BRA `(.L_x_32) ;  /* 0x0000000000688947 */ /* 0x000fea0003800000 */
[----:B------:R-:W-:Y:S02]  /*8b70*/  UIADD3 UR4, UP0, UR54, 0x9f0, URZ ;  /* 0x000009f036047890 */ /* 0x000fe4000ff1e03f */
[----:B------:R-:W-:Y:S02]  /*8b80*/  UIADD3 UR6, UR38, 0x4000, URZ ;  /* 0x0000400026067890 */ /* 0x000fe4000fffe03f */
[----:B------:R-:W-:Y:S02]  /*8b90*/  UIADD3.X UR5, URZ, UR55, URZ, UP0, !UPT ;  /* 0x000000373f057290 */ /* 0x000fe400087fe43f */
[----:B------:R-:W-:Y:S01]  /*8ba0*/  UIADD3 UR8, UR38, 0x8000, URZ ;  /* 0x0000800026087890 */ /* 0x000fe2000fffe03f */
[----:B------:R-:W-:Y:S01]  /*8bb0*/  UMOV UR41, URZ ;  /* 0x0000003f00297c82 */ /* 0x000fe20008000000 */
[----:B------:R-:W-:Y:S01]  /*8bc0*/  UMOV UR45, URZ ;  /* 0x0000003f002d7c82 */ /* 0x000fe20008000000 */
[----:B------:R-:W-:Y:S01]  /*8bd0*/  UMOV UR40, UR38 ;  /* 0x0000002600287c82 */ /* 0x000fe20008000000 */
[----:B------:R-:W-:Y:S01]  /*8be0*/  UMOV UR7, 0x40 ;  /* 0x0000004000077882 */ /* 0x000fe20000000000 */
[----:B------:R-:W-:-:S02]  /*8bf0*/  UIADD3 UR9, UR38, 0xc000, URZ ;  /* 0x0000c00026097890 */ /* 0x000fc4000fffe03f */
[----:B------:R1:W-:Y:S02]  /*8c00*/  UTMASTG.5D [UR40], [UR4] ;  /* 0x00000028040073b5 */ /* 0x0003e40008020000 */
[----:B-1----:R-:W-:Y:S01]  /*8c10*/  UMOV UR40, UR6 ;  /* 0x0000000600287c82 */ /* 0x002fe20008000000 */
[----:B------:R-:W-:Y:S01]  /*8c20*/  UMOV UR41, UR7 ;  /* 0x0000000700297c82 */ /* 0x000fe20008000000 */
[----:B------:R-:W-:Y:S01]  /*8c30*/  UMOV UR6, 0x80 ;  /* 0x0000008000067882 */ /* 0x000fe20000000000 */
[----:B------:R1:W-:Y:S02]  /*8c40*/  UTMASTG.5D [UR40], [UR4] ;  /* 0x00000028040073b5 */ /* 0x0003e40008020000 */
[----:B-1----:R-:W-:Y:S01]  /*8c50*/  UMOV UR40, UR8 ;  /* 0x0000000800287c82 */ /* 0x002fe20008000000 */
[----:B------:R-:W-:Y:S01]  /*8c60*/  UMOV UR41, UR6 ;  /* 0x0000000600297c82 */ /* 0x000fe20008000000 */
[----:B------:R-:W-:Y:S01]  /*8c70*/  UMOV UR6, 0xc0 ;  /* 0x000000c000067882 */ /* 0x000fe20000000000 */
[----:B------:R1:W-:Y:S02]  /*8c80*/  UTMASTG.5D [UR40], [UR4] ;  /* 0x00000028040073b5 */ /* 0x0003e40008020000 */
[----:B-1----:R-:W-:Y:S01]  /*8c90*/  UMOV UR40, UR9 ;  /* 0x0000000900287c82 */ /* 0x002fe20008000000 */
[----:B------:R-:W-:Y:S01]  /*8ca0*/  UMOV UR41, UR6 ;  /* 0x0000000600297c82 */ /* 0x000fe20008000000 */
[----:B------:R-:W-:Y:S01]  /*8cb0*/  UIADD3 UR6, UR38, 0x38820, URZ ;  /* 0x0003882026067890 */ /* 0x000fe2000fffe03f */
[----:B------:R1:W-:Y:S03]  /*8cc0*/  UTMASTG.5D [UR40], [UR4] ;  /* 0x00000028040073b5 */ /* 0x0003e60008020000 */
[----:B------:R-:W-:Y:S01]  /*8cd0*/  UPRMT UR6, URZ, 0x654, UR6 ;  /* 0x000006543f067896 */ /* 0x000fe20008000006 */
[----:B------:R0:W-:Y:S01]  /*8ce0*/  UTMACMDFLUSH ;  /* 0x00000000000079b7 */ /* 0x0001e20000000000 */
[----:B------:R-:W-:-:S07]  /*8cf0*/  DEPBAR.LE SB0, 0x0 ;  /* 0x000080000000791a */ /* 0x000fce0000000000 */
[----:B-1----:R-:W-:Y:S03]  /*8d00*/  SYNCS.ARRIVE.TRANS64.RED.A1T0 RZ, [UR6], RZ ;  /* 0x000000ffffff79a7 */ /* 0x002fe60008100406 */
.L_x_32:
[----:B------:R-:W-:Y:S05]  /*8d10*/  BSYNC B0 ;  /* 0x0000000000007941 */ /* 0x000fea0003800000 */
.L_x_31:
[----:B------:R-:W1:Y:S01]  /*8d20*/  LDC R0, c[0x0][0xda4] ;  /* 0x00036900ff007b82 */ /* 0x000e620000000800 */
[----:B------:R-:W-:Y:S02]  /*8d30*/  UIADD3 UR52, UR52, 0x1, URZ ;  /* 0x0000000134347890 */ /* 0x000fe4000fffe03f */
[----:B------:R-:W-:Y:S02]  /*8d40*/  UIADD3 UR39, UR39, 0x1, URZ ;  /* 0x0000000127277890 */ /* 0x000fe4000fffe03f */
[----:B------:R-:W-:-:S04]  /*8d50*/  UISETP.NE.AND UP0, UPT, UR52, 0x2, UPT ;  /* 0x000000023400788c */ /* 0x000fc8000bf05270 */
[----:B------:R-:W-:Y:S02]  /*8d60*/  USEL UR4, URZ, 0x1, UP0 ;  /* 0x000000013f047887 */ /* 0x000fe40008000000 */
[----:B------:R-:W-:Y:S02]  /*8d70*/  USEL UR52, UR52, URZ, UP0 ;  /* 0x0000003f34347287 */ /* 0x000fe40008000000 */
[----:B------:R-:W-:Y:S01]  /*8d80*/  ULOP3.LUT UR36, UR36, UR4, URZ, 0x3c, !UPT ;  /* 0x0000000424247292 */ /* 0x000fe2000f8e3c3f */
[----:B-1----:R-:W-:-:S13]  /*8d90*/  ISETP.LE.AND P0, PT, R0, UR48, PT ;  /* 0x0000003000007c0c */ /* 0x002fda000bf03270 */
[----:B------:R-:W-:Y:S05]  /*8da0*/  @!P0 BRA `(.L_x_33) ;  /* 0xffffff7c00f48947 */ /* 0x000fea000383ffff */
[----:B------:R-:W-:Y:S05]  /*8db0*/  EXIT ;  /* 0x000000000000794d */ /* 0x000fea0003800000 */
.L_x_7:
[----:B------:R-:W-:-:S08]  /*8dc0*/  NOP ;  /* 0x0000000000007918 */ /* 0x000fd00000000000 */
[----:B------:R-:W1:-:S00]  /*8dd0*/  USETMAXREG.DEALLOC.CTAPOOL 0x18 ;  /* 0x00000018000079c8 */ /* 0x000e4000080e0500 */
[----:B------:R-:W2:Y:S01]  /*8de0*/  S2UR UR49, SR_CTAID.X ;  /* 0x00000000003179c3 */ /* 0x000ea20000002500 */
[----:B-1----:R-:W-:Y:S01]  /*8df0*/  IMAD.MOV.U32 R0, RZ, RZ, 0x1 ;  /* 0x00000001ff007424 */ /* 0x002fe200078e00ff */
[----:B------:R1:W-:Y:S01]  /*8e00*/  STL [R1+0x8], RZ ;  /* 0x000008ff01007387 */ /* 0x0003e20000100800 */
[----:B------:R-:W-:-:S03]  /*8e10*/  UMOV UR47, 0x1 ;  /* 0x00000001002f7882 */ /* 0x000fc60000000000 */
[----:B------:R1:W-:Y:S02]  /*8e20*/  STL [R1+0xc], R0 ;  /* 0x00000c0001007387 */ /* 0x0003e40000100800 */
[----:B------:R-:W2:Y:S02]  /*8e30*/  LDC R2, c[0x0][0xda4] ;  /* 0x00036900ff027b82 */ /* 0x000ea40000000800 */
[----:B--2---:R-:W-:-:S13]  /*8e40*/  ISETP.LE.AND P0, PT, R2, UR49, PT ;  /* 0x0000003102007c0c */ /* 0x004fda000bf03270 */
[----:B-1----:R-:W-:Y:S05]  /*8e50*/  @P0 BRA `(.L_x_34) ;  /* 0x00000030002c0947 */ /* 0x002fea0003800000 */
[----:B------:R-:W1:Y:S01]  /*8e60*/  S2R R6, SR_TID.X ;  /* 0x0000000000067919 */ /* 0x000e620000002100 */
[----:B------:R-:W-:Y:S01]  /*8e70*/  ULDC.64 UR52, c[0x0][0x198] ;  /* 0x0000660000347ab9 */ /* 0x000fe20000000a00 */
[----:B------:R-:W-:Y:S01]  /*8e80*/  ULOP3.LUT UR43, UR46, 0x1, URZ, 0xfc, !UPT ;  /* 0x000000012e2b7892 */ /* 0x000fe2000f8efc3f */
[----:B------:R-:W2:Y:S01]  /*8e90*/  S2R R3, SR_TID.X ;  /* 0x0000000000037919 */ /* 0x000ea20000002100 */
[----:B------:R-:W-:Y:S01]  /*8ea0*/  ULOP3.LUT UR48, UR46, 0x2, URZ, 0xfc, !UPT ;  /* 0x000000022e307892 */ /* 0x000fe2000f8efc3f */
[----:B------:R-:W-:Y:S01]  /*8eb0*/  ULDC UR44, c[0x0][0xc] ;  /* 0x00000300002c7ab9 */ /* 0x000fe20000000800 */
[----:B------:R-:W-:Y:S01]  /*8ec0*/  UMOV UR47, URZ ;  /* 0x0000003f002f7c82 */ /* 0x000fe20008000000 */
[C---:B-1----:R-:W-:Y:S01]  /*8ed0*/  IMAD.SHL.U32 R0, R6.reuse, 0x80, RZ ;  /* 0x0000008006007824 */ /* 0x042fe200078e00ff */
[C---:B------:R-:W-:Y:S01]  /*8ee0*/  R2P PR, R6.reuse, 0x6 ;  /* 0x0000000606007804 */ /* 0x040fe20000000000 */
[----:B------:R-:W-:Y:S01]  /*8ef0*/  IMAD.SHL.U32 R4, R6, 0x10, RZ ;  /* 0x0000001006047824 */ /* 0x000fe200078e00ff */
[----:B--2---:R-:W-:-:S02]  /*8f00*/  LOP3.LUT R3, R3, 0x7f, RZ, 0xc0, !PT ;  /* 0x0000007f03037812 */ /* 0x004fc400078ec0ff */
[----:B------:R-:W-:Y:S02]  /*8f10*/  LOP3.LUT R2, R0, 0x380, RZ, 0xc0, !PT ;  /* 0x0000038000027812 */ /* 0x000fe400078ec0ff */
[----:B------:R-:W-:Y:S02]  /*8f20*/  SHF.R.U32.HI R3, RZ, 0x5, R3 ;  /* 0x00000005ff037819 */ /* 0x000fe40000011603 */
[----:B------:R-:W-:-:S03]  /*8f30*/  LOP3.LUT R5, R4, 0x70, RZ, 0xc0, !PT ;  /* 0x0000007004057812 */ /* 0x000fc600078ec0ff */
[----:B------:R-:W-:Y:S01]  /*8f40*/  IMAD R4, R3, 0x10, R2 ;  /* 0x0000001003047824 */ /* 0x000fe200078e0202 */
[----:B------:R-:W-:-:S04]  /*8f50*/  LOP3.LUT R2, R2, 0x10, R6, 0xf8, !PT ;  /* 0x0000001002027812 */ /* 0x000fc800078ef806 */
[-C--:B------:R-:W-:Y:S02]  /*8f60*/  LOP3.LUT R7, R4, R5.reuse, RZ, 0x3c, !PT ;  /* 0x0000000504077212 */ /* 0x080fe400078e3cff */
[----:B------:R-:W-:Y:S02]  /*8f70*/  LOP3.LUT R5, R2, R5, RZ, 0x3c, !PT ;  /* 0x0000000502057212 */ /* 0x000fe400078e3cff */
[----:B------:R-:W-:-:S05]  /*8f80*/  LOP3.LUT R2, R0, 0x400, RZ, 0xc0, !PT ;  /* 0x0000040000027812 */ /* 0x000fca00078ec0ff */
[----:B------:R-:W-:Y:S01]  /*8f90*/  IMAD R2, R3, 0x800, R2 ;  /* 0x0000080003027824 */ /* 0x000fe200078e0202 */
[----:B------:R-:W-:-:S03]  /*8fa0*/  LOP3.LUT R3, R7, 0xc00, R0, 0xf8, !PT ;  /* 0x00000c0007037812 */ /* 0x000fc600078ef800 */
[----:B------:R-:W-:Y:S02]  /*8fb0*/  IMAD.IADD R0, R2, 0x1, R5 ;  /* 0x0000000102007824 */ /* 0x000fe400078e0205 */
[----:B------:R-:W-:Y:S01]  /*8fc0*/  STL [R1+0x24], R3 ;  /* 0x0000240301007387 */ /* 0x000fe20000100800 */
[----:B------:R-:W-:-:S03]  /*8fd0*/  IMAD.MOV.U32 R2, RZ, RZ, 0x20 ;  /* 0x00000020ff027424 */ /* 0x000fc600078e00ff */
[----:B------:R1:W-:Y:S02]  /*8fe0*/  STL [R1+0x20], R0 ;  /* 0x0000200001007387 */ /* 0x0003e40000100800 */
[----:B-1----:R-:W-:-:S05]  /*8ff0*/  IMAD.MOV.U32 R0, RZ, RZ, 0x40 ;  /* 0x00000040ff007424 */ /* 0x002fca00078e00ff */
[----:B------:R-:W-:Y:S02]  /*9000*/  SEL R3, R0, 0xffffffc0, !P2 ;  /* 0xffffffc000037807 */ /* 0x000fe40005000000 */
[----:B------:R-:W-:-:S03]  /*9010*/  SEL R0, R2, 0xffffffe0, !P1 ;  /* 0xffffffe002007807 */ /* 0x000fc60004800000 */
[----:B------:R-:W-:Y:S04]  /*9020*/  STL [R1+0x18], R3 ;  /* 0x0000180301007387 */ /* 0x000fe80000100800 */
[----:B------:R-:W-:Y:S04]  /*9030*/  STL [R1+0x8], RZ ;  /* 0x000008ff01007387 */ /* 0x000fe80000100800 */
[----:B------:R1:W-:Y:S02]  /*9040*/  STL [R1+0x14], R0 ;  /* 0x0000140001007387 */ /* 0x0003e40000100800 */
[----:B-1----:R-:W-:-:S05]  /*9050*/  IMAD.MOV.U32 R0, RZ, RZ, 0x1 ;  /* 0x00000001ff007424 */ /* 0x002fca00078e00ff */
[----:B------:R1:W-:Y:S02]  /*9060*/  STL [R1+0xc], R0 ;  /* 0x00000c0001007387 */ /* 0x0003e40000100800 */
.L_x_78:
[----:B--2---:R-:W2:Y:S01]  /*9070*/  S2UR UR8, SR_CgaCtaId ;  /* 0x00000000000879c3 */ /* 0x004ea20000008800 */
[----:B------:R-:W-:Y:S01]  /*9080*/  ULDC UR4, c[0x0][0xda8] ;  /* 0x00036a0000047ab9 */ /* 0x000fe20000000800 */
[----:B------:R-:W-:Y:S01]  /*9090*/  ULDC.64 UR6, c[0x0][0x3f8] ;  /* 0x0000fe0000067ab9 */ /* 0x000fe20000000a00 */
[----:B------:R-:W-:Y:S02]  /*90a0*/  UISETP.NE.AND UP1, UPT, UR4, 0x1, UPT ;  /* 0x000000010400788c */ /* 0x000fe4000bf25270 */
[----:B------:R-:W-:Y:S01]  /*90b0*/  UISETP.NE.U32.AND UP0, UPT, UR6, URZ, UPT ;  /* 0x0000003f0600728c */ /* 0x000fe2000bf05070 */
[----:B------:R-:W-:Y:S02]  /*90c0*/  UMOV UR40, 0x400 ;  /* 0x0000040000287882 */ /* 0x000fe40000000000 */
[----:B------:R-:W-:Y:S01]  /*90d0*/  ULDC UR6, c[0x0][0xdb4] ;  /* 0x00036d0000067ab9 */ /* 0x000fe20000000800 */
[----:B------:R-:W-:Y:S02]  /*90e0*/  UISETP.NE.AND.EX UP0, UPT, UR7, URZ, UPT, UP0 ;  /* 0x0000003f0700728c */ /* 0x000fe4000bf05300 */
[----:B------:R-:W-:Y:S01]  /*90f0*/  UISETP.NE.AND UP2, UPT, UR6, 0x1, UPT ;  /* 0x000000010600788c */ /* 0x000fe2000bf45270 */
[----:B------:R-:W-:-:S02]  /*9100*/  ULDC UR7, c[0x0][0x404] ;  /* 0x0001010000077ab9 */ /* 0x000fc40000000800 */
[----:B------:R-:W-:Y:S01]  /*9110*/  @UP1 ULDC UR4, c[0x0][0xdac] ;  /* 0x00036b0000041ab9 */ /* 0x000fe20000000800 */
[----:B------:R-:W-:Y:S02]  /*9120*/  USEL UR7, UR7, 0x1, UP0 ;  /* 0x0000000107077887 */ /* 0x000fe40008000000 */
[----:B------:R-:W-:Y:S02]  /*9130*/  UIMAD.WIDE.U32 UR4, UR49, UR4, URZ ;  /* 0x00000004310472a5 */ /* 0x000fe4000f8e003f */
[----:B------:R-:W-:Y:S01]  /*9140*/  UMOV UR45, UR49 ;  /* 0x00000031002d7c82 */ /* 0x000fe20008000000 */
[----:B------:R-:W-:Y:S02]  /*9150*/  ULDC UR42, c[0x0][0x2e0] ;  /* 0x0000b800002a7ab9 */ /* 0x000fe40000000800 */
[----:B------:R-:W-:Y:S02]  /*9160*/  UIMAD UR42, UR7, UR42, URZ ;  /* 0x0000002a072a72a4 */ /* 0x000fe4000f8e023f */
[----:B--2---:R-:W-:-:S02]  /*9170*/  ULEA UR40, UR8, UR40, 0x18 ;  /* 0x0000002808287291 */ /* 0x004fc4000f8ec03f */
[----:B------:R-:W-:Y:S02]  /*9180*/  UIADD3 UR41, UR42, 0x7f, URZ ;  /* 0x0000007f2a297890 */ /* 0x000fe4000fffe03f */
[----:B------:R-:W-:Y:S01]  /*9190*/  UIADD3 UR10, UR40, 0x28400, URZ ;  /* 0x00028400280a7890 */ /* 0x000fe2000fffe03f */
[----:B------:R-:W-:-:S03]  /*91a0*/  @UP1 ULDC UR8, c[0x0][0xdb0] ;  /* 0x00036c0000081ab9 */ /* 0x000fc60000000800 */
[----:B------:R-:W-:Y:S02]  /*91b0*/  ULOP3.LUT UP0, URZ, UR10, 0x3ff, URZ, 0xc0, !UPT ;  /* 0x000003ff0a3f7892 */ /* 0x000fe4000f80c03f */
[----:B------:R-:W-:-:S03]  /*91c0*/  @UP1 USHF.R.U32.HI UR45, URZ, UR8, UR5 ;  /* 0x000000083f2d1299 */ /* 0x000fc60008011605 */
[----:B------:R-:W-:Y:S01]  /*91d0*/  @UP2 ULDC.64 UR8, c[0x0][0xdb8] ;  /* 0x00036e0000082ab9 */ /* 0x000fe20000000a00 */
[----:B------:R-:W-:Y:S01]  /*91e0*/  PLOP3.LUT P0, PT, PT, PT, UP0, 0x80, 0x0 ;  /* 0x000000000000781c */ /* 0x000fe20003f0f008 */
[----:B------:R-:W-:Y:S02]  /*91f0*/  UIMAD.WIDE.U32 UR4, UR45, UR8, URZ ;  /* 0x000000082d0472a5 */ /* 0x000fe4000f8e003f */
[----:B------:R-:W-:Y:S01]  /*9200*/  UMOV UR39, UR45 ;  /* 0x0000002d00277c82 */ /* 0x000fe20008000000 */
[----:B------:R-:W-:Y:S02]  /*9210*/  USHF.R.S32.HI UR4, URZ, 0x1f, UR41 ;  /* 0x0000001f3f047899 */ /* 0x000fe40008011429 */
[----:B------:R-:W-:Y:S02]  /*9220*/  @UP2 USHF.R.U32.HI UR39, URZ, UR9, UR5 ;  /* 0x000000093f272299 */ /* 0x000fe40008011605 */
[----:B------:R-:W-:Y:S02]  /*9230*/  ULEA.HI UR41, UR4, UR41, URZ, 0x7 ;  /* 0x0000002904297291 */ /* 0x000fe4000f8f383f */
[----:B------:R-:W-:-:S04]  /*9240*/  UIADD3 UR38, -UR39, URZ, URZ ;  /* 0x0000003f27267290 */ /* 0x000fc8000fffe13f */
[----:B------:R-:W-:Y:S01]  /*9250*/  UIMAD UR38, UR6, UR38, UR45 ;  /* 0x00000026062672a4 */ /* 0x000fe2000f8e022d */
[----:B------:R-:W-:Y:S11]  /*9260*/  @!P0 BRA `(.L_x_35) ;  /* 0x0000000000408947 */ /* 0x000ff60003800000 */
[----:B------:R-:W-:Y:S01]  /*9270*/  MOV R2, 0x0 ;  /* 0x0000000000027802 */ /* 0x000fe20000000f00 */
[----:B------:R-:W-:Y:S01]  /*9280*/  ULDC.64 UR6, c[0x4][0xc0] ;  /* 0x0100300000067ab9 */ /* 0x000fe20000000a00 */
[----:B------:R-:W-:Y:S01]  /*9290*/  ULDC.64 UR8, c[0x4][0xc8] ;  /* 0x0100320000087ab9 */ /* 0x000fe20000000a00 */
[----:B------:R-:W-:Y:S01]  /*92a0*/  ULDC.64 UR4, c[0x4][0x8] ;  /* 0x0100020000047ab9 */ /* 0x000fe20000000a00 */
[----:B------:R-:W-:Y:S02]  /*92b0*/  IMAD.U32 R4, RZ, RZ, UR6 ;  /* 0x00000006ff047e24 */ /* 0x000fe4000f8e00ff */
[----:B------:R-:W2:Y:S01]  /*92c0*/  LDC.64 R2, c[0x4][R2] ;  /* 0x0100000002027b82 */ /* 0x000ea20000000a00 */
[----:B------:R-:W-:Y:S02]  /*92d0*/  IMAD.U32 R5, RZ, RZ, UR7 ;  /* 0x00000007ff057e24 */ /* 0x000fe4000f8e00ff */
[----:B------:R-:W-:Y:S02]  /*92e0*/  IMAD.U32 R6, RZ, RZ, UR8 ;  /* 0x00000008ff067e24 */ /* 0x000fe4000f8e00ff */
[----:B------:R-:W-:-:S02]  /*92f0*/  IMAD.U32 R7, RZ, RZ, UR9 ;  /* 0x00000009ff077e24 */ /* 0x000fc4000f8e00ff */
[----:B------:R-:W-:Y:S02]  /*9300*/  IMAD.U32 R10, RZ, RZ, UR4 ;  /* 0x00000004ff0a7e24 */ /* 0x000fe4000f8e00ff */
[----:B------:R-:W-:Y:S02]  /*9310*/  IMAD.U32 R11, RZ, RZ, UR5 ;  /* 0x00000005ff0b7e24 */ /* 0x000fe4000f8e00ff */
[----:B------:R-:W-:Y:S02]  /*9320*/  IMAD.MOV.U32 R8, RZ, RZ, 0x70 ;  /* 0x00000070ff087424 */ /* 0x000fe400078e00ff */
[----:B------:R-:W-:Y:S02]  /*9330*/  IMAD.MOV.U32 R12, RZ, RZ, 0x1 ;  /* 0x00000001ff0c7424 */ /* 0x000fe400078e00ff */
[----:B------:R-:W-:-:S07]  /*9340*/  IMAD.MOV.U32 R13, RZ, RZ, RZ ;  /* 0x000000ffff0d7224 */ /* 0x000fce00078e00ff */
[----:B------:R-:W-:-:S07]  /*9350*/  LEPC R20, `(.L_x_35) ;  /* 0x000000001014794e */ /* 0x000fce0000000000 */
[----:B-12---:R-:W-:Y:S05]  /*9360*/  CALL.ABS.NOINC R2 ;  /* 0x0000000002007343 */ /* 0x006fea0003c00000 */
.L_x_35:
[----:B------:R-:W-:-:S06]  /*9370*/  UIADD3 UR4, UR40, 0x10400, URZ ;  /* 0x0001040028047890 */ /* 0x000fcc000fffe03f */
[----:B------:R-:W-:-:S05]  /*9380*/  IMAD.U32 R16, RZ, RZ, UR4 ;  /* 0x00000004ff107e24 */ /* 0x000fca000f8e00ff */
[----:B------:R-:W-:-:S13]  /*9390*/  LOP3.LUT P0, RZ, R16, 0x3ff, RZ, 0xc0, !PT ;  /* 0x000003ff10ff7812 */ /* 0x000fda000780c0ff */
[----:B------:R-:W-:Y:S05]  /*93a0*/  @!P0 BRA `(.L_x_36) ;  /* 0x0000000000408947 */ /* 0x000fea0003800000 */
        /* <DEDUP_REMOVED lines=16> */
.L_x_36:
[----:B------:R-:W-:-:S04]  /*94b0*/  UIADD3 UR4, UR40, 0x400, URZ ;  /* 0x0000040028047890 */ /* 0x000fc8000fffe03f */
[----:B------:R-:W-:-:S06]  /*94c0*/  ULOP3.LUT UP0, URZ, UR4, 0x3ff, URZ, 0xc0, !UPT ;  /* 0x000003ff043f7892 */ /* 0x000fcc000f80c03f */
[----:B------:R-:W-:-:S13]  /*94d0*/  PLOP3.LUT P0, PT, PT, PT, UP0, 0x80, 0x0 ;  /* 0x000000000000781c */ /* 0x000fda0003f0f008 */
        /* <DEDUP_REMOVED lines=17> */
.L_x_37:
        /* <DEDUP_REMOVED lines=18> */
.L_x_38:
[----:B------:R-:W-:Y:S01]  /*9710*/  ULDC.64 UR4, c[0x0][0x9f8] ;  /* 0x00027e0000047ab9 */ /* 0x000fe20000000a00 */
[----:B------:R-:W-:Y:S01]  /*9720*/  IMAD.U32 R5, RZ, RZ, UR39 ;  /* 0x00000027ff057e24 */ /* 0x000fe2000f8e00ff */
[----:B------:R-:W-:Y:S01]  /*9730*/  ISETP.NE.U32.AND P0, PT, RZ, UR4, PT ;  /* 0x00000004ff007c0c */ /* 0x000fe2000bf05070 */
[----:B------:R-:W-:Y:S01]  /*9740*/  IMAD.U32 R8, RZ, RZ, UR39 ;  /* 0x00000027ff087e24 */ /* 0x000fe2000f8e00ff */
[----:B-1----:R-:W1:Y:S01]  /*9750*/  LDC R0, c[0x0][0x428] ;  /* 0x00010a00ff007b82 */ /* 0x002e620000000800 */
[----:B------:R-:W2:Y:S01]  /*9760*/  S2R R17, SR_TID.X ;  /* 0x0000000000117919 */ /* 0x000ea20000002100 */
[----:B------:R-:W-:-:S06]  /*9770*/  ISETP.NE.AND.EX P0, PT, RZ, UR5, PT, P0 ;  /* 0x00000005ff007c0c */ /* 0x000fcc000bf05300 */
[----:B------:R-:W3:Y:S08]  /*9780*/  LDC R4, c[0x0][0xda8] ;  /* 0x00036a00ff047b82 */ /* 0x000ef00000000800 */
[----:B------:R-:W4:Y:S02]  /*9790*/  @P0 LDC.64 R2, c[0x0][0x9f8] ;  /* 0x00027e00ff020b82 */ /* 0x000f240000000a00 */
[----:B----4-:R-:W-:-:S05]  /*97a0*/  @P0 IMAD.WIDE R2, R5, 0x4, R2 ;  /* 0x0000000405020825 */ /* 0x010fca00078e0202 */
[----:B------:R4:W5:Y:S01]  /*97b0*/  @P0 LDG.E R8, desc[UR50][R2.64] ;  /* 0x0000003202080981 */ /* 0x000962000c1e1900 */
[----:B-1----:R-:W-:Y:S01]  /*97c0*/  ISETP.NE.AND P0, PT, R0, 0x1, PT ;  /* 0x000000010000780c */ /* 0x002fe20003f05270 */
[----:B------:R-:W-:Y:S01]  /*97d0*/  IMAD R7, RZ, RZ, -UR45 ;  /* 0x8000002dff077e24 */ /* 0x000fe2000f8e02ff */
[----:B--2---:R-:W-:Y:S01]  /*97e0*/  LOP3.LUT R16, R17, 0x7f, RZ, 0xc0, !PT ;  /* 0x0000007f11107812 */ /* 0x004fe200078ec0ff */
[----:B------:R-:W-:Y:S01]  /*97f0*/  IMAD.U32 R6, RZ, RZ, UR38 ;  /* 0x00000026ff067e24 */ /* 0x000fe2000f8e00ff */
[----:B------:R-:W-:Y:S01]  /*9800*/  UMOV UR36, URZ ;  /* 0x0000003f00247c82 */ /* 0x000fe20008000000 */
[----:B---3--:R-:W-:Y:S01]  /*9810*/  IMAD R7, R4, R7, UR49 ;  /* 0x0000003104077e24 */ /* 0x008fe2000f8e0207 */
[----:B------:R-:W-:Y:S01]  /*9820*/  ISETP.NE.AND P2, PT, R16, RZ, PT ;  /* 0x000000ff1000720c */ /* 0x000fe20003f45270 */
[----:B------:R-:W-:Y:S01]  /*9830*/  UMOV UR4, 0x80 ;  /* 0x0000008000047882 */ /* 0x000fe20000000000 */
[----:B------:R-:W-:Y:S01]  /*9840*/  UMOV UR6, UR38 ;  /* 0x0000002600067c82 */ /* 0x000fe20008000000 */
[----:B----4-:R-:W1:Y:S01]  /*9850*/  LDC.64 R2, c[0x0][0x3f8] ;  /* 0x0000fe00ff027b82 */ /* 0x010e620000000a00 */
[----:B------:R-:W-:Y:S01]  /*9860*/  IMAD.SHL.U32 R7, R7, 0x80, RZ ;  /* 0x0000008007077824 */ /* 0x000fe200078e00ff */
[----:B------:R-:W-:Y:S01]  /*9870*/  UMOV UR7, UR39 ;  /* 0x0000002700077c82 */ /* 0x000fe20008000000 */
[----:B------:R-:W-:-:S03]  /*9880*/  UMOV UR10, 0xffffffff ;  /* 0xffffffff000a7882 */ /* 0x000fc60000000000 */
[----:B------:R-:W-:Y:S02]  /*9890*/  R2UR UR37, R7 ;  /* 0x00000000072572ca */ /* 0x000fe400000e0000 */
[----:B------:R-:W2:Y:S02]  /*98a0*/  @P0 LDC R0, c[0x0][0x42c] ;  /* 0x00010b00ff000b82 */ /* 0x000ea40000000800 */
[----:B------:R-:W-:-:S05]  /*98b0*/  VOTEU.ALL UP1, P2 ;  /* 0x00000000003f7886 */ /* 0x000fca0001020000 */
[----:B------:R-:W-:Y:S01]  /*98c0*/  @!UP1 UIADD3 UR8, UP0, UR52, 0x270, URZ ;  /* 0x0000027034089890 */ /* 0x000fe2000ff1e03f */
[----:B------:R-:W3:Y:S03]  /*98d0*/  @P0 LDC R5, c[0x0][0x430] ;  /* 0x00010c00ff050b82 */ /* 0x000ee60000000800 */
[----:B------:R-:W-:Y:S01]  /*98e0*/  @!UP1 UIADD3.X UR9, URZ, UR53, URZ, UP0, !UPT ;  /* 0x000000353f099290 */ /* 0x000fe200087fe43f */
[----:B------:R-:W-:Y:S01]  /*98f0*/  UMOV UR5, UR37 ;  /* 0x0000002500057c82 */ /* 0x000fe20008000000 */
[----:B-1----:R-:W-:-:S07]  /*9900*/  ISETP.NE.U32.AND P1, PT, R2, RZ, PT ;  /* 0x000000ff0200720c */ /* 0x002fce0003f25070 */
[----:B------:R1:W-:Y:S01]  /*9910*/  @!UP1 UTMAPF.L2.4D [UR36], [UR8] ;  /* 0x00000024080095b8 */ /* 0x0003e20008018000 */
[----:B------:R-:W-:Y:S01]  /*9920*/  ISETP.NE.AND.EX P1, PT, R3, RZ, PT, P1 ;  /* 0x000000ff0300720c */ /* 0x000fe20003f25310 */
[----:B--2---:R-:W-:Y:S01]  /*9930*/  @P0 IMAD.HI.U32 R0, R0, UR38, RZ ;  /* 0x0000002600000c27 */ /* 0x004fe2000f8e00ff */
[----:B------:R1:W-:Y:S04]  /*9940*/  @!UP1 UTMAPF.L2.4D [UR4], [UR8] ;  /* 0x00000004080095b8 */ /* 0x0003e80008018000 */
[----:B---3--:R-:W-:-:S05]  /*9950*/  @P0 SHF.R.U32.HI R6, RZ, R5, R0 ;  /* 0x00000005ff060219 */ /* 0x008fca0000011600 */
[----:B------:R2:W-:Y:S02]  /*9960*/  STL [R1+0x4], R6 ;  /* 0x0000040601007387 */ /* 0x0005e40000100800 */
[----:B--2---:R-:W-:-:S04]  /*9970*/  SHF.R.U32.HI R6, RZ, 0x5, R17 ;  /* 0x00000005ff067819 */ /* 0x004fc80000011611 */
[----:B------:R-:W-:Y:S02]  /*9980*/  LOP3.LUT R6, R6, 0x3, RZ, 0xc0, !PT ;  /* 0x0000000306067812 */ /* 0x000fe400078ec0ff */
[----:B-----5:R-:W-:Y:S01]  /*9990*/  SHF.R.S32.HI R10, RZ, 0x1f, R8 ;  /* 0x0000001fff0a7819 */ /* 0x020fe20000011408 */
[----:B------:R1:W-:Y:S01]  /*99a0*/  STL [R1+0x10], R8 ;  /* 0x0000100801007387 */ /* 0x0003e20000100800 */
[----:B------:R-:W-:-:S03]  /*99b0*/  SEL R0, R8, RZ, !P1 ;  /* 0x000000ff08007207 */ /* 0x000fc60004800000 */
[----:B------:R1:W-:Y:S01]  /*99c0*/  STL [R1+0x1c], R10 ;  /* 0x00001c0a01007387 */ /* 0x0003e20000100800 */
[----:B------:R-:W-:Y:S05]  /*99d0*/  BRA.DIV UR10, `(.L_x_39) ;  /* 0x0000002a0aa87947 */ /* 0x000fea000b800000 */
[----:B------:R2:W3:Y:S02]  /*99e0*/  SHFL.IDX PT, R14, R6, RZ, 0x1f ;  /* 0x00001fff060e7589 */ /* 0x0004e400000e0000 */
.L_x_94:
[----:B---3--:R-:W-:Y:S02]  /*99f0*/  ISETP.NE.AND P0, PT, R14, RZ, PT ;  /* 0x000000ff0e00720c */ /* 0x008fe40003f05270 */
[----:B------:R-:W-:-:S11]  /*9a00*/  PLOP3.LUT P6, PT, PT, PT, PT, 0x8, 0x0 ;  /* 0x000000000000781c */ /* 0x000fd60003fce170 */
[----:B------:R-:W-:Y:S05]  /*9a10*/  @P0 BRA `(.L_x_40) ;  /* 0x0000000400d00947 */ /* 0x000fea0003800000 */
[----:B-1----:R-:W-:-:S06]  /*9a20*/  ULEA.HI.SX32 UR4, UR41, 0xffffffff, 0x19 ;  /* 0xffffffff29047891 */ /* 0x002fcc000f8fca3f */
[----:B--2---:R-:W-:Y:S01]  /*9a30*/  IMAD.U32 R6, RZ, RZ, UR4 ;  /* 0x00000004ff067e24 */ /* 0x004fe2000f8e00ff */
[----:B------:R-:W-:-:S03]  /*9a40*/  UMOV UR4, 0xffffffff ;  /* 0xffffffff00047882 */ /* 0x000fc60000000000 */
[----:B------:R-:W-:Y:S05]  /*9a50*/  BRA.DIV UR4, `(.L_x_41) ;  /* 0x0000002a04a87947 */ /* 0x000fea000b800000 */
[----:B------:R-:W-:-:S13]  /*9a60*/  ELECT P6, URZ, PT ;  /* 0x00000000003f782f */ /* 0x000fda00038c0000 */
.L_x_97:
[----:B------:R-:W-:Y:S05]  /*9a70*/  @!P6 BRA `(.L_x_42) ;  /* 0x000000040058e947 */ /* 0x000fea0003800000 */
[----:B------:R-:W-:Y:S01]  /*9a80*/  IMAD.MOV.U32 R0, RZ, RZ, R8 ;  /* 0x000000ffff007224 */ /* 0x000fe200078e0008 */
[----:B------:R-:W-:Y:S06]  /*9a90*/  @!P1 BRA `(.L_x_43) ;  /* 0x0000000000449947 */ /* 0x000fec0003800000 */
[----:B------:R-:W1:Y:S01]  /*9aa0*/  LDC R9, c[0x0][0x41c] ;  /* 0x00010700ff097b82 */ /* 0x000e620000000800 */
[----:B------:R-:W-:Y:S01]  /*9ab0*/  ULDC.64 UR4, c[0x0][0x408] ;  /* 0x0001020000047ab9 */ /* 0x000fe20000000a00 */
[----:B-1----:R-:W-:-:S13]  /*9ac0*/  ISETP.NE.AND P0, PT, R9, 0x1, PT ;  /* 0x000000010900780c */ /* 0x002fda0003f05270 */
[----:B------:R-:W1:Y:S02]  /*9ad0*/  @P0 LDC.64 R4, c[0x0][0x420] ;  /* 0x00010800ff040b82 */ /* 0x000e640000000a00 */
[----:B-1----:R-:W-:-:S04]  /*9ae0*/  @P0 IMAD.HI.U32 R0, R6, R4, RZ ;  /* 0x0000000406000227 */ /* 0x002fc800078e00ff */
[----:B------:R-:W-:Y:S01]  /*9af0*/  IMAD.MOV.U32 R4, RZ, RZ, R6 ;  /* 0x000000ffff047224 */ /* 0x000fe200078e0006 */
[----:B------:R-:W-:-:S04]  /*9b00*/  @P0 SHF.R.U32.HI R4, RZ, R5, R0 ;  /* 0x00000005ff040219 */ /* 0x000fc80000011600 */
[--C-:B------:R-:W-:Y:S01]  /*9b10*/  SHF.R.S32.HI R5, RZ, 0x1f, R4.reuse ;  /* 0x0000001fff057819 */ /* 0x100fe20000011404 */
[----:B------:R-:W-:-:S04]  /*9b20*/  IMAD.MOV R0, RZ, RZ, -R4 ;  /* 0x000000ffff007224 */ /* 0x000fc800078e0a04 */
[----:B------:R-:W-:Y:S02]  /*9b30*/  IMAD R6, R9, R0, R6 ;  /* 0x0000000009067224 */ /* 0x000fe400078e0206 */
[----:B------:R-:W-:Y:S02]  /*9b40*/  IMAD R0, R10, UR4, RZ ;  /* 0x000000040a007c24 */ /* 0x000fe4000f8e02ff */
[----:B------:R-:W-:-:S04]  /*9b50*/  IMAD.WIDE.U32 R4, R8, UR4, R4 ;  /* 0x0000000408047c25 */ /* 0x000fc8000f8e0004 */
[----:B------:R-:W-:Y:S01]  /*9b60*/  IMAD R9, R8, UR5, R0 ;  /* 0x0000000508097c24 */ /* 0x000fe2000f8e0200 */
[----:B------:R-:W-:-:S03]  /*9b70*/  LEA R2, P0, R4, R2, 0x2 ;  /* 0x0000000204027211 */ /* 0x000fc600078010ff */
[----:B------:R-:W-:-:S05]  /*9b80*/  IMAD.IADD R0, R5, 0x1, R9 ;  /* 0x0000000105007824 */ /* 0x000fca00078e0209 */
[----:B------:R-:W-:-:S05]  /*9b90*/  LEA.HI.X R3, R4, R3, R0, 0x2, P0 ;  /* 0x0000000304037211 */ /* 0x000fca00000f1400 */
[----:B------:R1:W5:Y:S02]  /*9ba0*/  LDG.E R0, desc[UR50][R2.64] ;  /* 0x0000003202007981 */ /* 0x000364000c1e1900 */
.L_x_43:
[----:B-1----:R-:W2:Y:S04]  /*9bb0*/  LDL R3, [R1+0x8] ;  /* 0x0000080001037983 */ /* 0x002ea80000100800 */
[----:B------:R-:W3:Y:S01]  /*9bc0*/  LDL R2, [R1+0xc] ;  /* 0x00000c0001027983 */ /* 0x000ee20000100800 */
[----:B------:R-:W-:Y:S02]  /*9bd0*/  ISETP.NE.AND P0, PT, R16, RZ, PT ;  /* 0x000000ff1000720c */ /* 0x000fe40003f05270 */
[----:B--2---:R-:W-:Y:S02]  /*9be0*/  LEA R5, R3, UR40, 0x3 ;  /* 0x0000002803057c11 */ /* 0x004fe4000f8e18ff */
[----:B---3--:R-:W-:-:S04]  /*9bf0*/  SHF.L.U32 R2, R2, 0x1f, RZ ;  /* 0x0000001f02027819 */ /* 0x008fc800000006ff */
[----:B------:R-:W1:Y:S02]  /*9c00*/  SYNCS.PHASECHK.TRANS64.TRYWAIT P3, [R5+URZ+0x38880], R2 ;  /* 0x03888002050075a7 */ /* 0x000e64000806017f */
[----:B-1----:R-:W-:Y:S05]  /*9c10*/  @!P3 BRA `(.L_x_44) ;  /* 0x000000280058b947 */ /* 0x002fea0003800000 */
.L_x_98:
[----:B------:R-:W-:Y:S05]  /*9c20*/  @P0 BRA `(.L_x_45) ;  /* 0x00000000001c0947 */ /* 0x000fea0003800000 */
[----:B------:R-:W2:Y:S02]  /*9c30*/  S2R R3, SR_TID.X ;  /* 0x0000000000037919 */ /* 0x000ea40000002100 */
[----:B--2---:R-:W-:Y:S01]  /*9c40*/  LOP3.LUT R4, R3, 0x1f, RZ, 0xc0, !PT ;  /* 0x0000001f03047812 */ /* 0x004fe200078ec0ff */
[----:B------:R-:W-:-:S03]  /*9c50*/  IMAD.MOV.U32 R3, RZ, RZ, 0x8000 ;  /* 0x00008000ff037424 */ /* 0x000fc600078e00ff */
[----:B------:R-:W-:Y:S01]  /*9c60*/  ISETP.NE.AND P3, PT, R4, RZ, PT ;  /* 0x000000ff0400720c */ /* 0x000fe20003f65270 */
[----:B------:R2:W-:-:S12]  /*9c70*/  SYNCS.ARRIVE.TRANS64 RZ, [R5+URZ+0x38870], R3 ;  /* 0x0388700305ff79a7 */ /* 0x0005d8000800003f */
[----:B--2---:R-:W-:Y:S05]  /*9c80*/  @!P3 BRA `(.L_x_45) ;  /* 0x000000000004b947 */ /* 0x004fea0003800000 */
[----:B------:R-:W-:Y:S01]  /*9c90*/  BPT.TRAP 0x1 ;  /* 0x000000040000795c */ /* 0x000fe20000300000 */
.L_x_45:
[----:B------:R-:W2:Y:S04]  /*9ca0*/  LDL R3, [R1+0x8] ;  /* 0x0000080001037983 */ /* 0x000ea80000100800 */
[----:B------:R-:W3:Y:S01]  /*9cb0*/  LDL R4, [R1+0x4] ;  /* 0x0000040001047983 */ /* 0x000ee20000100800 */
[----:B------:R-:W-:Y:S01]  /*9cc0*/  R2UR UR9, R5 ;  /* 0x00000000050972ca */ /* 0x000fe200000e0000 */
[----:B------:R-:W-:Y:S01]  /*9cd0*/  IMAD.SHL.U32 R6, R6, 0x80, RZ ;  /* 0x0000008006067824 */ /* 0x000fe200078e00ff */
[----:B-----5:R-:W-:Y:S01]  /*9ce0*/  R2UR UR13, R0 ;  /* 0x00000000000d72ca */ /* 0x020fe200000e0000 */
[----:B------:R-:W-:Y:S01]  /*9cf0*/  UIADD3 UR4, UP0, UR52, 0x470, URZ ;  /* 0x0000047034047890 */ /* 0x000fe2000ff1e03f */
[----:B------:R-:W-:Y:S02]  /*9d00*/  UMOV UR10, URZ ;  /* 0x0000003f000a7c82 */ /* 0x000fe40008000000 */
[----:B------:R-:W-:Y:S01]  /*9d10*/  R2UR UR11, R6 ;  /* 0x00000000060b72ca */ /* 0x000fe200000e0000 */
[----:B------:R-:W-:Y:S01]  /*9d20*/  UIADD3.X UR5, URZ, UR53, URZ, UP0, !UPT ;  /* 0x000000353f057290 */ /* 0x000fe200087fe43f */
[----:B------:R-:W-:Y:S01]  /*9d30*/  UMOV UR6, 0x0 ;  /* 0x0000000000067882 */ /* 0x000fe20000000000 */
[----:B------:R-:W-:Y:S01]  /*9d40*/  UMOV UR7, 0x14f00000 ;  /* 0x14f0000000077882 */ /* 0x000fe20000000000 */
[----:B------:R-:W-:-:S03]  /*9d50*/  UMOV UR15, 0x80 ;  /* 0x00000080000f7882 */ /* 0x000fc60000000000 */
[----:B------:R-:W-:Y:S01]  /*9d60*/  UIADD3 UR9, UR9, 0x38870, URZ ;  /* 0x0003887009097890 */ /* 0x000fe2000fffe03f */
[----:B--2---:R-:W-:-:S04]  /*9d70*/  LEA R3, R3, UR40, 0xf ;  /* 0x0000002803037c11 */ /* 0x004fc8000f8e78ff */
[----:B------:R-:W-:Y:S02]  /*9d80*/  R2UR UR14, R3 ;  /* 0x00000000030e72ca */ /* 0x000fe400000e0000 */
[----:B---3--:R-:W-:-:S11]  /*9d90*/  R2UR UR12, R4 ;  /* 0x00000000040c72ca */ /* 0x008fd600000e0000 */
[----:B------:R-:W-:Y:S02]  /*9da0*/  UIADD3 UR8, UR14, 0x10400, URZ ;  /* 0x000104000e087890 */ /* 0x000fe4000fffe03f */
[----:B------:R-:W-:-:S07]  /*9db0*/  UIADD3 UR14, UR14, 0x14400, URZ ;  /* 0x000144000e0e7890 */ /* 0x000fce000fffe03f */
[----:B------:R2:W-:Y:S02]  /*9dc0*/  UTMALDG.4D [UR8], [UR4], desc[UR6] ;  /* 0x00000608040075b4 */ /* 0x0005e40008019000 */
[----:B--2---:R-:W-:Y:S01]  /*9dd0*/  UMOV UR8, UR14 ;  /* 0x0000000e00087c82 */ /* 0x004fe20008000000 */
[----:B------:R-:W-:Y:S02]  /*9de0*/  UMOV UR10, UR15 ;  /* 0x0000000f000a7c82 */ /* 0x000fe40008000000 */
[----:B------:R2:W-:Y:S01]  /*9df0*/  UTMALDG.4D [UR8], [UR4], desc[UR6] ;  /* 0x00000608040075b4 */ /* 0x0005e20008019000 */
[----:B------:R-:W3:Y:S02]  /*9e00*/  SYNCS.PHASECHK.TRANS64.TRYWAIT P3, [R5+URZ+0x38840], R2 ;  /* 0x03884002050075a7 */ /* 0x000ee4000806017f */
[----:B--23--:R-:W-:Y:S05]  /*9e10*/  @!P3 BRA `(.L_x_46) ;  /* 0x0000002400ecb947 */ /* 0x00cfea0003800000 */
.L_x_99:
[----:B------:R-:W-:Y:S05]  /*9e20*/  @P0 BRA `(.L_x_47) ;  /* 0x00000000001c0947 */ /* 0x000fea0003800000 */
[----:B------:R-:W3:Y:S01]  /*9e30*/  S2R R4, SR_TID.X ;  /* 0x0000000000047919 */ /* 0x000ee20000002100 */
[----:B-12---:R-:W-:-:S04]  /*9e40*/  IMAD.MOV.U32 R2, RZ, RZ, 0x8000 ;  /* 0x00008000ff027424 */ /* 0x006fc800078e00ff */
[----:B------:R4:W-:Y:S01]  /*9e50*/  SYNCS.ARRIVE.TRANS64 RZ, [R5+URZ+0x38830], R2 ;  /* 0x0388300205ff79a7 */ /* 0x0009e2000800003f */
[----:B---3--:R-:W-:-:S04]  /*9e60*/  LOP3.LUT R4, R4, 0x1f, RZ, 0xc0, !PT ;  /* 0x0000001f04047812 */ /* 0x008fc800078ec0ff */
[----:B------:R-:W-:-:S13]  /*9e70*/  ISETP.NE.AND P0, PT, R4, RZ, PT ;  /* 0x000000ff0400720c */ /* 0x000fda0003f05270 */
[----:B----4-:R-:W-:Y:S05]  /*9e80*/  @!P0 BRA `(.L_x_47) ;  /* 0x0000000000048947 */ /* 0x010fea0003800000 */
[----:B------:R-:W-:Y:S01]  /*9e90*/  BPT.TRAP 0x1 ;  /* 0x000000040000795c */ /* 0x000fe20000300000 */
.L_x_47:
[----:B-12---:R-:W2:Y:S01]  /*9ea0*/  LDL R2, [R1+0x4] ;  /* 0x0000040001027983 */ /* 0x006ea20000100800 */
[----:B------:R-:W-:Y:S01]  /*9eb0*/  R2UR UR14, R3 ;  /* 0x00000000030e72ca */ /* 0x000fe200000e0000 */
[----:B------:R-:W-:Y:S01]  /*9ec0*/  UIADD3 UR4, UP0, UR52, 0x370, URZ ;  /* 0x0000037034047890 */ /* 0x000fe2000ff1e03f */
[----:B------:R-:W-:Y:S01]  /*9ed0*/  R2UR UR9, R5 ;  /* 0x00000000050972ca */ /* 0x000fe200000e0000 */
[----:B------:R-:W-:Y:S01]  /*9ee0*/  UMOV UR10, URZ ;  /* 0x0000003f000a7c82 */ /* 0x000fe20008000000 */
[----:B------:R-:W-:Y:S01]  /*9ef0*/  R2UR UR11, R6 ;  /* 0x00000000060b72ca */ /* 0x000fe200000e0000 */
[----:B------:R-:W-:Y:S01]  /*9f00*/  UIADD3.X UR5, URZ, UR53, URZ, UP0, !UPT ;  /* 0x000000353f057290 */ /* 0x000fe200087fe43f */
[----:B------:R-:W-:Y:S01]  /*9f10*/  R2UR UR13, R0 ;  /* 0x00000000000d72ca */ /* 0x000fe200000e0000 */
[----:B------:R-:W-:Y:S01]  /*9f20*/  UMOV UR6, 0x0 ;  /* 0x0000000000067882 */ /* 0x000fe20000000000 */
[----:B------:R-:W-:Y:S01]  /*9f30*/  UMOV UR7, 0x14f00000 ;  /* 0x14f0000000077882 */ /* 0x000fe20000000000 */
[----:B------:R-:W-:-:S04]  /*9f40*/  UMOV UR15, 0x80 ;  /* 0x00000080000f7882 */ /* 0x000fc80000000000 */
[----:B------:R-:W-:Y:S02]  /*9f50*/  UIADD3 UR8, UR14, 0x28400, URZ ;  /* 0x000284000e087890 */ /* 0x000fe4000fffe03f */
[----:B------:R-:W-:Y:S02]  /*9f60*/  UIADD3 UR9, UR9, 0x38830, URZ ;  /* 0x0003883009097890 */ /* 0x000fe4000fffe03f */
[----:B------:R-:W-:Y:S01]  /*9f70*/  UIADD3 UR14, UR14, 0x2c400, URZ ;  /* 0x0002c4000e0e7890 */ /* 0x000fe2000fffe03f */
[----:B--2---:R-:W-:-:S13]  /*9f80*/  R2UR UR12, R2 ;  /* 0x00000000020c72ca */ /* 0x004fda00000e0000 */
[----:B------:R1:W-:Y:S02]  /*9f90*/  UTMALDG.4D [UR8], [UR4], desc[UR6] ;  /* 0x00000608040075b4 */ /* 0x0003e40008019000 */
[----:B-1----:R-:W-:Y:S01]  /*9fa0*/  UMOV UR8, UR14 ;  /* 0x0000000e00087c82 */ /* 0x002fe20008000000 */
[----:B------:R-:W-:Y:S02]  /*9fb0*/  UMOV UR10, UR15 ;  /* 0x0000000f000a7c82 */ /* 0x000fe40008000000 */
[----:B------:R1:W-:Y:S02]  /*9fc0*/  UTMALDG.4D [UR8], [UR4], desc[UR6] ;  /* 0x00000608040075b4 */ /* 0x0003e40008019000 */
[----:B-1----:R-:W-:Y:S01]  /*9fd0*/  NOP ;  /* 0x0000000000007918 */ /* 0x002fe20000000000 */
.L_x_42:
[----:B------:R-:W-:Y:S05]  /*9fe0*/  WARPSYNC.ALL ;  /* 0x0000000000007948 */ /* 0x000fea0003800000 */
[----:B------:R-:W-:Y:S01]  /*9ff0*/  ELECT P0, URZ, PT ;  /* 0x00000000003f782f */ /* 0x000fe20003800000 */
[----:B------:R-:W-:Y:S01]  /*a000*/  BAR.SYNC.DEFER_BLOCKING 0x8, 0x120 ;  /* 0x0204800000007b1d */ /* 0x000fe20000010000 */
[----:B------:R-:W-:Y:S02]  /*a010*/  UIADD3 UR4, UP0, UR52, 0x270, URZ ;  /* 0x0000027034047890 */ /* 0x000fe4000ff1e03f */
[----:B------:R-:W-:Y:S02]  /*a020*/  UIADD3 UR8, UR40, 0x20400, URZ ;  /* 0x0002040028087890 */ /* 0x000fe4000fffe03f */
[----:B------:R-:W-:-:S02]  /*a030*/  UIADD3 UR9, UR40, 0x38800, URZ ;  /* 0x0003880028097890 */ /* 0x000fc4000fffe03f */
[----:B------:R-:W-:Y:S02]  /*a040*/  UIADD3.X UR5, URZ, UR53, URZ, UP0, !UPT ;  /* 0x000000353f057290 */ /* 0x000fe400087fe43f */
[----:B------:R-:W-:Y:S01]  /*a050*/  UIADD3 UR16, UR40, 0x24400, URZ ;  /* 0x0002440028107890 */ /* 0x000fe2000fffe03f */
[----:B------:R-:W-:Y:S02]  /*a060*/  UMOV UR6, 0x0 ;  /* 0x0000000000067882 */ /* 0x000fe40000000000 */
[C---:B------:R-:W-:Y:S01]  /*a070*/  @P0 R2UR UR11, R7.reuse ;  /* 0x00000000070b02ca */ /* 0x040fe200000e0000 */
[----:B------:R-:W-:Y:S01]  /*a080*/  @P0 IMAD.MOV.U32 R2, RZ, RZ, 0x8000 ;  /* 0x00008000ff020424 */ /* 0x000fe200078e00ff */
[----:B------:R-:W-:Y:S01]  /*a090*/  @P0 R2UR UR19, R7 ;  /* 0x00000000071302ca */ /* 0x000fe200000e0000 */
[----:B------:R-:W-:Y:S01]  /*a0a0*/  UMOV UR7, 0x12f00000 ;  /* 0x12f0000000077882 */ /* 0x000fe20000000000 */
[----:B------:R-:W-:Y:S01]  /*a0b0*/  UMOV UR10, URZ ;  /* 0x0000003f000a7c82 */ /* 0x000fe20008000000 */
[----:B------:R-:W-:Y:S01]  /*a0c0*/  UMOV UR12, UR38 ;  /* 0x00000026000c7c82 */ /* 0x000fe20008000000 */
[----:B------:R-:W-:Y:S01]  /*a0d0*/  UMOV UR13, UR39 ;  /* 0x00000027000d7c82 */ /* 0x000fe20008000000 */
[----:B------:R-:W-:Y:S01]  /*a0e0*/  UMOV UR18, 0x80 ;  /* 0x0000008000127882 */ /* 0x000fe20000000000 */
[----:B------:R-:W-:Y:S01]  /*a0f0*/  UMOV UR20, UR38 ;  /* 0x0000002600147c82 */ /* 0x000fe20008000000 */
[----:B------:R-:W-:Y:S01]  /*a100*/  UMOV UR21, UR39 ;  /* 0x0000002700157c82 */ /* 0x000fe20008000000 */
[----:B------:R-:W-:Y:S01]  /*a110*/  UMOV UR17, UR9 ;  /* 0x0000000900117c82 */ /* 0x000fe20008000000 */
[----:B------:R3:W-:Y:S02]  /*a120*/  @P0 SYNCS.ARRIVE.TRANS64 RZ, [UR40+0x38800], R2 ;  /* 0x03880002ffff09a7 */ /* 0x0007e40008000028 */
[----:B------:R3:W-:Y:S02]  /*a130*/  UTMALDG.4D [UR8], [UR4], desc[UR6] ;  /* 0x00000608040075b4 */ /* 0x0007e40008019000 */
[----:B------:R3:W-:Y:S01]  /*a140*/  UTMALDG.4D [UR16], [UR4], desc[UR6] ;  /* 0x00000610040075b4 */ /* 0x0007e20008019000 */
[----:B------:R-:W-:Y:S01]  /*a150*/  NOP ;  /* 0x0000000000007918 */ /* 0x000fe20000000000 */
.L_x_40:
[----:B-1-3--:R-:W-:-:S06]  /*a160*/  ULOP3.LUT UR4, UR47, 0x1, URZ, 0xc, !UPT ;  /* 0x000000012f047892 */ /* 0x00afcc000f8e0c3f */
[----:B------:R-:W-:-:S05]  /*a170*/  IMAD.U32 R2, RZ, RZ, UR4 ;  /* 0x00000004ff027e24 */ /* 0x000fca000f8e00ff */
[----:B------:R-:W-:-:S04]  /*a180*/  SHF.L.U32 R2, R2, 0x1f, RZ ;  /* 0x0000001f02027819 */ /* 0x000fc800000006ff */
[----:B------:R-:W1:Y:S02]  /*a190*/  SYNCS.PHASECHK.TRANS64.TRYWAIT P0, [UR40+0x38820], R2 ;  /* 0x03882002ff0075a7 */ /* 0x000e640008000168 */
[----:B-1----:R-:W-:Y:S05]  /*a1a0*/  @!P0 BRA `(.L_x_48) ;  /* 0x00000024001c8947 */ /* 0x002fea0003800000 */
.L_x_100:
[----:B------:R-:W-:-:S06]  /*a1b0*/  UISETP.GE.AND UP0, UPT, UR42, 0x81, UPT ;  /* 0x000000812a00788c */ /* 0x000fcc000bf06270 */
[----:B------:R-:W-:-:S13]  /*a1c0*/  PLOP3.LUT P0, PT, PT, PT, UP0, 0x80, 0x0 ;  /* 0x000000000000781c */ /* 0x000fda0003f0f008 */
[----:B------:R-:W-:Y:S05]  /*a1d0*/  @!P0 BRA `(.L_x_49) ;  /* 0x0000001000b48947 */ /* 0x000fea0003800000 */
[----:B--2---:R2:W5:Y:S01]  /*a1e0*/  LDL.LU R6, [R1+0xc] ;  /* 0x00000c0001067983 */ /* 0x0045620000300800 */
[----:B------:R-:W-:-:S03]  /*a1f0*/  ULEA.HI.SX32 UR4, UR41, 0xfffffffe, 0x19 ;  /* 0xfffffffe29047891 */ /* 0x000fc6000f8fca3f */
[----:B------:R2:W5:Y:S03]  /*a200*/  LDL.LU R7, [R1+0x8] ;  /* 0x0000080001077983 */ /* 0x0005660000300800 */
[----:B------:R-:W-:-:S07]  /*a210*/  IMAD.U32 R21, RZ, RZ, UR4 ;  /* 0x00000004ff157e24 */ /* 0x000fce000f8e00ff */
.L_x_71:
[----:B-1--45:R-:W-:Y:S01]  /*a220*/  VIADD R2, R7, 0x1 ;  /* 0x0000000107027836 */ /* 0x032fe20000000000 */
[----:B------:R-:W-:Y:S04]  /*a230*/  BSSY B0, `(.L_x_50) ;  /* 0x000008c000007945 */ /* 0x000fe80003800000 */
[----:B------:R-:W-:-:S04]  /*a240*/  ISETP.NE.AND P0, PT, R2, 0x2, PT ;  /* 0x000000020200780c */ /* 0x000fc80003f05270 */
[----:B------:R-:W-:Y:S02]  /*a250*/  SEL R3, RZ, 0x1, P0 ;  /* 0x00000001ff037807 */ /* 0x000fe40000000000 */
[----:B------:R-:W-:Y:S02]  /*a260*/  SEL R10, R2, RZ, P0 ;  /* 0x000000ff020a7207 */ /* 0x000fe40000000000 */
[----:B------:R-:W-:-:S05]  /*a270*/  LOP3.LUT R9, R6, R3, RZ, 0x3c, !PT ;  /* 0x0000000306097212 */ /* 0x000fca00078e3cff */
[----:B------:R1:W-:Y:S04]  /*a280*/  STL [R1+0xc], R9 ;  /* 0x00000c0901007387 */ /* 0x0003e80000100800 */
[----:B------:R1:W-:Y:S01]  /*a290*/  STL [R1+0x8], R10 ;  /* 0x0000080a01007387 */ /* 0x0003e20000100800 */
[----:B------:R-:W-:Y:S05]  /*a2a0*/  @!P6 BRA `(.L_x_51) ;  /* 0x000000080010e947 */ /* 0x000fea0003800000 */
[----:B------:R-:W-:Y:S01]  /*a2b0*/  IMAD.MOV.U32 R8, RZ, RZ, R21 ;  /* 0x000000ffff087224 */ /* 0x000fe200078e0015 */
[----:B------:R-:W-:Y:S06]  /*a2c0*/  @!P1 BRA `(.L_x_52) ;  /* 0x0000000000509947 */ /* 0x000fec0003800000 */
[----:B------:R-:W3:Y:S01]  /*a2d0*/  LDL R5, [R1+0x1c] ;  /* 0x00001c0001057983 */ /* 0x000ee20000100800 */
[----:B------:R-:W4:Y:S01]  /*a2e0*/  LDC R4, c[0x0][0x41c] ;  /* 0x00010700ff047b82 */ /* 0x000f220000000800 */
[----:B------:R-:W-:Y:S02]  /*a2f0*/  ULDC.64 UR4, c[0x0][0x408] ;  /* 0x0001020000047ab9 */ /* 0x000fe40000000a00 */
[----:B------:R-:W2:Y:S01]  /*a300*/  LDL R11, [R1+0x10] ;  /* 0x00001000010b7983 */ /* 0x000ea20000100800 */
[----:B----4-:R-:W-:-:S13]  /*a310*/  ISETP.NE.AND P0, PT, R4, 0x1, PT ;  /* 0x000000010400780c */ /* 0x010fda0003f05270 */
[----:B------:R-:W4:Y:S02]  /*a320*/  @P0 LDC.64 R2, c[0x0][0x420] ;  /* 0x00010800ff020b82 */ /* 0x000f240000000a00 */
[----:B----4-:R-:W-:-:S04]  /*a330*/  @P0 IMAD.HI.U32 R0, R21, R2, RZ ;  /* 0x0000000215000227 */ /* 0x010fc800078e00ff */
[----:B------:R-:W-:Y:S01]  /*a340*/  IMAD.MOV.U32 R2, RZ, RZ, R21 ;  /* 0x000000ffff027224 */ /* 0x000fe200078e0015 */
[----:B------:R-:W-:-:S04]  /*a350*/  @P0 SHF.R.U32.HI R2, RZ, R3, R0 ;  /* 0x00000003ff020219 */ /* 0x000fc80000011600 */
[--C-:B------:R-:W-:Y:S01]  /*a360*/  SHF.R.S32.HI R3, RZ, 0x1f, R2.reuse ;  /* 0x0000001fff037819 */ /* 0x100fe20000011402 */
[----:B------:R-:W-:-:S04]  /*a370*/  IMAD.MOV R8, RZ, RZ, -R2 ;  /* 0x000000ffff087224 */ /* 0x000fc800078e0a02 */
[----:B------:R-:W-:Y:S02]  /*a380*/  IMAD R8, R4, R8, R21 ;  /* 0x0000000804087224 */ /* 0x000fe400078e0215 */
[----:B---3--:R-:W-:-:S04]  /*a390*/  IMAD R5, R5, UR4, RZ ;  /* 0x0000000405057c24 */ /* 0x008fc8000f8e02ff */
[C---:B--2---:R-:W-:Y:S02]  /*a3a0*/  IMAD R5, R11.reuse, UR5, R5 ;  /* 0x000000050b057c24 */ /* 0x044fe4000f8e0205 */
[----:B------:R-:W-:Y:S01]  /*a3b0*/  IMAD.WIDE.U32 R2, R11, UR4, R2 ;  /* 0x000000040b027c25 */ /* 0x000fe2000f8e0002 */
[----:B------:R-:W-:-:S03]  /*a3c0*/  ULDC.64 UR4, c[0x0][0x3f8] ;  /* 0x0000fe0000047ab9 */ /* 0x000fc60000000a00 */
[----:B------:R-:W-:Y:S01]  /*a3d0*/  IMAD.IADD R5, R5, 0x1, R3 ;  /* 0x0000000105057824 */ /* 0x000fe200078e0203 */
[----:B------:R-:W-:-:S04]  /*a3e0*/  LEA R4, P0, R2, UR4, 0x2 ;  /* 0x0000000402047c11 */ /* 0x000fc8000f8010ff */
[----:B------:R-:W-:-:S05]  /*a3f0*/  LEA.HI.X R5, R2, UR5, R5, 0x2, P0 ;  /* 0x0000000502057c11 */ /* 0x000fca00080f1405 */
[----:B------:R3:W5:Y:S04]  /*a400*/  LDG.E R0, desc[UR50][R4.64] ;  /* 0x0000003204007981 */ /* 0x000768000c1e1900 */
.L_x_52:
[----:B------:R-:W4:Y:S01]  /*a410*/  S2R R2, SR_TID.X ;  /* 0x0000000000027919 */ /* 0x000f220000002100 */
[----:B---3--:R-:W-:Y:S01]  /*a420*/  LEA R4, R10, UR40, 0x3 ;  /* 0x000000280a047c11 */ /* 0x008fe2000f8e18ff */
[----:B------:R-:W-:Y:S01]  /*a430*/  BSSY B1, `(.L_x_53) ;  /* 0x0000006000017945 */ /* 0x000fe20003800000 */
[----:B----4-:R-:W-:Y:S02]  /*a440*/  LOP3.LUT R3, R2, 0x7f, RZ, 0xc0, !PT ;  /* 0x0000007f02037812 */ /* 0x010fe400078ec0ff */
[----:B------:R-:W-:Y:S02]  /*a450*/  SHF.L.U32 R2, R9, 0x1f, RZ ;  /* 0x0000001f09027819 */ /* 0x000fe400000006ff */
[----:B------:R-:W-:Y:S02]  /*a460*/  ISETP.NE.AND P3, PT, R3, RZ, PT ;  /* 0x000000ff0300720c */ /* 0x000fe40003f65270 */
[----:B------:R-:W3:Y:S02]  /*a470*/  SYNCS.PHASECHK.TRANS64.TRYWAIT P0, [R4+URZ+0x38880], R2 ;  /* 0x03888002040075a7 */ /* 0x000ee4000800017f */
[----:B---3--:R-:W-:Y:S09]  /*a480*/  @!P0 BRA `(.L_x_54) ;  /* 0x00000020007c8947 */ /* 0x008ff20003800000 */
.L_x_101:
[----:B------:R-:W-:Y:S05]  /*a490*/  BSYNC B1 ;  /* 0x0000000000017941 */ /* 0x000fea0003800000 */
.L_x_53:
[----:B------:R-:W-:Y:S04]  /*a4a0*/  BSSY B1, `(.L_x_55) ;  /* 0x0000009000017945 */ /* 0x000fe80003800000 */
[----:B------:R-:W-:Y:S05]  /*a4b0*/  @P3 BRA `(.L_x_56) ;  /* 0x00000000001c3947 */ /* 0x000fea0003800000 */
[----:B------:R-:W4:Y:S02]  /*a4c0*/  S2R R3, SR_TID.X ;  /* 0x0000000000037919 */ /* 0x000f240000002100 */
[----:B----4-:R-:W-:Y:S01]  /*a4d0*/  LOP3.LUT R5, R3, 0x1f, RZ, 0xc0, !PT ;  /* 0x0000001f03057812 */ /* 0x010fe200078ec0ff */
[----:B------:R-:W-:-:S03]  /*a4e0*/  IMAD.MOV.U32 R3, RZ, RZ, 0x8000 ;  /* 0x00008000ff037424 */ /* 0x000fc600078e00ff */
[----:B------:R-:W-:Y:S01]  /*a4f0*/  ISETP.NE.AND P0, PT, R5, RZ, PT ;  /* 0x000000ff0500720c */ /* 0x000fe20003f05270 */
[----:B------:R4:W-:-:S12]  /*a500*/  SYNCS.ARRIVE.TRANS64 RZ, [R4+URZ+0x38870], R3 ;  /* 0x0388700304ff79a7 */ /* 0x0009d8000800003f */
[----:B----4-:R-:W-:Y:S05]  /*a510*/  @!P0 BRA `(.L_x_56) ;  /* 0x0000000000048947 */ /* 0x010fea0003800000 */
[----:B------:R-:W-:Y:S01]  /*a520*/  BPT.TRAP 0x1 ;  /* 0x000000040000795c */ /* 0x000fe20000300000 */
.L_x_56:
[----:B------:R-:W-:Y:S05]  /*a530*/  BSYNC B1 ;  /* 0x0000000000017941 */ /* 0x000fea0003800000 */
.L_x_55:
[----:B-1----:R-:W4:Y:S04]  /*a540*/  LDL R9, [R1+0x4] ;  /* 0x0000040001097983 */ /* 0x002f280000100800 */
[----:B------:R-:W2:Y:S01]  /*a550*/  LDL R3, [R1+0x8] ;  /* 0x0000080001037983 */ /* 0x000ea20000100800 */
[----:B------:R-:W-:Y:S01]  /*a560*/  IMAD.MOV.U32 R5, RZ, RZ, RZ ;  /* 0x000000ffff057224 */ /* 0x000fe200078e00ff */
[----:B------:R-:W-:Y:S01]  /*a570*/  UIADD3 UR4, UP0, UR52, 0x470, URZ ;  /* 0x0000047034047890 */ /* 0x000fe2000ff1e03f */
[----:B------:R-:W-:Y:S01]  /*a580*/  PLOP3.LUT P0, PT, PT, PT, PT, 0x80, 0x0 ;  /* 0x000000000000781c */ /* 0x000fe20003f0f070 */
[----:B------:R-:W-:Y:S01]  /*a590*/  IMAD.SHL.U32 R8, R8, 0x80, RZ ;  /* 0x0000008008087824 */ /* 0x000fe200078e00ff */
[----:B------:R-:W-:Y:S01]  /*a5a0*/  UMOV UR6, 0x0 ;  /* 0x0000000000067882 */ /* 0x000fe20000000000 */
[----:B------:R-:W-:Y:S01]  /*a5b0*/  R2UR UR10, R5 ;  /* 0x00000000050a72ca */ /* 0x000fe200000e0000 */
[----:B------:R-:W-:Y:S01]  /*a5c0*/  UIADD3.X UR5, URZ, UR53, URZ, UP0, !UPT ;  /* 0x000000353f057290 */ /* 0x000fe200087fe43f */
[----:B------:R-:W-:Y:S01]  /*a5d0*/  UMOV UR7, 0x14f00000 ;  /* 0x14f0000000077882 */ /* 0x000fe20000000000 */
[----:B----4-:R-:W-:-:S02]  /*a5e0*/  R2UR UR12, R9 ;  /* 0x00000000090c72ca */ /* 0x010fc400000e0000 */
[----:B--2---:R-:W-:Y:S01]  /*a5f0*/  LEA R9, R3, UR40, 0xf ;  /* 0x0000002803097c11 */ /* 0x004fe2000f8e78ff */
[----:B------:R-:W-:-:S04]  /*a600*/  VIADD R3, R4, 0x38870 ;  /* 0x0003887004037836 */ /* 0x000fc80000000000 */
[----:B------:R-:W-:-:S08]  /*a610*/  VIADD R10, R9, 0x10400 ;  /* 0x00010400090a7836 */ /* 0x000fd00000000000 */
.L_x_57:
[----:B------:R-:W-:-:S13]  /*a620*/  @P0 ELECT P4, URZ, PT ;  /* 0x00000000003f082f */ /* 0x000fda0003880000 */
[----:B-----5:R-:W-:Y:S02]  /*a630*/  @P4 R2UR UR13, R0 ;  /* 0x00000000000d42ca */ /* 0x020fe400000e0000 */
[----:B------:R-:W-:Y:S02]  /*a640*/  @P4 R2UR UR11, R8 ;  /* 0x00000000080b42ca */ /* 0x000fe400000e0000 */
[----:B------:R-:W-:Y:S02]  /*a650*/  @P4 R2UR UR9, R3 ;  /* 0x00000000030942ca */ /* 0x000fe400000e0000 */
[----:B------:R-:W-:Y:S02]  /*a660*/  @P4 R2UR UR8, R10 ;  /* 0x000000000a0842ca */ /* 0x000fe400000e0000 */
[----:B------:R-:W-:Y:S02]  /*a670*/  @P4 PLOP3.LUT P0, PT, P4, PT, PT, 0x8, 0x0 ;  /* 0x000000000000481c */ /* 0x000fe4000270e170 */
[----:B------:R-:W-:-:S09]  /*a680*/  PLOP3.LUT P4, PT, PT, PT, PT, 0x8, 0x0 ;  /* 0x000000000000781c */ /* 0x000fd20003f8e170 */
[----:B------:R1:W-:Y:S02]  /*a690*/  UTMALDG.4D [UR8], [UR4], desc[UR6] ;  /* 0x00000608040075b4 */ /* 0x0003e40008019000 */
[----:B-1----:R-:W-:Y:S05]  /*a6a0*/  @P0 BRA.U.ANY `(.L_x_57) ;  /* 0xfffffffd00dc0947 */ /* 0x002fea000393ffff */
[----:B------:R-:W2:Y:S01]  /*a6b0*/  LDL R11, [R1+0x4] ;  /* 0x00000400010b7983 */ /* 0x000ea20000100800 */
[----:B------:R-:W-:Y:S01]  /*a6c0*/  IMAD.MOV.U32 R10, RZ, RZ, 0x80 ;  /* 0x00000080ff0a7424 */ /* 0x000fe200078e00ff */
[----:B------:R-:W-:Y:S01]  /*a6d0*/  PLOP3.LUT P0, PT, PT, PT, PT, 0x80, 0x0 ;  /* 0x000000000000781c */ /* 0x000fe20003f0f070 */
[----:B------:R-:W-:Y:S01]  /*a6e0*/  UMOV UR6, 0x0 ;  /* 0x0000000000067882 */ /* 0x000fe20000000000 */
[----:B------:R-:W-:Y:S02]  /*a6f0*/  UMOV UR7, 0x14f00000 ;  /* 0x14f0000000077882 */ /* 0x000fe40000000000 */
[----:B------:R-:W-:Y:S02]  /*a700*/  R2UR UR10, R10 ;  /* 0x000000000a0a72ca */ /* 0x000fe400000e0000 */
[----:B--2---:R-:W-:Y:S01]  /*a710*/  R2UR UR12, R11 ;  /* 0x000000000b0c72ca */ /* 0x004fe200000e0000 */
[----:B------:R-:W-:-:S14]  /*a720*/  VIADD R11, R9, 0x14400 ;  /* 0x00014400090b7836 */ /* 0x000fdc0000000000 */
.L_x_58:
[----:B------:R-:W-:-:S13]  /*a730*/  @P0 ELECT P4, URZ, PT ;  /* 0x00000000003f082f */ /* 0x000fda0003880000 */
[----:B------:R-:W-:Y:S02]  /*a740*/  @P4 R2UR UR13, R0 ;  /* 0x00000000000d42ca */ /* 0x000fe400000e0000 */
[----:B------:R-:W-:Y:S02]  /*a750*/  @P4 R2UR UR11, R8 ;  /* 0x00000000080b42ca */ /* 0x000fe400000e0000 */
[----:B------:R-:W-:Y:S02]  /*a760*/  @P4 R2UR UR9, R3 ;  /* 0x00000000030942ca */ /* 0x000fe400000e0000 */
[----:B------:R-:W-:Y:S02]  /*a770*/  @P4 R2UR UR8, R11 ;  /* 0x000000000b0842ca */ /* 0x000fe400000e0000 */
[----:B------:R-:W-:Y:S02]  /*a780*/  @P4 PLOP3.LUT P0, PT, P4, PT, PT, 0x8, 0x0 ;  /* 0x000000000000481c */ /* 0x000fe4000270e170 */
[----:B------:R-:W-:-:S09]  /*a790*/  PLOP3.LUT P4, PT, PT, PT, PT, 0x8, 0x0 ;  /* 0x000000000000781c */ /* 0x000fd20003f8e170 */
[----:B------:R1:W-:Y:S02]  /*a7a0*/  UTMALDG.4D [UR8], [UR4], desc[UR6] ;  /* 0x00000608040075b4 */ /* 0x0003e40008019000 */
[----:B-1----:R-:W-:Y:S05]  /*a7b0*/  @P0 BRA.U.ANY `(.L_x_58) ;  /* 0xfffffffd00dc0947 */ /* 0x002fea000393ffff */
[----:B------:R-:W1:Y:S01]  /*a7c0*/  SYNCS.PHASECHK.TRANS64.TRYWAIT P0, [R4+URZ+0x38840], R2 ;  /* 0x03884002040075a7 */ /* 0x000e62000800017f */
[----:B------:R-:W-:Y:S04]  /*a7d0*/  BSSY B1, `(.L_x_59) ;  /* 0x0000002000017945 */ /* 0x000fe80003800000 */
[----:B-1----:R-:W-:Y:S05]  /*a7e0*/  @!P0 BRA `(.L_x_60) ;  /* 0x0000001c00b88947 */ /* 0x002fea0003800000 */
.L_x_102:
[----:B------:R-:W-:Y:S05]  /*a7f0*/  BSYNC B1 ;  /* 0x0000000000017941 */ /* 0x000fea0003800000 */
.L_x_59:
[----:B------:R-:W-:Y:S01]  /*a800*/  BSSY B1, `(.L_x_61) ;  /* 0x000000b000017945 */ /* 0x000fe20003800000 */
[----:B-1-3--:R-:W-:Y:S02]  /*a810*/  IMAD.MOV.U32 R2, RZ, RZ, 0x0 ;  /* 0x00000000ff027424 */ /* 0x00afe400078e00ff */
[----:B------:R-:W-:Y:S01]  /*a820*/  IMAD.MOV.U32 R3, RZ, RZ, 0x14f00000 ;  /* 0x14f00000ff037424 */ /* 0x000fe200078e00ff */
[----:B------:R-:W-:Y:S06]  /*a830*/  @P3 BRA `(.L_x_62) ;  /* 0x00000000001c3947 */ /* 0x000fec0003800000 */
[----:B------:R-:W1:Y:S02]  /*a840*/  S2R R11, SR_TID.X ;  /* 0x00000000000b7919 */ /* 0x000e640000002100 */
[----:B-1----:R-:W-:Y:S01]  /*a850*/  LOP3.LUT R12, R11, 0x1f, RZ, 0xc0, !PT ;  /* 0x0000001f0b0c7812 */ /* 0x002fe200078ec0ff */
[----:B------:R-:W-:-:S03]  /*a860*/  IMAD.MOV.U32 R11, RZ, RZ, 0x8000 ;  /* 0x00008000ff0b7424 */ /* 0x000fc600078e00ff */
[----:B------:R-:W-:Y:S01]  /*a870*/  ISETP.NE.AND P0, PT, R12, RZ, PT ;  /* 0x000000ff0c00720c */ /* 0x000fe20003f05270 */
[----:B------:R1:W-:-:S12]  /*a880*/  SYNCS.ARRIVE.TRANS64 RZ, [R4+URZ+0x38830], R11 ;  /* 0x0388300b04ff79a7 */ /* 0x0003d8000800003f */
[----:B-1----:R-:W-:Y:S05]  /*a890*/  @!P0 BRA `(.L_x_62) ;  /* 0x0000000000048947 */ /* 0x002fea0003800000 */
[----:B------:R-:W-:Y:S01]  /*a8a0*/  BPT.TRAP 0x1 ;  /* 0x000000040000795c */ /* 0x000fe20000300000 */
.L_x_62:
[----:B------:R-:W-:Y:S05]  /*a8b0*/  BSYNC B1 ;  /* 0x0000000000017941 */ /* 0x000fea0003800000 */
.L_x_61:
[----:B------:R-:W2:Y:S01]  /*a8c0*/  LDL R11, [R1+0x4] ;  /* 0x00000400010b7983 */ /* 0x000ea20000100800 */
[----:B------:R-:W-:Y:S01]  /*a8d0*/  R2UR UR6, R2 ;  /* 0x00000000020672ca */ /* 0x000fe200000e0000 */
[----:B------:R-:W-:Y:S01]  /*a8e0*/  UIADD3 UR4, UP0, UR52, 0x370, URZ ;  /* 0x0000037034047890 */ /* 0x000fe2000ff1e03f */
[----:B------:R-:W-:Y:S01]  /*a8f0*/  R2UR UR7, R3 ;  /* 0x00000000030772ca */ /* 0x000fe200000e0000 */
[----:B------:R-:W-:Y:S01]  /*a900*/  VIADD R4, R4, 0x38830 ;  /* 0x0003883004047836 */ /* 0x000fe20000000000 */
[----:B------:R-:W-:Y:S01]  /*a910*/  R2UR UR10, R5 ;  /* 0x00000000050a72ca */ /* 0x000fe200000e0000 */
[----:B------:R-:W-:Y:S01]  /*a920*/  VIADD R5, R9, 0x28400 ;  /* 0x0002840009057836 */ /* 0x000fe20000000000 */
[----:B------:R-:W-:Y:S01]  /*a930*/  PLOP3.LUT P0, PT, PT, PT, PT, 0x80, 0x0 ;  /* 0x000000000000781c */ /* 0x000fe20003f0f070 */
[----:B------:R-:W-:Y:S01]  /*a940*/  UIADD3.X UR5, URZ, UR53, URZ, UP0, !UPT ;  /* 0x000000353f057290 */ /* 0x000fe200087fe43f */
[----:B--2---:R-:W-:-:S15]  /*a950*/  R2UR UR12, R11 ;  /* 0x000000000b0c72ca */ /* 0x004fde00000e0000 */
.L_x_63:
        /* <DEDUP_REMOVED lines=10> */
[----:B------:R-:W-:Y:S01]  /*aa00*/  R2UR UR10, R10 ;  /* 0x000000000a0a72ca */ /* 0x000fe200000e0000 */
[----:B------:R-:W-:Y:S01]  /*aa10*/  VIADD R9, R9, 0x2c400 ;  /* 0x0002c40009097836 */ /* 0x000fe20000000000 */
[----:B------:R-:W-:Y:S02]  /*aa20*/  R2UR UR6, R2 ;  /* 0x00000000020672ca */ /* 0x000fe400000e0000 */
[----:B------:R-:W-:Y:S02]  /*aa30*/  R2UR UR7, R3 ;  /* 0x00000000030772ca */ /* 0x000fe400000e0000 */
[----:B------:R-:W-:Y:S02]  /*aa40*/  PLOP3.LUT P0, PT, PT, PT, PT, 0x80, 0x0 ;  /* 0x000000000000781c */ /* 0x000fe40003f0f070 */
[----:B--2---:R-:W-:-:S15]  /*aa50*/  R2UR UR12, R11 ;  /* 0x000000000b0c72ca */ /* 0x004fde00000e0000 */
.L_x_64:
        /* <DEDUP_REMOVED lines=8> */
[----:B---3--:R-:W-:Y:S05]  /*aae0*/  @P0 BRA.U.ANY `(.L_x_64) ;  /* 0xfffffffd00dc0947 */ /* 0x008fea000393ffff */
.L_x_51:
[----:B------:R-:W-:Y:S05]  /*aaf0*/  BSYNC B0 ;  /* 0x0000000000007941 */ /* 0x000fea0003800000 */
.L_x_50:
[----:B------:R-:W-:-:S06]  /*ab00*/  UISETP.NE.AND UP0, UPT, UR43, 0x3, UPT ;  /* 0x000000032b00788c */ /* 0x000fcc000bf05270 */
[----:B------:R-:W-:-:S13]  /*ab10*/  PLOP3.LUT P0, PT, PT, PT, UP0, 0x80, 0x0 ;  /* 0x000000000000781c */ /* 0x000fda0003f0f008 */
[----:B------:R-:W-:Y:S05]  /*ab20*/  @!P0 BRA `(.L_x_65) ;  /* 0x0000000000048947 */ /* 0x000fea0003800000 */
[----:B------:R-:W-:Y:S01]  /*ab30*/  BPT.TRAP 0x1 ;  /* 0x000000040000795c */ /* 0x000fe20000300000 */
.L_x_65:
[----:B------:R-:W-:Y:S01]  /*ab40*/  IMAD.U32 R2, RZ, RZ, UR48 ;  /* 0x00000030ff027e24 */ /* 0x000fe2000f8e00ff */
[----:B------:R-:W-:Y:S01]  /*ab50*/  LEA R3, R7, UR40, 0x3 ;  /* 0x0000002807037c11 */ /* 0x000fe2000f8e18ff */
[----:B------:R-:W-:Y:S03]  /*ab60*/  BSSY B0, `(.L_x_66) ;  /* 0x0000007000007945 */ /* 0x000fe60003800000 */
[----:B------:R-:W-:Y:S01]  /*ab70*/  ISETP.NE.AND P0, PT, R2, 0x3, PT ;  /* 0x000000030200780c */ /* 0x000fe20003f05270 */
[----:B------:R3:W-:Y:S01]  /*ab80*/  STL [R1], R3 ;  /* 0x0000000301007387 */ /* 0x0007e20000100800 */
[----:B------:R-:W-:-:S04]  /*ab90*/  LOP3.LUT R2, R6, 0x1, RZ, 0x3c, !PT ;  /* 0x0000000106027812 */ /* 0x000fc800078e3cff */
[----:B------:R-:W-:-:S04]  /*aba0*/  SHF.L.U32 R2, R2, 0x1f, RZ ;  /* 0x0000001f02027819 */ /* 0x000fc800000006ff */
[----:B------:R-:W4:Y:S02]  /*abb0*/  SYNCS.PHASECHK.TRANS64.TRYWAIT P3, [R3+URZ+0x38870], R2 ;  /* 0x03887002030075a7 */ /* 0x000f24000806017f */
[----:B---34-:R-:W-:Y:S05]  /*abc0*/  @!P3 BRA `(.L_x_67) ;  /* 0x0000001800d4b947 */ /* 0x018fea0003800000 */
.L_x_103:
[----:B------:R-:W-:Y:S05]  /*abd0*/  BSYNC B0 ;  /* 0x0000000000007941 */ /* 0x000fea0003800000 */
.L_x_66:
[----:B------:R-:W-:Y:S05]  /*abe0*/  @!P0 BRA `(.L_x_68) ;  /* 0x0000000000048947 */ /* 0x000fea0003800000 */
[----:B------:R-:W-:Y:S01]  /*abf0*/  BPT.TRAP 0x1 ;  /* 0x000000040000795c */ /* 0x000fe20000300000 */
.L_x_68:
[----:B---3--:R-:W3:Y:S01]  /*ac00*/  LDL R3, [R1] ;  /* 0x0000000001037983 */ /* 0x008ee20000100800 */
[----:B------:R-:W-:Y:S01]  /*ac10*/  SHF.L.U32 R2, R6, 0x1f, RZ ;  /* 0x0000001f06027819 */ /* 0x000fe200000006ff */
[----:B------:R-:W-:-:S03]  /*ac20*/  IMAD.SHL.U32 R20, R7, 0x8000, RZ ;  /* 0x0000800007147824 */ /* 0x000fc600078e00ff */
[----:B---3--:R-:W3:Y:S02]  /*ac30*/  SYNCS.PHASECHK.TRANS64.TRYWAIT P3, [R3+URZ+0x38860], R2 ;  /* 0x03886002030075a7 */ /* 0x008ee4000806017f */
[----:B---3--:R-:W-:Y:S05]  /*ac40*/  @!P3 BRA `(.L_x_69) ;  /* 0x0000001800ccb947 */ /* 0x008fea0003800000 */
.L_x_104:
[----:B---3--:R-:W3:Y:S04]  /*ac50*/  LDL R3, [R1+0x24] ;  /* 0x0000240001037983 */ /* 0x008ee80000100800 */
[----:B------:R-:W4:Y:S04]  /*ac60*/  LDL R16, [R1+0x18] ;  /* 0x0000180001107983 */ /* 0x000f280000100800 */
[----:B------:R-:W5:Y:S01]  /*ac70*/  LDL R12, [R1+0x20] ;  /* 0x00002000010c7983 */ /* 0x000f620000100800 */
[----:B------:R-:W-:Y:S05]  /*ac80*/  WARPSYNC.ALL ;  /* 0x0000000000007948 */ /* 0x000fea0003800000 */
[----:B---3--:R-:W-:-:S05]  /*ac90*/  LOP3.LUT R2, R20, R3, RZ, 0xfc, !PT ;  /* 0x0000000314027212 */ /* 0x008fca00078efcff */
[----:B-1----:R-:W1:Y:S01]  /*aca0*/  LDSM.16.MT88.4 R8, [R2+UR40+0x10400] ;  /* 0x010400280208783b */ /* 0x002e620008004200 */
[----:B------:R-:W-:-:S04]  /*acb0*/  VIADD R3, R2, UR40 ;  /* 0x0000002802037c36 */ /* 0x000fc80008000000 */
[----:B----4-:R-:W-:Y:S01]  /*acc0*/  IMAD.IADD R3, R16, 0x1, R3 ;  /* 0x0000000110037824 */ /* 0x010fe200078e0203 */
[C-C-:B-1----:R-:W-:Y:S02]  /*acd0*/  PRMT R4, R8.reuse, 0x6420, R9.reuse ;  /* 0x0000642008047816 */ /* 0x142fe40000000009 */
[----:B------:R-:W-:Y:S02]  /*ace0*/  PRMT R5, R8, 0x7531, R9 ;  /* 0x0000753108057816 */ /* 0x000fe40000000009 */
[C-C-:B------:R-:W-:Y:S02]  /*acf0*/  PRMT R6, R10.reuse, 0x6420, R11.reuse ;  /* 0x000064200a067816 */ /* 0x140fe4000000000b */
[----:B------:R-:W-:Y:S02]  /*ad00*/  PRMT R7, R10, 0x7531, R11 ;  /* 0x000075310a077816 */ /* 0x000fe4000000000b */
[----:B------:R-:W1:Y:S01]  /*ad10*/  LDSM.16.MT88.4 R8, [R3+0x10400] ;  /* 0x010400000308783b */ /* 0x000e620000004200 */
[----:B-----5:R-:W-:-:S05]  /*ad20*/  IADD3 R20, R20, UR40, R12 ;  /* 0x0000002814147c10 */ /* 0x020fca000fffe00c */
[----:B------:R-:W-:Y:S01]  /*ad30*/  STSM.16.M88.4 [R20+0x400], R4 ;  /* 0x0004000414007844 */ /* 0x000fe20000000200 */
[C-C-:B-1----:R-:W-:Y:S02]  /*ad40*/  PRMT R12, R8.reuse, 0x6420, R9.reuse ;  /* 0x00006420080c7816 */ /* 0x142fe40000000009 */
[----:B------:R-:W-:Y:S02]  /*ad50*/  PRMT R13, R8, 0x7531, R9 ;  /* 0x00007531080d7816 */ /* 0x000fe40000000009 */
[C-C-:B------:R-:W-:Y:S02]  /*ad60*/  PRMT R14, R10.reuse, 0x6420, R11.reuse ;  /* 0x000064200a0e7816 */ /* 0x140fe4000000000b */
[----:B------:R-:W-:-:S05]  /*ad70*/  PRMT R15, R10, 0x7531, R11 ;  /* 0x000075310a0f7816 */ /* 0x000fca000000000b */
[----:B------:R-:W-:Y:S04]  /*ad80*/  STSM.16.M88.4 [R20+0x2400], R12 ;  /* 0x0024000c14007844 */ /* 0x000fe80000000200 */
[----:B------:R-:W1:Y:S02]  /*ad90*/  LDSM.16.MT88.4 R8, [R2+UR40+0x14400] ;  /* 0x014400280208783b */ /* 0x000e640008004200 */
[C-C-:B-1----:R-:W-:Y:S02]  /*ada0*/  PRMT R4, R8.reuse, 0x6420, R9.reuse ;  /* 0x0000642008047816 */ /* 0x142fe40000000009 */
[----:B------:R-:W-:Y:S02]  /*adb0*/  PRMT R5, R8, 0x7531, R9 ;  /* 0x0000753108057816 */ /* 0x000fe40000000009 */
[----:B------:R-:W-:-:S02]  /*adc0*/  PRMT R6, R10, 0x6420, R11 ;  /* 0x000064200a067816 */ /* 0x000fc4000000000b */
[----:B------:R-:W-:Y:S02]  /*add0*/  PRMT R7, R10, 0x7531, R11 ;  /* 0x000075310a077816 */ /* 0x000fe4000000000b */
[----:B------:R-:W1:Y:S01]  /*ade0*/  LDSM.16.MT88.4 R8, [R3+0x14400] ;  /* 0x014400000308783b */ /* 0x000e620000004200 */
[----:B------:R-:W-:-:S03]  /*adf0*/  IMAD.MOV.U32 R15, RZ, RZ, R16 ;  /* 0x000000ffff0f7224 */ /* 0x000fc600078e0010 */
[----:B------:R-:W-:Y:S01]  /*ae00*/  STSM.16.M88.4 [R20+0x4400], R4 ;  /* 0x0044000414007844 */ /* 0x000fe20000000200 */
[C-C-:B-1----:R-:W-:Y:S02]  /*ae10*/  PRMT R16, R8.reuse, 0x6420, R9.reuse ;  /* 0x0000642008107816 */ /* 0x142fe40000000009 */
[----:B------:R-:W-:Y:S02]  /*ae20*/  PRMT R17, R8, 0x7531, R9 ;  /* 0x0000753108117816 */ /* 0x000fe40000000009 */
[C-C-:B------:R-:W-:Y:S02]  /*ae30*/  PRMT R18, R10.reuse, 0x6420, R11.reuse ;  /* 0x000064200a127816 */ /* 0x140fe4000000000b */
[----:B------:R-:W-:-:S05]  /*ae40*/  PRMT R19, R10, 0x7531, R11 ;  /* 0x000075310a137816 */ /* 0x000fca000000000b */
[----:B------:R1:W-:Y:S04]  /*ae50*/  STSM.16.M88.4 [R20+0x6400], R16 ;  /* 0x0064001014007844 */ /* 0x0003e80000000200 */
[----:B------:R-:W3:Y:S04]  /*ae60*/  LDSM.16.MT88.4 R8, [R2+UR40+0x11400] ;  /* 0x011400280208783b */ /* 0x000ee80008004200 */
[----:B-1----:R-:W4:Y:S01]  /*ae70*/  LDL R18, [R1+0x14] ;  /* 0x0000140001127983 */ /* 0x002f220000100800 */
[C-C-:B---3--:R-:W-:Y:S02]  /*ae80*/  PRMT R4, R8.reuse, 0x6420, R9.reuse ;  /* 0x0000642008047816 */ /* 0x148fe40000000009 */
[----:B------:R-:W-:-:S02]  /*ae90*/  PRMT R5, R8, 0x7531, R9 ;  /* 0x0000753108057816 */ /* 0x000fc40000000009 */
[C-C-:B------:R-:W-:Y:S02]  /*aea0*/  PRMT R6, R10.reuse, 0x6420, R11.reuse ;  /* 0x000064200a067816 */ /* 0x140fe4000000000b */
[----:B------:R-:W-:Y:S02]  /*aeb0*/  PRMT R7, R10, 0x7531, R11 ;  /* 0x000075310a077816 */ /* 0x000fe4000000000b */
[----:B------:R-:W1:Y:S01]  /*aec0*/  LDSM.16.MT88.4 R8, [R3+0x11400] ;  /* 0x011400000308783b */ /* 0x000e620000004200 */
[----:B------:R-:W-:Y:S01]  /*aed0*/  IMAD.MOV.U32 R19, RZ, RZ, R15 ;  /* 0x000000ffff137224 */ /* 0x000fe200078e000f */
[C-C-:B-1----:R-:W-:Y:S02]  /*aee0*/  PRMT R12, R8.reuse, 0x6420, R9.reuse ;  /* 0x00006420080c7816 */ /* 0x142fe40000000009 */
[----:B------:R-:W-:Y:S02]  /*aef0*/  PRMT R13, R8, 0x7531, R9 ;  /* 0x00007531080d7816 */ /* 0x000fe40000000009 */
[----:B------:R-:W-:-:S02]  /*af00*/  PRMT R14, R10, 0x6420, R11 ;  /* 0x000064200a0e7816 */ /* 0x000fc4000000000b */
[----:B------:R-:W-:Y:S02]  /*af10*/  PRMT R15, R10, 0x7531, R11 ;  /* 0x000075310a0f7816 */ /* 0x000fe4000000000b */
[----:B----4-:R-:W-:-:S05]  /*af20*/  IADD3 R16, R18, 0x400, R20 ;  /* 0x0000040012107810 */ /* 0x010fca0007ffe014 */
[----:B------:R-:W-:Y:S04]  /*af30*/  STSM.16.M88.4 [R16], R4 ;  /* 0x0000000410007844 */ /* 0x000fe80000000200 */
[----:B------:R-:W-:Y:S04]  /*af40*/  STSM.16.M88.4 [R16+0x2000], R12 ;  /* 0x0020000c10007844 */ /* 0x000fe80000000200 */
[----:B------:R-:W1:Y:S02]  /*af50*/  LDSM.16.MT88.4 R8, [R2+UR40+0x15400] ;  /* 0x015400280208783b */ /* 0x000e640008004200 */
[----:B-1----:R-:W-:-:S02]  /*af60*/  PRMT R4, R8, 0x6420, R9 ;  /* 0x0000642008047816 */ /* 0x002fc40000000009 */
[----:B------:R-:W-:Y:S02]  /*af70*/  PRMT R5, R8, 0x7531, R9 ;  /* 0x0000753108057816 */ /* 0x000fe40000000009 */
[C-C-:B------:R-:W-:Y:S02]  /*af80*/  PRMT R6, R10.reuse, 0x6420, R11.reuse ;  /* 0x000064200a067816 */ /* 0x140fe4000000000b */
[----:B------:R-:W-:Y:S02]  /*af90*/  PRMT R7, R10, 0x7531, R11 ;  /* 0x000075310a077816 */ /* 0x000fe4000000000b */
[----:B------:R-:W1:Y:S01]  /*afa0*/  LDSM.16.MT88.4 R8, [R3+0x15400] ;  /* 0x015400000308783b */ /* 0x000e620000004200 */
[----:B------:R-:W-:Y:S02]  /*afb0*/  IMAD.MOV.U32 R13, RZ, RZ, R16 ;  /* 0x000000ffff0d7224 */ /* 0x000fe400078e0010 */
[----:B------:R-:W-:Y:S02]  /*afc0*/  IMAD.MOV.U32 R14, RZ, RZ, R18 ;  /* 0x000000ffff0e7224 */ /* 0x000fe400078e0012 */
[----:B------:R-:W-:Y:S01]  /*afd0*/  IMAD.MOV.U32 R15, RZ, RZ, R19 ;  /* 0x000000ffff0f7224 */ /* 0x000fe200078e0013 */
[----:B------:R-:W-:Y:S01]  /*afe0*/  STSM.16.M88.4 [R13+0x4000], R4 ;  /* 0x004000040d007844 */ /* 0x000fe20000000200 */
[----:B-1----:R-:W-:-:S02]  /*aff0*/  PRMT R16, R8, 0x6420, R9 ;  /* 0x0000642008107816 */ /* 0x002fc40000000009 */
        /* <DEDUP_REMOVED lines=10> */
[----:B------:R-:W-:Y:S01]  /*b0a0*/  IMAD.MOV.U32 R19, RZ, RZ, R14 ;  /* 0x000000ffff137224 */ /* 0x000fe200078e000e */
[----:B------:R-:W-:-:S05]  /*b0b0*/  IADD3 R20, R15, 0x400, R20 ;  /* 0x000004000f147810 */ /* 0x000fca0007ffe014 */
[----:B------:R-:W-:Y:S01]  /*b0c0*/  STSM.16.M88.4 [R20], R4 ;  /* 0x0000000414007844 */ /* 0x000fe20000000200 */
        /* <DEDUP_REMOVED lines=24> */
[----:B------:R-:W-:-:S05]  /*b250*/  IMAD.IADD R20, R15, 0x1, R20 ;  /* 0x000000010f147824 */ /* 0x000fca00078e0214 */
[----:B------:R1:W-:Y:S02]  /*b260*/  STSM.16.M88.4 [R20], R4 ;  /* 0x0000000414007844 */ /* 0x0003e40000000200 */
[C-C-:B-1----:R-:W-:Y:S02]  /*b270*/  PRMT R4, R8.reuse, 0x6420, R9.reuse ;  /* 0x0000642008047816 */ /* 0x142fe40000000009 */
[----:B------:R-:W-:Y:S02]  /*b280*/  PRMT R5, R8, 0x7531, R9 ;  /* 0x0000753108057816 */ /* 0x000fe40000000009 */
[C-C-:B------:R-:W-:Y:S02]  /*b290*/  PRMT R6, R10.reuse, 0x6420, R11.reuse ;  /* 0x000064200a067816 */ /* 0x140fe4000000000b */
[----:B------:R-:W-:-:S05]  /*b2a0*/  PRMT R7, R10, 0x7531, R11 ;  /* 0x000075310a077816 */ /* 0x000fca000000000b */
[----:B------:R-:W-:Y:S04]  /*b2b0*/  STSM.16.M88.4 [R20+0x2000], R4 ;  /* 0x0020000414007844 */ /* 0x000fe80000000200 */
[----:B------:R-:W1:Y:S04]  /*b2c0*/  LDSM.16.MT88.4 R8, [R2+UR40+0x17400] ;  /* 0x017400280208783b */ /* 0x000e680008004200 */
[----:B------:R-:W3:Y:S01]  /*b2d0*/  LDSM.16.MT88.4 R4, [R3+0x17400] ;  /* 0x017400000304783b */ /* 0x000ee20000004200 */
[C-C-:B-1----:R-:W-:Y:S02]  /*b2e0*/  PRMT R12, R8.reuse, 0x6420, R9.reuse ;  /* 0x00006420080c7816 */ /* 0x142fe40000000009 */
[----:B------:R-:W-:-:S02]  /*b2f0*/  PRMT R13, R8, 0x7531, R9 ;  /* 0x00007531080d7816 */ /* 0x000fc40000000009 */
[C-C-:B------:R-:W-:Y:S02]  /*b300*/  PRMT R14, R10.reuse, 0x6420, R11.reuse ;  /* 0x000064200a0e7816 */ /* 0x140fe4000000000b */
[----:B------:R-:W-:Y:S02]  /*b310*/  PRMT R15, R10, 0x7531, R11 ;  /* 0x000075310a0f7816 */ /* 0x000fe4000000000b */
[C-C-:B---3--:R-:W-:Y:S02]  /*b320*/  PRMT R8, R4.reuse, 0x6420, R5.reuse ;  /* 0x0000642004087816 */ /* 0x148fe40000000005 */
[----:B------:R-:W-:Y:S02]  /*b330*/  PRMT R9, R4, 0x7531, R5 ;  /* 0x0000753104097816 */ /* 0x000fe40000000005 */
[C-C-:B------:R-:W-:Y:S02]  /*b340*/  PRMT R10, R6.reuse, 0x6420, R7.reuse ;  /* 0x00006420060a7816 */ /* 0x140fe40000000007 */
[----:B------:R-:W-:Y:S01]  /*b350*/  PRMT R11, R6, 0x7531, R7 ;  /* 0x00007531060b7816 */ /* 0x000fe20000000007 */
[----:B------:R1:W-:Y:S04]  /*b360*/  STSM.16.M88.4 [R20+0x4000], R12 ;  /* 0x0040000c14007844 */ /* 0x0003e80000000200 */
[----:B------:R1:W-:Y:S01]  /*b370*/  STSM.16.M88.4 [R20+0x6000], R8 ;  /* 0x0060000814007844 */ /* 0x0003e20000000200 */
[----:B------:R-:W-:Y:S01]  /*b380*/  @!PT LDS RZ, [RZ] ;  /* 0x00000000fffff984 */ /* 0x000fe20000000800 */
[----:B------:R-:W-:Y:S01]  /*b390*/  @!PT LDS RZ, [RZ] ;  /* 0x00000000fffff984 */ /* 0x000fe20000000800 */
[----:B------:R-:W-:Y:S01]  /*b3a0*/  @!PT LDS RZ, [RZ] ;  /* 0x00000000fffff984 */ /* 0x000fe20000000800 */
[----:B------:R-:W-:Y:S01]  /*b3b0*/  @!PT LDS RZ, [RZ] ;  /* 0x00000000fffff984 */ /* 0x000fe20000000800 */
[----:B------:R3:W-:Y:S06]  /*b3c0*/  MEMBAR.ALL.CTA ;  /* 0x0000000000007992 */ /* 0x0007ec0000008000 */
[----:B---3--:R-:W3:Y:S01]  /*b3d0*/  FENCE.VIEW.ASYNC.S ;  /* 0x00000000000073c6 */ /* 0x008ee20000000000 */
[----:B------:R-:W-:Y:S05]  /*b3e0*/  @!P0 BRA `(.L_x_70) ;  /* 0x0000000000048947 */ /* 0x000fea0003800000 */
[----:B------:R-:W-:Y:S01]  /*b3f0*/  BPT.TRAP 0x1 ;  /* 0x000000040000795c */ /* 0x000fe20000300000 */
.L_x_70:
[----:B------:R-:W3:Y:S01]  /*b400*/  LDL.LU R3, [R1] ;  /* 0x0000000001037983 */ /* 0x000ee20000300800 */
[C---:B------:R-:W-:Y:S01]  /*b410*/  ISETP.GT.AND P0, PT, R21.reuse, RZ, PT ;  /* 0x000000ff1500720c */ /* 0x040fe20003f04270 */
[----:B------:R-:W-:Y:S02]  /*b420*/  VIADD R21, R21, 0xffffffff ;  /* 0xffffffff15157836 */ /* 0x000fe40000000000 */
[----:B------:R4:W5:Y:S04]  /*b430*/  LDL R6, [R1+0xc] ;  /* 0x00000c0001067983 */ /* 0x0009680000100800 */
[----:B------:R4:W5:Y:S01]  /*b440*/  LDL R7, [R1+0x8] ;  /* 0x0000080001077983 */ /* 0x0009620000100800 */
[----:B---3--:R4:W-:Y:S01]  /*b450*/  SYNCS.ARRIVE.TRANS64.A1T0 RZ, [R3+URZ+0x38850], RZ ;  /* 0x038850ff03ff79a7 */ /* 0x0089e2000810003f */
[----:B------:R-:W-:-:S05]  /*b460*/  @!P2 VIADD R2, R3, 0x38880 ;  /* 0x000388800302a836 */ /* 0x000fca0000000000 */
[----:B------:R-:W-:Y:S01]  /*b470*/  @!P2 PRMT R2, RZ, 0x654, R2 ;  /* 0x00000654ff02a816 */ /* 0x000fe20000000002 */
[----:B------:R-:W-:Y:S06]  /*b480*/  BAR.SYNC.DEFER_BLOCKING 0x2, 0x80 ;  /* 0x0082000000007b1d */ /* 0x000fec0000010000 */
[----:B------:R4:W-:Y:S01]  /*b490*/  @!P2 SYNCS.ARRIVE.TRANS64.RED.A1T0 RZ, [R2+URZ], RZ ;  /* 0x000000ff02ffa9a7 */ /* 0x0009e2000810043f */
[----:B------:R-:W-:Y:S05]  /*b4a0*/  @P0 BRA `(.L_x_71) ;  /* 0xffffffec005c0947 */ /* 0x000fea000383ffff */
.L_x_49:
[----:B------:R-:W-:-:S06]  /*b4b0*/  UISETP.NE.AND UP0, UPT, UR43, 0x3, UPT ;  /* 0x000000032b00788c */ /* 0x000fcc000bf05270 */
[----:B------:R-:W-:-:S13]  /*b4c0*/  PLOP3.LUT P0, PT, PT, PT, UP0, 0x80, 0x0 ;  /* 0x000000000000781c */ /* 0x000fda0003f0f008 */
[----:B------:R-:W-:Y:S05]  /*b4d0*/  @!P0 BRA `(.L_x_72) ;  /* 0x0000000000048947 */ /* 0x000fea0003800000 */
[----:B------:R-:W-:Y:S01]  /*b4e0*/  BPT.TRAP 0x1 ;  /* 0x000000040000795c */ /* 0x000fe20000300000 */
.L_x_72:
[----:B------:R-:W3:Y:S04]  /*b4f0*/  LDL R0, [R1+0xc] ;  /* 0x00000c0001007983 */ /* 0x000ee80000100800 */
[----:B-1--4-:R-:W4:Y:S01]  /*b500*/  LDL R2, [R1+0x8] ;  /* 0x0000080001027983 */ /* 0x012f220000100800 */
[----:B------:R-:W-:Y:S01]  /*b510*/  BSSY B0, `(.L_x_73) ;  /* 0x0000008000007945 */ /* 0x000fe20003800000 */
[----:B---3--:R-:W-:-:S04]  /*b520*/  LOP3.LUT R0, R0, 0x1, RZ, 0x3c, !PT ;  /* 0x0000000100007812 */ /* 0x008fc800078e3cff */
[----:B------:R-:W-:Y:S02]  /*b530*/  SHF.L.U32 R0, R0, 0x1f, RZ ;  /* 0x0000001f00007819 */ /* 0x000fe400000006ff */
[----:B----4-:R-:W-:-:S04]  /*b540*/  LEA R21, R2, UR40, 0x3 ;  /* 0x0000002802157c11 */ /* 0x010fc8000f8e18ff */
[----:B------:R-:W1:Y:S01]  /*b550*/  SYNCS.PHASECHK.TRANS64.TRYWAIT P0, [R21+URZ+0x38870], R0 ;  /* 0x03887000150075a7 */ /* 0x000e62000800017f */
[----:B------:R-:W-:-:S05]  /*b560*/  IMAD.U32 R2, RZ, RZ, UR48 ;  /* 0x00000030ff027e24 */ /* 0x000fca000f8e00ff */
[----:B------:R-:W-:Y:S01]  /*b570*/  ISETP.NE.AND P1, PT, R2, 0x3, PT ;  /* 0x000000030200780c */ /* 0x000fe20003f25270 */
[----:B-1----:R-:W-:-:S12]  /*b580*/  @!P0 BRA `(.L_x_74) ;  /* 0x0000001000948947 */ /* 0x002fd80003800000 */
.L_x_105:
[----:B------:R-:W-:Y:S05]  /*b590*/  BSYNC B0 ;  /* 0x0000000000007941 */ /* 0x000fea0003800000 */
.L_x_73:
[----:B------:R-:W-:Y:S05]  /*b5a0*/  @!P1 BRA `(.L_x_75) ;  /* 0x0000000000049947 */ /* 0x000fea0003800000 */
[----:B------:R-:W-:Y:S01]  /*b5b0*/  BPT.TRAP 0x1 ;  /* 0x000000040000795c */ /* 0x000fe20000300000 */
.L_x_75:
[----:B-1----:R-:W3:Y:S02]  /*b5c0*/  LDL R0, [R1+0xc] ;  /* 0x00000c0001007983 */ /* 0x002ee40000100800 */
[----:B---3--:R-:W-:-:S04]  /*b5d0*/  SHF.L.U32 R0, R0, 0x1f, RZ ;  /* 0x0000001f00007819 */ /* 0x008fc800000006ff */
[----:B------:R-:W1:Y:S02]  /*b5e0*/  SYNCS.PHASECHK.TRANS64.TRYWAIT P0, [R21+URZ+0x38860], R0 ;  /* 0x03886000150075a7 */ /* 0x000e64000800017f */
[----:B-1----:R-:W-:Y:S05]  /*b5f0*/  @!P0 BRA `(.L_x_76) ;  /* 0x00000010008c8947 */ /* 0x002fea0003800000 */
.L_x_106:
[----:B------:R-:W3:Y:S04]  /*b600*/  LDL R3, [R1+0x8] ;  /* 0x0000080001037983 */ /* 0x000ee80000100800 */
[----:B------:R-:W1:Y:S04]  /*b610*/  LDL R2, [R1+0x24] ;  /* 0x0000240001027983 */ /* 0x000e680000100800 */
[----:B------:R-:W4:Y:S04]  /*b620*/  LDL R16, [R1+0x18] ;  /* 0x0000180001107983 */ /* 0x000f280000100800 */
[----:B------:R-:W4:Y:S01]  /*b630*/  LDL R12, [R1+0x20] ;  /* 0x00002000010c7983 */ /* 0x000f220000100800 */
[----:B------:R-:W-:Y:S05]  /*b640*/  WARPSYNC.ALL ;  /* 0x0000000000007948 */ /* 0x000fea0003800000 */
[----:B---3--:R-:W-:-:S05]  /*b650*/  IMAD.SHL.U32 R3, R3, 0x8000, RZ ;  /* 0x0000800003037824 */ /* 0x008fca00078e00ff */
[----:B-1----:R-:W-:-:S05]  /*b660*/  LOP3.LUT R0, R3, R2, RZ, 0xfc, !PT ;  /* 0x0000000203007212 */ /* 0x002fca00078efcff */
[----:B--2--5:R-:W1:Y:S01]  /*b670*/  LDSM.16.MT88.4 R4, [R0+UR40+0x10400] ;  /* 0x010400280004783b */ /* 0x024e620008004200 */
[----:B------:R-:W-:-:S04]  /*b680*/  VIADD R2, R0, UR40 ;  /* 0x0000002800027c36 */ /* 0x000fc80008000000 */
[----:B----4-:R-:W-:Y:S01]  /*b690*/  IMAD.IADD R2, R16, 0x1, R2 ;  /* 0x0000000110027824 */ /* 0x010fe200078e0202 */
[C-C-:B-1----:R-:W-:Y:S02]  /*b6a0*/  PRMT R8, R4.reuse, 0x6420, R5.reuse ;  /* 0x0000642004087816 */ /* 0x142fe40000000005 */
[----:B------:R-:W-:Y:S02]  /*b6b0*/  PRMT R9, R4, 0x7531, R5 ;  /* 0x0000753104097816 */ /* 0x000fe40000000005 */
[C-C-:B------:R-:W-:Y:S02]  /*b6c0*/  PRMT R10, R6.reuse, 0x6420, R7.reuse ;  /* 0x00006420060a7816 */ /* 0x140fe40000000007 */
[----:B------:R-:W-:Y:S02]  /*b6d0*/  PRMT R11, R6, 0x7531, R7 ;  /* 0x00007531060b7816 */ /* 0x000fe40000000007 */
[----:B------:R-:W1:Y:S01]  /*b6e0*/  LDSM.16.MT88.4 R4, [R2+0x10400] ;  /* 0x010400000204783b */ /* 0x000e620000004200 */
[----:B------:R-:W-:-:S05]  /*b6f0*/  IADD3 R3, R3, UR40, R12 ;  /* 0x0000002803037c10 */ /* 0x000fca000fffe00c */
[----:B------:R1:W-:Y:S02]  /*b700*/  STSM.16.M88.4 [R3+0x400], R8 ;  /* 0x0004000803007844 */ /* 0x0003e40000000200 */
        /* <DEDUP_REMOVED lines=10> */
[----:B------:R-:W1:Y:S04]  /*b7b0*/  LDSM.16.MT88.4 R4, [R2+0x14400] ;  /* 0x014400000204783b */ /* 0x000e680000004200 */
[----:B------:R2:W-:Y:S04]  /*b7c0*/  STSM.16.M88.4 [R3+0x4400], R12 ;  /* 0x0044000c03007844 */ /* 0x0005e80000000200 */
[----:B--2---:R-:W2:Y:S01]  /*b7d0*/  LDL R15, [R1+0x14] ;  /* 0x00001400010f7983 */ /* 0x004ea20000100800 */
[----:B-1----:R-:W-:-:S02]  /*b7e0*/  PRMT R8, R4, 0x6420, R5 ;  /* 0x0000642004087816 */ /* 0x002fc40000000005 */
[----:B------:R-:W-:Y:S02]  /*b7f0*/  PRMT R9, R4, 0x7531, R5 ;  /* 0x0000753104097816 */ /* 0x000fe40000000005 */
[C-C-:B------:R-:W-:Y:S02]  /*b800*/  PRMT R10, R6.reuse, 0x6420, R7.reuse ;  /* 0x00006420060a7816 */ /* 0x140fe40000000007 */
[----:B------:R-:W-:-:S05]  /*b810*/  PRMT R11, R6, 0x7531, R7 ;  /* 0x00007531060b7816 */ /* 0x000fca0000000007 */
[----:B------:R-:W-:Y:S04]  /*b820*/  STSM.16.M88.4 [R3+0x6400], R8 ;  /* 0x0064000803007844 */ /* 0x000fe80000000200 */
[----:B------:R-:W1:Y:S01]  /*b830*/  LDSM.16.MT88.4 R4, [R0+UR40+0x11400] ;  /* 0x011400280004783b */ /* 0x000e620008004200 */
[----:B------:R-:W-:Y:S01]  /*b840*/  IMAD.MOV.U32 R14, RZ, RZ, R16 ;  /* 0x000000ffff0e7224 */ /* 0x000fe200078e0010 */
[C-C-:B-1----:R-:W-:Y:S02]  /*b850*/  PRMT R16, R4.reuse, 0x6420, R5.reuse ;  /* 0x0000642004107816 */ /* 0x142fe40000000005 */
[----:B------:R-:W-:Y:S02]  /*b860*/  PRMT R17, R4, 0x7531, R5 ;  /* 0x0000753104117816 */ /* 0x000fe40000000005 */
[----:B------:R-:W-:-:S02]  /*b870*/  PRMT R18, R6, 0x6420, R7 ;  /* 0x0000642006127816 */ /* 0x000fc40000000007 */
[----:B------:R-:W-:Y:S02]  /*b880*/  PRMT R19, R6, 0x7531, R7 ;  /* 0x0000753106137816 */ /* 0x000fe40000000007 */
[----:B------:R-:W1:Y:S02]  /*b890*/  LDSM.16.MT88.4 R4, [R2+0x11400] ;  /* 0x011400000204783b */ /* 0x000e640000004200 */
[C-C-:B-1----:R-:W-:Y:S02]  /*b8a0*/  PRMT R8, R4.reuse, 0x6420, R5.reuse ;  /* 0x0000642004087816 */ /* 0x142fe40000000005 */
[----:B------:R-:W-:Y:S02]  /*b8b0*/  PRMT R9, R4, 0x7531, R5 ;  /* 0x0000753104097816 */ /* 0x000fe40000000005 */
[C-C-:B------:R-:W-:Y:S02]  /*b8c0*/  PRMT R10, R6.reuse, 0x6420, R7.reuse ;  /* 0x00006420060a7816 */ /* 0x140fe40000000007 */
[----:B------:R-:W-:-:S02]  /*b8d0*/  PRMT R11, R6, 0x7531, R7 ;  /* 0x00007531060b7816 */ /* 0x000fc40000000007 */
[----:B--2---:R-:W-:-:S05]  /*b8e0*/  IADD3 R20, R15, 0x400, R3 ;  /* 0x000004000f147810 */ /* 0x004fca0007ffe003 */
[----:B------:R1:W-:Y:S04]  /*b8f0*/  STSM.16.M88.4 [R20], R16 ;  /* 0x0000001014007844 */ /* 0x0003e80000000200 */
[----:B------:R-:W-:Y:S04]  /*b900*/  STSM.16.M88.4 [R20+0x2000], R8 ;  /* 0x0020000814007844 */ /* 0x000fe80000000200 */
[----:B------:R-:W2:Y:S01]  /*b910*/  LDSM.16.MT88.4 R4, [R0+UR40+0x15400] ;  /* 0x015400280004783b */ /* 0x000ea20008004200 */
[----:B-1----:R-:W-:Y:S02]  /*b920*/  IMAD.MOV.U32 R18, RZ, RZ, R14 ;  /* 0x000000ffff127224 */ /* 0x002fe400078e000e */
[----:B------:R-:W-:Y:S01]  /*b930*/  IMAD.MOV.U32 R19, RZ, RZ, R15 ;  /* 0x000000ffff137224 */ /* 0x000fe200078e000f */
[----:B--2---:R-:W-:-:S02]  /*b940*/  PRMT R12, R4, 0x6420, R5 ;  /* 0x00006420040c7816 */ /* 0x004fc40000000005 */
[----:B------:R-:W-:Y:S02]  /*b950*/  PRMT R13, R4, 0x7531, R5 ;  /* 0x00007531040d7816 */ /* 0x000fe40000000005 */
[C-C-:B------:R-:W-:Y:S02]  /*b960*/  PRMT R14, R6.reuse, 0x6420, R7.reuse ;  /* 0x00006420060e7816 */ /* 0x140fe40000000007 */
[----:B------:R-:W-:Y:S02]  /*b970*/  PRMT R15, R6, 0x7531, R7 ;  /* 0x00007531060f7816 */ /* 0x000fe40000000007 */
[----:B------:R-:W1:Y:S04]  /*b980*/  LDSM.16.MT88.4 R4, [R2+0x15400] ;  /* 0x015400000204783b */ /* 0x000e680000004200 */
[----:B------:R2:W-:Y:S01]  /*b990*/  STSM.16.M88.4 [R20+0x4000], R12 ;  /* 0x0040000c14007844 */ /* 0x0005e20000000200 */
[----:B-1----:R-:W-:-:S02]  /*b9a0*/  PRMT R8, R4, 0x6420, R5 ;  /* 0x0000642004087816 */ /* 0x002fc40000000005 */
[----:B------:R-:W-:Y:S02]  /*b9b0*/  PRMT R9, R4, 0x7531, R5 ;  /* 0x0000753104097816 */ /* 0x000fe40000000005 */
[C-C-:B------:R-:W-:Y:S02]  /*b9c0*/  PRMT R10, R6.reuse, 0x6420, R7.reuse ;  /* 0x00006420060a7816 */ /* 0x140fe40000000007 */
[----:B------:R-:W-:-:S05]  /*b9d0*/  PRMT R11, R6, 0x7531, R7 ;  /* 0x00007531060b7816 */ /* 0x000fca0000000007 */
[----:B------:R-:W-:Y:S04]  /*b9e0*/  STSM.16.M88.4 [R20+0x6000], R8 ;  /* 0x0060000814007844 */ /* 0x000fe80000000200 */
[----:B------:R-:W1:Y:S01]  /*b9f0*/  LDSM.16.MT88.4 R4, [R0+UR40+0x12400] ;  /* 0x012400280004783b */ /* 0x000e620008004200 */
[----:B--2---:R-:W-:Y:S02]  /*ba00*/  IMAD.MOV.U32 R14, RZ, RZ, R18 ;  /* 0x000000ffff0e7224 */ /* 0x004fe400078e0012 */
[----:B------:R-:W-:Y:S01]  /*ba10*/  IMAD.MOV.U32 R15, RZ, RZ, R19 ;  /* 0x000000ffff0f7224 */ /* 0x000fe200078e0013 */
[C-C-:B-1----:R-:W-:Y:S02]  /*ba20*/  PRMT R16, R4.reuse, 0x6420, R5.reuse ;  /* 0x0000642004107816 */ /* 0x142fe40000000005 */
[----:B------:R-:W-:-:S02]  /*ba30*/  PRMT R17, R4, 0x7531, R5 ;  /* 0x0000753104117816 */ /* 0x000fc40000000005 */
[C-C-:B------:R-:W-:Y:S02]  /*ba40*/  PRMT R18, R6.reuse, 0x6420, R7.reuse ;  /* 0x0000642006127816 */ /* 0x140fe40000000007 */
[----:B------:R-:W-:Y:S02]  /*ba50*/  PRMT R19, R6, 0x7531, R7 ;  /* 0x0000753106137816 */ /* 0x000fe40000000007 */
[----:B------:R-:W1:Y:S01]  /*ba60*/  LDSM.16.MT88.4 R4, [R2+0x12400] ;  /* 0x012400000204783b */ /* 0x000e620000004200 */
[----:B------:R-:W-:-:S05]  /*ba70*/  IADD3 R3, R14, 0x400, R3 ;  /* 0x000004000e037810 */ /* 0x000fca0007ffe003 */
[----:B------:R2:W-:Y:S01]  /*ba80*/  STSM.16.M88.4 [R3], R16 ;  /* 0x0000001003007844 */ /* 0x0005e20000000200 */
[C-C-:B-1----:R-:W-:Y:S02]  /*ba90*/  PRMT R8, R4.reuse, 0x6420, R5.reuse ;  /* 0x0000642004087816 */ /* 0x142fe40000000005 */
[----:B------:R-:W-:Y:S02]  /*baa0*/  PRMT R9, R4, 0x7531, R5 ;  /* 0x0000753104097816 */ /* 0x000fe40000000005 */
[C-C-:B------:R-:W-:Y:S02]  /*bab0*/  PRMT R10, R6.reuse, 0x6420, R7.reuse ;  /* 0x00006420060a7816 */ /* 0x140fe40000000007 */
[----:B------:R-:W-:-:S05]  /*bac0*/  PRMT R11, R6, 0x7531, R7 ;  /* 0x00007531060b7816 */ /* 0x000fca0000000007 */
[----:B------:R-:W-:Y:S04]  /*bad0*/  STSM.16.M88.4 [R3+0x2000], R8 ;  /* 0x0020000803007844 */ /* 0x000fe80000000200 */
[----:B------:R-:W1:Y:S01]  /*bae0*/  LDSM.16.MT88.4 R4, [R0+UR40+0x16400] ;  /* 0x016400280004783b */ /* 0x000e620008004200 */
[----:B--2---:R-:W-:Y:S01]  /*baf0*/  IMAD.MOV.U32 R19, RZ, RZ, R15 ;  /* 0x000000ffff137224 */ /* 0x004fe200078e000f */
[C-C-:B-1----:R-:W-:Y:S02]  /*bb00*/  PRMT R12, R4.reuse, 0x6420, R5.reuse ;  /* 0x00006420040c7816 */ /* 0x142fe40000000005 */
[----:B------:R-:W-:Y:S02]  /*bb10*/  PRMT R13, R4, 0x7531, R5 ;  /* 0x00007531040d7816 */ /* 0x000fe40000000005 */
[----:B------:R-:W-:-:S02]  /*bb20*/  PRMT R14, R6, 0x6420, R7 ;  /* 0x00006420060e7816 */ /* 0x000fc40000000007 */
[----:B------:R-:W-:Y:S02]  /*bb30*/  PRMT R15, R6, 0x7531, R7 ;  /* 0x00007531060f7816 */ /* 0x000fe40000000007 */
[----:B------:R-:W1:Y:S04]  /*bb40*/  LDSM.16.MT88.4 R4, [R2+0x16400] ;  /* 0x016400000204783b */ /* 0x000e680000004200 */
[----:B------:R2:W-:Y:S01]  /*bb50*/  STSM.16.M88.4 [R3+0x4000], R12 ;  /* 0x0040000c03007844 */ /* 0x0005e20000000200 */
[C-C-:B-1----:R-:W-:Y:S02]  /*bb60*/  PRMT R8, R4.reuse, 0x6420, R5.reuse ;  /* 0x0000642004087816 */ /* 0x142fe40000000005 */
[----:B------:R-:W-:Y:S02]  /*bb70*/  PRMT R9, R4, 0x7531, R5 ;  /* 0x0000753104097816 */ /* 0x000fe40000000005 */
[----:B------:R-:W-:-:S02]  /*bb80*/  PRMT R10, R6, 0x6420, R7 ;  /* 0x00006420060a7816 */ /* 0x000fc40000000007 */
        /* <DEDUP_REMOVED lines=8> */
[----:B------:R-:W1:Y:S01]  /*bc10*/  LDSM.16.MT88.4 R4, [R2+0x13400] ;  /* 0x013400000204783b */ /* 0x000e620000004200 */
[----:B------:R-:W-:-:S05]  /*bc20*/  IMAD.IADD R3, R15, 0x1, R3 ;  /* 0x000000010f037824 */ /* 0x000fca00078e0203 */
        /* <DEDUP_REMOVED lines=17> */
[----:B------:R2:W-:Y:S01]  /*bd40*/  STSM.16.M88.4 [R3+0x6000], R8 ;  /* 0x0060000803007844 */ /* 0x0005e20000000200 */
[----:B------:R-:W-:Y:S01]  /*bd50*/  @!PT LDS RZ, [RZ] ;  /* 0x00000000fffff984 */ /* 0x000fe20000000800 */
[----:B------:R-:W-:Y:S01]  /*bd60*/  @!PT LDS RZ, [RZ] ;  /* 0x00000000fffff984 */ /* 0x000fe20000000800 */
[----:B------:R-:W-:Y:S01]  /*bd70*/  @!PT LDS RZ, [RZ] ;  /* 0x00000000fffff984 */ /* 0x000fe20000000800 */
[----:B------:R-:W-:Y:S01]  /*bd80*/  @!PT LDS RZ, [RZ] ;  /* 0x00000000fffff984 */ /* 0x000fe20000000800 */
[----:B------:R1:W-:Y:S06]  /*bd90*/  MEMBAR.ALL.CTA ;  /* 0x0000000000007992 */ /* 0x0003ec0000008000 */
[----:B-1----:R-:W1:Y:S01]  /*bda0*/  FENCE.VIEW.ASYNC.S ;  /* 0x00000000000073c6 */ /* 0x002e620000000000 */
[----:B------:R-:W-:Y:S05]  /*bdb0*/  @!P1 BRA `(.L_x_77) ;  /* 0x0000000000049947 */ /* 0x000fea0003800000 */
[----:B------:R-:W-:Y:S01]  /*bdc0*/  BPT.TRAP 0x1 ;  /* 0x000000040000795c */ /* 0x000fe20000300000 */
.L_x_77:
[----:B------:R-:W3:Y:S01]  /*bdd0*/  LDL.LU R4, [R1+0x8] ;  /* 0x0000080001047983 */ /* 0x000ee20000300800 */
[----:B-1----:R-:W-:Y:S03]  /*bde0*/  SYNCS.ARRIVE.TRANS64.A1T0 RZ, [R21+URZ+0x38850], RZ ;  /* 0x038850ff15ff79a7 */ /* 0x002fe6000810003f */
[----:B--2---:R-:W2:Y:S01]  /*bdf0*/  LDL.LU R3, [R1+0xc] ;  /* 0x00000c0001037983 */ /* 0x004ea20000300800 */
[----:B------:R-:W-:Y:S01]  /*be00*/  @!P2 VIADD R0, R21, 0x38880 ;  /* 0x000388801500a836 */ /* 0x000fe20000000000 */
[----:B------:R-:W-:Y:S02]  /*be10*/  UIADD3 UR49, UR44, UR49, URZ ;  /* 0x000000312c317290 */ /* 0x000fe4000fffe03f */
[----:B------:R-:W-:Y:S01]  /*be20*/  UIADD3 UR47, UR47, 0x1, URZ ;  /* 0x000000012f2f7890 */ /* 0x000fe2000fffe03f */
[----:B------:R-:W1:Y:S01]  /*be30*/  LDC R2, c[0x0][0xda4] ;  /* 0x00036900ff027b82 */ /* 0x000e620000000800 */
[----:B------:R-:W-:-:S07]  /*be40*/  @!P2 PRMT R0, RZ, 0x654, R0 ;  /* 0x00000654ff00a816 */ /* 0x000fce0000000000 */
[----:B------:R-:W-:Y:S01]  /*be50*/  BAR.SYNC.DEFER_BLOCKING 0x2, 0x80 ;  /* 0x0082000000007b1d */ /* 0x000fe20000010000 */
[----:B-1----:R-:W-:-:S05]  /*be60*/  ISETP.LE.AND P1, PT, R2, UR49, PT ;  /* 0x0000003102007c0c */ /* 0x002fca000bf23270 */
[----:B------:R3:W-:Y:S02]  /*be70*/  @!P2 SYNCS.ARRIVE.TRANS64.RED.A1T0 RZ, [R0+URZ], RZ ;  /* 0x000000ff00ffa9a7 */ /* 0x0007e4000810043f */
[----:B---3--:R-:W-:-:S05]  /*be80*/  VIADD R0, R4, 0x1 ;  /* 0x0000000104007836 */ /* 0x008fca0000000000 */
[----:B------:R-:W-:-:S04]  /*be90*/  ISETP.NE.AND P0, PT, R0, 0x2, PT ;  /* 0x000000020000780c */ /* 0x000fc80003f05270 */
[----:B------:R-:W-:Y:S02]  /*bea0*/  SEL R2, RZ, 0x1, P0 ;  /* 0x00000001ff027807 */ /* 0x000fe40000000000 */
[----:B------:R-:W-:Y:S02]  /*beb0*/  SEL R0, R0, RZ, P0 ;  /* 0x000000ff00007207 */ /* 0x000fe40000000000 */
[----:B--2---:R-:W-:-:S03]  /*bec0*/  LOP3.LUT R3, R3, R2, RZ, 0x3c, !PT ;  /* 0x0000000203037212 */ /* 0x004fc600078e3cff */
[----:B------:R2:W-:Y:S04]  /*bed0*/  STL [R1+0x8], R0 ;  /* 0x0000080001007387 */ /* 0x0005e80000100800 */
[----:B------:R2:W-:Y:S01]  /*bee0*/  STL [R1+0xc], R3 ;  /* 0x00000c0301007387 */ /* 0x0005e20000100800 */
[----:B------:R-:W-:Y:S05]  /*bef0*/  @!P1 BRA `(.L_x_78) ;  /* 0xffffffd0005c9947 */ /* 0x000fea000383ffff */
[----:B------:R-:W-:-:S12]  /*bf00*/  ULOP3.LUT UR47, UR47, 0x1, URZ, 0xc, !UPT ;  /* 0x000000012f2f7892 */ /* 0x000fd8000f8e0c3f */
.L_x_34:
[----:B--2---:R-:W1:Y:S01]  /*bf10*/  S2R R3, SR_CgaCtaId ;  /* 0x0000000000037919 */ /* 0x004e620000008800 */
[----:B------:R-:W-:-:S04]  /*bf20*/  MOV R0, 0x400 ;  /* 0x0000040000007802 */ /* 0x000fc80000000f00 */
[----:B-1----:R-:W-:Y:S01]  /*bf30*/  LEA R9, R3, R0, 0x18 ;  /* 0x0000000003097211 */ /* 0x002fe200078ec0ff */
[----:B------:R-:W-:-:S05]  /*bf40*/  IMAD.U32 R0, RZ, RZ, UR47 ;  /* 0x0000002fff007e24 */ /* 0x000fca000f8e00ff */
[----:B------:R-:W-:-:S04]  /*bf50*/  SHF.L.U32 R0, R0, 0x1f, RZ ;  /* 0x0000001f00007819 */ /* 0x000fc800000006ff */
[----:B------:R-:W1:Y:S02]  /*bf60*/  SYNCS.PHASECHK.TRANS64.TRYWAIT P0, [R9+URZ+0x38820], R0 ;  /* 0x03882000090075a7 */ /* 0x000e64000800017f */
[----:B-1----:R-:W-:Y:S05]  /*bf70*/  @!P0 BRA `(.L_x_79) ;  /* 0x0000000800408947 */ /* 0x002fea0003800000 */
.L_x_107:
[----:B------:R-:W2:Y:S02]  /*bf80*/  S2R R2, SR_TID.X ;  /* 0x0000000000027919 */ /* 0x000ea40000002100 */
[----:B--2---:R-:W-:-:S04]  /*bf90*/  SHF.R.U32.HI R2, RZ, 0x5, R2 ;  /* 0x00000005ff027819 */ /* 0x004fc80000011602 */
[----:B------:R-:W-:-:S05]  /*bfa0*/  LOP3.LUT R2, R2, 0x3, RZ, 0xc0, !PT ;  /* 0x0000000302027812 */ /* 0x000fca00078ec0ff */
[----:B-1----:R-:W1:Y:S02]  /*bfb0*/  SHFL.IDX PT, R0, R2, RZ, 0x1f ;  /* 0x00001fff02007589 */ /* 0x002e6400000e0000 */
[----:B-1----:R-:W-:-:S13]  /*bfc0*/  ISETP.NE.AND P0, PT, R0, RZ, PT ;  /* 0x000000ff0000720c */ /* 0x002fda0003f05270 */
[----:B------:R-:W-:Y:S05]  /*bfd0*/  @P0 EXIT ;  /* 0x000000000000094d */ /* 0x000fea0003800000 */
[----:B------:R-:W-:Y:S01]  /*bfe0*/  ELECT P0, URZ, PT ;  /* 0x00000000003f782f */ /* 0x000fe20003800000 */
[----:B------:R-:W-:-:S12]  /*bff0*/  BSSY B0, `(.L_x_80) ;  /* 0x000002a000007945 */ /* 0x000fd80003800000 */
[----:B------:R-:W-:Y:S05]  /*c000*/  @!P0 BRA `(.L_x_81) ;  /* 0x0000000000a08947 */ /* 0x000fea0003800000 */
[----:B------:R-:W-:-:S06]  /*c010*/  ULOP3.LUT UR4, UR46, 0x2, URZ, 0xfc, !UPT ;  /* 0x000000022e047892 */ /* 0x000fcc000f8efc3f */
[----:B------:R-:W-:-:S05]  /*c020*/  IMAD.U32 R0, RZ, RZ, UR4 ;  /* 0x00000004ff007e24 */ /* 0x000fca000f8e00ff */
[----:B------:R-:W-:-:S13]  /*c030*/  ISETP.NE.AND P0, PT, R0, 0x3, PT ;  /* 0x000000030000780c */ /* 0x000fda0003f05270 */
[----:B------:R-:W-:Y:S05]  /*c040*/  @!P0 BRA `(.L_x_82) ;  /* 0x0000000000048947 */ /* 0x000fea0003800000 */
[----:B------:R-:W-:Y:S01]  /*c050*/  BPT.TRAP 0x1 ;  /* 0x000000040000795c */ /* 0x000fe20000300000 */
.L_x_82:
[----:B------:R-:W2:Y:S04]  /*c060*/  LDL R2, [R1+0x8] ;  /* 0x0000080001027983 */ /* 0x000ea80000100800 */
[----:B------:R-:W3:Y:S01]  /*c070*/  LDL.LU R6, [R1+0xc] ;  /* 0x00000c0001067983 */ /* 0x000ee20000300800 */
[----:B------:R-:W-:-:S04]  /*c080*/  VIADD R0, R9, 0x38840 ;  /* 0x0003884009007836 */ /* 0x000fc80000000000 */
[C---:B--2---:R-:W-:Y:S02]  /*c090*/  IMAD R5, R2.reuse, 0x8, R0 ;  /* 0x0000000802057824 */ /* 0x044fe400078e0200 */
[----:B------:R-:W-:Y:S01]  /*c0a0*/  VIADD R2, R2, 0x1 ;  /* 0x0000000102027836 */ /* 0x000fe20000000000 */
[----:B---3--:R-:W-:-:S04]  /*c0b0*/  SHF.L.U32 R4, R6, 0x1f, RZ ;  /* 0x0000001f06047819 */ /* 0x008fc800000006ff */
[----:B------:R-:W-:Y:S01]  /*c0c0*/  ISETP.NE.AND P2, PT, R2, 0x2, PT ;  /* 0x000000020200780c */ /* 0x000fe20003f45270 */
[----:B------:R-:W1:Y:S03]  /*c0d0*/  SYNCS.PHASECHK.TRANS64.TRYWAIT P1, [R5+URZ], R4 ;  /* 0x00000004050075a7 */ /* 0x000e66000802017f */
[----:B------:R-:W-:-:S04]  /*c0e0*/  SEL R3, RZ, 0x1, P2 ;  /* 0x00000001ff037807 */ /* 0x000fc80001000000 */
[----:B------:R-:W-:Y:S02]  /*c0f0*/  LOP3.LUT R6, R6, R3, RZ, 0x3c, !PT ;  /* 0x0000000306067212 */ /* 0x000fe400078e3cff */
[----:B------:R-:W-:-:S05]  /*c100*/  SEL R3, R2, RZ, P2 ;  /* 0x000000ff02037207 */ /* 0x000fca0001000000 */
[----:B------:R-:W-:Y:S01]  /*c110*/  IMAD R7, R3, 0x8, R0 ;  /* 0x0000000803077824 */ /* 0x000fe200078e0200 */
[----:B------:R-:W-:Y:S01]  /*c120*/  SHF.L.U32 R0, R6, 0x1f, RZ ;  /* 0x0000001f06007819 */ /* 0x000fe200000006ff */
[----:B-1----:R-:W-:Y:S06]  /*c130*/  @!P1 BRA `(.L_x_83) ;  /* 0x0000000400e49947 */ /* 0x002fec0003800000 */
.L_x_108:
[----:B------:R-:W2:Y:S02]  /*c140*/  SYNCS.PHASECHK.TRANS64.TRYWAIT P1, [R7+URZ], R0 ;  /* 0x00000000070075a7 */ /* 0x000ea4000802017f */
[----:B--2---:R-:W-:Y:S05]  /*c150*/  @!P1 BRA `(.L_x_84) ;  /* 0x0000000400f09947 */ /* 0x004fea0003800000 */
.L_x_109:
[----:B------:R-:W-:Y:S05]  /*c160*/  @!P0 BRA `(.L_x_85) ;  /* 0x0000000000048947 */ /* 0x000fea0003800000 */
[----:B------:R-:W-:Y:S01]  /*c170*/  BPT.TRAP 0x1 ;  /* 0x000000040000795c */ /* 0x000fe20000300000 */
.L_x_85:
[----:B------:R-:W1:Y:S02]  /*c180*/  LDL.LU R2, [R1+0x8] ;  /* 0x0000080001027983 */ /* 0x000e640000300800 */
[----:B-1----:R-:W-:-:S04]  /*c190*/  IMAD R5, R2, 0x8, R9 ;  /* 0x0000000802057824 */ /* 0x002fc800078e0209 */
[----:B------:R-:W1:Y:S02]  /*c1a0*/  SYNCS.PHASECHK.TRANS64.TRYWAIT P1, [R5+URZ+0x38860], R4 ;  /* 0x03886004050075a7 */ /* 0x000e64000802017f */
[----:B-1----:R-:W-:Y:S05]  /*c1b0*/  @!P1 BRA `(.L_x_86) ;  /* 0x0000000400ec9947 */ /* 0x002fea0003800000 */
.L_x_110:
[----:B------:R-:W-:Y:S05]  /*c1c0*/  @!P0 BRA `(.L_x_87) ;  /* 0x0000000000048947 */ /* 0x000fea0003800000 */
[----:B------:R-:W-:Y:S01]  /*c1d0*/  BPT.TRAP 0x1 ;  /* 0x000000040000795c */ /* 0x000fe20000300000 */
.L_x_87:
[----:B------:R-:W-:-:S04]  /*c1e0*/  IMAD R3, R3, 0x8, R9 ;  /* 0x0000000803037824 */ /* 0x000fc800078e0209 */
[----:B------:R-:W3:Y:S02]  /*c1f0*/  SYNCS.PHASECHK.TRANS64.TRYWAIT P1, [R3+URZ+0x38860], R0 ;  /* 0x03886000030075a7 */ /* 0x000ee4000802017f */
[----:B---3--:R-:W-:Y:S05]  /*c200*/  @!P1 BRA `(.L_x_88) ;  /* 0x0000000400ec9947 */ /* 0x008fea0003800000 */
.L_x_111:
[----:B------:R-:W-:Y:S05]  /*c210*/  @!P0 BRA `(.L_x_89) ;  /* 0x0000000000048947 */ /* 0x000fea0003800000 */
[----:B------:R-:W-:Y:S01]  /*c220*/  BPT.TRAP 0x1 ;  /* 0x000000040000795c */ /* 0x000fe20000300000 */
.L_x_89:
[----:B------:R-:W4:Y:S02]  /*c230*/  SYNCS.PHASECHK.TRANS64.TRYWAIT P0, [R5+URZ+0x38880], R4 ;  /* 0x03888004050075a7 */ /* 0x000f24000800017f */
[----:B----4-:R-:W-:Y:S05]  /*c240*/  @!P0 BRA `(.L_x_90) ;  /* 0x0000000400f08947 */ /* 0x010fea0003800000 */
.L_x_91:
[----:B------:R1:W1:Y:S02]  /*c250*/  SYNCS.PHASECHK.TRANS64.TRYWAIT P0, [R3+URZ+0x38880], R0 ;  /* 0x03888000030075a7 */ /* 0x000264000800017f */
[----:B-1----:R-:W-:Y:S05]  /*c260*/  @!P0 NANOSLEEP.SYNCS 0x989680 ;  /* 0x009896800000895d */ /* 0x002fea0003900000 */
[----:B------:R-:W1:Y:S02]  /*c270*/  @!P0 SYNCS.PHASECHK.TRANS64 P0, [R3+URZ+0x38880], R0 ;  /* 0x03888000030085a7 */ /* 0x000e64000800007f */
[----:B-1----:R-:W-:Y:S05]  /*c280*/  @!P0 BRA `(.L_x_91) ;  /* 0xfffffffc00f08947 */ /* 0x002fea000383ffff */
.L_x_81:
[----:B------:R-:W-:Y:S05]  /*c290*/  BSYNC B0 ;  /* 0x0000000000007941 */ /* 0x000fea0003800000 */
.L_x_80:
[----:B------:R-:W-:Y:S05]  /*c2a0*/  EXIT ;  /* 0x000000000000794d */ /* 0x000fea0003800000 */
.L_x_10:
[----:B-1----:R-:W-:-:S04]  /*c2b0*/  IMAD.U32 R3, RZ, RZ, UR38 ;  /* 0x00000026ff037e24 */ /* 0x002fc8000f8e00ff */
[----:B------:R1:W2:Y:S03]  /*c2c0*/  SYNCS.PHASECHK.TRANS64.TRYWAIT P1, [R3+URZ+0x38800], R0 ;  /* 0x03880000030075a7 */ /* 0x0002a6000802017f */
[----:B--2---:R-:W-:Y:S05]  /*c2d0*/  @!P1 NANOSLEEP.SYNCS 0x989680 ;  /* 0x009896800000995d */ /* 0x004fea0003900000 */
[----:B------:R-:W2:Y:S02]  /*c2e0*/  @!P1 SYNCS.PHASECHK.TRANS64 P1, [R3+URZ+0x38800], R0 ;  /* 0x03880000030095a7 */ /* 0x000ea4000802007f */
[----:B--2---:R-:W-:Y:S05]  /*c2f0*/  @!P1 BRA `(.L_x_10) ;  /* 0xfffffffc00ec9947 */ /* 0x004fea000383ffff */
[----:B------:R-:W-:Y:S05]  /*c300*/  BRA `(.L_x_92) ;  /* 0xffffff5000807947 */ /* 0x000fea000383ffff */
.L_x_14:
[----:B--2---:R2:W3:Y:S02]  /*c310*/  SYNCS.PHASECHK.TRANS64.TRYWAIT P1, [R3+URZ+0x38830], R0 ;  /* 0x03883000030075a7 */ /* 0x0044e4000802017f */
[----:B---3--:R-:W-:Y:S05]  /*c320*/  @!P1 NANOSLEEP.SYNCS 0x989680 ;  /* 0x009896800000995d */ /* 0x008fea0003900000 */
[----:B------:R-:W3:Y:S02]  /*c330*/  @!P1 SYNCS.PHASECHK.TRANS64 P1, [R3+URZ+0x38830], R0 ;  /* 0x03883000030095a7 */ /* 0x000ee4000802007f */
[----:B---3--:R-:W-:Y:S05]  /*c340*/  @!P1 BRA `(.L_x_14) ;  /* 0xfffffffc00f09947 */ /* 0x008fea000383ffff */
[----:B------:R-:W-:Y:S05]  /*c350*/  BRA `(.L_x_13) ;  /* 0xffffff5000a87947 */ /* 0x000fea000383ffff */
.L_x_19:
[----:B--2---:R-:W-:-:S04]  /*c360*/  IMAD.U32 R5, RZ, RZ, UR6 ;  /* 0x00000006ff057e24 */ /* 0x004fc8000f8e00ff */
[----:B------:R2:W3:Y:S03]  /*c370*/  SYNCS.PHASECHK.TRANS64.TRYWAIT P1, [R5+URZ+0x38830], R0 ;  /* 0x03883000050075a7 */ /* 0x0004e6000802017f */
[----:B---3--:R-:W-:Y:S05]  /*c380*/  @!P1 NANOSLEEP.SYNCS 0x989680 ;  /* 0x009896800000995d */ /* 0x008fea0003900000 */
[----:B------:R-:W3:Y:S02]  /*c390*/  @!P1 SYNCS.PHASECHK.TRANS64 P1, [R5+URZ+0x38830], R0 ;  /* 0x03883000050095a7 */ /* 0x000ee4000802007f */
[----:B---3--:R-:W-:Y:S05]  /*c3a0*/  @!P1 BRA `(.L_x_19) ;  /* 0xfffffffc00ec9947 */ /* 0x008fea000383ffff */
[----:B------:R-:W-:Y:S05]  /*c3b0*/  BRA `(.L_x_16) ;  /* 0xffffff7c00647947 */ /* 0x000fea000383ffff */
.L_x_23:
[----:B--2---:R-:W-:-:S04]  /*c3c0*/  IMAD.U32 R5, RZ, RZ, UR6 ;  /* 0x00000006ff057e24 */ /* 0x004fc8000f8e00ff */
[----:B------:R2:W3:Y:S03]  /*c3d0*/  SYNCS.PHASECHK.TRANS64.TRYWAIT P1, [R5+URZ+0x38850], R0 ;  /* 0x03885000050075a7 */ /* 0x0004e6000802017f */
[----:B---3--:R-:W-:Y:S05]  /*c3e0*/  @!P1 NANOSLEEP.SYNCS 0x989680 ;  /* 0x009896800000995d */ /* 0x008fea0003900000 */
[----:B------:R-:W3:Y:S02]  /*c3f0*/  @!P1 SYNCS.PHASECHK.TRANS64 P1, [R5+URZ+0x38850], R0 ;  /* 0x03885000050095a7 */ /* 0x000ee4000802007f */
[----:B---3--:R-:W-:Y:S05]  /*c400*/  @!P1 BRA `(.L_x_23) ;  /* 0xfffffffc00ec9947 */ /* 0x008fea000383ffff */
[----:B------:R-:W-:Y:S05]  /*c410*/  BRA `(.L_x_20) ;  /* 0xffffff8000307947 */ /* 0x000fea000383ffff */
.L_x_29:
[----:B--2---:R-:W-:-:S04]  /*c420*/  IMAD.U32 R7, RZ, RZ, UR8 ;  /* 0x00000008ff077e24 */ /* 0x004fc8000f8e00ff */
[----:B------:R2:W3:Y:S03]  /*c430*/  SYNCS.PHASECHK.TRANS64.TRYWAIT P1, [R7+URZ+0x38850], R6 ;  /* 0x03885006070075a7 */ /* 0x0004e6000802017f */
[----:B---3--:R-:W-:Y:S05]  /*c440*/  @!P1 NANOSLEEP.SYNCS 0x989680 ;  /* 0x009896800000995d */ /* 0x008fea0003900000 */
[----:B------:R-:W3:Y:S02]  /*c450*/  @!P1 SYNCS.PHASECHK.TRANS64 P1, [R7+URZ+0x38850], R6 ;  /* 0x03885006070095a7 */ /* 0x000ee4000802007f */
[----:B---3--:R-:W-:Y:S05]  /*c460*/  @!P1 BRA `(.L_x_29) ;  /* 0xfffffffc00ec9947 */ /* 0x008fea000383ffff */
[----:B------:R-:W-:Y:S05]  /*c470*/  BRA `(.L_x_28) ;  /* 0xffffff9c00d07947 */ /* 0x000fea000383ffff */
.L_x_39:
[----:B------:R-:W-:Y:S02]  /*c480*/  IMAD.MOV.U32 R13, RZ, RZ, R6 ;  /* 0x000000ffff0d7224 */ /* 0x000fe400078e0006 */
[----:B------:R-:W-:Y:S02]  /*c490*/  IMAD.MOV.U32 R12, RZ, RZ, RZ ;  /* 0x000000ffff0c7224 */ /* 0x000fe400078e00ff */
[----:B------:R-:W-:Y:S02]  /*c4a0*/  IMAD.MOV.U32 R11, RZ, RZ, 0x1f ;  /* 0x0000001fff0b7424 */ /* 0x000fe400078e00ff */
[----:B------:R-:W-:-:S07]  /*c4b0*/  IMAD.MOV.U32 R15, RZ, RZ, -0x1 ;  /* 0xffffffffff0f7424 */ /* 0x000fce00078e00ff */
[----:B-1----:R-:W-:Y:S05]  /*c4c0*/  WARPSYNC.COLLECTIVE R15, `(.L_x_93) ;  /* 0x000000000f087348 */ /* 0x002fea0003c00000 */
[----:B------:R2:W3:Y:S02]  /*c4d0*/  SHFL.IDX P6, R14, R13, R12, R11 ;  /* 0x0000000c0d0e7389 */ /* 0x0004e400000c000b */
[----:B-123--:R-:W-:Y:S01]  /*c4e0*/  ENDCOLLECTIVE ;  /* 0x000000000000791b */ /* 0x00efe20003800000 */
.L_x_93:
[----:B------:R-:W-:Y:S05]  /*c4f0*/  BRA `(.L_x_94) ;  /* 0xffffffd4003c7947 */ /* 0x000fea000383ffff */
.L_x_41:
[----:B------:R-:W-:Y:S01]  /*c500*/  BSSY B0, `(.L_x_95) ;  /* 0x0000006000007945 */ /* 0x000fe20003800000 */
[----:B------:R-:W-:-:S07]  /*c510*/  IMAD.MOV.U32 R15, RZ, RZ, -0x1 ;  /* 0xffffffffff0f7424 */ /* 0x000fce00078e00ff */
[----:B------:R-:W-:Y:S05]  /*c520*/  WARPSYNC.COLLECTIVE R15, `(.L_x_96) ;  /* 0x000000000f0c7348 */ /* 0x000fea0003c00000 */
[----:B------:R-:W-:Y:S02]  /*c530*/  ELECT P6, UR62, PT ;  /* 0x00000000003e782f */ /* 0x000fe400038c0000 */
[----:B------:R-:W-:Y:S01]  /*c540*/  MOV R14, UR62 ;  /* 0x0000003e000e7c02 */ /* 0x000fe20008000f00 */
[----:B------:R-:W-:Y:S10]  /*c550*/  ENDCOLLECTIVE ;  /* 0x000000000000791b */ /* 0x000ff40003800000 */
.L_x_96:
[----:B------:R-:W-:Y:S05]  /*c560*/  BSYNC B0 ;  /* 0x0000000000007941 */ /* 0x000fea0003800000 */
.L_x_95:
[----:B------:R-:W-:Y:S05]  /*c570*/  BRA `(.L_x_97) ;  /* 0xffffffd4003c7947 */ /* 0x000fea000383ffff */
.L_x_44:
[----:B-1----:R1:W2:Y:S02]  /*c580*/  SYNCS.PHASECHK.TRANS64.TRYWAIT P3, [R5+URZ+0x38880], R2 ;  /* 0x03888002050075a7 */ /* 0x0022a4000806017f */
[----:B--2---:R-:W-:Y:S05]  /*c590*/  @!P3 NANOSLEEP.SYNCS 0x989680 ;  /* 0x009896800000b95d */ /* 0x004fea0003900000 */
[----:B------:R-:W2:Y:S02]  /*c5a0*/  @!P3 SYNCS.PHASECHK.TRANS64 P3, [R5+URZ+0x38880], R2 ;  /* 0x038880020500b5a7 */ /* 0x000ea4000806007f */
[----:B--2---:R-:W-:Y:S05]  /*c5b0*/  @!P3 BRA `(.L_x_44) ;  /* 0xfffffffc00f0b947 */ /* 0x004fea000383ffff */
[----:B------:R-:W-:Y:S05]  /*c5c0*/  BRA `(.L_x_98) ;  /* 0xffffffd400947947 */ /* 0x000fea000383ffff */
.L_x_46:
[----:B--2---:R2:W3:Y:S02]  /*c5d0*/  SYNCS.PHASECHK.TRANS64.TRYWAIT P3, [R5+URZ+0x38840], R2 ;  /* 0x03884002050075a7 */ /* 0x0044e4000806017f */
[----:B---3--:R-:W-:Y:S05]  /*c5e0*/  @!P3 NANOSLEEP.SYNCS 0x989680 ;  /* 0x009896800000b95d */ /* 0x008fea0003900000 */
[----:B------:R-:W3:Y:S02]  /*c5f0*/  @!P3 SYNCS.PHASECHK.TRANS64 P3, [R5+URZ+0x38840], R2 ;  /* 0x038840020500b5a7 */ /* 0x000ee4000806007f */
[----:B---3--:R-:W-:Y:S05]  /*c600*/  @!P3 BRA `(.L_x_46) ;  /* 0xfffffffc00f0b947 */ /* 0x008fea000383ffff */
[----:B------:R-:W-:Y:S05]  /*c610*/  BRA `(.L_x_99) ;  /* 0xffffffd800007947 */ /* 0x000fea000383ffff */
.L_x_48:
[----:B-1----:R-:W-:-:S04]  /*c620*/  IMAD.U32 R3, RZ, RZ, UR40 ;  /* 0x00000028ff037e24 */ /* 0x002fc8000f8e00ff */
[----:B------:R1:W3:Y:S03]  /*c630*/  SYNCS.PHASECHK.TRANS64.TRYWAIT P0, [R3+URZ+0x38820], R2 ;  /* 0x03882002030075a7 */ /* 0x0002e6000800017f */
[----:B---3--:R-:W-:Y:S05]  /*c640*/  @!P0 NANOSLEEP.SYNCS 0x989680 ;  /* 0x009896800000895d */ /* 0x008fea0003900000 */
[----:B------:R-:W3:Y:S02]  /*c650*/  @!P0 SYNCS.PHASECHK.TRANS64 P0, [R3+URZ+0x38820], R2 ;  /* 0x03882002030085a7 */ /* 0x000ee4000800007f */
[----:B---3--:R-:W-:Y:S05]  /*c660*/  @!P0 BRA `(.L_x_48) ;  /* 0xfffffffc00ec8947 */ /* 0x008fea000383ffff */
[----:B------:R-:W-:Y:S05]  /*c670*/  BRA `(.L_x_100) ;  /* 0xffffffd800cc7947 */ /* 0x000fea000383ffff */
.L_x_54:
[----:B---3--:R3:W4:Y:S02]  /*c680*/  SYNCS.PHASECHK.TRANS64.TRYWAIT P0, [R4+URZ+0x38880], R2 ;  /* 0x03888002040075a7 */ /* 0x008724000800017f */
[----:B----4-:R-:W-:Y:S05]  /*c690*/  @!P0 NANOSLEEP.SYNCS 0x989680 ;  /* 0x009896800000895d */ /* 0x010fea0003900000 */
[----:B------:R-:W4:Y:S02]  /*c6a0*/  @!P0 SYNCS.PHASECHK.TRANS64 P0, [R4+URZ+0x38880], R2 ;  /* 0x03888002040085a7 */ /* 0x000f24000800007f */
[----:B----4-:R-:W-:Y:S05]  /*c6b0*/  @!P0 BRA `(.L_x_54) ;  /* 0xfffffffc00f08947 */ /* 0x010fea000383ffff */
[----:B------:R-:W-:Y:S05]  /*c6c0*/  BRA `(.L_x_101) ;  /* 0xffffffdc00707947 */ /* 0x000fea000383ffff */
.L_x_60:
[----:B-1----:R1:W2:Y:S02]  /*c6d0*/  SYNCS.PHASECHK.TRANS64.TRYWAIT P0, [R4+URZ+0x38840], R2 ;  /* 0x03884002040075a7 */ /* 0x0022a4000800017f */
[----:B--2---:R-:W-:Y:S05]  /*c6e0*/  @!P0 NANOSLEEP.SYNCS 0x989680 ;  /* 0x009896800000895d */ /* 0x004fea0003900000 */
[----:B------:R-:W2:Y:S02]  /*c6f0*/  @!P0 SYNCS.PHASECHK.TRANS64 P0, [R4+URZ+0x38840], R2 ;  /* 0x03884002040085a7 */ /* 0x000ea4000800007f */
[----:B--2---:R-:W-:Y:S05]  /*c700*/  @!P0 BRA `(.L_x_60) ;  /* 0xfffffffc00f08947 */ /* 0x004fea000383ffff */
[----:B------:R-:W-:Y:S05]  /*c710*/  BRA `(.L_x_102) ;  /* 0xffffffe000347947 */ /* 0x000fea000383ffff */
.L_x_67:
[----:B---3--:R-:W3:Y:S02]  /*c720*/  LDL R3, [R1] ;  /* 0x0000000001037983 */ /* 0x008ee40000100800 */
[----:B---3--:R3:W4:Y:S02]  /*c730*/  SYNCS.PHASECHK.TRANS64.TRYWAIT P3, [R3+URZ+0x38870], R2 ;  /* 0x03887002030075a7 */ /* 0x008724000806017f */
[----:B----4-:R-:W-:Y:S05]  /*c740*/  @!P3 NANOSLEEP.SYNCS 0x989680 ;  /* 0x009896800000b95d */ /* 0x010fea0003900000 */
[----:B------:R-:W4:Y:S02]  /*c750*/  @!P3 SYNCS.PHASECHK.TRANS64 P3, [R3+URZ+0x38870], R2 ;  /* 0x038870020300b5a7 */ /* 0x000f24000806007f */
[----:B----4-:R-:W-:Y:S05]  /*c760*/  @!P3 BRA `(.L_x_67) ;  /* 0xfffffffc00ecb947 */ /* 0x010fea000383ffff */
[----:B------:R-:W-:Y:S05]  /*c770*/  BRA `(.L_x_103) ;  /* 0xffffffe400147947 */ /* 0x000fea000383ffff */
.L_x_69:
[----:B---3--:R-:W3:Y:S02]  /*c780*/  LDL R3, [R1] ;  /* 0x0000000001037983 */ /* 0x008ee40000100800 */
[----:B---3--:R3:W4:Y:S02]  /*c790*/  SYNCS.PHASECHK.TRANS64.TRYWAIT P3, [R3+URZ+0x38860], R2 ;  /* 0x03886002030075a7 */ /* 0x008724000806017f */
[----:B----4-:R-:W-:Y:S05]  /*c7a0*/  @!P3 NANOSLEEP.SYNCS 0x989680 ;  /* 0x009896800000b95d */ /* 0x010fea0003900000 */
[----:B------:R-:W4:Y:S02]  /*c7b0*/  @!P3 SYNCS.PHASECHK.TRANS64 P3, [R3+URZ+0x38860], R2 ;  /* 0x038860020300b5a7 */ /* 0x000f24000806007f */
[----:B----4-:R-:W-:Y:S05]  /*c7c0*/  @!P3 BRA `(.L_x_69) ;  /* 0xfffffffc00ecb947 */ /* 0x010fea000383ffff */
[----:B------:R-:W-:Y:S05]  /*c7d0*/  BRA `(.L_x_104) ;  /* 0xffffffe4001c7947 */ /* 0x000fea000383ffff */
.L_x_74:
[----:B-1----:R1:W3:Y:S02]  /*c7e0*/  SYNCS.PHASECHK.TRANS64.TRYWAIT P0, [R21+URZ+0x38870], R0 ;  /* 0x03887000150075a7 */ /* 0x0022e4000800017f */
[----:B---3--:R-:W-:Y:S05]  /*c7f0*/  @!P0 NANOSLEEP.SYNCS 0x989680 ;  /* 0x009896800000895d */ /* 0x008fea0003900000 */
[----:B------:R-:W3:Y:S02]  /*c800*/  @!P0 SYNCS.PHASECHK.TRANS64 P0, [R21+URZ+0x38870], R0 ;  /* 0x03887000150085a7 */ /* 0x000ee4000800007f */
[----:B---3--:R-:W-:Y:S05]  /*c810*/  @!P0 BRA `(.L_x_74) ;  /* 0xfffffffc00f08947 */ /* 0x008fea000383ffff */
[----:B------:R-:W-:Y:S05]  /*c820*/  BRA `(.L_x_105) ;  /* 0xffffffec00587947 */ /* 0x000fea000383ffff */
.L_x_76:
[----:B-1----:R1:W3:Y:S02]  /*c830*/  SYNCS.PHASECHK.TRANS64.TRYWAIT P0, [R21+URZ+0x38860], R0 ;  /* 0x03886000150075a7 */ /* 0x0022e4000800017f */
[----:B---3--:R-:W-:Y:S05]  /*c840*/  @!P0 NANOSLEEP.SYNCS 0x989680 ;  /* 0x009896800000895d */ /* 0x008fea0003900000 */
[----:B------:R-:W3:Y:S02]  /*c850*/  @!P0 SYNCS.PHASECHK.TRANS64 P0, [R21+URZ+0x38860], R0 ;  /* 0x03886000150085a7 */ /* 0x000ee4000800007f */
[----:B---3--:R-:W-:Y:S05]  /*c860*/  @!P0 BRA `(.L_x_76) ;  /* 0xfffffffc00f08947 */ /* 0x008fea000383ffff */
[----:B------:R-:W-:Y:S05]  /*c870*/  BRA `(.L_x_106) ;  /* 0xffffffec00607947 */ /* 0x000fea000383ffff */
.L_x_79:
[----:B-1----:R1:W2:Y:S02]  /*c880*/  SYNCS.PHASECHK.TRANS64.TRYWAIT P0, [R9+URZ+0x38820], R0 ;  /* 0x03882000090075a7 */ /* 0x0022a4000800017f */
[----:B--2---:R-:W-:Y:S05]  /*c890*/  @!P0 NANOSLEEP.SYNCS 0x989680 ;  /* 0x009896800000895d */ /* 0x004fea0003900000 */
[----:B------:R-:W2:Y:S02]  /*c8a0*/  @!P0 SYNCS.PHASECHK.TRANS64 P0, [R9+URZ+0x38820], R0 ;  /* 0x03882000090085a7 */ /* 0x000ea4000800007f */
[----:B--2---:R-:W-:Y:S05]  /*c8b0*/  @!P0 BRA `(.L_x_79) ;  /* 0xfffffffc00f08947 */ /* 0x004fea000383ffff */
[----:B------:R-:W-:Y:S05]  /*c8c0*/  BRA `(.L_x_107) ;  /* 0xfffffff400ac7947 */ /* 0x000fea000383ffff */
.L_x_83:
[----:B-1----:R1:W2:Y:S02]  /*c8d0*/  SYNCS.PHASECHK.TRANS64.TRYWAIT P1, [R5+URZ], R4 ;  /* 0x00000004050075a7 */ /* 0x0022a4000802017f */
[----:B--2---:R-:W-:Y:S05]  /*c8e0*/  @!P1 NANOSLEEP.SYNCS 0x989680 ;  /* 0x009896800000995d */ /* 0x004fea0003900000 */
[----:B------:R-:W2:Y:S02]  /*c8f0*/  @!P1 SYNCS.PHASECHK.TRANS64 P1, [R5+URZ], R4 ;  /* 0x00000004050095a7 */ /* 0x000ea4000802007f */
[----:B--2---:R-:W-:Y:S05]  /*c900*/  @!P1 BRA `(.L_x_83) ;  /* 0xfffffffc00f09947 */ /* 0x004fea000383ffff */
[----:B------:R-:W-:Y:S05]  /*c910*/  BRA `(.L_x_108) ;  /* 0xfffffff800087947 */ /* 0x000fea000383ffff */
.L_x_84:
[----:B--2---:R2:W3:Y:S02]  /*c920*/  SYNCS.PHASECHK.TRANS64.TRYWAIT P1, [R7+URZ], R0 ;  /* 0x00000000070075a7 */ /* 0x0044e4000802017f */
[----:B---3--:R-:W-:Y:S05]  /*c930*/  @!P1 NANOSLEEP.SYNCS 0x989680 ;  /* 0x009896800000995d */ /* 0x008fea0003900000 */
[----:B------:R-:W3:Y:S02]  /*c940*/  @!P1 SYNCS.PHASECHK.TRANS64 P1, [R7+URZ], R0 ;  /* 0x00000000070095a7 */ /* 0x000ee4000802007f */
[----:B---3--:R-:W-:Y:S05]  /*c950*/  @!P1 BRA `(.L_x_84) ;  /* 0xfffffffc00f09947 */ /* 0x008fea000383ffff */
[----:B------:R-:W-:Y:S05]  /*c960*/  BRA `(.L_x_109) ;  /* 0xfffffff400fc7947 */ /* 0x000fea000383ffff */
.L_x_86:
[----:B-1----:R1:W3:Y:S02]  /*c970*/  SYNCS.PHASECHK.TRANS64.TRYWAIT P1, [R5+URZ+0x38860], R4 ;  /* 0x03886004050075a7 */ /* 0x0022e4000802017f */
[----:B---3--:R-:W-:Y:S05]  /*c980*/  @!P1 NANOSLEEP.SYNCS 0x989680 ;  /* 0x009896800000995d */ /* 0x008fea0003900000 */
[----:B------:R-:W3:Y:S02]  /*c990*/  @!P1 SYNCS.PHASECHK.TRANS64 P1, [R5+URZ+0x38860], R4 ;  /* 0x03886004050095a7 */ /* 0x000ee4000802007f */
[----:B---3--:R-:W-:Y:S05]  /*c9a0*/  @!P1 BRA `(.L_x_86) ;  /* 0xfffffffc00f09947 */ /* 0x008fea000383ffff */
[----:B------:R-:W-:Y:S05]  /*c9b0*/  BRA `(.L_x_110) ;  /* 0xfffffff800007947 */ /* 0x000fea000383ffff */
.L_x_88:
[----:B---3--:R3:W4:Y:S02]  /*c9c0*/  SYNCS.PHASECHK.TRANS64.TRYWAIT P1, [R3+URZ+0x38860], R0 ;  /* 0x03886000030075a7 */ /* 0x008724000802017f */
[----:B----4-:R-:W-:Y:S05]  /*c9d0*/  @!P1 NANOSLEEP.SYNCS 0x989680 ;  /* 0x009896800000995d */ /* 0x010fea0003900000 */
[----:B------:R-:W4:Y:S02]  /*c9e0*/  @!P1 SYNCS.PHASECHK.TRANS64 P1, [R3+URZ+0x38860], R0 ;  /* 0x03886000030095a7 */ /* 0x000f24000802007f */
[----:B----4-:R-:W-:Y:S05]  /*c9f0*/  @!P1 BRA `(.L_x_88) ;  /* 0xfffffffc00f09947 */ /* 0x010fea000383ffff */
[----:B------:R-:W-:Y:S05]  /*ca00*/  BRA `(.L_x_111) ;  /* 0xfffffff800007947 */ /* 0x000fea000383ffff */
.L_x_90:
[----:B----4-:R4:W1:Y:S02]  /*ca10*/  SYNCS.PHASECHK.TRANS64.TRYWAIT P0, [R5+URZ+0x38880], R4 ;  /* 0x03888004050075a7 */ /* 0x010864000800017f */
[----:B-1----:R-:W-:Y:S05]  /*ca20*/  @!P0 NANOSLEEP.SYNCS 0x989680 ;  /* 0x009896800000895d */ /* 0x002fea0003900000 */
[----:B------:R-:W1:Y:S02]  /*ca30*/  @!P0 SYNCS.PHASECHK.TRANS64 P0, [R5+URZ+0x38880], R4 ;  /* 0x03888004050085a7 */ /* 0x000e64000800007f */
[----:B-1----:R-:W-:Y:S05]  /*ca40*/  @!P0 BRA `(.L_x_90) ;  /* 0xfffffffc00f08947 */ /* 0x002fea000383ffff */
[----:B------:R-:W-:Y:S05]  /*ca50*/  BRA `(.L_x_91) ;  /* 0xfffffff400fc7947 */ /* 0x000fea000383ffff */
.L_x_112:
[----:B------:R-:W-:-:S00]  /*ca60*/  BRA `(.L_x_112) ;  /* 0xfffffffc00fc7947 */ /* 0x000fc0000383ffff */
[----:B------:R-:W-:-:S00]  /*ca70*/  NOP ;  /* 0x0000000000007918 */ /* 0x000fc00000000000 */
        /* <DEDUP_REMOVED lines=8> */
.L_x_2764:


//--------------------- .text._ZN7cutlass13device_kernelIN5flash11enable_sm90INS1_16FlashAttnFwdSm90INS1_25CollectiveMainloopFwdSm90ILi2EN4cute5tupleIJNS5_1CILi1EEES8_S8_EEENS6_IJNS7_ILi128EEESA_NS7_ILi256EEEEEELi256ENS_12float_e4m3_tEfNS_4arch4Sm90ELb0ELb0ELb0ELb1ELb0ELb0ELb0ELb1ELb1ELb0ELb0ELb0EEENS1_21CollectiveEpilogueFwdINS6_IJSA_SB_SA_EEES9_NS_10bfloat16_tESF_Li256ELb1ELb0ELb0ELb1EEENS1_36VarlenDynamicPersistentTileSchedulerILi128ELi128ELi256ELi128ELb0ELb0ELb1ELb0ELb1ELb1EEEEEEEEEvNT_6ParamsE --------------------------
	.section	.text._ZN7cutlass13device_kernelIN5flash11enable_sm90INS1_16FlashAttnFwdSm90INS1_25CollectiveMainloopFwdSm90ILi2EN4cute5tupleIJNS5_1CILi1EEES8_S8_EEENS6_IJNS7_ILi128EEESA_NS7_ILi256EEEEEELi256ENS_12float_e4m3_tEfNS_4arch4Sm90ELb0ELb0ELb0ELb1ELb0ELb0ELb0ELb1ELb1ELb0ELb0ELb0EEENS1_21CollectiveEpilogueFwdINS6_IJSA_SB_SA_EEES9_NS_10bfloat16_tESF_Li256ELb1ELb0ELb0ELb1EEENS1_36VarlenDynamicPersistentTileSchedulerILi128ELi128ELi256ELi128ELb0ELb0ELb1ELb0ELb1ELb1EEEEEEEEEvNT_6ParamsE,"ax",@progbits
	.align	128
.text._ZN7cutlass13device_kernelIN5flash11enable_sm90INS1_16FlashAttnFwdSm90INS1_25CollectiveMainloopFwdSm90ILi2EN4cute5tupleIJNS5_1CILi1EEES8_S8_EEENS6_IJNS7_ILi128EEESA_NS7_ILi256EEEEEELi256ENS_12float_e4m3_tEfNS_4arch4Sm90ELb0ELb0ELb0ELb1ELb0ELb0ELb0ELb1ELb1ELb0ELb0ELb0EEENS1_21CollectiveEpilogueFwdINS6_IJSA_SB_SA_EEES9_NS_10bfloat16_tESF_Li256ELb1ELb0ELb0ELb1EEENS1_36VarlenDynamicPersistentTileSchedulerILi128ELi128ELi256ELi128ELb0ELb0ELb1ELb0ELb1ELb1EEEEEEEEEvNT_6ParamsE:
        .type           _ZN7cutlass13device_kernelIN5flash11enable_sm90INS1_16FlashAttnFwdSm90INS1_25CollectiveMainloopFwdSm90ILi2EN4cute5tupleIJNS5_1CILi1EEES8_S8_EEENS6_IJNS7_ILi128EEESA_NS7_ILi256EEEEEELi256ENS_12float_e4m3_tEfNS_4arch4Sm90ELb0ELb0ELb0ELb1ELb0ELb0ELb0ELb1ELb1ELb0ELb0ELb0EEENS1_21CollectiveEpilogueFwdINS6_IJSA_SB_SA_EEES9_NS_10bfloat16_tESF_Li256ELb1ELb0ELb0ELb1EEENS1_36VarlenDynamicPersistentTileSchedulerILi128ELi128ELi256ELi128ELb0ELb0ELb1ELb0ELb1ELb1EEEEEEEEEvNT_6ParamsE,@function
        .size           _ZN7cutlass13device_kernelIN5flash11enable_sm90INS1_16FlashAttnFwdSm90INS1_25CollectiveMainloopFwdSm90ILi2EN4cute5tupleIJNS5_1CILi1EEES8_S8_EEENS6_IJNS7_ILi128EEESA_NS7_ILi256EEEEEELi256ENS_12float_e4m3_tEfNS_4arch4Sm90ELb0ELb0ELb0ELb1ELb0ELb0ELb0ELb1ELb1ELb0ELb0ELb0EEENS1_21CollectiveEpilogueFwdINS6_IJSA_SB_SA_EEES9_NS_10bfloat16_tESF_Li256ELb1ELb0ELb0ELb1EEENS1_36VarlenDynamicPersistentTileSchedulerILi128ELi128ELi256ELi128ELb0ELb0ELb1ELb0ELb1ELb1EEEEEEEEEvNT_6ParamsE,(.L_x_2765 - _ZN7cutlass13device_kernelIN5flash11enable_sm90INS1_16FlashAttnFwdSm90INS1_25CollectiveMainloopFwdSm90ILi2EN4cute5tupleIJNS5_1CILi1EEES8_S8_EEENS6_IJNS7_ILi128EEESA_NS7_ILi256EEEEEELi256ENS_12float_e4m3_tEfNS_4arch4Sm90ELb0ELb0ELb0ELb1ELb0ELb0ELb0ELb1ELb1ELb0ELb0ELb0EEENS1_21CollectiveEpilogueFwdINS6_IJSA_SB_SA_EEES9_NS_10bfloat16_tESF_Li256ELb1ELb0ELb0ELb1EEENS1_36VarlenDynamicPersistentTileSchedulerILi128ELi128ELi256ELi128ELb0ELb0ELb1ELb0ELb1ELb1EEEEEEEEEvNT_6ParamsE)
        .other          _ZN7cutlass13device_kernelIN5flash11enable_sm90INS1_16FlashAttnFwdSm90INS1_25CollectiveMainloopFwdSm90ILi2EN4cute5tupleIJNS5_1CILi1EEES8_S8_EEENS6_IJNS7_ILi128EEESA_NS7_ILi256EEEEEELi256ENS_12float_e4m3_tEfNS_4arch4Sm90ELb0ELb0ELb0ELb1ELb0ELb0ELb0ELb1ELb1ELb0ELb0ELb0EEENS1_21CollectiveEpilogueFwdINS6_IJSA_SB_SA_EEES9_NS_10bfloat16_tESF_Li256ELb1ELb0ELb0ELb1EEENS1_36VarlenDynamicPersistentTileSchedulerILi128ELi128ELi256ELi128ELb0ELb0ELb1ELb0ELb1ELb1EEEEEEEEEvNT_6ParamsE,@"STO_CUDA_ENTRY STV_DEFAULT"
_ZN7cutlass13device_kernelIN5flash11enable_sm90INS1_16FlashAttnFwdSm90INS1_25CollectiveMainloopFwdSm90ILi2EN4cute5tupleIJNS5_1CILi1EEES8_S8_EEENS6_IJNS7_ILi128EEESA_NS7_ILi256EEEEEELi256ENS_12float_e4m3_tEfNS_4arch4Sm90ELb0ELb0ELb0ELb1ELb0ELb0ELb0ELb1ELb1ELb0ELb0ELb0EEENS1_21CollectiveEpilogueFwdINS6_IJSA_SB_SA_EEES9_NS_10bfloat16_tESF_Li256ELb1ELb0ELb0ELb1EEENS1_36VarlenDynamicPersistentTileSchedulerILi128ELi128ELi256ELi128ELb0ELb0ELb1ELb0ELb1ELb1EEEEEEEEEvNT_6ParamsE:
[----:B------:R-:W0:Y:S02]  /*0000*/  LDC R1, c[0x0][0x28] ;  /* 0x00000a00ff017b82 */ /* 0x000e240000000800 */
[----:B0-----:R-:W-:Y:S01]  /*0010*/  VIADD R1, R1, 0xffffffc0 ;  /* 0xffffffc001017836 */ /* 0x001fe20000000000 */
[----:B------:R-:W0:Y:S01]  /*0020*/  S2R R3, SR_TID.X ;  /* 0x0000000000037919 */ /* 0x000e220000002100 */
[----:B------:R-:W-:Y:S01]  /*0030*/  ELECT P0, URZ, PT ;  /* 0x00000000003f782f */ /* 0x000fe20003800000 */
[----:B------:R-:W-:Y:S01]  /*0040*/  BSSY B0, `(.L_x_113) ;  /* 0x0000011000007945 */ /* 0x000fe20003800000 */
[--C-:B0-----:R-:W-:Y:S02]  /*0050*/  SHF.R.U32.HI R0, RZ, 0x5, R3.reuse ;  /* 0x00000005ff007819 */ /* 0x101fe40000011603 */
[----:B------:R-:W-:-:S03]  /*0060*/  SHF.R.U32.HI R23, RZ, 0x7, R3 ;  /* 0x00000007ff177819 */ /* 0x000fc60000011603 */
[----:B------:R-:W0:Y:S02]  /*0070*/  SHFL.IDX PT, R2, R0, RZ, 0x1f ;  /* 0x00001fff00027589 */ /* 0x000e2400000e0000 */
[----:B0-----:R-:W-:-:S13]  /*0080*/  ISETP.EQ.AND P0, PT, R2, RZ, P0 ;  /* 0x000000ff0200720c */ /* 0x001fda0000702270 */
[----:B------:R-:W-:Y:S05]  /*0090*/  @!P0 BRA `(.L_x_114) ;  /* 0x00000000002c8947 */ /* 0x000fea0003800000 */
[----:B------:R-:W-:Y:S02]  /*00a0*/  ULDC.64 UR4, c[0x0][0x198] ;  /* 0x0000660000047ab9 */ /* 0x000fe40000000a00 */
[----:B------:R-:W-:Y:S02]  /*00b0*/  UIADD3 UR6, UP0, UR4, 0x270, URZ ;  /* 0x0000027004067890 */ /* 0x000fe4000ff1e03f */
[----:B------:R-:W-:Y:S02]  /*00c0*/  UIADD3 UR8, UP1, UR4, 0x370, URZ ;  /* 0x0000037004087890 */ /* 0x000fe4000ff3e03f */
[----:B------:R-:W-:Y:S02]  /*00d0*/  UIADD3 UR4, UP2, UR4, 0x470, URZ ;  /* 0x0000047004047890 */ /* 0x000fe4000ff5e03f */
[----:B------:R-:W-:Y:S02]  /*00e0*/  UIADD3.X UR7, URZ, UR5, URZ, UP0, !UPT ;  /* 0x000000053f077290 */ /* 0x000fe400087fe43f */
[----:B------:R-:W-:-:S02]  /*00f0*/  UIADD3.X UR9, URZ, UR5, URZ, UP1, !UPT ;  /* 0x000000053f097290 */ /* 0x000fc40008ffe43f */
[----:B------:R-:W-:-:S05]  /*0100*/  UIADD3.X UR5, URZ, UR5, URZ, UP2, !UPT ;  /* 0x000000053f057290 */ /* 0x000fca00097fe43f */
[----:B------:R0:W-:Y:S02]  /*0110*/  UTMACCTL.PF [UR6] ;  /* 0x00000000060079b9 */ /* 0x0001e40008040000 */
[----:B------:R0:W-:Y:S02]  /*0120*/  UTMACCTL.PF [UR8] ;  /* 0x00000000080079b9 */ /* 0x0001e40008040000 */
[----:B------:R0:W-:Y:S02]  /*0130*/  UTMACCTL.PF [UR4] ;  /* 0x00000000040079b9 */ /* 0x0001e40008040000 */
[----:B0-----:R-:W-:Y:S01]  /*0140*/  NOP ;  /* 0x0000000000007918 */ /* 0x001fe20000000000 */
.L_x_114:
[----:B------:R-:W-:Y:S05]  /*0150*/  BSYNC B0 ;  /* 0x0000000000007941 */ /* 0x000fea0003800000 */
.L_x_113:
[----:B------:R-:W-:Y:S01]  /*0160*/  VOTEU.ANY UP0, P0 ;  /* 0x00000000003f7886 */ /* 0x000fe20000000100 */
[----:B------:R-:W0:Y:S01]  /*0170*/  SHFL.IDX PT, R3, R23, RZ, 0x1f ;  /* 0x00001fff17037589 */ /* 0x000e2200000e0000 */
[----:B------:R-:W-:Y:S01]  /*0180*/  UMOV UR4, 0x1 ;  /* 0x0000000100047882 */ /* 0x000fe20000000000 */
[----:B------:R-:W-:Y:S01]  /*0190*/  UMOV UR7, 0x100 ;  /* 0x0000010000077882 */ /* 0x000fe20000000000 */
[----:B------:R-:W-:Y:S01]  /*01a0*/  VOTEU.ANY UP1, P0 ;  /* 0x00000000003f7886 */ /* 0x000fe20000020100 */
[----:B------:R-:W1:Y:S01]  /*01b0*/  @UP0 S2UR UR8, SR_CgaCtaId ;  /* 0x00000000000809c3 */ /* 0x000e620000008800 */
[----:B------:R-:W2:Y:S01]  /*01c0*/  SHFL.IDX PT, R2, R0, RZ, 0x1f ;  /* 0x00001fff00027589 */ /* 0x000ea200000e0000 */
[----:B------:R-:W-:Y:S01]  /*01d0*/  @UP0 UMOV UR6, 0x400 ;  /* 0x0000040000060882 */ /* 0x000fe20000000000 */
[----:B------:R-:W-:-:S04]  /*01e0*/  @UP0 UIADD3 UR4, -UR4, 0x100000, URZ ;  /* 0x0010000004040890 */ /* 0x000fc8000fffe13f */
[----:B------:R-:W-:Y:S02]  /*01f0*/  @UP0 USHF.L.U32 UR5, UR4, 0xb, URZ ;  /* 0x0000000b04050899 */ /* 0x000fe4000800063f */
[----:B------:R-:W-:Y:S01]  /*0200*/  @UP0 USHF.L.U32 UR4, UR4, 0x1, URZ ;  /* 0x0000000104040899 */ /* 0x000fe2000800063f */
[----:B------:R-:W-:Y:S01]  /*0210*/  VOTEU.ANY UP2, P0 ;  /* 0x00000000003f7886 */ /* 0x000fe20000040100 */
[----:B0-----:R-:W-:Y:S01]  /*0220*/  R2UR UR9, R3 ;  /* 0x00000000030972ca */ /* 0x001fe200000e0000 */
[----:B-1----:R-:W-:Y:S01]  /*0230*/  @UP0 ULEA UR8, UR8, UR6, 0x18 ;  /* 0x0000000608080291 */ /* 0x002fe2000f8ec03f */
[----:B--2---:R-:W-:Y:S01]  /*0240*/  ISETP.NE.AND P1, PT, R2, RZ, PT ;  /* 0x000000ff0200720c */ /* 0x004fe20003f25270 */
[----:B------:R-:W-:-:S04]  /*0250*/  @UP0 UIADD3 UR6, -UR7, 0x100000, URZ ;  /* 0x0010000007060890 */ /* 0x000fc8000fffe13f */
[----:B------:R-:W-:Y:S02]  /*0260*/  @UP0 USHF.L.U32 UR7, UR6, 0xb, URZ ;  /* 0x0000000b06070899 */ /* 0x000fe4000800063f */
[----:B------:R-:W-:-:S04]  /*0270*/  @UP0 USHF.L.U32 UR6, UR6, 0x1, URZ ;  /* 0x0000000106060899 */ /* 0x000fc8000800063f */
[----:B------:R-:W-:Y:S01]  /*0280*/  UISETP.NE.AND UP0, UPT, UR9, URZ, UPT ;  /* 0x0000003f0900728c */ /* 0x000fe2000bf05270 */
[----:B------:R-:W0:Y:S02]  /*0290*/  FENCE.VIEW.ASYNC.S ;  /* 0x00000000000073c6 */ /* 0x000e240000000000 */
[----:B0-----:R0:W1:Y:S05]  /*02a0*/  @UP1 SYNCS.EXCH.64 URZ, [UR8+0x38800], UR4 ;  /* 0x03880004083f15b2 */ /* 0x00106a0008000100 */
[----:B------:R0:W2:Y:S01]  /*02b0*/  @UP2 SYNCS.EXCH.64 URZ, [UR8+0x38820], UR6 ;  /* 0x03882006083f25b2 */ /* 0x0000a20008000100 */
[----:B------:R-:W-:Y:S05]  /*02c0*/  @P1 BRA `(.L_x_115) ;  /* 0x0000000000481947 */ /* 0x000fea0003800000 */
[----:B0-----:R-:W0:Y:S01]  /*02d0*/  S2UR UR5, SR_CgaCtaId ;  /* 0x00000000000579c3 */ /* 0x001e220000008800 */
[----:B------:R-:W-:Y:S01]  /*02e0*/  UMOV UR4, 0x400 ;  /* 0x0000040000047882 */ /* 0x000fe20000000000 */
[----:B------:R-:W-:Y:S01]  /*02f0*/  UMOV UR6, 0x1 ;  /* 0x0000000100067882 */ /* 0x000fe20000000000 */
[----:B------:R-:W-:Y:S01]  /*0300*/  UMOV UR9, 0x2 ;  /* 0x0000000200097882 */ /* 0x000fe20000000000 */
[----:B------:R-:W-:-:S04]  /*0310*/  UIADD3 UR6, -UR6, 0x100000, URZ ;  /* 0x0010000006067890 */ /* 0x000fc8000fffe13f */
[----:B------:R-:W-:Y:S02]  /*0320*/  USHF.L.U32 UR7, UR6, 0xb, URZ ;  /* 0x0000000b06077899 */ /* 0x000fe4000800063f */
[----:B------:R-:W-:Y:S01]  /*0330*/  USHF.L.U32 UR6, UR6, 0x1, URZ ;  /* 0x0000000106067899 */ /* 0x000fe2000800063f */
[----:B------:R-:W-:Y:S01]  /*0340*/  ELECT P0, URZ, PT ;  /* 0x00000000003f782f */ /* 0x000fe20003800000 */
[----:B0-----:R-:W-:Y:S02]  /*0350*/  ULEA UR8, UR5, UR4, 0x18 ;  /* 0x0000000405087291 */ /* 0x001fe4000f8ec03f */
[----:B------:R-:W-:-:S04]  /*0360*/  UIADD3 UR4, -UR9, 0x100000, URZ ;  /* 0x0010000009047890 */ /* 0x000fc8000fffe13f */
[----:B------:R-:W-:Y:S02]  /*0370*/  USHF.L.U32 UR5, UR4, 0xb, URZ ;  /* 0x0000000b04057899 */ /* 0x000fe4000800063f */
[----:B------:R-:W-:Y:S01]  /*0380*/  USHF.L.U32 UR4, UR4, 0x1, URZ ;  /* 0x0000000104047899 */ /* 0x000fe2000800063f */
[----:B------:R-:W0:Y:S03]  /*0390*/  FENCE.VIEW.ASYNC.S ;  /* 0x00000000000073c6 */ /* 0x000e260000000000 */
[----:B0-----:R3:W4:Y:S08]  /*03a0*/  SYNCS.EXCH.64 URZ, [UR8+0x38830], UR6 ;  /* 0x03883006083f75b2 */ /* 0x0017300008000100 */
[----:B------:R3:W0:Y:S01]  /*03b0*/  SYNCS.EXCH.64 URZ, [UR8+0x38840], UR4 ;  /* 0x03884004083f75b2 */ /* 0x0006220008000100 */
[----:B------:R3:W0:Y:S01]  /*03c0*/  SYNCS.EXCH.64 URZ, [UR8+0x38838], UR6 ;  /* 0x03883806083f75b2 */ /* 0x0006220008000100 */
[----:B------:R3:W0:Y:S02]  /*03d0*/  SYNCS.EXCH.64 URZ, [UR8+0x38848], UR4 ;  /* 0x03884804083f75b2 */ /* 0x0006240008000100 */
[----:B---3--:R-:W-:Y:S01]  /*03e0*/  NOP ;  /* 0x0000000000007918 */ /* 0x008fe20000000000 */
.L_x_115:
[----:B------:R-:W3:Y:S01]  /*03f0*/  SHFL.IDX PT, R2, R0, RZ, 0x1f ;  /* 0x00001fff00027589 */ /* 0x000ee200000e0000 */
[----:B------:R-:W-:Y:S01]  /*0400*/  NOP ;  /* 0x0000000000007918 */ /* 0x000fe20000000000 */
[----:B---3--:R-:W-:-:S13]  /*0410*/  ISETP.NE.AND P0, PT, R2, RZ, PT ;  /* 0x000000ff0200720c */ /* 0x008fda0003f05270 */
[----:B------:R-:W-:Y:S05]  /*0420*/  @P0 BRA `(.L_x_116) ;  /* 0x0000000000480947 */ /* 0x000fea0003800000 */
[----:B0-----:R-:W0:Y:S01]  /*0430*/  S2UR UR5, SR_CgaCtaId ;  /* 0x00000000000579c3 */ /* 0x001e220000008800 */
[----:B------:R-:W-:Y:S01]  /*0440*/  UMOV UR4, 0x400 ;  /* 0x0000040000047882 */ /* 0x000fe20000000000 */
[----:B------:R-:W-:Y:S01]  /*0450*/  UMOV UR6, 0x80 ;  /* 0x0000008000067882 */ /* 0x000fe20000000000 */
[----:B------:R-:W-:Y:S01]  /*0460*/  UMOV UR7, 0x100 ;  /* 0x0000010000077882 */ /* 0x000fe20000000000 */
[----:B------:R-:W-:Y:S01]  /*0470*/  ELECT P0, URZ, PT ;  /* 0x00000000003f782f */ /* 0x000fe20003800000 */
[----:B0-----:R-:W-:Y:S02]  /*0480*/  ULEA UR8, UR5, UR4, 0x18 ;  /* 0x0000000405087291 */ /* 0x001fe4000f8ec03f */
[----:B------:R-:W-:-:S04]  /*0490*/  UIADD3 UR4, -UR6, 0x100000, URZ ;  /* 0x0010000006047890 */ /* 0x000fc8000fffe13f */
[----:B------:R-:W-:Y:S02]  /*04a0*/  USHF.L.U32 UR5, UR4, 0xb, URZ ;  /* 0x0000000b04057899 */ /* 0x000fe4000800063f */
[----:B------:R-:W-:Y:S02]  /*04b0*/  USHF.L.U32 UR4, UR4, 0x1, URZ ;  /* 0x0000000104047899 */ /* 0x000fe4000800063f */
[----:B------:R-:W-:-:S04]  /*04c0*/  UIADD3 UR6, -UR7, 0x100000, URZ ;  /* 0x0010000007067890 */ /* 0x000fc8000fffe13f */
[----:B------:R-:W-:Y:S02]  /*04d0*/  USHF.L.U32 UR7, UR6, 0xb, URZ ;  /* 0x0000000b06077899 */ /* 0x000fe4000800063f */
[----:B------:R-:W-:Y:S01]  /*04e0*/  USHF.L.U32 UR6, UR6, 0x1, URZ ;  /* 0x0000000106067899 */ /* 0x000fe2000800063f */
[----:B------:R-:W0:Y:S03]  /*04f0*/  FENCE.VIEW.ASYNC.S ;  /* 0x00000000000073c6 */ /* 0x000e260000000000 */
[----:B0-----:R3:W0:Y:S08]  /*0500*/  SYNCS.EXCH.64 URZ, [UR8+0x38850], UR4 ;  /* 0x03885004083f75b2 */ /* 0x0016300008000100 */
[----:B------:R3:W0:Y:S01]  /*0510*/  SYNCS.EXCH.64 URZ, [UR8+0x38860], UR6 ;  /* 0x03886006083f75b2 */ /* 0x0006220008000100 */
[----:B------:R3:W0:Y:S01]  /*0520*/  SYNCS.EXCH.64 URZ, [UR8+0x38858], UR4 ;  /* 0x03885804083f75b2 */ /* 0x0006220008000100 */
[----:B------:R3:W0:Y:S02]  /*0530*/  SYNCS.EXCH.64 URZ, [UR8+0x38868], UR6 ;  /* 0x03886806083f75b2 */ /* 0x0006240008000100 */
[----:B---3--:R-:W-:Y:S01]  /*0540*/  NOP ;  /* 0x0000000000007918 */ /* 0x008fe20000000000 */
.L_x_116:
[----:B------:R-:W3:Y:S01]  /*0550*/  SHFL.IDX PT, R2, R0, RZ, 0x1f ;  /* 0x00001fff00027589 */ /* 0x000ee200000e0000 */
[----:B------:R-:W-:Y:S01]  /*0560*/  NOP ;  /* 0x0000000000007918 */ /* 0x000fe20000000000 */
[----:B---3--:R-:W-:-:S13]  /*0570*/  ISETP.NE.AND P0, PT, R2, RZ, PT ;  /* 0x000000ff0200720c */ /* 0x008fda0003f05270 */
[----:B------:R-:W-:Y:S05]  /*0580*/  @P0 BRA `(.L_x_117) ;  /* 0x0000000000380947 */ /* 0x000fea0003800000 */
[----:B0-----:R-:W0:Y:S01]  /*0590*/  S2UR UR5, SR_CgaCtaId ;  /* 0x00000000000579c3 */ /* 0x001e220000008800 */
[----:B------:R-:W-:Y:S01]  /*05a0*/  UMOV UR4, 0x400 ;  /* 0x0000040000047882 */ /* 0x000fe20000000000 */
[----:B------:R-:W-:Y:S01]  /*05b0*/  UMOV UR7, 0x1 ;  /* 0x0000000100077882 */ /* 0x000fe20000000000 */
[----:B------:R-:W-:Y:S01]  /*05c0*/  ELECT P0, URZ, PT ;  /* 0x00000000003f782f */ /* 0x000fe20003800000 */
[----:B0-----:R-:W-:Y:S02]  /*05d0*/  ULEA UR6, UR5, UR4, 0x18 ;  /* 0x0000000405067291 */ /* 0x001fe4000f8ec03f */
[----:B------:R-:W-:-:S04]  /*05e0*/  UIADD3 UR4, -UR7, 0x100000, URZ ;  /* 0x0010000007047890 */ /* 0x000fc8000fffe13f */
[----:B------:R-:W-:Y:S02]  /*05f0*/  USHF.L.U32 UR5, UR4, 0xb, URZ ;  /* 0x0000000b04057899 */ /* 0x000fe4000800063f */
[----:B------:R-:W-:Y:S01]  /*0600*/  USHF.L.U32 UR4, UR4, 0x1, URZ ;  /* 0x0000000104047899 */ /* 0x000fe2000800063f */
[----:B------:R-:W0:Y:S11]  /*0610*/  FENCE.VIEW.ASYNC.S ;  /* 0x00000000000073c6 */ /* 0x000e360000000000 */
[----:B0-----:R3:W0:Y:S01]  /*0620*/  SYNCS.EXCH.64 URZ, [UR6+0x38870], UR4 ;  /* 0x03887004063f75b2 */ /* 0x0016220008000100 */
[----:B------:R3:W0:Y:S01]  /*0630*/  SYNCS.EXCH.64 URZ, [UR6+0x38880], UR4 ;  /* 0x03888004063f75b2 */ /* 0x0006220008000100 */
[----:B------:R3:W0:Y:S01]  /*0640*/  SYNCS.EXCH.64 URZ, [UR6+0x38878], UR4 ;  /* 0x03887804063f75b2 */ /* 0x0006220008000100 */
[----:B------:R3:W0:Y:S02]  /*0650*/  SYNCS.EXCH.64 URZ, [UR6+0x38888], UR4 ;  /* 0x03888804063f75b2 */ /* 0x0006240008000100 */
[----:B---3--:R-:W-:Y:S01]  /*0660*/  NOP ;  /* 0x0000000000007918 */ /* 0x008fe20000000000 */
.L_x_117:
        /* <DEDUP_REMOVED lines=22> */
.L_x_118:
        /* <DEDUP_REMOVED lines=22> */
.L_x_119:
[----:B------:R-:W-:Y:S01]  /*0930*/  PLOP3.LUT P0, PT, PT, PT, UP0, 0x80, 0x0 ;  /* 0x000000000000781c */ /* 0x000fe20003f0f008 */
[----:B------:R-:W-:Y:S01]  /*0940*/  UMOV UR40, 0x1 ;  /* 0x0000000100287882 */ /* 0x000fe20000000000 */
[----:B------:R-:W-:Y:S01]  /*0950*/  NOP ;  /* 0x0000000000007918 */ /* 0x000fe20000000000 */
[----:B------:R-:W-:Y:S01]  /*0960*/  USEL UR40, UR40, 0x2, !UP0 ;  /* 0x0000000228287887 */ /* 0x000fe2000c000000 */
[----:B------:R-:W-:Y:S01]  /*0970*/  ULDC.64 UR46, c[0x0][0x208] ;  /* 0x00008200002e7ab9 */ /* 0x000fe20000000a00 */
[----:B012-4-:R-:W-:Y:S08]  /*0980*/  BAR.SYNC.DEFER_BLOCKING 0x0 ;  /* 0x0000000000007b1d */ /* 0x017ff00000010000 */
[----:B------:R-:W-:Y:S05]  /*0990*/  @!P0 BRA `(.L_x_120) ;  /* 0x000000a400f08947 */ /* 0x000fea0003800000 */
.L_x_121:
[----:B------:R-:W-:-:S08]  /*09a0*/  NOP ;  /* 0x0000000000007918 */ /* 0x000fd00000000000 */
[----:B------:R-:W0:Y:S02]  /*09b0*/  USETMAXREG.TRY_ALLOC.CTAPOOL UP0, 0xf0 ;  /* 0x000000f0000079c8 */ /* 0x000e240008000600 */
[----:B0-----:R-:W-:-:S13]  /*09c0*/  PLOP3.LUT P0, PT, PT, PT, UP0, 0x80, 0x0 ;  /* 0x000000000000781c */ /* 0x001fda0003f0f008 */
[----:B------:R-:W-:Y:S05]  /*09d0*/  @!P0 BRA `(.L_x_121) ;  /* 0xfffffffc00f08947 */ /* 0x000fea000383ffff */
[----:B------:R-:W0:Y:S01]  /*09e0*/  S2R R2, SR_TID.X ;  /* 0x0000000000027919 */ /* 0x000e220000002100 */
[----:B------:R-:W1:Y:S01]  /*09f0*/  S2UR UR5, SR_CgaCtaId ;  /* 0x00000000000579c3 */ /* 0x000e620000008800 */
[----:B------:R-:W-:-:S07]  /*0a00*/  UMOV UR4, 0x400 ;  /* 0x0000040000047882 */ /* 0x000fce0000000000 */
[----:B------:R-:W-:Y:S06]  /*0a10*/  BAR.ARV 0x8, 0x120 ;  /* 0x0204800000007b1d */ /* 0x000fec0000002000 */
[----:B-1----:R-:W-:Y:S01]  /*0a20*/  ULEA UR4, UR5, UR4, 0x18 ;  /* 0x0000000405047291 */ /* 0x002fe2000f8ec03f */
[----:B0-----:R-:W-:-:S04]  /*0a30*/  LOP3.LUT R0, R2, 0xffffff80, RZ, 0xc0, !PT ;  /* 0xffffff8002007812 */ /* 0x001fc800078ec0ff */
[----:B------:R-:W-:-:S13]  /*0a40*/  ISETP.NE.AND P0, PT, R0, 0x80, PT ;  /* 0x000000800000780c */ /* 0x000fda0003f05270 */
[----:B------:R-:W-:Y:S08]  /*0a50*/  @!P0 BAR.ARV 0x9, 0x100 ;  /* 0x0244000000008b1d */ /* 0x000ff00000002000 */
[----:B------:R-:W-:Y:S06]  /*0a60*/  BAR.SYNC.DEFER_BLOCKING 0x5, 0x180 ;  /* 0x0146000000007b1d */ /* 0x000fec0000010000 */
[----:B------:R-:W0:Y:S01]  /*0a70*/  LDS.128 R80, [UR4+0x388d0] ;  /* 0x0388d004ff507984 */ /* 0x000e220008000c00 */
[----:B------:R-:W-:Y:S01]  /*0a80*/  ULDC UR4, c[0x0][0xc14] ;  /* 0x0003050000047ab9 */ /* 0x000fe20000000800 */
[----:B------:R-:W-:Y:S06]  /*0a90*/  BAR.ARV 0x4, 0x180 ;  /* 0x0106000000007b1d */ /* 0x000fec0000002000 */
[----:B0-----:R-:W-:-:S13]  /*0aa0*/  ISETP.GE.AND P0, PT, R83, UR4, PT ;  /* 0x0000000453007c0c */ /* 0x001fda000bf06270 */
[----:B------:R-:W-:Y:S05]  /*0ab0*/  @P0 EXIT ;  /* 0x000000000000094d */ /* 0x000fea0003800000 */
[----:B------:R-:W-:Y:S01]  /*0ac0*/  VIADD R236, R2, 0xffffff80 ;  /* 0xffffff8002ec7836 */ /* 0x000fe20000000000 */
[----:B------:R-:W-:Y:S01]  /*0ad0*/  R2UR UR5, R82 ;  /* 0x00000000520572ca */ /* 0x000fe200000e0000 */
[----:B------:R-:W-:Y:S01]  /*0ae0*/  ULOP3.LUT UR45, UR40, 0x1, URZ, 0xfc, !UPT ;  /* 0x00000001282d7892 */ /* 0x000fe2000f8efc3f */
[----:B------:R-:W-:Y:S02]  /*0af0*/  UMOV UR44, URZ ;  /* 0x0000003f002c7c82 */ /* 0x000fe40008000000 */
[----:B------:R-:W-:Y:S01]  /*0b00*/  SHF.R.S32.HI R3, RZ, 0x1f, R236 ;  /* 0x0000001fff037819 */ /* 0x000fe200000114ec */
[----:B------:R-:W-:Y:S01]  /*0b10*/  UMOV UR43, URZ ;  /* 0x0000003f002b7c82 */ /* 0x000fe20008000000 */
[----:B------:R-:W-:Y:S02]  /*0b20*/  UMOV UR51, URZ ;  /* 0x0000003f00337c82 */ /* 0x000fe40008000000 */
[CC--:B------:R-:W-:Y:S02]  /*0b30*/  LEA.HI R5, R3.reuse, R236.reuse, RZ, 0x7 ;  /* 0x000000ec03057211 */ /* 0x0c0fe400078f38ff */
[----:B------:R-:W-:-:S02]  /*0b40*/  LEA.HI R0, R3, R236, RZ, 0x4 ;  /* 0x000000ec03007211 */ /* 0x000fc400078f20ff */
[----:B------:R-:W-:Y:S02]  /*0b50*/  LOP3.LUT R7, R5, 0xffffff80, RZ, 0xc0, !PT ;  /* 0xffffff8005077812 */ /* 0x000fe400078ec0ff */
[----:B------:R-:W-:Y:S02]  /*0b60*/  SHF.R.S32.HI R9, RZ, 0x4, R0 ;  /* 0x00000004ff097819 */ /* 0x000fe40000011400 */
[----:B------:R-:W-:Y:S01]  /*0b70*/  SHF.R.S32.HI R232, RZ, 0x7, R5 ;  /* 0x00000007ffe87819 */ /* 0x000fe20000011405 */
[----:B------:R-:W-:Y:S01]  /*0b80*/  IMAD.IADD R22, R236, 0x1, -R7 ;  /* 0x00000001ec167824 */ /* 0x000fe200078e0a07 */
[----:B------:R-:W-:Y:S02]  /*0b90*/  LEA.HI R2, R3, R236, RZ, 0x5 ;  /* 0x000000ec03027211 */ /* 0x000fe400078f28ff */
[----:B------:R-:W-:Y:S02]  /*0ba0*/  LOP3.LUT R7, R0, 0x3fffff0, RZ, 0xc0, !PT ;  /* 0x03fffff000077812 */ /* 0x000fe400078ec0ff */
[----:B------:R-:W-:Y:S01]  /*0bb0*/  SHF.R.S32.HI R11, RZ, 0x1f, R22 ;  /* 0x0000001fff0b7819 */ /* 0x000fe20000011416 */
[----:B------:R-:W-:Y:S01]  /*0bc0*/  IMAD.SHL.U32 R2, R2, 0x20, RZ ;  /* 0x0000002002027824 */ /* 0x000fe200078e00ff */
[----:B------:R-:W-:Y:S01]  /*0bd0*/  LEA.HI R0, R0, R9, RZ, 0x1 ;  /* 0x0000000900007211 */ /* 0x000fe200078f08ff */
[----:B------:R-:W-:Y:S01]  /*0be0*/  IMAD.IADD R7, R236, 0x1, -R7 ;  /* 0x00000001ec077824 */ /* 0x000fe200078e0a07 */
[----:B------:R-:W-:-:S02]  /*0bf0*/  LEA.HI R4, R11, R22, RZ, 0x2 ;  /* 0x000000160b047211 */ /* 0x000fc400078f10ff */
[----:B------:R-:W-:Y:S02]  /*0c00*/  LEA.HI R5, R5, R232, RZ, 0x1 ;  /* 0x000000e805057211 */ /* 0x000fe400078f08ff */
[--C-:B------:R-:W-:Y:S02]  /*0c10*/  SHF.R.S32.HI R6, RZ, 0x2, R4.reuse ;  /* 0x00000002ff067819 */ /* 0x100fe40000011404 */
[----:B------:R-:W-:Y:S02]  /*0c20*/  SHF.R.S32.HI R13, RZ, 0x1f, R4 ;  /* 0x0000001fff0d7819 */ /* 0x000fe40000011404 */
[----:B------:R-:W-:Y:S02]  /*0c30*/  LOP3.LUT R0, R0, 0x1ffffffe, RZ, 0xc0, !PT ;  /* 0x1ffffffe00007812 */ /* 0x000fe400078ec0ff */
[----:B------:R-:W-:Y:S02]  /*0c40*/  LEA.HI R13, R13, R6, RZ, 0x3 ;  /* 0x000000060d0d7211 */ /* 0x000fe400078f18ff */
[----:B------:R-:W-:Y:S01]  /*0c50*/  LOP3.LUT R5, R5, 0x3fffffe, RZ, 0xc0, !PT ;  /* 0x03fffffe05057812 */ /* 0x000fe200078ec0ff */
[----:B------:R-:W-:Y:S01]  /*0c60*/  IMAD.IADD R0, R9, 0x1, -R0 ;  /* 0x0000000109007824 */ /* 0x000fe200078e0a00 */
[----:B------:R-:W-:-:S02]  /*0c70*/  LOP3.LUT R13, R13, 0xfffffff8, RZ, 0xc0, !PT ;  /* 0xfffffff80d0d7812 */ /* 0x000fc400078ec0ff */
[----:B------:R-:W-:Y:S01]  /*0c80*/  LEA.HI R11, R11, R22, RZ, 0x5 ;  /* 0x000000160b0b7211 */ /* 0x000fe200078f28ff */
[----:B------:R-:W-:Y:S01]  /*0c90*/  IMAD.IADD R234, R232, 0x1, -R5 ;  /* 0x00000001e8ea7824 */ /* 0x000fe200078e0a05 */
[----:B------:R-:W-:Y:S01]  /*0ca0*/  LEA.HI R3, R3, R236, RZ, 0x3 ;  /* 0x000000ec03037211 */ /* 0x000fe200078f18ff */
[----:B------:R-:W-:Y:S01]  /*0cb0*/  IMAD.IADD R6, R6, 0x1, -R13 ;  /* 0x0000000106067824 */ /* 0x000fe200078e0a0d */
[----:B------:R-:W-:Y:S02]  /*0cc0*/  LOP3.LUT R2, R2, 0xfffffc00, RZ, 0xc0, !PT ;  /* 0xfffffc0002027812 */ /* 0x000fe400078ec0ff */
[----:B------:R-:W-:Y:S02]  /*0cd0*/  LOP3.LUT R9, R4, 0x7ffffffc, RZ, 0xc0, !PT ;  /* 0x7ffffffc04097812 */ /* 0x000fe400078ec0ff */
[----:B------:R-:W-:Y:S01]  /*0ce0*/  SHF.R.S32.HI R11, RZ, 0x5, R11 ;  /* 0x00000005ff0b7819 */ /* 0x000fe2000001140b */
[----:B------:R-:W-:Y:S01]  /*0cf0*/  IMAD R7, R7, 0x40, R2 ;  /* 0x0000004007077824 */ /* 0x000fe200078e0202 */
[----:B------:R-:W-:Y:S01]  /*0d00*/  LOP3.LUT R5, R3, 0x1ffffff8, RZ, 0xc0, !PT ;  /* 0x1ffffff803057812 */ /* 0x000fe200078ec0ff */
[----:B------:R-:W-:Y:S01]  /*0d10*/  IMAD.MOV.U32 R2, RZ, RZ, -0x2 ;  /* 0xfffffffeff027424 */ /* 0x000fe200078e00ff */
[----:B------:R-:W-:Y:S01]  /*0d20*/  SHF.R.S32.HI R18, RZ, 0x3, R3 ;  /* 0x00000003ff127819 */ /* 0x000fe20000011403 */
[----:B------:R-:W-:-:S02]  /*0d30*/  IMAD.IADD R9, R22, 0x1, -R9 ;  /* 0x0000000116097824 */ /* 0x000fc400078e0a09 */
[----:B------:R-:W-:Y:S02]  /*0d40*/  IMAD R11, R11, 0x10, R6 ;  /* 0x000000100b0b7824 */ /* 0x000fe400078e0206 */
[----:B------:R-:W-:Y:S02]  /*0d50*/  IMAD.IADD R5, R236, 0x1, -R5 ;  /* 0x00000001ec057824 */ /* 0x000fe400078e0a05 */
[----:B------:R-:W-:Y:S02]  /*0d60*/  IMAD R235, R0, 0x8, R7 ;  /* 0x0000000800eb7824 */ /* 0x000fe400078e0207 */
[----:B------:R-:W-:Y:S02]  /*0d70*/  IMAD R233, R9, R2, 0x80 ;  /* 0x0000008009e97424 */ /* 0x000fe400078e0202 */
[----:B------:R-:W-:Y:S02]  /*0d80*/  IMAD R234, R234, 0x40, R11 ;  /* 0x00000040eaea7824 */ /* 0x000fe400078e020b */
[----:B------:R-:W-:-:S07]  /*0d90*/  IMAD.SHL.U32 R16, R5, 0x8, RZ ;  /* 0x0000000805107824 */ /* 0x000fce00078e00ff */
.L_x_165:
[----:B0-----:R-:W0:Y:S01]  /*0da0*/  LDC.64 R2, c[0x0][0xc60] ;  /* 0x00031800ff027b82 */ /* 0x001e220000000a00 */
[----:B------:R-:W-:Y:S01]  /*0db0*/  ULDC.64 UR8, c[0x0][0x990] ;  /* 0x0002640000087ab9 */ /* 0x000fe20000000a00 */
[----:B------:R-:W-:Y:S01]  /*0dc0*/  ULDC UR4, c[0x0][0x428] ;  /* 0x00010a0000047ab9 */ /* 0x000fe20000000800 */
[----:B------:R-:W-:Y:S01]  /*0dd0*/  ULDC.64 UR6, c[0x0][0x998] ;  /* 0x0002660000067ab9 */ /* 0x000fe20000000a00 */
[----:B0-----:R-:W-:-:S06]  /*0de0*/  IMAD.WIDE R2, R83, 0x4, R2 ;  /* 0x0000000453027825 */ /* 0x001fcc00078e0202 */
[----:B--2---:R-:W2:Y:S01]  /*0df0*/  LDG.E R2, desc[UR46][R2.64] ;  /* 0x0000002e02027981 */ /* 0x004ea2000c1e1900 */
[----:B------:R-:W-:Y:S01]  /*0e00*/  UISETP.NE.U32.AND UP2, UPT, UR8, URZ, UPT ;  /* 0x0000003f0800728c */ /* 0x000fe2000bf45070 */
[----:B-1--45:R-:W-:Y:S01]  /*0e10*/  IMAD.MOV.U32 R9, RZ, RZ, 0x3f800000 ;  /* 0x3f800000ff097424 */ /* 0x032fe200078e00ff */
[----:B------:R-:W-:Y:S02]  /*0e20*/  UISETP.NE.AND UP3, UPT, UR4, 0x1, UPT ;  /* 0x000000010400788c */ /* 0x000fe4000bf65270 */
[----:B------:R-:W-:Y:S02]  /*0e30*/  UISETP.NE.AND.EX UP2, UPT, UR9, URZ, UPT, UP2 ;  /* 0x0000003f0900728c */ /* 0x000fe4000bf45320 */
[----:B------:R-:W-:-:S04]  /*0e40*/  UISETP.NE.U32.AND UP0, UPT, UR6, URZ, UPT ;  /* 0x0000003f0600728c */ /* 0x000fc8000bf05070 */
[----:B------:R-:W-:Y:S01]  /*0e50*/  UISETP.NE.AND.EX UP0, UPT, UR7, URZ, UPT, UP0 ;  /* 0x0000003f0700728c */ /* 0x000fe2000bf05300 */
[----:B------:R-:W-:Y:S02]  /*0e60*/  PLOP3.LUT P0, PT, PT, PT, UP2, 0x80, 0x0 ;  /* 0x000000000000781c */ /* 0x000fe40003f0f028 */
[----:B------:R-:W-:Y:S02]  /*0e70*/  @UP3 ULDC UR10, c[0x0][0x42c] ;  /* 0x00010b00000a3ab9 */ /* 0x000fe40000000800 */
[----:B------:R-:W-:Y:S01]  /*0e80*/  @UP2 ULDC.64 UR14, c[0x0][0x9a8] ;  /* 0x00026a00000e2ab9 */ /* 0x000fe20000000a00 */
[----:B------:R-:W-:Y:S01]  /*0e90*/  UIMAD.WIDE.U32 UR10, UR5, UR10, URZ ;  /* 0x0000000a050a72a5 */ /* 0x000fe2000f8e003f */
[----:B------:R-:W-:Y:S01]  /*0ea0*/  PLOP3.LUT P2, PT, PT, PT, UP0, 0x80, 0x0 ;  /* 0x000000000000781c */ /* 0x000fe20003f4f008 */
[----:B------:R-:W-:-:S03]  /*0eb0*/  @UP2 ULDC.64 UR18, c[0x0][0x9b0] ;  /* 0x00026c0000122ab9 */ /* 0x000fc60000000a00 */
[----:B------:R-:W-:Y:S01]  /*0ec0*/  @UP0 ULDC.64 UR16, c[0x0][0x9b8] ;  /* 0x00026e0000100ab9 */ /* 0x000fe20000000a00 */
[----:B------:R-:W-:Y:S01]  /*0ed0*/  IMAD.MOV.U32 R0, RZ, RZ, 0x3f800000 ;  /* 0x3f800000ff007424 */ /* 0x000fe200078e00ff */
[----:B--2---:R-:W-:-:S13]  /*0ee0*/  R2UR UR36, R2 ;  /* 0x00000000022472ca */ /* 0x004fda00000e0000 */
[----:B------:R-:W-:Y:S02]  /*0ef0*/  USHF.R.S32.HI UR37, URZ, 0x1f, UR36 ;  /* 0x0000001f3f257899 */ /* 0x000fe40008011424 */
[----:B------:R-:W-:Y:S02]  /*0f00*/  @UP2 UIMAD.WIDE.U32 UR12, UR36, UR14, URZ ;  /* 0x0000000e240c22a5 */ /* 0x000fe4000f8e003f */
[----:B------:R-:W-:-:S03]  /*0f10*/  @UP2 UIMAD UR4, UR37, UR14, URZ ;  /* 0x0000000e250422a4 */ /* 0x000fc6000f8e023f */
[----:B------:R-:W-:Y:S01]  /*0f20*/  @UP3 ULDC UR14, c[0x0][0x430] ;  /* 0x00010c00000e3ab9 */ /* 0x000fe20000000800 */
[----:B------:R-:W-:-:S03]  /*0f30*/  @UP2 UIMAD UR15, UR36, UR15, UR4 ;  /* 0x0000000f240f22a4 */ /* 0x000fc6000f8e0204 */
[----:B------:R-:W-:Y:S01]  /*0f40*/  UMOV UR4, UR5 ;  /* 0x0000000500047c82 */ /* 0x000fe20008000000 */
[----:B------:R-:W-:Y:S02]  /*0f50*/  @UP3 USHF.R.U32.HI UR4, URZ, UR14, UR11 ;  /* 0x0000000e3f043299 */ /* 0x000fe4000801160b */
[----:B------:R-:W-:Y:S02]  /*0f60*/  @UP0 UIMAD.WIDE.U32 UR10, UR36, UR16, URZ ;  /* 0x00000010240a02a5 */ /* 0x000fe4000f8e003f */
[----:B------:R-:W-:Y:S02]  /*0f70*/  @UP2 USHF.R.S32.HI UR14, URZ, 0x1f, UR4 ;  /* 0x0000001f3f0e2899 */ /* 0x000fe40008011404 */
[----:B------:R-:W-:Y:S02]  /*0f80*/  @UP0 UIMAD UR16, UR37, UR16, URZ ;  /* 0x00000010251002a4 */ /* 0x000fe4000f8e023f */
[----:B------:R-:W-:Y:S02]  /*0f90*/  @UP2 UIADD3 UR13, UR13, UR15, URZ ;  /* 0x0000000f0d0d2290 */ /* 0x000fe4000fffe03f */
[----:B------:R-:W-:-:S02]  /*0fa0*/  @UP2 UIMAD UR14, UR14, UR18, URZ ;  /* 0x000000120e0e22a4 */ /* 0x000fc4000f8e023f */
[----:B------:R-:W-:Y:S02]  /*0fb0*/  @UP0 UIMAD UR16, UR36, UR17, UR16 ;  /* 0x00000011241002a4 */ /* 0x000fe4000f8e0210 */
[----:B------:R-:W-:Y:S02]  /*0fc0*/  @UP0 USHF.R.S32.HI UR15, URZ, 0x1f, UR4 ;  /* 0x0000001f3f0f0899 */ /* 0x000fe40008011404 */
[----:B------:R-:W-:Y:S02]  /*0fd0*/  @UP2 UIMAD UR14, UR4, UR19, UR14 ;  /* 0x00000013040e22a4 */ /* 0x000fe4000f8e020e */
[----:B------:R-:W-:Y:S02]  /*0fe0*/  @UP2 UIMAD.WIDE.U32 UR12, UR4, UR18, UR12 ;  /* 0x00000012040c22a5 */ /* 0x000fe4000f8e000c */
[----:B------:R-:W-:Y:S01]  /*0ff0*/  @UP0 UIADD3 UR11, UR11, UR16, URZ ;  /* 0x000000100b0b0290 */ /* 0x000fe2000fffe03f */
[----:B------:R-:W-:Y:S01]  /*1000*/  @UP0 ULDC.64 UR18, c[0x0][0x9c0] ;  /* 0x0002700000120ab9 */ /* 0x000fe20000000a00 */
[----:B------:R-:W-:-:S02]  /*1010*/  @UP2 UIADD3 UR13, UR13, UR14, URZ ;  /* 0x0000000e0d0d2290 */ /* 0x000fc4000fffe03f */
[----:B------:R-:W-:Y:S02]  /*1020*/  @UP0 UIMAD UR15, UR15, UR18, URZ ;  /* 0x000000120f0f02a4 */ /* 0x000fe4000f8e023f */
[----:B------:R-:W-:Y:S02]  /*1030*/  @UP2 ULEA UR8, UP1, UR12, UR8, 0x2 ;  /* 0x000000080c082291 */ /* 0x000fe4000f82103f */
[----:B------:R-:W-:Y:S02]  /*1040*/  @UP0 UIMAD UR15, UR4, UR19, UR15 ;  /* 0x00000013040f02a4 */ /* 0x000fe4000f8e020f */
[----:B------:R-:W-:Y:S01]  /*1050*/  @UP0 UIMAD.WIDE.U32 UR10, UR4, UR18, UR10 ;  /* 0x00000012040a02a5 */ /* 0x000fe2000f8e000a */
[----:B------:R-:W-:Y:S02]  /*1060*/  ULDC.64 UR16, c[0x0][0xa28] ;  /* 0x00028a0000107ab9 */ /* 0x000fe40000000a00 */
[----:B------:R-:W-:Y:S01]  /*1070*/  ULDC.64 UR18, c[0x0][0xa20] ;  /* 0x0002880000127ab9 */ /* 0x000fe20000000a00 */
[----:B------:R-:W-:Y:S01]  /*1080*/  @UP2 ULEA.HI.X UR9, UR12, UR9, UR13, 0x2, UP1 ;  /* 0x000000090c092291 */ /* 0x000fe200088f140d */
[----:B---3--:R-:W-:Y:S01]  /*1090*/  IMAD.U32 R4, RZ, RZ, UR8 ;  /* 0x00000008ff047e24 */ /* 0x008fe2000f8e00ff */
[----:B------:R-:W-:-:S02]  /*10a0*/  UISETP.NE.U32.AND UP4, UPT, UR16, URZ, UPT ;  /* 0x0000003f1000728c */ /* 0x000fc4000bf85070 */
[----:B------:R-:W-:Y:S02]  /*10b0*/  UISETP.NE.U32.AND UP1, UPT, UR18, URZ, UPT ;  /* 0x0000003f1200728c */ /* 0x000fe4000bf25070 */
[----:B------:R-:W-:Y:S01]  /*10c0*/  UISETP.NE.AND.EX UP2, UPT, UR17, URZ, UPT, UP4 ;  /* 0x0000003f1100728c */ /* 0x000fe2000bf45340 */
[----:B------:R-:W-:Y:S01]  /*10d0*/  IMAD.U32 R5, RZ, RZ, UR9 ;  /* 0x00000009ff057e24 */ /* 0x000fe2000f8e00ff */
[----:B------:R-:W-:Y:S02]  /*10e0*/  UISETP.NE.AND.EX UP1, UPT, UR19, URZ, UPT, UP1 ;  /* 0x0000003f1300728c */ /* 0x000fe4000bf25310 */
[----:B------:R-:W-:Y:S02]  /*10f0*/  @UP0 UIADD3 UR4, UR11, UR15, URZ ;  /* 0x0000000f0b040290 */ /* 0x000fe4000fffe03f */
[----:B------:R-:W-:Y:S01]  /*1100*/  @UP0 ULEA UR12, UP4, UR10, UR6, 0x2 ;  /* 0x000000060a0c0291 */ /* 0x000fe2000f88103f */
[----:B------:R0:W2:Y:S03]  /*1110*/  @P0 LDG.E R9, desc[UR46][R4.64] ;  /* 0x0000002e04090981 */ /* 0x0000a6000c1e1900 */
[----:B------:R-:W-:-:S02]  /*1120*/  @UP0 ULEA.HI.X UR13, UR10, UR7, UR4, 0x2, UP4 ;  /* 0x000000070a0d0291 */ /* 0x000fc4000a0f1404 */
[----:B------:R-:W-:Y:S01]  /*1130*/  @UP2 ULEA UR6, UP0, UR36, UR16, 0x2 ;  /* 0x0000001024062291 */ /* 0x000fe2000f80103f */
[----:B------:R-:W-:Y:S01]  /*1140*/  IMAD.U32 R6, RZ, RZ, UR12 ;  /* 0x0000000cff067e24 */ /* 0x000fe2000f8e00ff */
[----:B------:R-:W-:Y:S01]  /*1150*/  @UP1 ULEA UR8, UP4, UR36, UR18, 0x2 ;  /* 0x0000001224081291 */ /* 0x000fe2000f88103f */
[----:B------:R-:W-:Y:S01]  /*1160*/  PLOP3.LUT P0, PT, PT, PT, UP2, 0x80, 0x0 ;  /* 0x000000000000781c */ /* 0x000fe20003f0f028 */
[----:B------:R-:W-:Y:S01]  /*1170*/  IMAD.U32 R7, RZ, RZ, UR13 ;  /* 0x0000000dff077e24 */ /* 0x000fe2000f8e00ff */
[----:B------:R-:W-:Y:S01]  /*1180*/  PLOP3.LUT P1, PT, PT, PT, UP1, 0x80, 0x0 ;  /* 0x000000000000781c */ /* 0x000fe20003f2f018 */
[----:B------:R-:W-:Y:S02]  /*1190*/  @UP2 ULEA.HI.X UR7, UR36, UR17, UR37, 0x2, UP0 ;  /* 0x0000001124072291 */ /* 0x000fe400080f1425 */
[----:B------:R-:W-:Y:S01]  /*11a0*/  @UP1 ULEA.HI.X UR9, UR36, UR19, UR37, 0x2, UP4 ;  /* 0x0000001324091291 */ /* 0x000fe2000a0f1425 */
[----:B------:R1:W2:Y:S01]  /*11b0*/  @P2 LDG.E R0, desc[UR46][R6.64] ;  /* 0x0000002e06002981 */ /* 0x0002a2000c1e1900 */
[----:B------:R-:W-:Y:S01]  /*11c0*/  IMAD.U32 R2, RZ, RZ, UR6 ;  /* 0x00000006ff027e24 */ /* 0x000fe2000f8e00ff */
[----:B------:R-:W-:Y:S01]  /*11d0*/  ULDC UR4, c[0x0][0x404] ;  /* 0x0001010000047ab9 */ /* 0x000fe20000000800 */
[----:B0-----:R-:W-:Y:S01]  /*11e0*/  IMAD.U32 R4, RZ, RZ, UR8 ;  /* 0x00000008ff047e24 */ /* 0x001fe2000f8e00ff */
[----:B------:R-:W-:Y:S01]  /*11f0*/  UMOV UR49, URZ ;  /* 0x0000003f00317c82 */ /* 0x000fe20008000000 */
[----:B------:R-:W-:Y:S01]  /*1200*/  IMAD.U32 R3, RZ, RZ, UR7 ;  /* 0x00000007ff037e24 */ /* 0x000fe2000f8e00ff */
[----:B------:R-:W-:Y:S01]  /*1210*/  ULDC.64 UR6, c[0x0][0x3f8] ;  /* 0x0000fe0000067ab9 */ /* 0x000fe20000000a00 */
[----:B------:R-:W-:Y:S01]  /*1220*/  IMAD.U32 R5, RZ, RZ, UR9 ;  /* 0x00000009ff057e24 */ /* 0x000fe2000f8e00ff */
[----:B------:R-:W-:Y:S01]  /*1230*/  UMOV UR42, UR5 ;  /* 0x00000005002a7c82 */ /* 0x000fe20008000000 */
[----:B------:R-:W-:Y:S01]  /*1240*/  @UP3 ULDC UR8, c[0x0][0x42c] ;  /* 0x00010b0000083ab9 */ /* 0x000fe20000000800 */
[----:B------:R-:W3:Y:S04]  /*1250*/  @P0 LDG.E R2, desc[UR46][R2.64] ;  /* 0x0000002e02020981 */ /* 0x000ee8000c1e1900 */
[----:B------:R-:W4:Y:S01]  /*1260*/  @P1 LDG.E R4, desc[UR46][R4.64] ;  /* 0x0000002e04041981 */ /* 0x000f22000c1e1900 */
[----:B------:R-:W-:-:S03]  /*1270*/  UISETP.NE.U32.AND UP0, UPT, UR6, URZ, UPT ;  /* 0x0000003f0600728c */ /* 0x000fc6000bf05070 */
[----:B------:R-:W-:Y:S01]  /*1280*/  ULDC UR6, c[0x0][0x2e0] ;  /* 0x0000b80000067ab9 */ /* 0x000fe20000000800 */
[----:B------:R-:W-:-:S03]  /*1290*/  UISETP.NE.AND.EX UP0, UPT, UR7, URZ, UPT, UP0 ;  /* 0x0000003f0700728c */ /* 0x000fc6000bf05300 */
[----:B------:R-:W-:Y:S01]  /*12a0*/  ULDC UR7, c[0x0][0x988] ;  /* 0x0002620000077ab9 */ /* 0x000fe20000000800 */
[----:B------:R-:W-:-:S04]  /*12b0*/  USEL UR4, UR4, 0x1, UP0 ;  /* 0x0000000104047887 */ /* 0x000fc80008000000 */
[----:B------:R-:W-:Y:S01]  /*12c0*/  UIMAD UR4, UR4, UR6, URZ ;  /* 0x00000006040472a4 */ /* 0x000fe2000f8e023f */
        /* <DEDUP_REMOVED lines=55> */
[----:B------:R-:W-:Y:S01]  /*1640*/  CS2R R164, SRZ ;  /* 0x0000000000a47805 */ /* 0x000fe2000001ff00 */
[----:B------:R-:W-:Y:S01]  /*1650*/  IMAD.MOV.U32 R13, RZ, RZ, RZ ;  /* 0x000000ffff0d7224 */ /* 0x000fe200078e00ff */
[----:B------:R-:W-:Y:S01]  /*1660*/  CS2R R166, SRZ ;  /* 0x0000000000a67805 */ /* 0x000fe2000001ff00 */
[----:B------:R-:W-:Y:S01]  /*1670*/  IMAD.MOV.U32 R11, RZ, RZ, RZ ;  /* 0x000000ffff0b7224 */ /* 0x000fe200078e00ff */
[----:B-1----:R-:W-:Y:S01]  /*1680*/  CS2R R6, SRZ ;  /* 0x0000000000067805 */ /* 0x002fe2000001ff00 */
[----:B------:R-:W-:Y:S02]  /*1690*/  IMAD.MOV.U32 R168, RZ, RZ, RZ ;  /* 0x000000ffffa87224 */ /* 0x000fe400078e00ff */
[----:B------:R-:W-:Y:S02]  /*16a0*/  IMAD.MOV.U32 R170, RZ, RZ, RZ ;  /* 0x000000ffffaa7224 */ /* 0x000fe400078e00ff */
[----:B--2---:R-:W-:-:S04]  /*16b0*/  FMUL.FTZ R0, R9, R0 ;  /* 0x0000000009007220 */ /* 0x004fc80000410000 */
[----:B------:R-:W-:Y:S01]  /*16c0*/  FMUL.FTZ R0, R0, UR7 ;  /* 0x0000000700007c20 */ /* 0x000fe20008410000 */
[----:B------:R-:W-:-:S04]  /*16d0*/  IMAD.MOV.U32 R9, RZ, RZ, RZ ;  /* 0x000000ffff097224 */ /* 0x000fc800078e00ff */
[----:B------:R-:W-:Y:S02]  /*16e0*/  R2UR UR38, R0 ;  /* 0x00000000002672ca */ /* 0x000fe400000e0000 */
[----:B---3--:R-:W-:Y:S02]  /*16f0*/  @P0 R2UR UR49, R2 ;  /* 0x00000000023102ca */ /* 0x008fe400000e0000 */
[----:B----4-:R-:W-:Y:S01]  /*1700*/  @P1 R2UR UR4, R4 ;  /* 0x00000000040412ca */ /* 0x010fe200000e0000 */
[----:B------:R-:W-:Y:S01]  /*1710*/  IMAD.MOV.U32 R0, RZ, RZ, RZ ;  /* 0x000000ffff007224 */ /* 0x000fe200078e00ff */
[----:B------:R-:W-:Y:S01]  /*1720*/  PLOP3.LUT P0, PT, PT, PT, PT, 0x80, 0x0 ;  /* 0x000000000000781c */ /* 0x000fe20003f0f070 */
[----:B------:R-:W-:Y:S01]  /*1730*/  IMAD.MOV.U32 R4, RZ, RZ, RZ ;  /* 0x000000ffff047224 */ /* 0x000fe200078e00ff */
[----:B------:R-:W-:Y:S11]  /*1740*/  @P1 BRA `(.L_x_122) ;  /* 0x0000000000341947 */ /* 0x000ff60003800000 */
[----:B------:R-:W-:Y:S02]  /*1750*/  ULDC.64 UR6, c[0x0][0xa08] ;  /* 0x0002820000067ab9 */ /* 0x000fe40000000a00 */
[----:B------:R-:W-:-:S04]  /*1760*/  ISETP.NE.U32.AND P1, PT, RZ, UR6, PT ;  /* 0x00000006ff007c0c */ /* 0x000fc8000bf25070 */
[----:B------:R-:W-:-:S13]  /*1770*/  ISETP.NE.AND.EX P1, PT, RZ, UR7, PT, P1 ;  /* 0x00000007ff007c0c */ /* 0x000fda000bf25310 */
[----:B------:R-:W-:Y:S05]  /*1780*/  @!P1 BRA `(.L_x_122) ;  /* 0x0000000000249947 */ /* 0x000fea0003800000 */
[----:B------:R-:W-:Y:S02]  /*1790*/  ULDC.64 UR6, c[0x0][0xa08] ;  /* 0x0002820000067ab9 */ /* 0x000fe40000000a00 */
[----:B------:R-:W-:-:S06]  /*17a0*/  UIMAD.WIDE UR6, UR36, 0x4, UR6 ;  /* 0x00000004240678a5 */ /* 0x000fcc000f8e0206 */
[----:B------:R-:W-:Y:S02]  /*17b0*/  IMAD.U32 R2, RZ, RZ, UR6 ;  /* 0x00000006ff027e24 */ /* 0x000fe4000f8e00ff */
[----:B------:R-:W-:-:S05]  /*17c0*/  IMAD.U32 R3, RZ, RZ, UR7 ;  /* 0x00000007ff037e24 */ /* 0x000fca000f8e00ff */
[----:B------:R-:W2:Y:S04]  /*17d0*/  LDG.E R8, desc[UR46][R2.64] ;  /* 0x0000002e02087981 */ /* 0x000ea8000c1e1900 */
[----:B------:R-:W3:Y:S01]  /*17e0*/  LDG.E R5, desc[UR46][R2.64+0x4] ;  /* 0x0000042e02057981 */ /* 0x000ee2000c1e1900 */
[----:B--2---:R-:W-:Y:S02]  /*17f0*/  R2UR UR4, R8 ;  /* 0x00000000080472ca */ /* 0x004fe400000e0000 */
[----:B---3--:R-:W-:-:S13]  /*1800*/  R2UR UR6, R5 ;  /* 0x00000000050672ca */ /* 0x008fda00000e0000 */
[----:B------:R-:W-:-:S12]  /*1810*/  UIADD3 UR4, -UR4, UR6, URZ ;  /* 0x0000000604047290 */ /* 0x000fd8000fffe13f */
.L_x_122:
[----:B------:R-:W-:Y:S01]  /*1820*/  UIADD3 UR49, -UR49, UR4, URZ ;  /* 0x0000000431317290 */ /* 0x000fe2000fffe13f */
[----:B------:R-:W-:Y:S01]  /*1830*/  IMAD.MOV.U32 R12, RZ, RZ, RZ ;  /* 0x000000ffff0c7224 */ /* 0x000fe200078e00ff */
[----:B------:R-:W-:Y:S01]  /*1840*/  UIMAD.WIDE.U32 UR6, UR5, UR8, URZ ;  /* 0x00000008050672a5 */ /* 0x000fe2000f8e003f */
[----:B------:R-:W-:Y:S01]  /*1850*/  IMAD.MOV.U32 R169, RZ, RZ, RZ ;  /* 0x000000ffffa97224 */ /* 0x000fe200078e00ff */
[----:B------:R-:W-:Y:S01]  /*1860*/  UISETP.GE.AND UP0, UPT, UR49, 0x1, UPT ;  /* 0x000000013100788c */ /* 0x000fe2000bf06270 */
[----:B------:R-:W-:Y:S01]  /*1870*/  IMAD.MOV.U32 R172, RZ, RZ, RZ ;  /* 0x000000ffffac7224 */ /* 0x000fe200078e00ff */
[----:B------:R-:W-:Y:S01]  /*1880*/  UIADD3 UR4, UR49, 0x7f, URZ ;  /* 0x0000007f31047890 */ /* 0x000fe2000fffe03f */
[----:B------:R-:W-:Y:S01]  /*1890*/  IMAD.MOV.U32 R8, RZ, RZ, RZ ;  /* 0x000000ffff087224 */ /* 0x000fe200078e00ff */
[----:B------:R-:W-:Y:S01]  /*18a0*/  @UP3 ULDC UR9, c[0x0][0x430] ;  /* 0x00010c0000093ab9 */ /* 0x000fe20000000800 */
[----:B------:R-:W-:Y:S01]  /*18b0*/  UMOV UR39, UR5 ;  /* 0x0000000500277c82 */ /* 0x000fe20008000000 */
[----:B------:R-:W-:Y:S01]  /*18c0*/  PLOP3.LUT P1, PT, PT, PT, UP0, 0x80, 0x0 ;  /* 0x000000000000781c */ /* 0x000fe20003f2f008 */
[----:B------:R-:W-:Y:S01]  /*18d0*/  USHF.R.S32.HI UR8, URZ, 0x1f, UR4 ;  /* 0x0000001f3f087899 */ /* 0x000fe20008011404 */
[----:B------:R-:W-:Y:S01]  /*18e0*/  IMAD.MOV.U32 R3, RZ, RZ, RZ ;  /* 0x000000ffff037224 */ /* 0x000fe200078e00ff */
[----:B------:R-:W-:Y:S01]  /*18f0*/  @UP3 USHF.R.U32.HI UR42, URZ, UR9, UR7 ;  /* 0x000000093f2a3299 */ /* 0x000fe20008011607 */
[----:B------:R-:W-:Y:S01]  /*1900*/  IMAD.MOV.U32 R171, RZ, RZ, RZ ;  /* 0x000000ffffab7224 */ /* 0x000fe200078e00ff */
[----:B------:R-:W-:Y:S01]  /*1910*/  ULEA.HI UR8, UR8, UR4, URZ, 0x7 ;  /* 0x0000000408087291 */ /* 0x000fe2000f8f383f */
[----:B------:R-:W-:-:S02]  /*1920*/  IMAD.MOV.U32 R174, RZ, RZ, RZ ;  /* 0x000000ffffae7224 */ /* 0x000fc400078e00ff */
[----:B------:R-:W-:Y:S02]  /*1930*/  IMAD.MOV.U32 R10, RZ, RZ, RZ ;  /* 0x000000ffff0a7224 */ /* 0x000fe400078e00ff */
[----:B------:R-:W-:-:S03]  /*1940*/  IMAD.MOV.U32 R5, RZ, RZ, RZ ;  /* 0x000000ffff057224 */ /* 0x000fc600078e00ff */
[----:B------:R-:W-:Y:S05]  /*1950*/  @!P1 BRA `(.L_x_123) ;  /* 0x00000060002c9947 */ /* 0x000fea0003800000 */
[----:B------:R-:W0:Y:S01]  /*1960*/  SHFL.IDX PT, R0, R232, RZ, 0x1f ;  /* 0x00001fffe8007589 */ /* 0x000e2200000e0000 */
[----:B------:R-:W1:Y:S01]  /*1970*/  S2UR UR6, SR_CgaCtaId ;  /* 0x00000000000679c3 */ /* 0x000e620000008800 */
[----:B------:R-:W-:Y:S01]  /*1980*/  UMOV UR5, 0x400 ;  /* 0x0000040000057882 */ /* 0x000fe20000000000 */
[----:B------:R-:W-:Y:S01]  /*1990*/  USHF.R.S32.HI UR48, URZ, 0x7, UR8 ;  /* 0x000000073f307899 */ /* 0x000fe20008011408 */
[----:B0-----:R-:W-:Y:S01]  /*19a0*/  R2UR UR41, R0 ;  /* 0x00000000002972ca */ /* 0x001fe200000e0000 */
[----:B-1----:R-:W-:-:S04]  /*19b0*/  ULEA UR5, UR6, UR5, 0x18 ;  /* 0x0000000506057291 */ /* 0x002fc8000f8ec03f */
[----:B------:R-:W-:-:S04]  /*19c0*/  UIADD3 UR5, UR5, 0x20400, URZ ;  /* 0x0002040005057890 */ /* 0x000fc8000fffe03f */
[----:B------:R-:W-:-:S04]  /*19d0*/  ULOP3.LUT UP0, URZ, UR5, 0x3ff, URZ, 0xc0, !UPT ;  /* 0x000003ff053f7892 */ /* 0x000fc8000f80c03f */
[----:B------:R-:W-:Y:S02]  /*19e0*/  ULEA.HI UR4, UR41, UR41, URZ, 0x1 ;  /* 0x0000002929047291 */ /* 0x000fe4000f8f083f */
[----:B------:R-:W-:Y:S02]  /*19f0*/  PLOP3.LUT P0, PT, PT, PT, UP0, 0x80, 0x0 ;  /* 0x000000000000781c */ /* 0x000fe40003f0f008 */
[----:B------:R-:W-:-:S04]  /*1a00*/  ULOP3.LUT UR4, UR4, 0x1e, URZ, 0xc0, !UPT ;  /* 0x0000001e04047892 */ /* 0x000fc8000f8ec03f */
[----:B------:R-:W-:-:S04]  /*1a10*/  UIADD3 UR4, UR41, -UR4, URZ ;  /* 0x8000000429047290 */ /* 0x000fc8000fffe03f */
[----:B------:R-:W-:-:S04]  /*1a20*/  ULEA UR4, UR4, UR5, 0xd ;  /* 0x0000000504047291 */ /* 0x000fc8000f8e683f */
[----:B------:R-:W-:-:S04]  /*1a30*/  USHF.R.U32.HI UR4, URZ, 0x4, UR4 ;  /* 0x000000043f047899 */ /* 0x000fc80008011604 */
[----:B------:R-:W-:Y:S01]  /*1a40*/  ULOP3.LUT UR52, UR4, 0x3fff, URZ, 0xc0, !UPT ;  /* 0x00003fff04347892 */ /* 0x000fe2000f8ec03f */
[----:B------:R-:W-:Y:S11]  /*1a50*/  @!P0 BRA `(.L_x_124) ;  /* 0x0000000000408947 */ /* 0x000ff60003800000 */
[----:B------:R-:W-:Y:S01]  /*1a60*/  MOV R0, 0x0 ;  /* 0x0000000000007802 */ /* 0x000fe20000000f00 */
[----:B------:R-:W-:Y:S01]  /*1a70*/  ULDC.64 UR4, c[0x4][0xc0] ;  /* 0x0100300000047ab9 */ /* 0x000fe20000000a00 */
[----:B------:R-:W-:Y:S01]  /*1a80*/  ULDC.64 UR6, c[0x4][0x28] ;  /* 0x01000a0000067ab9 */ /* 0x000fe20000000a00 */
[----:B------:R-:W-:Y:S01]  /*1a90*/  IMAD.U32 R4, RZ, RZ, UR4 ;  /* 0x00000004ff047e24 */ /* 0x000fe2000f8e00ff */
[----:B------:R0:W1:Y:S01]  /*1aa0*/  LDC.64 R2, c[0x4][R0] ;  /* 0x0100000000027b82 */ /* 0x0000620000000a00 */
        /* <DEDUP_REMOVED lines=8> */
[----:B0-----:R-:W-:-:S07]  /*1b30*/  IMAD.MOV.U32 R13, RZ, RZ, RZ ;  /* 0x000000ffff0d7224 */ /* 0x001fce00078e00ff */
[----:B------:R-:W-:-:S07]  /*1b40*/  LEPC R20, `(.L_x_124) ;  /* 0x000000001014794e */ /* 0x000fce0000000000 */
[----:B-1----:R-:W-:Y:S05]  /*1b50*/  CALL.ABS.NOINC R2 ;  /* 0x0000000002007343 */ /* 0x002fea0003c00000 */
.L_x_124:
[----:B------:R-:W0:Y:S01]  /*1b60*/  S2UR UR5, SR_CgaCtaId ;  /* 0x00000000000579c3 */ /* 0x000e220000008800 */
[----:B------:R-:W-:Y:S01]  /*1b70*/  ULEA.HI UR4, UR44, UR44, URZ, 0x1 ;  /* 0x0000002c2c047291 */ /* 0x000fe2000f8f083f */
[----:B------:R-:W-:-:S03]  /*1b80*/  MOV R3, 0x400 ;  /* 0x0000040000037802 */ /* 0x000fc60000000f00 */
[----:B------:R-:W-:-:S04]  /*1b90*/  ULOP3.LUT UR4, UR4, 0xfffffffe, URZ, 0xc0, !UPT ;  /* 0xfffffffe04047892 */ /* 0x000fc8000f8ec03f */
[----:B------:R-:W-:-:S06]  /*1ba0*/  UIADD3 UR4, UR44, -UR4, URZ ;  /* 0x800000042c047290 */ /* 0x000fcc000fffe03f */
[----:B------:R-:W-:Y:S02]  /*1bb0*/  IMAD.U32 R4, RZ, RZ, UR4 ;  /* 0x00000004ff047e24 */ /* 0x000fe4000f8e00ff */
[----:B0-----:R-:W-:-:S05]  /*1bc0*/  IMAD.U32 R2, RZ, RZ, UR5 ;  /* 0x00000005ff027e24 */ /* 0x001fca000f8e00ff */
[----:B------:R-:W-:Y:S02]  /*1bd0*/  LEA R0, R2, R3, 0x18 ;  /* 0x0000000302007211 */ /* 0x000fe400078ec0ff */
[----:B------:R-:W-:Y:S01]  /*1be0*/  SHF.L.U32 R3, R4, 0x1f, RZ ;  /* 0x0000001f04037819 */ /* 0x000fe200000006ff */
[----:B------:R-:W-:-:S03]  /*1bf0*/  IMAD.U32 R4, RZ, RZ, UR45 ;  /* 0x0000002dff047e24 */ /* 0x000fc6000f8e00ff */
[----:B------:R-:W0:Y:S02]  /*1c00*/  SYNCS.PHASECHK.TRANS64.TRYWAIT P1, [R0+URZ+0x38800], R3 ;  /* 0x03880003000075a7 */ /* 0x000e24000802017f */
[----:B------:R-:W-:Y:S01]  /*1c10*/  ISETP.NE.AND P0, PT, R4, 0x3, PT ;  /* 0x000000030400780c */ /* 0x000fe20003f05270 */
[----:B0-----:R-:W-:-:S12]  /*1c20*/  @!P1 BRA `(.L_x_125) ;  /* 0x000000e400409947 */ /* 0x001fd80003800000 */
.L_x_252:
[----:B------:R-:W-:Y:S05]  /*1c30*/  @!P0 BRA `(.L_x_126) ;  /* 0x0000000000048947 */ /* 0x000fea0003800000 */
[----:B------:R-:W-:Y:S01]  /*1c40*/  BPT.TRAP 0x1 ;  /* 0x000000040000795c */ /* 0x000fe20000300000 */
.L_x_126:
[----:B0-----:R-:W-:Y:S02]  /*1c50*/  IMAD.U32 R3, RZ, RZ, UR51 ;  /* 0x00000033ff037e24 */ /* 0x001fe4000f8e00ff */
[----:B------:R-:W-:Y:S02]  /*1c60*/  IMAD.U32 R5, RZ, RZ, UR43 ;  /* 0x0000002bff057e24 */ /* 0x000fe4000f8e00ff */
[----:B------:R-:W-:-:S03]  /*1c70*/  IMAD R4, R3, 0x8, R0 ;  /* 0x0000000803047824 */ /* 0x000fc600078e0200 */
[----:B------:R-:W-:-:S04]  /*1c80*/  SHF.L.U32 R3, R5, 0x1f, RZ ;  /* 0x0000001f05037819 */ /* 0x000fc800000006ff */
[----:B------:R0:W1:Y:S01]  /*1c90*/  SYNCS.PHASECHK.TRANS64.TRYWAIT P1, [R4+URZ+0x38830], R3 ;  /* 0x03883003040075a7 */ /* 0x000062000802017f */
[----:B------:R-:W-:Y:S05]  /*1ca0*/  @!P0 BRA `(.L_x_127) ;  /* 0x0000000000048947 */ /* 0x000fea0003800000 */
[----:B------:R-:W-:Y:S01]  /*1cb0*/  BPT.TRAP 0x1 ;  /* 0x000000040000795c */ /* 0x000fe20000300000 */
.L_x_127:
[----:B------:R-:W2:Y:S01]  /*1cc0*/  S2R R5, SR_TID.X ;  /* 0x0000000000057919 */ /* 0x000ea20000002100 */
[----:B------:R-:W-:Y:S01]  /*1cd0*/  IMAD.MOV.U32 R151, RZ, RZ, RZ ;  /* 0x000000ffff977224 */ /* 0x000fe200078e00ff */
[----:B--2---:R-:W-:Y:S01]  /*1ce0*/  LOP3.LUT P2, RZ, R5, 0x7f, RZ, 0xc0, !PT ;  /* 0x0000007f05ff7812 */ /* 0x004fe2000784c0ff */
[----:B-1----:R-:W-:-:S12]  /*1cf0*/  @P1 BRA `(.L_x_128) ;  /* 0x0000000000081947 */ /* 0x002fd80003800000 */
[----:B------:R-:W1:Y:S02]  /*1d00*/  SYNCS.PHASECHK.TRANS64.TRYWAIT P1, [R4+URZ+0x38830], R3 ;  /* 0x03883003040075a7 */ /* 0x000e64000802017f */
[----:B-1----:R-:W-:Y:S05]  /*1d10*/  @!P1 BRA `(.L_x_129) ;  /* 0x000000e400189947 */ /* 0x002fea0003800000 */
.L_x_128:
[----:B------:R-:W-:Y:S05]  /*1d20*/  WARPSYNC.ALL ;  /* 0x0000000000007948 */ /* 0x000fea0003800000 */
[----:B------:R-:W-:Y:S01]  /*1d30*/  R2UR UR4, R0 ;  /* 0x00000000000472ca */ /* 0x000fe200000e0000 */
[----:B------:R-:W-:Y:S01]  /*1d40*/  ULOP3.LUT UR32, UR52, 0x10000, URZ, 0xfc, !UPT ;  /* 0x0001000034207892 */ /* 0x000fe2000f8efc3f */
[----:B------:R-:W-:Y:S01]  /*1d50*/  WARPGROUP.ARRIVE ;  /* 0x00000000000079c5 */ /* 0x000fe20000000000 */
[----:B------:R-:W-:Y:S01]  /*1d60*/  UMOV UR33, 0x40000040 ;  /* 0x4000004000217882 */ /* 0x000fe20000000000 */
[----:B------:R-:W-:Y:S01]  /*1d70*/  UMOV UR35, 0x40000040 ;  /* 0x4000004000237882 */ /* 0x000fe20000000000 */
[----:B------:R-:W-:Y:S01]  /*1d80*/  UMOV UR5, 0x40000040 ;  /* 0x4000004000057882 */ /* 0x000fe20000000000 */
[----:B------:R-:W-:Y:S01]  /*1d90*/  UMOV UR7, 0x40000040 ;  /* 0x4000004000077882 */ /* 0x000fe20000000000 */
[----:B------:R-:W-:Y:S01]  /*1da0*/  UIADD3 UR8, UR32, 0x4, URZ ;  /* 0x0000000420087890 */ /* 0x000fe2000fffe03f */
[----:B01----:R-:W-:Y:S01]  /*1db0*/  VIADD R3, R233, UR49 ;  /* 0x00000031e9037c36 */ /* 0x003fe20008000000 */
[----:B------:R-:W-:Y:S01]  /*1dc0*/  UMOV UR9, 0x40000040 ;  /* 0x4000004000097882 */ /* 0x000fe20000000000 */
[----:B------:R-:W-:Y:S01]  /*1dd0*/  UMOV UR11, 0x40000040 ;  /* 0x40000040000b7882 */ /* 0x000fe20000000000 */
[----:B------:R-:W-:Y:S01]  /*1de0*/  UIADD3 UR12, UR32, 0x6, URZ ;  /* 0x00000006200c7890 */ /* 0x000fe2000fffe03f */
[----:B------:R-:W-:Y:S01]  /*1df0*/  IMAD.U32 R6, RZ, RZ, UR48 ;  /* 0x00000030ff067e24 */ /* 0x000fe2000f8e00ff */
[----:B------:R-:W-:Y:S01]  /*1e00*/  UIADD3 UR4, UR4, 0x28400, URZ ;  /* 0x0002840004047890 */ /* 0x000fe2000fffe03f */
[----:B------:R-:W-:Y:S01]  /*1e10*/  P2R R12, PR, RZ, 0x1 ;  /* 0x00000001ff0c7803 */ /* 0x000fe20000000000 */
[----:B------:R-:W-:Y:S01]  /*1e20*/  UMOV UR13, 0x40000040 ;  /* 0x40000040000d7882 */ /* 0x000fe20000000000 */
[----:B------:R-:W-:Y:S01]  /*1e30*/  UMOV UR15, 0x40000040 ;  /* 0x40000040000f7882 */ /* 0x000fe20000000000 */
[----:B------:R-:W-:Y:S01]  /*1e40*/  USHF.R.U32.HI UR4, URZ, 0x4, UR4 ;  /* 0x000000043f047899 */ /* 0x000fe20008011604 */
[----:B------:R-:W-:Y:S01]  /*1e50*/  IMAD R5, R6, -0x80, R3 ;  /* 0xffffff8006057824 */ /* 0x000fe200078e0203 */
[----:B------:R-:W-:Y:S01]  /*1e60*/  UIADD3 UR16, UR32, 0x400, URZ ;  /* 0x0000040020107890 */ /* 0x000fe2000fffe03f */
[----:B------:R-:W0:Y:S01]  /*1e70*/  S2R R89, SR_TID.X ;  /* 0x0000000000597919 */ /* 0x000e220000002100 */
[----:B------:R-:W-:Y:S01]  /*1e80*/  ULOP3.LUT UR4, UR4, 0x3fff, URZ, 0xc0, !UPT ;  /* 0x00003fff04047892 */ /* 0x000fe2000f8ec03f */
[----:B------:R-:W-:Y:S01]  /*1e90*/  IMAD.MOV.U32 R150, RZ, RZ, R151 ;  /* 0x000000ffff967224 */ /* 0x000fe200078e0097 */
[----:B------:R-:W-:Y:S01]  /*1ea0*/  UMOV UR17, 0x40000040 ;  /* 0x4000004000117882 */ /* 0x000fe20000000000 */
[----:B------:R-:W-:Y:S01]  /*1eb0*/  UMOV UR19, 0x40000040 ;  /* 0x4000004000137882 */ /* 0x000fe20000000000 */
[----:B------:R-:W-:Y:S01]  /*1ec0*/  ULOP3.LUT UR50, UR4, 0x10000, URZ, 0xfc, !UPT ;  /* 0x0001000004327892 */ /* 0x000fe2000f8efc3f */
[C---:B------:R-:W-:Y:S01]  /*1ed0*/  ISETP.GT.AND P3, PT, R5.reuse, RZ, PT ;  /* 0x000000ff0500720c */ /* 0x040fe20003f64270 */
[----:B------:R-:W-:Y:S01]  /*1ee0*/  UIADD3 UR4, UR32, 0x2, URZ ;  /* 0x0000000220047890 */ /* 0x000fe2000fffe03f */
[C---:B------:R-:W-:Y:S01]  /*1ef0*/  ISETP.GT.AND P1, PT, R5.reuse, 0x1, PT ;  /* 0x000000010500780c */ /* 0x040fe20003f24270 */
[----:B------:R-:W-:Y:S01]  /*1f00*/  ULEA UR34, UR51, UR50, 0xb ;  /* 0x0000003233227291 */ /* 0x000fe2000f8e583f */
[C---:B------:R-:W-:Y:S01]  /*1f10*/  ISETP.GT.AND P2, PT, R5.reuse, 0x8, PT ;  /* 0x000000080500780c */ /* 0x040fe20003f44270 */
[----:B------:R-:W-:Y:S01]  /*1f20*/  UIADD3 UR20, UR32, 0x402, URZ ;  /* 0x0000040220147890 */ /* 0x000fe2000fffe03f */
[C---:B------:R-:W-:Y:S01]  /*1f30*/  ISETP.GT.AND P5, PT, R5.reuse, 0x9, PT ;  /* 0x000000090500780c */ /* 0x040fe20003fa4270 */
[----:B------:R-:W-:Y:S01]  /*1f40*/  UIADD3 UR6, UR34, 0x2, URZ ;  /* 0x0000000222067890 */ /* 0x000fe2000fffe03f */
[C---:B------:R-:W-:Y:S01]  /*1f50*/  ISETP.GT.AND P4, PT, R5.reuse, 0x10, PT ;  /* 0x000000100500780c */ /* 0x040fe20003f84270 */
[----:B------:R-:W-:Y:S01]  /*1f60*/  UIADD3 UR10, UR34, 0x4, URZ ;  /* 0x00000004220a7890 */ /* 0x000fe2000fffe03f */
[----:B------:R-:W-:Y:S01]  /*1f70*/  ISETP.GT.AND P0, PT, R5, 0x59, PT ;  /* 0x000000590500780c */ /* 0x000fe20003f04270 */
[----:B------:R-:W-:-:S02]  /*1f80*/  UIADD3 UR14, UR34, 0x6, URZ ;  /* 0x00000006220e7890 */ /* 0x000fc4000fffe03f */
[----:B------:R-:W-:Y:S01]  /*1f90*/  QGMMA.64x128x32.F32.E4M3.E4M3 R24, gdesc[UR32], RZ, !UPT, gsb0 ;  /* 0x01e00000201879f3 */ /* 0x000fe2000c0008ff */
[----:B------:R-:W-:Y:S01]  /*1fa0*/  UIADD3 UR18, UR34, 0x400, URZ ;  /* 0x0000040022127890 */ /* 0x000fe2000fffe03f */
[----:B------:R-:W-:Y:S01]  /*1fb0*/  ISETP.GT.AND P6, PT, R5, 0x60, PT ;  /* 0x000000600500780c */ /* 0x000fe20003fc4270 */
        /* <DEDUP_REMOVED lines=70> */
[----:B------:R-:W-:Y:S01]  /*2420*/  IMAD.MOV.U32 R91, RZ, RZ, R151 ;  /* 0x000000ffff5b7224 */ /* 0x000fe200078e0097 */
[----:B------:R-:W-:Y:S02]  /*2430*/  WARPGROUP.DEPBAR.LE gsb0, 0x0 ;  /* 0x00008000000079c5 */ /* 0x000fe40000010000 */
[----:B------:R-:W-:-:S06]  /*2440*/  WARPGROUP.ARRIVE ;  /* 0x00000000000079c5 */ /* 0x000fcc0000000000 */
        /* <DEDUP_REMOVED lines=134> */
[----:B------:R-:W1:Y:S01]  /*2cb0*/  SHFL.BFLY PT, R3, R6, 0x2, 0x1f ;  /* 0x0c401f0006037f89 */ /* 0x000e6200000e0000 */
        /* <DEDUP_REMOVED lines=12> */
[----:B-1----:R-:W-:Y:S02]  /*2d80*/  FMNMX.FTZ R7, R6, R3, !PT ;  /* 0x0000000306077209 */ /* 0x002fe40007810000 */
[----:B------:R-:W-:-:S03]  /*2d90*/  ISETP.NE.AND P0, PT, R12, RZ, PT ;  /* 0x000000ff0c00720c */ /* 0x000fc60003f05270 */
[----:B------:R-:W1:Y:S02]  /*2da0*/  SHFL.BFLY PT, R8, R7, 0x1, 0x1f ;  /* 0x0c201f0007087f89 */ /* 0x000e6400000e0000 */
[----:B-1----:R-:W-:Y:S01]  /*2db0*/  FMNMX.FTZ R3, R7, R8, !PT ;  /* 0x0000000807037209 */ /* 0x002fe20007810000 */
        /* <DEDUP_REMOVED lines=12> */
[----:B------:R-:W-:Y:S01]  /*2e80*/  IMAD.U32 R41, RZ, RZ, UR38 ;  /* 0x00000026ff297e24 */ /* 0x000fe2000f8e00ff */
[----:B------:R-:W-:Y:S01]  /*2e90*/  FMNMX.FTZ R9, R31, R6, !PT ;  /* 0x000000061f097209 */ /* 0x000fe20007810000 */
[----:B------:R-:W-:-:S01]  /*2ea0*/  FFMA.FTZ R5, R24, UR38, -R88 ;  /* 0x0000002618057c23 */ /* 0x000fc20008010858 */
[--C-:B------:R-:W-:Y:S01]  /*2eb0*/  FFMA.FTZ R7, R28, UR38, -R88.reuse ;  /* 0x000000261c077c23 */ /* 0x100fe20008010858 */
[----:B------:R-:W-:Y:S01]  /*2ec0*/  MUFU.EX2 R8, R8 ;  /* 0x0000000800087308 */ /* 0x000fe20000000800 */
[----:B------:R-:W-:Y:S01]  /*2ed0*/  FMNMX.FTZ R6, R34, R9, !PT ;  /* 0x0000000922067209 */ /* 0x000fe20007810000 */
[--C-:B------:R-:W-:Y:S01]  /*2ee0*/  FFMA.FTZ R32, R32, UR38, -R88.reuse ;  /* 0x0000002620207c23 */ /* 0x100fe20008010858 */
[----:B------:R-:W-:-:S01]  /*2ef0*/  FFMA.FTZ R44, R44, UR38, -R88 ;  /* 0x000000262c2c7c23 */ /* 0x000fc20008010858 */
[--C-:B------:R-:W-:Y:S01]  /*2f00*/  FFMA.FTZ R45, R45, UR38, -R88.reuse ;  /* 0x000000262d2d7c23 */ /* 0x100fe20008010858 */
[----:B------:R-:W-:Y:S01]  /*2f10*/  FMNMX.FTZ R11, R35, R6, !PT ;  /* 0x00000006230b7209 */ /* 0x000fe20007810000 */
[--C-:B------:R-:W-:Y:S01]  /*2f20*/  FFMA.FTZ R36, R36, UR38, -R88.reuse ;  /* 0x0000002624247c23 */ /* 0x100fe20008010858 */
[----:B0-----:R-:W-:Y:S01]  /*2f30*/  LOP3.LUT P2, RZ, R89, 0x7f, RZ, 0xc0, !PT ;  /* 0x0000007f59ff7812 */ /* 0x001fe2000784c0ff */
[----:B------:R-:W-:Y:S01]  /*2f40*/  MUFU.EX2 R5, R5 ;  /* 0x0000000500057308 */ /* 0x000fe20000000800 */
[----:B------:R-:W-:Y:S01]  /*2f50*/  FMNMX.FTZ R6, R38, R11, !PT ;  /* 0x0000000b26067209 */ /* 0x000fe20007810000 */
[--C-:B------:R-:W-:Y:S01]  /*2f60*/  FFMA.FTZ R14, R37, UR38, -R88.reuse ;  /* 0x00000026250e7c23 */ /* 0x100fe20008010858 */
[----:B------:R-:W-:-:S01]  /*2f70*/  FFMA.FTZ R48, R48, UR38, -R88 ;  /* 0x0000002630307c23 */ /* 0x000fc20008010858 */
[--C-:B------:R-:W-:Y:S01]  /*2f80*/  FFMA.FTZ R24, R49, UR38, -R88.reuse ;  /* 0x0000002631187c23 */ /* 0x100fe20008010858 */
[----:B------:R-:W-:Y:S01]  /*2f90*/  FMNMX.FTZ R11, R39, R6, !PT ;  /* 0x00000006270b7209 */ /* 0x000fe20007810000 */
[--C-:B------:R-:W-:Y:S01]  /*2fa0*/  FFMA.FTZ R40, R40, UR38, -R88.reuse ;  /* 0x0000002628287c23 */ /* 0x100fe20008010858 */
[----:B------:R-:W-:-:S01]  /*2fb0*/  FFMA.FTZ R52, R52, UR38, -R88 ;  /* 0x0000002634347c23 */ /* 0x000fc20008010858 */
[----:B------:R-:W-:Y:S01]  /*2fc0*/  MUFU.EX2 R7, R7 ;  /* 0x0000000700077308 */ /* 0x000fe20000000800 */
[----:B------:R-:W-:Y:S01]  /*2fd0*/  FMNMX.FTZ R6, R42, R11, !PT ;  /* 0x0000000b2a067209 */ /* 0x000fe20007810000 */
[--C-:B------:R-:W-:Y:S01]  /*2fe0*/  FFMA.FTZ R53, R53, UR38, -R88.reuse ;  /* 0x0000002635357c23 */ /* 0x100fe20008010858 */
[----:B------:R-:W-:-:S01]  /*2ff0*/  FFMA.FTZ R56, R56, UR38, -R88 ;  /* 0x0000002638387c23 */ /* 0x000fc20008010858 */
[----:B------:R-:W-:Y:S01]  /*3000*/  @!P2 VIADD R4, R4, 0x38840 ;  /* 0x000388400404a836 */ /* 0x000fe20000000000 */
[----:B------:R-:W-:Y:S01]  /*3010*/  FMNMX.FTZ R13, R43, R6, !PT ;  /* 0x000000062b0d7209 */ /* 0x000fe20007810000 */
[--C-:B------:R-:W-:Y:S01]  /*3020*/  FFMA.FTZ R28, R57, UR38, -R88.reuse ;  /* 0x00000026391c7c23 */ /* 0x100fe20008010858 */
[----:B------:R-:W-:-:S01]  /*3030*/  FFMA.FTZ R60, R60, UR38, -R88 ;  /* 0x000000263c3c7c23 */ /* 0x000fc20008010858 */
[----:B------:R-:W0:Y:S01]  /*3040*/  MUFU.EX2 R10, R10 ;  /* 0x0000000a000a7308 */ /* 0x000e220000000800 */
[----:B------:R-:W-:Y:S01]  /*3050*/  FMNMX.FTZ R6, R46, R13, !PT ;  /* 0x0000000d2e067209 */ /* 0x000fe20007810000 */
[----:B------:R-:W-:Y:S01]  /*3060*/  FFMA.FTZ R61, R61, UR38, -R88 ;  /* 0x000000263d3d7c23 */ /* 0x000fe20008010858 */
[----:B------:R-:W-:Y:S01]  /*3070*/  @!P2 PRMT R4, RZ, 0x654, R4 ;  /* 0x00000654ff04a816 */ /* 0x000fe20000000004 */
[--C-:B------:R-:W-:Y:S01]  /*3080*/  FFMA.FTZ R68, R68, UR38, -R88.reuse ;  /* 0x0000002644447c23 */ /* 0x100fe20008010858 */
[----:B------:R-:W-:Y:S01]  /*3090*/  FMNMX.FTZ R13, R47, R6, !PT ;  /* 0x000000062f0d7209 */ /* 0x000fe20007810000 */
[--C-:B------:R-:W-:Y:S01]  /*30a0*/  FFMA.FTZ R69, R69, UR38, -R88.reuse ;  /* 0x0000002645457c23 */ /* 0x100fe20008010858 */
[----:B------:R1:W-:Y:S01]  /*30b0*/  @!P2 SYNCS.ARRIVE.TRANS64.RED.A1T0 RZ, [R4+URZ], RZ ;  /* 0x000000ff04ffa9a7 */ /* 0x0003e2000810043f */
[----:B------:R2:W-:Y:S01]  /*30c0*/  MUFU.EX2 R9, R32 ;  /* 0x0000002000097308 */ /* 0x0005e20000000800 */
        /* <DEDUP_REMOVED lines=9> */
[----:B--2---:R-:W-:Y:S01]  /*3160*/  FFMA.FTZ R32, R80, UR38, -R88 ;  /* 0x0000002650207c23 */ /* 0x004fe20008010858 */
[----:B0-----:R-:W-:Y:S01]  /*3170*/  F2FP.SATFINITE.E4M3.F32.PACK_AB_MERGE_C R216, R10, R7, RZ ;  /* 0x000000070ad8723e */ /* 0x001fe200048070ff */
[--C-:B------:R-:W-:Y:S01]  /*3180*/  IMAD.MOV.U32 R89, RZ, RZ, R151.reuse ;  /* 0x000000ffff597224 */ /* 0x100fe200078e0097 */
[----:B------:R-:W-:Y:S01]  /*3190*/  FMNMX.FTZ R15, R55, R6, !PT ;  /* 0x00000006370f7209 */ /* 0x000fe20007810000 */
[--C-:B------:R-:W-:Y:S01]  /*31a0*/  IMAD.MOV.U32 R81, RZ, RZ, R151.reuse ;  /* 0x000000ffff517224 */ /* 0x100fe200078e0097 */
[----:B------:R-:W-:Y:S01]  /*31b0*/  F2FP.SATFINITE.E4M3.F32.PACK_AB_MERGE_C R216, R8, R5, R216 ;  /* 0x0000000508d8723e */ /* 0x000fe200048070d8 */
[----:B------:R-:W-:Y:S01]  /*31c0*/  MUFU.EX2 R90, R45 ;  /* 0x0000002d005a7308 */ /* 0x000fe20000000800 */
[----:B------:R-:W-:Y:S01]  /*31d0*/  FMNMX.FTZ R6, R58, R15, !PT ;  /* 0x0000000f3a067209 */ /* 0x000fe20007810000 */
[----:B------:R-:W-:-:S02]  /*31e0*/  IMAD.MOV.U32 R80, RZ, RZ, R151 ;  /* 0x000000ffff507224 */ /* 0x000fc400078e0097 */
[----:B------:R-:W-:Y:S01]  /*31f0*/  IMAD.MOV.U32 R57, RZ, RZ, R151 ;  /* 0x000000ffff397224 */ /* 0x000fe200078e0097 */
[----:B------:R-:W-:-:S03]  /*3200*/  FMNMX.FTZ R21, R59, R6, !PT ;  /* 0x000000063b157209 */ /* 0x000fc60007810000 */
[----:B------:R0:W2:Y:S01]  /*3210*/  MUFU.EX2 R15, R44 ;  /* 0x0000002c000f7308 */ /* 0x0000a20000000800 */
[----:B------:R-:W-:-:S04]  /*3220*/  FMNMX.FTZ R6, R62, R21, !PT ;  /* 0x000000153e067209 */ /* 0x000fc80007810000 */
[----:B------:R-:W-:-:S03]  /*3230*/  FMNMX.FTZ R21, R63, R6, !PT ;  /* 0x000000063f157209 */ /* 0x000fc60007810000 */
[----:B------:R3:W-:Y:S01]  /*3240*/  MUFU.EX2 R11, R36 ;  /* 0x00000024000b7308 */ /* 0x0007e20000000800 */
[----:B------:R-:W-:Y:S01]  /*3250*/  FMNMX.FTZ R6, R66, R21, !PT ;  /* 0x0000001542067209 */ /* 0x000fe20007810000 */
[----:B0-----:R-:W-:-:S03]  /*3260*/  FADD.FTZ R44, R5, R8 ;  /* 0x00000008052c7221 */ /* 0x001fc60000010000 */
[----:B------:R-:W-:Y:S01]  /*3270*/  FMNMX.FTZ R25, R67, R6, !PT ;  /* 0x0000000643197209 */ /* 0x000fe20007810000 */
[----:B------:R-:W-:-:S02]  /*3280*/  FADD.FTZ R49, R7, R44 ;  /* 0x0000002c07317221 */ /* 0x000fc40000010000 */
[----:B------:R-:W0:Y:S01]  /*3290*/  MUFU.EX2 R14, R14 ;  /* 0x0000000e000e7308 */ /* 0x000e220000000800 */
[----:B------:R-:W-:Y:S01]  /*32a0*/  FMNMX.FTZ R6, R70, R25, !PT ;  /* 0x0000001946067209 */ /* 0x000fe20007810000 */
[----:B---3--:R-:W-:Y:S01]  /*32b0*/  FFMA.FTZ R36, R65, UR38, -R88 ;  /* 0x0000002641247c23 */ /* 0x008fe20008010858 */
[----:B--2---:R-:W-:Y:S01]  /*32c0*/  F2FP.SATFINITE.E4M3.F32.PACK_AB_MERGE_C R220, R90, R15, RZ ;  /* 0x0000000f5adc723e */ /* 0x004fe200048070ff */
[----:B------:R-:W-:Y:S01]  /*32d0*/  IMAD.MOV.U32 R65, RZ, RZ, R151 ;  /* 0x000000ffff417224 */ /* 0x000fe200078e0097 */
[----:B------:R-:W-:-:S03]  /*32e0*/  FMNMX.FTZ R25, R71, R6, !PT ;  /* 0x0000000647197209 */ /* 0x000fc60007810000 */
[----:B------:R2:W-:Y:S01]  /*32f0*/  MUFU.EX2 R21, R48 ;  /* 0x0000003000157308 */ /* 0x0005e20000000800 */
[----:B------:R-:W-:-:S04]  /*3300*/  FMNMX.FTZ R6, R74, R25, !PT ;  /* 0x000000194a067209 */ /* 0x000fc80007810000 */
[----:B------:R-:W-:-:S03]  /*3310*/  FMNMX.FTZ R25, R75, R6, !PT ;  /* 0x000000064b197209 */ /* 0x000fc60007810000 */
[----:B------:R3:W-:Y:S01]  /*3320*/  MUFU.EX2 R13, R40 ;  /* 0x00000028000d7308 */ /* 0x0007e20000000800 */
[----:B------:R-:W-:Y:S01]  /*3330*/  FMNMX.FTZ R6, R78, R25, !PT ;  /* 0x000000194e067209 */ /* 0x000fe20007810000 */
[----:B--2---:R-:W-:Y:S01]  /*3340*/  FADD.FTZ R48, R10, R49 ;  /* 0x000000310a307221 */ /* 0x004fe20000010000 */
[----:B0-----:R-:W-:Y:S02]  /*3350*/  F2FP.SATFINITE.E4M3.F32.PACK_AB_MERGE_C R218, R14, R11, RZ ;  /* 0x0000000b0eda723e */ /* 0x001fe400048070ff */
[----:B------:R-:W-:Y:S01]  /*3360*/  FMNMX.FTZ R25, R79, R6, !PT ;  /* 0x000000064f197209 */ /* 0x000fe20007810000 */
[----:B------:R-:W-:-:S01]  /*3370*/  FADD.FTZ R49, R9, R48 ;  /* 0x0000003009317221 */ /* 0x000fc20000010000 */
[----:B------:R-:W-:Y:S01]  /*3380*/  F2FP.SATFINITE.E4M3.F32.PACK_AB_MERGE_C R218, R12, R9, R218 ;  /* 0x000000090cda723e */ /* 0x000fe200048070da */
[----:B------:R-:W0:Y:S01]  /*3390*/  MUFU.EX2 R20, R20 ;  /* 0x0000001400147308 */ /* 0x000e220000000800 */
[----:B------:R-:W-:Y:S01]  /*33a0*/  FMNMX.FTZ R6, R82, R25, !PT ;  /* 0x0000001952067209 */ /* 0x000fe20007810000 */
[----:B------:R-:W-:Y:S01]  /*33b0*/  FADD.FTZ R48, R12, R49 ;  /* 0x000000310c307221 */ /* 0x000fe20000010000 */
[----:B---3--:R-:W-:-:S01]  /*33c0*/  FFMA.FTZ R40, R85, UR38, -R88 ;  /* 0x0000002655287c23 */ /* 0x008fc20008010858 */
[--C-:B------:R-:W-:Y:S01]  /*33d0*/  IMAD.MOV.U32 R85, RZ, RZ, R151.reuse ;  /* 0x000000ffff557224 */ /* 0x100fe200078e0097 */
[----:B------:R-:W-:Y:S01]  /*33e0*/  FMNMX.FTZ R29, R83, R6, !PT ;  /* 0x00000006531d7209 */ /* 0x000fe20007810000 */
[----:B------:R-:W-:Y:S01]  /*33f0*/  FADD.FTZ R49, R11, R48 ;  /* 0x000000300b317221 */ /* 0x000fe20000010000 */
[--C-:B------:R-:W-:Y:S01]  /*3400*/  IMAD.MOV.U32 R48, RZ, RZ, R151.reuse ;  /* 0x000000ffff307224 */ /* 0x100fe200078e0097 */
[----:B------:R-:W-:Y:S01]  /*3410*/  MUFU.EX2 R24, R24 ;  /* 0x0000001800187308 */ /* 0x000fe20000000800 */
[----:B------:R-:W-:Y:S01]  /*3420*/  FMNMX.FTZ R6, R86, R29, !PT ;  /* 0x0000001d56067209 */ /* 0x000fe20007810000 */
[----:B------:R-:W-:Y:S01]  /*3430*/  FFMA.FTZ R29, R64, UR38, -R88 ;  /* 0x00000026401d7c23 */ /* 0x000fe20008010858 */
[----:B------:R-:W-:-:S02]  /*3440*/  IMAD.MOV.U32 R64, RZ, RZ, R151 ;  /* 0x000000ffff407224 */ /* 0x000fc400078e0097 */
[----:B------:R-:W-:-:S03]  /*3450*/  FMNMX.FTZ R6, R87, R6, !PT ;  /* 0x0000000657067209 */ /* 0x000fc60007810000 */
[----:B------:R-:W-:Y:S01]  /*3460*/  MUFU.EX2 R52, R52 ;  /* 0x0000003400347308 */ /* 0x000fe20000000800 */
[----:B0-----:R-:W-:Y:S01]  /*3470*/  F2FP.SATFINITE.E4M3.F32.PACK_AB_MERGE_C R220, R20, R13, R220 ;  /* 0x0000000d14dc723e */ /* 0x001fe200048070dc */
[----:B------:R-:W0:Y:S06]  /*3480*/  SHFL.BFLY PT, R33, R6, 0x2, 0x1f ;  /* 0x0c401f0006217f89 */ /* 0x000e2c00000e0000 */
[----:B------:R-:W-:Y:S08]  /*3490*/  MUFU.EX2 R53, R53 ;  /* 0x0000003500357308 */ /* 0x000ff00000000800 */
[----:B------:R2:W-:Y:S08]  /*34a0*/  MUFU.EX2 R25, R56 ;  /* 0x0000003800197308 */ /* 0x0005f00000000800 */
[----:B------:R-:W-:Y:S01]  /*34b0*/  MUFU.EX2 R28, R28 ;  /* 0x0000001c001c7308 */ /* 0x000fe20000000800 */
[----:B--2---:R-:W-:Y:S01]  /*34c0*/  IMAD.MOV.U32 R56, RZ, RZ, R151 ;  /* 0x000000ffff387224 */ /* 0x004fe200078e0097 */
[----:B0-----:R-:W-:-:S05]  /*34d0*/  FMNMX.FTZ R33, R6, R33, !PT ;  /* 0x0000002106217209 */ /* 0x001fca0007810000 */
[----:B------:R-:W0:Y:S01]  /*34e0*/  SHFL.BFLY PT, R6, R33, 0x1, 0x1f ;  /* 0x0c201f0021067f89 */ /* 0x000e2200000e0000 */
[----:B------:R-:W-:Y:S08]  /*34f0*/  MUFU.EX2 R60, R60 ;  /* 0x0000003c003c7308 */ /* 0x000ff00000000800 */
[----:B------:R-:W-:Y:S08]  /*3500*/  MUFU.EX2 R61, R61 ;  /* 0x0000003d003d7308 */ /* 0x000ff00000000800 */
[----:B------:R-:W-:Y:S01]  /*3510*/  MUFU.EX2 R29, R29 ;  /* 0x0000001d001d7308 */ /* 0x000fe20000000800 */
[----:B0-----:R-:W-:-:S07]  /*3520*/  FMNMX.FTZ R6, R33, R6, !PT ;  /* 0x0000000621067209 */ /* 0x001fce0007810000 */
[----:B------:R-:W-:Y:S01]  /*3530*/  MUFU.EX2 R36, R36 ;  /* 0x0000002400247308 */ /* 0x000fe20000000800 */
[----:B------:R-:W-:-:S01]  /*3540*/  FFMA.FTZ R33, R84, UR38, -R88 ;  /* 0x0000002654217c23 */ /* 0x000fc20008010858 */
[--C-:B------:R-:W-:Y:S01]  /*3550*/  IMAD.MOV.U32 R88, RZ, RZ, R151.reuse ;  /* 0x000000ffff587224 */ /* 0x100fe200078e0097 */
[C---:B------:R-:W-:Y:S01]  /*3560*/  FSETP.NEU.FTZ.AND P1, PT, R6.reuse, -INF , PT ;  /* 0xff8000000600780b */ /* 0x040fe20003f3d000 */
[----:B------:R-:W-:Y:S01]  /*3570*/  FFMA.FTZ R41, R6, R41, -8 ;  /* 0xc100000006297423 */ /* 0x000fe20000010029 */
[----:B------:R-:W-:-:S03]  /*3580*/  IMAD.MOV.U32 R84, RZ, RZ, R151 ;  /* 0x000000ffff547224 */ /* 0x000fc600078e0097 */
[----:B------:R-:W-:Y:S01]  /*3590*/  MUFU.EX2 R68, R68 ;  /* 0x0000004400447308 */ /* 0x000fe20000000800 */
[----:B------:R-:W-:Y:S02]  /*35a0*/  FSEL R41, R41, RZ, P1 ;  /* 0x000000ff29297208 */ /* 0x000fe40000800000 */
        /* <DEDUP_REMOVED lines=11> */
[--C-:B------:R-:W-:Y:S01]  /*3660*/  FFMA.FTZ R43, R43, UR38, -R41.reuse ;  /* 0x000000262b2b7c23 */ /* 0x100fe20008010829 */
[----:B------:R-:W-:-:S01]  /*3670*/  FFMA.FTZ R46, R46, UR38, -R41 ;  /* 0x000000262e2e7c23 */ /* 0x000fc20008010829 */
[--C-:B------:R-:W-:Y:S01]  /*3680*/  FFMA.FTZ R47, R47, UR38, -R41.reuse ;  /* 0x000000262f2f7c23 */ /* 0x100fe20008010829 */
[----:B------:R-:W-:-:S01]  /*3690*/  FFMA.FTZ R50, R50, UR38, -R41 ;  /* 0x0000002632327c23 */ /* 0x000fc20008010829 */
[----:B------:R-:W0:Y:S01]  /*36a0*/  MUFU.EX2 R27, R27 ;  /* 0x0000001b001b7308 */ /* 0x000e220000000800 */
[----:B------:R-:W-:-:S01]  /*36b0*/  FFMA.FTZ R51, R51, UR38, -R41 ;  /* 0x0000002633337c23 */ /* 0x000fc20008010829 */
[--C-:B------:R-:W-:Y:S01]  /*36c0*/  FFMA.FTZ R54, R54, UR38, -R41.reuse ;  /* 0x0000002636367c23 */ /* 0x100fe20008010829 */
[----:B------:R-:W-:-:S01]  /*36d0*/  FFMA.FTZ R55, R55, UR38, -R41 ;  /* 0x0000002637377c23 */ /* 0x000fc20008010829 */
[--C-:B------:R-:W-:Y:S01]  /*36e0*/  FFMA.FTZ R58, R58, UR38, -R41.reuse ;  /* 0x000000263a3a7c23 */ /* 0x100fe20008010829 */
[----:B------:R-:W-:-:S01]  /*36f0*/  FFMA.FTZ R59, R59, UR38, -R41 ;  /* 0x000000263b3b7c23 */ /* 0x000fc20008010829 */
[--C-:B------:R-:W-:Y:S01]  /*3700*/  FFMA.FTZ R62, R62, UR38, -R41.reuse ;  /* 0x000000263e3e7c23 */ /* 0x100fe20008010829 */
[----:B------:R-:W-:-:S01]  /*3710*/  FFMA.FTZ R63, R63, UR38, -R41 ;  /* 0x000000263f3f7c23 */ /* 0x000fc20008010829 */
[----:B------:R-:W2:Y:S01]  /*3720*/  MUFU.EX2 R30, R30 ;  /* 0x0000001e001e7308 */ /* 0x000ea20000000800 */
        /* <DEDUP_REMOVED lines=8> */
[----:B0-----:R-:W-:-:S01]  /*37b0*/  FADD.FTZ R45, R26, R27 ;  /* 0x0000001b1a2d7221 */ /* 0x001fc20000010000 */
[--C-:B------:R-:W-:Y:S01]  /*37c0*/  FFMA.FTZ R79, R79, UR38, -R41.reuse ;  /* 0x000000264f4f7c23 */ /* 0x100fe20008010829 */
[----:B------:R-:W-:-:S01]  /*37d0*/  FFMA.FTZ R82, R82, UR38, -R41 ;  /* 0x0000002652527c23 */ /* 0x000fc20008010829 */
[--C-:B------:R-:W-:Y:S01]  /*37e0*/  FFMA.FTZ R83, R83, UR38, -R41.reuse ;  /* 0x0000002653537c23 */ /* 0x100fe20008010829 */
[----:B------:R-:W-:-:S01]  /*37f0*/  FFMA.FTZ R86, R86, UR38, -R41 ;  /* 0x0000002656567c23 */ /* 0x000fc20008010829 */
[----:B------:R-:W-:Y:S01]  /*3800*/  FFMA.FTZ R41, R87, UR38, -R41 ;  /* 0x0000002657297c23 */ /* 0x000fe20008010829 */
[----:B------:R-:W-:Y:S01]  /*3810*/  IMAD.MOV.U32 R87, RZ, RZ, R151 ;  /* 0x000000ffff577224 */ /* 0x000fe200078e0097 */
[----:B------:R-:W0:Y:S01]  /*3820*/  MUFU.EX2 R34, R34 ;  /* 0x0000002200227308 */ /* 0x000e220000000800 */
[----:B--2---:R-:W-:-:S07]  /*3830*/  FADD.FTZ R44, R30, R45 ;  /* 0x0000002d1e2c7221 */ /* 0x004fce0000010000 */
[----:B------:R-:W2:Y:S01]  /*3840*/  MUFU.EX2 R35, R35 ;  /* 0x0000002300237308 */ /* 0x000ea20000000800 */
[----:B---3--:R-:W-:-:S01]  /*3850*/  FADD.FTZ R45, R31, R44 ;  /* 0x0000002c1f2d7221 */ /* 0x008fc20000010000 */
[----:B------:R-:W-:Y:S01]  /*3860*/  F2FP.SATFINITE.E4M3.F32.PACK_AB_MERGE_C R30, R31, R30, RZ ;  /* 0x0000001e1f1e723e */ /* 0x000fe200048070ff */
[----:B------:R-:W-:-:S03]  /*3870*/  IMAD.MOV.U32 R31, RZ, RZ, R151 ;  /* 0x000000ffff1f7224 */ /* 0x000fc600078e0097 */
[----:B------:R-:W-:Y:S01]  /*3880*/  F2FP.SATFINITE.E4M3.F32.PACK_AB_MERGE_C R217, R27, R26, R30 ;  /* 0x0000001a1bd9723e */ /* 0x000fe2000480701e */
[----:B------:R-:W-:Y:S01]  /*3890*/  IMAD.MOV.U32 R30, RZ, RZ, R151 ;  /* 0x000000ffff1e7224 */ /* 0x000fe200078e0097 */
[----:B------:R-:W1:Y:S01]  /*38a0*/  MUFU.EX2 R38, R38 ;  /* 0x0000002600267308 */ /* 0x000e620000000800 */
[----:B0-----:R-:W-:-:S01]  /*38b0*/  FADD.FTZ R44, R34, R45 ;  /* 0x0000002d222c7221 */ /* 0x001fc20000010000 */
[--C-:B------:R-:W-:Y:S02]  /*38c0*/  IMAD.MOV.U32 R27, RZ, RZ, R151.reuse ;  /* 0x000000ffff1b7224 */ /* 0x100fe400078e0097 */
[----:B------:R-:W-:-:S04]  /*38d0*/  IMAD.MOV.U32 R26, RZ, RZ, R151 ;  /* 0x000000ffff1a7224 */ /* 0x000fc800078e0097 */
[----:B------:R-:W0:Y:S01]  /*38e0*/  MUFU.EX2 R39, R39 ;  /* 0x0000002700277308 */ /* 0x000e220000000800 */
[----:B--2---:R-:W-:-:S01]  /*38f0*/  FADD.FTZ R45, R35, R44 ;  /* 0x0000002c232d7221 */ /* 0x004fc20000010000 */
[----:B------:R-:W-:-:S04]  /*3900*/  FADD.FTZ R44, R14, R49 ;  /* 0x000000310e2c7221 */ /* 0x000fc80000010000 */
[----:B------:R-:W-:Y:S02]  /*3910*/  FADD.FTZ R49, R13, R44 ;  /* 0x0000002c0d317221 */ /* 0x000fe40000010000 */
[----:B------:R-:W2:Y:S01]  /*3920*/  MUFU.EX2 R42, R42 ;  /* 0x0000002a002a7308 */ /* 0x000ea20000000800 */
[----:B-1----:R-:W-:-:S01]  /*3930*/  FADD.FTZ R4, R38, R45 ;  /* 0x0000002d26047221 */ /* 0x002fc20000010000 */
[----:B------:R-:W-:-:S04]  /*3940*/  FADD.FTZ R44, R20, R49 ;  /* 0x00000031142c7221 */ /* 0x000fc80000010000 */
[----:B------:R-:W-:Y:S02]  /*3950*/  FADD.FTZ R49, R15, R44 ;  /* 0x0000002c0f317221 */ /* 0x000fe40000010000 */
[----:B------:R-:W1:Y:S01]  /*3960*/  MUFU.EX2 R43, R43 ;  /* 0x0000002b002b7308 */ /* 0x000e620000000800 */
[----:B0-----:R-:W-:-:S01]  /*3970*/  FADD.FTZ R45, R39, R4 ;  /* 0x00000004272d7221 */ /* 0x001fc20000010000 */
[----:B------:R-:W-:Y:S01]  /*3980*/  FADD.FTZ R44, R90, R49 ;  /* 0x000000315a2c7221 */ /* 0x000fe20000010000 */
[----:B------:R-:W-:Y:S01]  /*3990*/  F2FP.SATFINITE.E4M3.F32.PACK_AB_MERGE_C R38, R39, R38, RZ ;  /* 0x000000262726723e */ /* 0x000fe200048070ff */
[----:B------:R-:W-:Y:S02]  /*39a0*/  IMAD.MOV.U32 R90, RZ, RZ, R151 ;  /* 0x000000ffff5a7224 */ /* 0x000fe400078e0097 */
[----:B------:R-:W-:-:S01]  /*39b0*/  FADD.FTZ R49, R21, R44 ;  /* 0x0000002c15317221 */ /* 0x000fc20000010000 */
[----:B------:R-:W-:Y:S01]  /*39c0*/  F2FP.SATFINITE.E4M3.F32.PACK_AB_MERGE_C R219, R35, R34, R38 ;  /* 0x0000002223db723e */ /* 0x000fe20004807026 */
[----:B------:R-:W0:Y:S01]  /*39d0*/  MUFU.EX2 R46, R46 ;  /* 0x0000002e002e7308 */ /* 0x000e220000000800 */
[----:B--2---:R-:W-:-:S01]  /*39e0*/  FADD.FTZ R4, R42, R45 ;  /* 0x0000002d2a047221 */ /* 0x004fc20000010000 */
[----:B------:R-:W-:Y:S01]  /*39f0*/  FADD.FTZ R49, R24, R49 ;  /* 0x0000003118317221 */ /* 0x000fe20000010000 */
[----:B------:R-:W-:-:S02]  /*3a00*/  IMAD.MOV.U32 R44, RZ, RZ, R151 ;  /* 0x000000ffff2c7224 */ /* 0x000fc400078e0097 */
[--C-:B------:R-:W-:Y:S02]  /*3a10*/  IMAD.MOV.U32 R39, RZ, RZ, R151.reuse ;  /* 0x000000ffff277224 */ /* 0x100fe400078e0097 */
[----:B------:R-:W-:Y:S01]  /*3a20*/  IMAD.MOV.U32 R38, RZ, RZ, R151 ;  /* 0x000000ffff267224 */ /* 0x000fe200078e0097 */
[----:B------:R-:W2:Y:S01]  /*3a30*/  MUFU.EX2 R47, R47 ;  /* 0x0000002f002f7308 */ /* 0x000ea20000000800 */
[----:B-1----:R-:W-:-:S01]  /*3a40*/  FADD.FTZ R45, R43, R4 ;  /* 0x000000042b2d7221 */ /* 0x002fc20000010000 */
[--C-:B------:R-:W-:Y:S02]  /*3a50*/  IMAD.MOV.U32 R35, RZ, RZ, R151.reuse ;  /* 0x000000ffff237224 */ /* 0x100fe400078e0097 */
[----:B------:R-:W-:-:S04]  /*3a60*/  IMAD.MOV.U32 R34, RZ, RZ, R151 ;  /* 0x000000ffff227224 */ /* 0x000fc800078e0097 */
[----:B------:R-:W1:Y:S01]  /*3a70*/  MUFU.EX2 R50, R50 ;  /* 0x0000003200327308 */ /* 0x000e620000000800 */
[----:B0-----:R-:W-:-:S07]  /*3a80*/  FADD.FTZ R4, R46, R45 ;  /* 0x0000002d2e047221 */ /* 0x001fce0000010000 */
[----:B------:R-:W0:Y:S01]  /*3a90*/  MUFU.EX2 R51, R51 ;  /* 0x0000003300337308 */ /* 0x000e220000000800 */
[----:B--2---:R-:W-:-:S01]  /*3aa0*/  FADD.FTZ R45, R47, R4 ;  /* 0x000000042f2d7221 */ /* 0x004fc20000010000 */
[----:B------:R-:W-:Y:S01]  /*3ab0*/  F2FP.SATFINITE.E4M3.F32.PACK_AB_MERGE_C R46, R47, R46, RZ ;  /* 0x0000002e2f2e723e */ /* 0x000fe200048070ff */
[----:B------:R-:W-:-:S03]  /*3ac0*/  IMAD.MOV.U32 R47, RZ, RZ, R151 ;  /* 0x000000ffff2f7224 */ /* 0x000fc600078e0097 */
[----:B------:R-:W-:Y:S01]  /*3ad0*/  F2FP.SATFINITE.E4M3.F32.PACK_AB_MERGE_C R221, R43, R42, R46 ;  /* 0x0000002a2bdd723e */ /* 0x000fe2000480702e */
[----:B------:R-:W-:Y:S01]  /*3ae0*/  IMAD.MOV.U32 R46, RZ, RZ, R151 ;  /* 0x000000ffff2e7224 */ /* 0x000fe200078e0097 */
[----:B------:R-:W2:Y:S01]  /*3af0*/  MUFU.EX2 R54, R54 ;  /* 0x0000003600367308 */ /* 0x000ea20000000800 */
[----:B-1----:R-:W-:-:S01]  /*3b00*/  FADD.FTZ R4, R50, R45 ;  /* 0x0000002d32047221 */ /* 0x002fc20000010000 */
[--C-:B------:R-:W-:Y:S02]  /*3b10*/  IMAD.MOV.U32 R45, RZ, RZ, R151.reuse ;  /* 0x000000ffff2d7224 */ /* 0x100fe400078e0097 */
[--C-:B------:R-:W-:Y:S02]  /*3b20*/  IMAD.MOV.U32 R43, RZ, RZ, R151.reuse ;  /* 0x000000ffff2b7224 */ /* 0x100fe400078e0097 */
[----:B------:R-:W-:Y:S02]  /*3b30*/  IMAD.MOV.U32 R42, RZ, RZ, R151 ;  /* 0x000000ffff2a7224 */ /* 0x000fe400078e0097 */
[----:B------:R-:W1:Y:S01]  /*3b40*/  MUFU.EX2 R55, R55 ;  /* 0x0000003700377308 */ /* 0x000e620000000800 */
[----:B0-----:R-:W-:-:S01]  /*3b50*/  FADD.FTZ R7, R51, R4 ;  /* 0x0000000433077221 */ /* 0x001fc20000010000 */
[----:B------:R-:W-:Y:S01]  /*3b60*/  FADD.FTZ R4, R52, R49 ;  /* 0x0000003134047221 */ /* 0x000fe20000010000 */
[----:B------:R-:W-:Y:S01]  /*3b70*/  F2FP.SATFINITE.E4M3.F32.PACK_AB_MERGE_C R52, R53, R52, RZ ;  /* 0x000000343534723e */ /* 0x000fe200048070ff */
[----:B------:R-:W-:-:S02]  /*3b80*/  IMAD.MOV.U32 R49, RZ, RZ, R151 ;  /* 0x000000ffff317224 */ /* 0x000fc400078e0097 */
[----:B------:R-:W-:-:S01]  /*3b90*/  FADD.FTZ R4, R53, R4 ;  /* 0x0000000435047221 */ /* 0x000fc20000010000 */
[----:B------:R-:W-:Y:S01]  /*3ba0*/  F2FP.SATFINITE.E4M3.F32.PACK_AB_MERGE_C R222, R24, R21, R52 ;  /* 0x0000001518de723e */ /* 0x000fe20004807034 */
[----:B------:R-:W0:Y:S01]  /*3bb0*/  MUFU.EX2 R58, R58 ;  /* 0x0000003a003a7308 */ /* 0x000e220000000800 */
[----:B--2---:R-:W-:-:S01]  /*3bc0*/  FADD.FTZ R10, R54, R7 ;  /* 0x00000007360a7221 */ /* 0x004fc20000010000 */
[----:B------:R-:W-:Y:S01]  /*3bd0*/  FADD.FTZ R11, R25, R4 ;  /* 0x00000004190b7221 */ /* 0x000fe20000010000 */
[--C-:B------:R-:W-:Y:S02]  /*3be0*/  IMAD.MOV.U32 R53, RZ, RZ, R151.reuse ;  /* 0x000000ffff357224 */ /* 0x100fe400078e0097 */
[----:B------:R-:W-:Y:S02]  /*3bf0*/  IMAD.MOV.U32 R52, RZ, RZ, R151 ;  /* 0x000000ffff347224 */ /* 0x000fe400078e0097 */
[----:B------:R-:W-:-:S01]  /*3c00*/  FADD.FTZ R11, R28, R11 ;  /* 0x0000000b1c0b7221 */ /* 0x000fc20000010000 */
[----:B------:R-:W-:Y:S01]  /*3c10*/  IMAD.MOV.U32 R24, RZ, RZ, R151 ;  /* 0x000000ffff187224 */ /* 0x000fe200078e0097 */
[----:B------:R-:W2:Y:S01]  /*3c20*/  MUFU.EX2 R59, R59 ;  /* 0x0000003b003b7308 */ /* 0x000ea20000000800 */
[----:B-1----:R-:W-:-:S01]  /*3c30*/  FADD.FTZ R7, R55, R10 ;  /* 0x0000000a37077221 */ /* 0x002fc20000010000 */
        /* <DEDUP_REMOVED lines=10> */
[----:B------:R-:W-:Y:S01]  /*3ce0*/  FADD.FTZ R4, R60, R11 ;  /* 0x0000000b3c047221 */ /* 0x000fe20000010000 */
[----:B------:R-:W-:-:S03]  /*3cf0*/  F2FP.SATFINITE.E4M3.F32.PACK_AB_MERGE_C R60, R61, R60, RZ ;  /* 0x0000003c3d3c723e */ /* 0x000fc600048070ff */
[----:B------:R-:W-:Y:S01]  /*3d00*/  FADD.FTZ R4, R61, R4 ;  /* 0x000000043d047221 */ /* 0x000fe20000010000 */
[----:B------:R-:W-:Y:S01]  /*3d10*/  F2FP.SATFINITE.E4M3.F32.PACK_AB_MERGE_C R224, R28, R25, R60 ;  /* 0x000000191ce0723e */ /* 0x000fe2000480703c */
[----:B------:R-:W2:Y:S01]  /*3d20*/  MUFU.EX2 R66, R66 ;  /* 0x0000004200427308 */ /* 0x000ea20000000800 */
[----:B-1----:R-:W-:-:S01]  /*3d30*/  FADD.FTZ R8, R62, R7 ;  /* 0x000000073e087221 */ /* 0x002fc20000010000 */
[----:B------:R-:W-:Y:S01]  /*3d40*/  FADD.FTZ R5, R29, R4 ;  /* 0x000000041d057221 */ /* 0x000fe20000010000 */
[--C-:B------:R-:W-:Y:S02]  /*3d50*/  IMAD.MOV.U32 R61, RZ, RZ, R151.reuse ;  /* 0x000000ffff3d7224 */ /* 0x100fe400078e0097 */
[----:B------:R-:W-:Y:S02]  /*3d60*/  IMAD.MOV.U32 R60, RZ, RZ, R151 ;  /* 0x000000ffff3c7224 */ /* 0x000fe400078e0097 */
[----:B------:R-:W-:-:S01]  /*3d70*/  FADD.FTZ R5, R36, R5 ;  /* 0x0000000524057221 */ /* 0x000fc20000010000 */
[--C-:B------:R-:W-:Y:S01]  /*3d80*/  IMAD.MOV.U32 R28, RZ, RZ, R151.reuse ;  /* 0x000000ffff1c7224 */ /* 0x100fe200078e0097 */
[----:B------:R-:W1:Y:S01]  /*3d90*/  MUFU.EX2 R67, R67 ;  /* 0x0000004300437308 */ /* 0x000e620000000800 */
[C---:B0-----:R-:W-:Y:S01]  /*3da0*/  F2FP.SATFINITE.E4M3.F32.PACK_AB_MERGE_C R62, R63.reuse, R62, RZ ;  /* 0x0000003e3f3e723e */ /* 0x041fe200048070ff */
[----:B------:R-:W-:Y:S01]  /*3db0*/  FADD.FTZ R63, R63, R8 ;  /* 0x000000083f3f7221 */ /* 0x000fe20000010000 */
[----:B------:R-:W-:-:S02]  /*3dc0*/  IMAD.MOV.U32 R25, RZ, RZ, R151 ;  /* 0x000000ffff197224 */ /* 0x000fc400078e0097 */
[----:B------:R-:W-:Y:S01]  /*3dd0*/  F2FP.SATFINITE.E4M3.F32.PACK_AB_MERGE_C R225, R59, R58, R62 ;  /* 0x0000003a3be1723e */ /* 0x000fe2000480703e */
[----:B------:R-:W-:Y:S02]  /*3de0*/  IMAD.MOV.U32 R62, RZ, RZ, R151 ;  /* 0x000000ffff3e7224 */ /* 0x000fe400078e0097 */
[----:B------:R-:W0:Y:S01]  /*3df0*/  MUFU.EX2 R70, R70 ;  /* 0x0000004600467308 */ /* 0x000e220000000800 */
[----:B--2---:R-:W-:-:S01]  /*3e00*/  FADD.FTZ R4, R66, R63 ;  /* 0x0000003f42047221 */ /* 0x004fc20000010000 */
[--C-:B------:R-:W-:Y:S02]  /*3e10*/  IMAD.MOV.U32 R63, RZ, RZ, R151.reuse ;  /* 0x000000ffff3f7224 */ /* 0x100fe400078e0097 */
[--C-:B------:R-:W-:Y:S02]  /*3e20*/  IMAD.MOV.U32 R59, RZ, RZ, R151.reuse ;  /* 0x000000ffff3b7224 */ /* 0x100fe400078e0097 */
[----:B------:R-:W-:Y:S02]  /*3e30*/  IMAD.MOV.U32 R58, RZ, RZ, R151 ;  /* 0x000000ffff3a7224 */ /* 0x000fe400078e0097 */
[----:B------:R-:W2:Y:S01]  /*3e40*/  MUFU.EX2 R69, R69 ;  /* 0x0000004500457308 */ /* 0x000ea20000000800 */
[----:B-1----:R-:W-:-:S01]  /*3e50*/  FADD.FTZ R7, R67, R4 ;  /* 0x0000000443077221 */ /* 0x002fc20000010000 */
[----:B------:R-:W-:-:S06]  /*3e60*/  FADD.FTZ R4, R68, R5 ;  /* 0x0000000544047221 */ /* 0x000fcc0000010000 */
[----:B------:R-:W1:Y:S01]  /*3e70*/  MUFU.EX2 R71, R71 ;  /* 0x0000004700477308 */ /* 0x000e620000000800 */
[----:B0-----:R-:W-:-:S07]  /*3e80*/  FADD.FTZ R8, R70, R7 ;  /* 0x0000000746087221 */ /* 0x001fce0000010000 */
[----:B------:R-:W-:Y:S01]  /*3e90*/  MUFU.EX2 R76, R76 ;  /* 0x0000004c004c7308 */ /* 0x000fe20000000800 */
[C---:B--2---:R-:W-:Y:S01]  /*3ea0*/  F2FP.SATFINITE.E4M3.F32.PACK_AB_MERGE_C R68, R69.reuse, R68, RZ ;  /* 0x000000444544723e */ /* 0x044fe200048070ff */
[----:B------:R-:W-:-:S03]  /*3eb0*/  FADD.FTZ R69, R69, R4 ;  /* 0x0000000445457221 */ /* 0x000fc60000010000 */
[----:B------:R-:W-:Y:S01]  /*3ec0*/  F2FP.SATFINITE.E4M3.F32.PACK_AB_MERGE_C R226, R36, R29, R68 ;  /* 0x0000001d24e2723e */ /* 0x000fe20004807044 */
[--C-:B------:R-:W-:Y:S02]  /*3ed0*/  IMAD.MOV.U32 R68, RZ, RZ, R151.reuse ;  /* 0x000000ffff447224 */ /* 0x100fe400078e0097 */
[----:B------:R-:W0:Y:S01]  /*3ee0*/  MUFU.EX2 R77, R77 ;  /* 0x0000004d004d7308 */ /* 0x000e220000000800 */
[C---:B-1----:R-:W-:Y:S01]  /*3ef0*/  F2FP.SATFINITE.E4M3.F32.PACK_AB_MERGE_C R70, R71.reuse, R70, RZ ;  /* 0x000000464746723e */ /* 0x042fe200048070ff */
[----:B------:R-:W-:Y:S01]  /*3f00*/  FADD.FTZ R71, R71, R8 ;  /* 0x0000000847477221 */ /* 0x000fe20000010000 */
[--C-:B------:R-:W-:Y:S02]  /*3f10*/  IMAD.MOV.U32 R36, RZ, RZ, R151.reuse ;  /* 0x000000ffff247224 */ /* 0x100fe400078e0097 */
[----:B------:R-:W-:Y:S01]  /*3f20*/  F2FP.SATFINITE.E4M3.F32.PACK_AB_MERGE_C R227, R67, R66, R70 ;  /* 0x0000004243e3723e */ /* 0x000fe20004807046 */
[--C-:B------:R-:W-:Y:S02]  /*3f30*/  IMAD.MOV.U32 R70, RZ, RZ, R151.reuse ;  /* 0x000000ffff467224 */ /* 0x100fe400078e0097 */
[----:B------:R-:W1:Y:S01]  /*3f40*/  MUFU.EX2 R72, R72 ;  /* 0x0000004800487308 */ /* 0x000e620000000800 */
[----:B------:R-:W-:-:S02]  /*3f50*/  IMAD.MOV.U32 R67, RZ, RZ, R151 ;  /* 0x000000ffff437224 */ /* 0x000fc400078e0097 */
[--C-:B------:R-:W-:Y:S02]  /*3f60*/  IMAD.MOV.U32 R66, RZ, RZ, R151.reuse ;  /* 0x000000ffff427224 */ /* 0x100fe400078e0097 */
[----:B------:R-:W-:-:S03]  /*3f70*/  IMAD.MOV.U32 R29, RZ, RZ, R151 ;  /* 0x000000ffff1d7224 */ /* 0x000fc600078e0097 */
[----:B------:R-:W2:Y:S01]  /*3f80*/  MUFU.EX2 R74, R74 ;  /* 0x0000004a004a7308 */ /* 0x000ea20000000800 */
[----:B0-----:R-:W-:-:S07]  /*3f90*/  F2FP.SATFINITE.E4M3.F32.PACK_AB_MERGE_C R5, R77, R76, RZ ;  /* 0x0000004c4d05723e */ /* 0x001fce00048070ff */
[----:B------:R-:W0:Y:S01]  /*3fa0*/  MUFU.EX2 R73, R73 ;  /* 0x0000004900497308 */ /* 0x000e220000000800 */
[----:B-1----:R-:W-:-:S01]  /*3fb0*/  FADD.FTZ R4, R72, R69 ;  /* 0x0000004548047221 */ /* 0x002fc20000010000 */
[----:B------:R-:W-:-:S06]  /*3fc0*/  IMAD.MOV.U32 R69, RZ, RZ, R151 ;  /* 0x000000ffff457224 */ /* 0x000fcc00078e0097 */
[----:B------:R-:W1:Y:S01]  /*3fd0*/  MUFU.EX2 R75, R75 ;  /* 0x0000004b004b7308 */ /* 0x000e620000000800 */
[----:B--2---:R-:W-:-:S01]  /*3fe0*/  FADD.FTZ R8, R74, R71 ;  /* 0x000000474a087221 */ /* 0x004fc20000010000 */
[----:B------:R-:W-:-:S06]  /*3ff0*/  IMAD.MOV.U32 R71, RZ, RZ, R151 ;  /* 0x000000ffff477224 */ /* 0x000fcc00078e0097 */
[----:B------:R-:W2:Y:S01]  /*4000*/  MUFU.EX2 R78, R78 ;  /* 0x0000004e004e7308 */ /* 0x000ea20000000800 */
[C---:B0-----:R-:W-:Y:S01]  /*4010*/  F2FP.SATFINITE.E4M3.F32.PACK_AB_MERGE_C R228, R73.reuse, R72, R5 ;  /* 0x0000004849e4723e */ /* 0x041fe20004807005 */
[----:B------:R-:W-:Y:S01]  /*4020*/  FADD.FTZ R73, R73, R4 ;  /* 0x0000000449497221 */ /* 0x000fe20000010000 */
[----:B------:R-:W-:-:S03]  /*4030*/  IMAD.MOV.U32 R72, RZ, RZ, R151 ;  /* 0x000000ffff487224 */ /* 0x000fc600078e0097 */
[----:B------:R-:W-:Y:S01]  /*4040*/  FADD.FTZ R76, R76, R73 ;  /* 0x000000494c4c7221 */ /* 0x000fe20000010000 */
[----:B------:R-:W-:Y:S01]  /*4050*/  IMAD.MOV.U32 R73, RZ, RZ, R151 ;  /* 0x000000ffff497224 */ /* 0x000fe200078e0097 */
[----:B------:R-:W0:Y:S01]  /*4060*/  MUFU.EX2 R79, R79 ;  /* 0x0000004f004f7308 */ /* 0x000e220000000800 */
[----:B-1----:R-:W-:-:S01]  /*4070*/  FADD.FTZ R5, R75, R8 ;  /* 0x000000084b057221 */ /* 0x002fc20000010000 */
[----:B------:R-:W-:Y:S01]  /*4080*/  FADD.FTZ R77, R77, R76 ;  /* 0x0000004c4d4d7221 */ /* 0x000fe20000010000 */
[----:B------:R-:W-:-:S05]  /*4090*/  IMAD.MOV.U32 R76, RZ, RZ, R151 ;  /* 0x000000ffff4c7224 */ /* 0x000fca00078e0097 */
[----:B------:R-:W1:Y:S01]  /*40a0*/  MUFU.EX2 R32, R32 ;  /* 0x0000002000207308 */ /* 0x000e620000000800 */
[----:B--2---:R-:W-:-:S07]  /*40b0*/  FADD.FTZ R4, R78, R5 ;  /* 0x000000054e047221 */ /* 0x004fce0000010000 */
[----:B------:R-:W-:Y:S01]  /*40c0*/  MUFU.EX2 R33, R33 ;  /* 0x0000002100217308 */ /* 0x000fe20000000800 */
[C---:B0-----:R-:W-:Y:S01]  /*40d0*/  F2FP.SATFINITE.E4M3.F32.PACK_AB_MERGE_C R78, R79.reuse, R78, RZ ;  /* 0x0000004e4f4e723e */ /* 0x041fe200048070ff */
[----:B------:R-:W-:-:S03]  /*40e0*/  FADD.FTZ R79, R79, R4 ;  /* 0x000000044f4f7221 */ /* 0x000fc60000010000 */
[----:B------:R-:W-:Y:S01]  /*40f0*/  F2FP.SATFINITE.E4M3.F32.PACK_AB_MERGE_C R229, R75, R74, R78 ;  /* 0x0000004a4be5723e */ /* 0x000fe2000480704e */
[----:B------:R-:W-:Y:S02]  /*4100*/  IMAD.MOV.U32 R78, RZ, RZ, R151 ;  /* 0x000000ffff4e7224 */ /* 0x000fe400078e0097 */
[----:B------:R-:W0:Y:S01]  /*4110*/  MUFU.EX2 R40, R40 ;  /* 0x0000002800287308 */ /* 0x000e220000000800 */
[----:B-1----:R-:W-:-:S01]  /*4120*/  FADD.FTZ R4, R32, R77 ;  /* 0x0000004d20047221 */ /* 0x002fc20000010000 */
[--C-:B------:R-:W-:Y:S02]  /*4130*/  IMAD.MOV.U32 R77, RZ, RZ, R151.reuse ;  /* 0x000000ffff4d7224 */ /* 0x100fe400078e0097 */
[--C-:B------:R-:W-:Y:S02]  /*4140*/  IMAD.MOV.U32 R75, RZ, RZ, R151.reuse ;  /* 0x000000ffff4b7224 */ /* 0x100fe400078e0097 */
[----:B------:R-:W-:Y:S02]  /*4150*/  IMAD.MOV.U32 R74, RZ, RZ, R151 ;  /* 0x000000ffff4a7224 */ /* 0x000fe400078e0097 */
[----:B------:R-:W1:Y:S08]  /*4160*/  MUFU.EX2 R82, R82 ;  /* 0x0000005200527308 */ /* 0x000e700000000800 */
[----:B------:R-:W2:Y:S01]  /*4170*/  MUFU.EX2 R37, R37 ;  /* 0x0000002500257308 */ /* 0x000ea20000000800 */
[----:B0-----:R-:W-:-:S07]  /*4180*/  F2FP.SATFINITE.E4M3.F32.PACK_AB_MERGE_C R5, R40, R33, RZ ;  /* 0x000000212805723e */ /* 0x001fce00048070ff */
[----:B------:R-:W0:Y:S01]  /*4190*/  MUFU.EX2 R83, R83 ;  /* 0x0000005300537308 */ /* 0x000e220000000800 */
[----:B-1----:R-:W-:-:S01]  /*41a0*/  FADD.FTZ R8, R82, R79 ;  /* 0x0000004f52087221 */ /* 0x002fc20000010000 */
[----:B------:R-:W-:-:S06]  /*41b0*/  IMAD.MOV.U32 R79, RZ, RZ, R151 ;  /* 0x000000ffff4f7224 */ /* 0x000fcc00078e0097 */
[----:B------:R-:W1:Y:S01]  /*41c0*/  MUFU.EX2 R86, R86 ;  /* 0x0000005600567308 */ /* 0x000e620000000800 */
[C---:B--2---:R-:W-:Y:S01]  /*41d0*/  F2FP.SATFINITE.E4M3.F32.PACK_AB_MERGE_C R230, R37.reuse, R32, R5 ;  /* 0x0000002025e6723e */ /* 0x044fe20004807005 */
[----:B------:R-:W-:Y:S01]  /*41e0*/  FADD.FTZ R4, R37, R4 ;  /* 0x0000000425047221 */ /* 0x000fe20000010000 */
[--C-:B------:R-:W-:Y:S02]  /*41f0*/  IMAD.MOV.U32 R37, RZ, RZ, R151.reuse ;  /* 0x000000ffff257224 */ /* 0x100fe400078e0097 */
[----:B------:R-:W-:Y:S02]  /*4200*/  IMAD.MOV.U32 R32, RZ, RZ, R151 ;  /* 0x000000ffff207224 */ /* 0x000fe400078e0097 */
[----:B------:R-:W-:-:S01]  /*4210*/  FADD.FTZ R33, R33, R4 ;  /* 0x0000000421217221 */ /* 0x000fc20000010000 */
[----:B------:R-:W2:Y:S01]  /*4220*/  MUFU.EX2 R41, R41 ;  /* 0x0000002900297308 */ /* 0x000ea20000000800 */
[----:B0-----:R-:W-:-:S04]  /*4230*/  FADD.FTZ R5, R83, R8 ;  /* 0x0000000853057221 */ /* 0x001fc80000010000 */
[----:B-1----:R-:W-:Y:S01]  /*4240*/  FADD.FTZ R4, R86, R5 ;  /* 0x0000000556047221 */ /* 0x002fe20000010000 */
[----:B------:R-:W-:-:S01]  /*4250*/  FADD.FTZ R5, R40, R33 ;  /* 0x0000002128057221 */ /* 0x000fc20000010000 */
[--C-:B------:R-:W-:Y:S02]  /*4260*/  IMAD.MOV.U32 R40, RZ, RZ, R151.reuse ;  /* 0x000000ffff287224 */ /* 0x100fe400078e0097 */
[----:B------:R-:W-:Y:S01]  /*4270*/  IMAD.MOV.U32 R33, RZ, RZ, R151 ;  /* 0x000000ffff217224 */ /* 0x000fe200078e0097 */
[C---:B--2---:R-:W-:Y:S01]  /*4280*/  F2FP.SATFINITE.E4M3.F32.PACK_AB_MERGE_C R7, R41.reuse, R86, RZ ;  /* 0x000000562907723e */ /* 0x044fe200048070ff */
[----:B------:R-:W-:-:S01]  /*4290*/  FADD.FTZ R4, R41, R4 ;  /* 0x0000000429047221 */ /* 0x000fc20000010000 */
[----:B------:R-:W-:Y:S02]  /*42a0*/  IMAD.MOV.U32 R86, RZ, RZ, R151 ;  /* 0x000000ffff567224 */ /* 0x000fe400078e0097 */
[----:B------:R-:W-:Y:S01]  /*42b0*/  F2FP.SATFINITE.E4M3.F32.PACK_AB_MERGE_C R231, R83, R82, R7 ;  /* 0x0000005253e7723e */ /* 0x000fe20004807007 */
[----:B------:R-:W-:-:S02]  /*42c0*/  IMAD.MOV.U32 R83, RZ, RZ, R151 ;  /* 0x000000ffff537224 */ /* 0x000fc400078e0097 */
        /* <DEDUP_REMOVED lines=72> */
.L_x_140:
[----:B------:R-:W-:Y:S01]  /*4750*/  ISETP.NE.AND P2, PT, RZ, UR41, PT ;  /* 0x00000029ff007c0c */ /* 0x000fe2000bf45270 */
[----:B------:R-:W-:-:S04]  /*4760*/  UISETP.NE.AND UP0, UPT, UR49, 0x1, UPT ;  /* 0x000000013100788c */ /* 0x000fc8000bf05270 */
[----:B------:R-:W-:-:S04]  /*4770*/  USEL UR43, URZ, 0x1, UP0 ;  /* 0x000000013f2b7887 */ /* 0x000fc80008000000 */
[----:B------:R-:W-:-:S04]  /*4780*/  ULOP3.LUT UR43, UR52, UR43, URZ, 0x3c, !UPT ;  /* 0x0000002b342b7292 */ /* 0x000fc8000f8e3c3f */
[----:B------:R-:W-:Y:S08]  /*4790*/  @P2 BRA `(.L_x_131) ;  /* 0x0000000000442947 */ /* 0x000ff00003800000 */
[----:B------:R-:W-:Y:S05]  /*47a0*/  @!P0 BRA `(.L_x_132) ;  /* 0x0000000000048947 */ /* 0x000fea0003800000 */
[----:B------:R-:W-:Y:S01]  /*47b0*/  BPT.TRAP 0x1 ;  /* 0x000000040000795c */ /* 0x000fe20000300000 */
.L_x_132:
[----:B------:R-:W0:Y:S01]  /*47c0*/  S2UR UR10, SR_CgaCtaId ;  /* 0x00000000000a79c3 */ /* 0x000e220000008800 */
[----:B------:R-:W-:Y:S01]  /*47d0*/  UIADD3 UR6, UR49, 0x1, URZ ;  /* 0x0000000131067890 */ /* 0x000fe2000fffe03f */
[----:B------:R-:W-:Y:S01]  /*47e0*/  IMAD.U32 R0, RZ, RZ, UR43 ;  /* 0x0000002bff007e24 */ /* 0x000fe2000f8e00ff */
[----:B------:R-:W-:Y:S02]  /*47f0*/  UMOV UR7, 0x400 ;  /* 0x0000040000077882 */ /* 0x000fe40000000000 */
[----:B------:R-:W-:Y:S02]  /*4800*/  UISETP.NE.AND UP0, UPT, UR6, 0x2, UPT ;  /* 0x000000020600788c */ /* 0x000fe4000bf05270 */
[----:B------:R-:W-:Y:S02]  /*4810*/  SHF.L.U32 R0, R0, 0x1f, RZ ;  /* 0x0000001f00007819 */ /* 0x000fe400000006ff */
[----:B------:R-:W-:Y:S02]  /*4820*/  USEL UR6, UR6, URZ, UP0 ;  /* 0x0000003f06067287 */ /* 0x000fe40008000000 */
[----:B0-----:R-:W-:-:S04]  /*4830*/  ULEA UR7, UR10, UR7, 0x18 ;  /* 0x000000070a077291 */ /* 0x001fc8000f8ec03f */
[----:B------:R-:W-:-:S09]  /*4840*/  ULEA UR6, UR6, UR7, 0x3 ;  /* 0x0000000706067291 */ /* 0x000fd2000f8e183f */
[----:B------:R0:W1:Y:S01]  /*4850*/  SYNCS.PHASECHK.TRANS64.TRYWAIT P1, [UR6+0x38830], R0 ;  /* 0x03883000ff0075a7 */ /* 0x0000620008020146 */
[----:B------:R-:W-:Y:S05]  /*4860*/  @!P0 BRA `(.L_x_133) ;  /* 0x0000000000048947 */ /* 0x000fea0003800000 */
[----:B------:R-:W-:Y:S01]  /*4870*/  BPT.TRAP 0x1 ;  /* 0x000000040000795c */ /* 0x000fe20000300000 */
.L_x_133:
[----:B-1----:R-:W-:Y:S05]  /*4880*/  @P1 BRA `(.L_x_131) ;  /* 0x0000000000081947 */ /* 0x002fea0003800000 */
[----:B------:R-:W1:Y:S02]  /*4890*/  SYNCS.PHASECHK.TRANS64.TRYWAIT P1, [UR6+0x38830], R0 ;  /* 0x03883000ff0075a7 */ /* 0x000e640008020146 */
[----:B-1----:R-:W-:Y:S05]  /*48a0*/  @!P1 BRA `(.L_x_134) ;  /* 0x000000b800489947 */ /* 0x002fea0003800000 */
.L_x_131:
[----:B01----:R-:W-:Y:S01]  /*48b0*/  VIADD R0, R23, 0x8 ;  /* 0x0000000817007836 */ /* 0x003fe20000000000 */
        /* <DEDUP_REMOVED lines=44> */
[----:B0-----:R-:W-:Y:S05]  /*4b80*/  @P2 BRA `(.L_x_135) ;  /* 0x0000000000382947 */ /* 0x001fea0003800000 */
[----:B------:R-:W-:Y:S05]  /*4b90*/  @!P0 BRA `(.L_x_136) ;  /* 0x0000000000048947 */ /* 0x000fea0003800000 */
[----:B------:R-:W-:Y:S01]  /*4ba0*/  BPT.TRAP 0x1 ;  /* 0x000000040000795c */ /* 0x000fe20000300000 */
.L_x_136:
[----:B------:R-:W0:Y:S01]  /*4bb0*/  S2UR UR7, SR_CgaCtaId ;  /* 0x00000000000779c3 */ /* 0x000e220000008800 */
[----:B------:R-:W-:Y:S01]  /*4bc0*/  UMOV UR6, 0x400 ;  /* 0x0000040000067882 */ /* 0x000fe20000000000 */
[----:B------:R-:W-:-:S05]  /*4bd0*/  IMAD.U32 R0, RZ, RZ, UR52 ;  /* 0x00000034ff007e24 */ /* 0x000fca000f8e00ff */
[----:B------:R-:W-:Y:S01]  /*4be0*/  SHF.L.U32 R0, R0, 0x1f, RZ ;  /* 0x0000001f00007819 */ /* 0x000fe200000006ff */
[----:B0-----:R-:W-:-:S04]  /*4bf0*/  ULEA UR6, UR7, UR6, 0x18 ;  /* 0x0000000607067291 */ /* 0x001fc8000f8ec03f */
[----:B------:R-:W-:-:S09]  /*4c00*/  ULEA UR6, UR49, UR6, 0x3 ;  /* 0x0000000631067291 */ /* 0x000fd2000f8e183f */
[----:B------:R0:W1:Y:S01]  /*4c10*/  SYNCS.PHASECHK.TRANS64.TRYWAIT P1, [UR6+0x38850], R0 ;  /* 0x03885000ff0075a7 */ /* 0x0000620008020146 */
[----:B------:R-:W-:Y:S05]  /*4c20*/  @!P0 BRA `(.L_x_137) ;  /* 0x0000000000048947 */ /* 0x000fea0003800000 */
[----:B------:R-:W-:Y:S01]  /*4c30*/  BPT.TRAP 0x1 ;  /* 0x000000040000795c */ /* 0x000fe20000300000 */
.L_x_137:
[----:B-1----:R-:W-:Y:S05]  /*4c40*/  @P1 BRA `(.L_x_135) ;  /* 0x0000000000081947 */ /* 0x002fea0003800000 */
[----:B------:R-:W1:Y:S02]  /*4c50*/  SYNCS.PHASECHK.TRANS64.TRYWAIT P1, [UR6+0x38850], R0 ;  /* 0x03885000ff0075a7 */ /* 0x000e640008020146 */
[----:B-1----:R-:W-:Y:S05]  /*4c60*/  @!P1 BRA `(.L_x_138) ;  /* 0x000000b400709947 */ /* 0x002fea0003800000 */
.L_x_135:
[----:B------:R-:W2:Y:S01]  /*4c70*/  S2UR UR6, SR_CgaCtaId ;  /* 0x00000000000679c3 */ /* 0x000ea20000008800 */
[----:B-1----:R-:W-:Y:S01]  /*4c80*/  MOV R3, 0x400 ;  /* 0x0000040000037802 */ /* 0x002fe20000000f00 */
[----:B------:R-:W-:Y:S01]  /*4c90*/  WARPGROUP.ARRIVE ;  /* 0x00000000000079c5 */ /* 0x000fe20000000000 */
[----:B------:R-:W-:Y:S01]  /*4ca0*/  UMOV UR7, 0x40000040 ;  /* 0x4000004000077882 */ /* 0x000fe20000000000 */
[----:B------:R-:W-:Y:S02]  /*4cb0*/  FMNMX.FTZ R6, R152, R7, !PT ;  /* 0x0000000798067209 */ /* 0x000fe40007810000 */
[----:B------:R-:W-:-:S04]  /*4cc0*/  FMNMX.FTZ R8, R154, R9, !PT ;  /* 0x000000099a087209 */ /* 0x000fc80007810000 */
[----:B------:R-:W-:-:S04]  /*4cd0*/  FMNMX.FTZ R11, R155, R8, !PT ;  /* 0x000000089b0b7209 */ /* 0x000fc80007810000 */
[----:B------:R-:W-:-:S04]  /*4ce0*/  FMNMX.FTZ R8, R158, R11, !PT ;  /* 0x0000000b9e087209 */ /* 0x000fc80007810000 */
[----:B------:R-:W-:-:S04]  /*4cf0*/  FMNMX.FTZ R11, R159, R8, !PT ;  /* 0x000000089f0b7209 */ /* 0x000fc80007810000 */
[----:B------:R-:W-:Y:S01]  /*4d00*/  FMNMX.FTZ R8, R162, R11, !PT ;  /* 0x0000000ba2087209 */ /* 0x000fe20007810000 */
[----:B--2---:R-:W-:-:S03]  /*4d10*/  IMAD.U32 R2, RZ, RZ, UR6 ;  /* 0x00000006ff027e24 */ /* 0x004fc6000f8e00ff */
[----:B------:R-:W-:Y:S02]  /*4d20*/  FMNMX.FTZ R11, R163, R8, !PT ;  /* 0x00000008a30b7209 */ /* 0x000fe40007810000 */
[----:B0-----:R-:W-:Y:S02]  /*4d30*/  LEA R0, R2, R3, 0x18 ;  /* 0x0000000302007211 */ /* 0x001fe400078ec0ff */
[----:B------:R-:W-:Y:S02]  /*4d40*/  FMNMX.FTZ R3, R153, R6, !PT ;  /* 0x0000000699037209 */ /* 0x000fe40007810000 */
[----:B------:R-:W-:Y:S02]  /*4d50*/  R2UR UR6, R0 ;  /* 0x00000000000672ca */ /* 0x000fe400000e0000 */
[----:B------:R-:W-:Y:S02]  /*4d60*/  FMNMX.FTZ R6, R156, R3, !PT ;  /* 0x000000039c067209 */ /* 0x000fe40007810000 */
[----:B------:R-:W-:-:S02]  /*4d70*/  FMNMX.FTZ R8, R166, R11, !PT ;  /* 0x0000000ba6087209 */ /* 0x000fc40007810000 */
[----:B------:R-:W-:Y:S02]  /*4d80*/  FMNMX.FTZ R3, R157, R6, !PT ;  /* 0x000000069d037209 */ /* 0x000fe40007810000 */
[----:B------:R-:W-:Y:S02]  /*4d90*/  FMNMX.FTZ R11, R167, R8, !PT ;  /* 0x00000008a70b7209 */ /* 0x000fe40007810000 */
[----:B------:R-:W-:Y:S02]  /*4da0*/  FMNMX.FTZ R6, R160, R3, !PT ;  /* 0x00000003a0067209 */ /* 0x000fe40007810000 */
[----:B------:R-:W-:Y:S01]  /*4db0*/  FMNMX.FTZ R8, R170, R11, !PT ;  /* 0x0000000baa087209 */ /* 0x000fe20007810000 */
[----:B------:R-:W-:Y:S01]  /*4dc0*/  UIADD3 UR6, UR6, 0x400, URZ ;  /* 0x0000040006067890 */ /* 0x000fe2000fffe03f */
[----:B------:R-:W-:Y:S02]  /*4dd0*/  FMNMX.FTZ R3, R161, R6, !PT ;  /* 0x00000006a1037209 */ /* 0x000fe40007810000 */
[----:B------:R-:W-:Y:S01]  /*4de0*/  FMNMX.FTZ R11, R171, R8, !PT ;  /* 0x00000008ab0b7209 */ /* 0x000fe20007810000 */
[----:B------:R-:W-:Y:S01]  /*4df0*/  USHF.R.U32.HI UR6, URZ, 0x4, UR6 ;  /* 0x000000043f067899 */ /* 0x000fe20008011606 */
[----:B------:R-:W-:-:S02]  /*4e00*/  FMNMX.FTZ R6, R164, R3, !PT ;  /* 0x00000003a4067209 */ /* 0x000fc40007810000 */
[----:B------:R-:W-:Y:S01]  /*4e10*/  FMNMX.FTZ R8, R174, R11, !PT ;  /* 0x0000000bae087209 */ /* 0x000fe20007810000 */
[----:B------:R-:W-:Y:S01]  /*4e20*/  ULOP3.LUT UR6, UR6, 0x3fff, URZ, 0xc0, !UPT ;  /* 0x00003fff06067892 */ /* 0x000fe2000f8ec03f */
[----:B------:R-:W-:Y:S02]  /*4e30*/  FMNMX.FTZ R3, R165, R6, !PT ;  /* 0x00000006a5037209 */ /* 0x000fe40007810000 */
[----:B------:R-:W-:Y:S01]  /*4e40*/  FMNMX.FTZ R11, R175, R8, !PT ;  /* 0x00000008af0b7209 */ /* 0x000fe20007810000 */
[----:B------:R-:W-:Y:S01]  /*4e50*/  ULOP3.LUT UR6, UR6, 0x10000, URZ, 0xfc, !UPT ;  /* 0x0001000006067892 */ /* 0x000fe2000f8efc3f */
[----:B------:R-:W-:Y:S02]  /*4e60*/  FMNMX.FTZ R6, R168, R3, !PT ;  /* 0x00000003a8067209 */ /* 0x000fe40007810000 */
[----:B------:R-:W-:Y:S01]  /*4e70*/  FMNMX.FTZ R8, R178, R11, !PT ;  /* 0x0000000bb2087209 */ /* 0x000fe20007810000 */
[----:B------:R-:W-:Y:S01]  /*4e80*/  ULEA UR10, UR49, UR6, 0xb ;  /* 0x00000006310a7291 */ /* 0x000fe2000f8e583f */
[----:B------:R-:W-:-:S02]  /*4e90*/  FMNMX.FTZ R3, R169, R6, !PT ;  /* 0x00000006a9037209 */ /* 0x000fc40007810000 */
        /* <DEDUP_REMOVED lines=41> */
[----:B------:R-:W-:-:S04]  /*5130*/  FMNMX.FTZ R6, R208, R3, !PT ;  /* 0x00000003d0067209 */ /* 0x000fc80007810000 */
[----:B------:R-:W-:-:S04]  /*5140*/  FMNMX.FTZ R3, R209, R6, !PT ;  /* 0x00000006d1037209 */ /* 0x000fc80007810000 */
[----:B------:R-:W-:-:S04]  /*5150*/  FMNMX.FTZ R6, R212, R3, !PT ;  /* 0x00000003d4067209 */ /* 0x000fc80007810000 */
[----:B------:R-:W-:Y:S02]  /*5160*/  FMNMX.FTZ R10, R213, R6, !PT ;  /* 0x00000006d50a7209 */ /* 0x000fe40007810000 */
[----:B------:R-:W0:Y:S04]  /*5170*/  SHFL.BFLY PT, R6, R11, 0x2, 0x1f ;  /* 0x0c401f000b067f89 */ /* 0x000e2800000e0000 */
[----:B------:R-:W1:Y:S01]  /*5180*/  SHFL.BFLY PT, R3, R10, 0x2, 0x1f ;  /* 0x0c401f000a037f89 */ /* 0x000e6200000e0000 */
[----:B0-----:R-:W-:Y:S02]  /*5190*/  FMNMX.FTZ R13, R11, R6, !PT ;  /* 0x000000060b0d7209 */ /* 0x001fe40007810000 */
[----:B-1----:R-:W-:-:S03]  /*51a0*/  FMNMX.FTZ R12, R10, R3, !PT ;  /* 0x000000030a0c7209 */ /* 0x002fc60007810000 */
[----:B------:R-:W0:Y:S01]  /*51b0*/  SHFL.BFLY PT, R6, R13, 0x1, 0x1f ;  /* 0x0c201f000d067f89 */ /* 0x000e2200000e0000 */
[----:B------:R-:W-:-:S03]  /*51c0*/  IMAD.U32 R10, RZ, RZ, UR38 ;  /* 0x00000026ff0a7e24 */ /* 0x000fc6000f8e00ff */
[----:B------:R-:W1:Y:S01]  /*51d0*/  SHFL.BFLY PT, R3, R12, 0x1, 0x1f ;  /* 0x0c201f000c037f89 */ /* 0x000e6200000e0000 */
[----:B0-----:R-:W-:Y:S02]  /*51e0*/  FMNMX.FTZ R6, R13, R6, !PT ;  /* 0x000000060d067209 */ /* 0x001fe40007810000 */
[----:B-1----:R-:W-:-:S05]  /*51f0*/  FMNMX.FTZ R3, R12, R3, !PT ;  /* 0x000000030c037209 */ /* 0x002fca0007810000 */
[----:B------:R-:W-:-:S04]  /*5200*/  FADD.FTZ R7, -R3, R7 ;  /* 0x0000000703077221 */ /* 0x000fc80000010100 */
[----:B------:R-:W-:Y:S01]  /*5210*/  FMUL.FTZ R8, R7, UR38 ;  /* 0x0000002607087c20 */ /* 0x000fe20008410000 */
[----:B------:R-:W-:-:S01]  /*5220*/  FADD.FTZ R7, -R6, R9 ;  /* 0x0000000906077221 */ /* 0x000fc20000010100 */
[----:B------:R-:W-:-:S03]  /*5230*/  FFMA.FTZ R9, R3, R10, -8 ;  /* 0xc100000003097423 */ /* 0x000fc6000001000a */
[----:B------:R-:W-:Y:S01]  /*5240*/  FMUL.FTZ R7, R7, UR38 ;  /* 0x0000002607077c20 */ /* 0x000fe20008410000 */
[----:B------:R-:W-:-:S01]  /*5250*/  FFMA.FTZ R21, R165, UR38, -R9 ;  /* 0x00000026a5157c23 */ /* 0x000fc20008010809 */
[--C-:B------:R-:W-:Y:S01]  /*5260*/  FFMA.FTZ R165, R181, UR38, -R9.reuse ;  /* 0x00000026b5a57c23 */ /* 0x100fe20008010809 */
[----:B------:R-:W-:-:S01]  /*5270*/  FFMA.FTZ R181, R197, UR38, -R9 ;  /* 0x00000026c5b57c23 */ /* 0x000fc20008010809 */
[----:B------:R-:W-:Y:S02]  /*5280*/  IMAD.U32 R197, RZ, RZ, UR38 ;  /* 0x00000026ffc57e24 */ /* 0x000fe4000f8e00ff */
[----:B------:R-:W-:-:S01]  /*5290*/  FFMA.FTZ R11, R152, UR38, -R9 ;  /* 0x00000026980b7c23 */ /* 0x000fc20008010809 */
[----:B------:R-:W-:Y:S01]  /*52a0*/  FFMA.FTZ R10, R153, UR38, -R9 ;  /* 0x00000026990a7c23 */ /* 0x000fe20008010809 */
[----:B------:R-:W-:Y:S01]  /*52b0*/  MUFU.EX2 R8, R8 ;  /* 0x0000000800087308 */ /* 0x000fe20000000800 */
[----:B------:R-:W-:-:S01]  /*52c0*/  FFMA.FTZ R197, R6, R197, -8 ;  /* 0xc100000006c57423 */ /* 0x000fc200000100c5 */
[--C-:B------:R-:W-:Y:S01]  /*52d0*/  FFMA.FTZ R12, R156, UR38, -R9.reuse ;  /* 0x000000269c0c7c23 */ /* 0x100fe20008010809 */
[----:B------:R-:W-:-:S01]  /*52e0*/  FFMA.FTZ R13, R157, UR38, -R9 ;  /* 0x000000269d0d7c23 */ /* 0x000fc20008010809 */
[----:B------:R-:W-:Y:S01]  /*52f0*/  FFMA.FTZ R14, R160, UR38, -R9 ;  /* 0x00000026a00e7c23 */ /* 0x000fe20008010809 */
[----:B------:R-:W-:-:S01]  /*5300*/  FFMA.FTZ R154, R154, UR38, -R197 ;  /* 0x000000269a9a7c23 */ /* 0x000fc200080108c5 */
[--C-:B------:R-:W-:Y:S01]  /*5310*/  FFMA.FTZ R155, R155, UR38, -R197.reuse ;  /* 0x000000269b9b7c23 */ /* 0x100fe200080108c5 */
[----:B------:R-:W-:-:S01]  /*5320*/  FFMA.FTZ R158, R158, UR38, -R197 ;  /* 0x000000269e9e7c23 */ /* 0x000fc200080108c5 */
[----:B------:R-:W0:Y:S01]  /*5330*/  MUFU.EX2 R11, R11 ;  /* 0x0000000b000b7308 */ /* 0x000e220000000800 */
[----:B------:R-:W-:-:S01]  /*5340*/  FFMA.FTZ R159, R159, UR38, -R197 ;  /* 0x000000269f9f7c23 */ /* 0x000fc200080108c5 */
[----:B------:R-:W-:Y:S01]  /*5350*/  FFMA.FTZ R162, R162, UR38, -R197 ;  /* 0x00000026a2a27c23 */ /* 0x000fe200080108c5 */
[----:B------:R-:W-:-:S01]  /*5360*/  FFMA.FTZ R15, R161, UR38, -R9 ;  /* 0x00000026a10f7c23 */ /* 0x000fc20008010809 */
[----:B------:R-:W-:Y:S01]  /*5370*/  FFMA.FTZ R163, R163, UR38, -R197 ;  /* 0x00000026a3a37c23 */ /* 0x000fe200080108c5 */
[----:B------:R-:W-:-:S01]  /*5380*/  FFMA.FTZ R20, R164, UR38, -R9 ;  /* 0x00000026a4147c23 */ /* 0x000fc20008010809 */
[----:B------:R-:W-:Y:S01]  /*5390*/  FFMA.FTZ R153, R169, UR38, -R9 ;  /* 0x00000026a9997c23 */ /* 0x000fe20008010809 */
[----:B------:R-:W-:-:S01]  /*53a0*/  FFMA.FTZ R166, R166, UR38, -R197 ;  /* 0x00000026a6a67c23 */ /* 0x000fc200080108c5 */
[----:B------:R-:W-:Y:S01]  /*53b0*/  MUFU.EX2 R7, R7 ;  /* 0x0000000700077308 */ /* 0x000fe20000000800 */
[----:B------:R-:W-:-:S01]  /*53c0*/  FFMA.FTZ R169, R185, UR38, -R9 ;  /* 0x00000026b9a97c23 */ /* 0x000fc20008010809 */
[--C-:B------:R-:W-:Y:S01]  /*53d0*/  FFMA.FTZ R185, R201, UR38, -R9.reuse ;  /* 0x00000026c9b97c23 */ /* 0x100fe20008010809 */
[----:B------:R-:W-:-:S01]  /*53e0*/  FFMA.FTZ R152, R168, UR38, -R9 ;  /* 0x00000026a8987c23 */ /* 0x000fc20008010809 */
[----:B------:R-:W-:Y:S01]  /*53f0*/  FFMA.FTZ R167, R167, UR38, -R197 ;  /* 0x00000026a7a77c23 */ /* 0x000fe200080108c5 */
[----:B------:R-:W-:-:S01]  /*5400*/  FFMA.FTZ R168, R184, UR38, -R9 ;  /* 0x00000026b8a87c23 */ /* 0x000fc20008010809 */
[----:B------:R-:W-:Y:S01]  /*5410*/  FFMA.FTZ R184, R200, UR38, -R9 ;  /* 0x00000026c8b87c23 */ /* 0x000fe20008010809 */
[----:B------:R-:W-:-:S01]  /*5420*/  FFMA.FTZ R170, R170, UR38, -R197 ;  /* 0x00000026aaaa7c23 */ /* 0x000fc200080108c5 */
[----:B------:R-:W1:Y:S01]  /*5430*/  MUFU.EX2 R154, R154 ;  /* 0x0000009a009a7308 */ /* 0x000e620000000800 */
[----:B0-----:R-:W-:-:S01]  /*5440*/  FFMA.FTZ R5, R8, R5, R11 ;  /* 0x0000000508057223 */ /* 0x001fc2000001000b */
[----:B------:R-:W-:Y:S01]  /*5450*/  FFMA.FTZ R171, R171, UR38, -R197 ;  /* 0x00000026abab7c23 */ /* 0x000fe200080108c5 */
[----:B------:R-:W-:-:S01]  /*5460*/  FFMA.FTZ R156, R172, UR38, -R9 ;  /* 0x00000026ac9c7c23 */ /* 0x000fc20008010809 */
[----:B------:R-:W-:Y:S01]  /*5470*/  FFMA.FTZ R174, R174, UR38, -R197 ;  /* 0x00000026aeae7c23 */ /* 0x000fe200080108c5 */
[----:B------:R-:W-:-:S01]  /*5480*/  FFMA.FTZ R157, R173, UR38, -R9 ;  /* 0x00000026ad9d7c23 */ /* 0x000fc20008010809 */
[----:B------:R-:W-:Y:S01]  /*5490*/  FFMA.FTZ R175, R175, UR38, -R197 ;  /* 0x00000026afaf7c23 */ /* 0x000fe200080108c5 */
[----:B------:R-:W-:-:S01]  /*54a0*/  FFMA.FTZ R160, R176, UR38, -R9 ;  /* 0x00000026b0a07c23 */ /* 0x000fc20008010809 */
[----:B------:R-:W0:Y:S01]  /*54b0*/  MUFU.EX2 R10, R10 ;  /* 0x0000000a000a7308 */ /* 0x000e220000000800 */
[----:B------:R-:W-:-:S01]  /*54c0*/  FFMA.FTZ R178, R178, UR38, -R197 ;  /* 0x00000026b2b27c23 */ /* 0x000fc200080108c5 */
[----:B------:R-:W-:Y:S01]  /*54d0*/  FFMA.FTZ R161, R177, UR38, -R9 ;  /* 0x00000026b1a17c23 */ /* 0x000fe20008010809 */
[----:B------:R-:W-:-:S01]  /*54e0*/  FFMA.FTZ R179, R179, UR38, -R197 ;  /* 0x00000026b3b37c23 */ /* 0x000fc200080108c5 */
[----:B------:R-:W-:Y:S01]  /*54f0*/  FFMA.FTZ R164, R180, UR38, -R9 ;  /* 0x00000026b4a47c23 */ /* 0x000fe20008010809 */
[----:B------:R-:W-:-:S01]  /*5500*/  FFMA.FTZ R182, R182, UR38, -R197 ;  /* 0x00000026b6b67c23 */ /* 0x000fc200080108c5 */
[--C-:B------:R-:W-:Y:S01]  /*5510*/  FFMA.FTZ R183, R183, UR38, -R197.reuse ;  /* 0x00000026b7b77c23 */ /* 0x100fe200080108c5 */
[----:B------:R-:W-:-:S01]  /*5520*/  FFMA.FTZ R186, R186, UR38, -R197 ;  /* 0x00000026baba7c23 */ /* 0x000fc200080108c5 */
[----:B------:R-:W2:Y:S01]  /*5530*/  MUFU.EX2 R155, R155 ;  /* 0x0000009b009b7308 */ /* 0x000ea20000000800 */
[----:B-1----:R-:W-:-:S01]  /*5540*/  FFMA.FTZ R4, R7, R4, R154 ;  /* 0x0000000407047223 */ /* 0x002fc2000001009a */
[----:B------:R-:W-:Y:S01]  /*5550*/  FFMA.FTZ R187, R187, UR38, -R197 ;  /* 0x00000026bbbb7c23 */ /* 0x000fe200080108c5 */
[----:B------:R-:W-:-:S01]  /*5560*/  FFMA.FTZ R172, R188, UR38, -R9 ;  /* 0x00000026bcac7c23 */ /* 0x000fc20008010809 */
[----:B------:R-:W-:Y:S01]  /*5570*/  FFMA.FTZ R190, R190, UR38, -R197 ;  /* 0x00000026bebe7c23 */ /* 0x000fe200080108c5 */
[----:B------:R-:W-:-:S01]  /*5580*/  FFMA.FTZ R173, R189, UR38, -R9 ;  /* 0x00000026bdad7c23 */ /* 0x000fc20008010809 */
[----:B------:R-:W-:Y:S01]  /*5590*/  FFMA.FTZ R189, R205, UR38, -R9 ;  /* 0x00000026cdbd7c23 */ /* 0x000fe20008010809 */
[----:B------:R-:W-:-:S01]  /*55a0*/  FFMA.FTZ R191, R191, UR38, -R197 ;  /* 0x00000026bfbf7c23 */ /* 0x000fc200080108c5 */
[----:B------:R-:W1:Y:S01]  /*55b0*/  MUFU.EX2 R12, R12 ;  /* 0x0000000c000c7308 */ /* 0x000e620000000800 */
[----:B0-----:R-:W-:-:S01]  /*55c0*/  FADD.FTZ R5, R10, R5 ;  /* 0x000000050a057221 */ /* 0x001fc20000010000 */
[----:B------:R-:W-:Y:S01]  /*55d0*/  FFMA.FTZ R176, R192, UR38, -R9 ;  /* 0x00000026c0b07c23 */ /* 0x000fe20008010809 */
[----:B------:R-:W-:-:S01]  /*55e0*/  FFMA.FTZ R194, R194, UR38, -R197 ;  /* 0x00000026c2c27c23 */ /* 0x000fc200080108c5 */
[----:B------:R-:W-:Y:S01]  /*55f0*/  FFMA.FTZ R177, R193, UR38, -R9 ;  /* 0x00000026c1b17c23 */ /* 0x000fe20008010809 */
[----:B------:R-:W-:-:S01]  /*5600*/  FFMA.FTZ R195, R195, UR38, -R197 ;  /* 0x00000026c3c37c23 */ /* 0x000fc200080108c5 */
[--C-:B------:R-:W-:Y:S01]  /*5610*/  FFMA.FTZ R188, R204, UR38, -R9.reuse ;  /* 0x00000026ccbc7c23 */ /* 0x100fe20008010809 */
[----:B------:R-:W-:-:S01]  /*5620*/  FFMA.FTZ R180, R196, UR38, -R9 ;  /* 0x00000026c4b47c23 */ /* 0x000fc20008010809 */
[----:B------:R-:W0:Y:S01]  /*5630*/  MUFU.EX2 R158, R158 ;  /* 0x0000009e009e7308 */ /* 0x000e220000000800 */
[----:B--2---:R-:W-:-:S01]  /*5640*/  FADD.FTZ R201, R155, R4 ;  /* 0x000000049bc97221 */ /* 0x004fc20000010000 */
[--C-:B------:R-:W-:Y:S01]  /*5650*/  FFMA.FTZ R198, R198, UR38, -R197.reuse ;  /* 0x00000026c6c67c23 */ /* 0x100fe200080108c5 */
[----:B------:R-:W-:-:S01]  /*5660*/  FFMA.FTZ R199, R199, UR38, -R197 ;  /* 0x00000026c7c77c23 */ /* 0x000fc200080108c5 */
[--C-:B------:R-:W-:Y:S01]  /*5670*/  FFMA.FTZ R192, R208, UR38, -R9.reuse ;  /* 0x00000026d0c07c23 */ /* 0x100fe20008010809 */
[----:B------:R-:W-:-:S01]  /*5680*/  FFMA.FTZ R193, R209, UR38, -R9 ;  /* 0x00000026d1c17c23 */ /* 0x000fc20008010809 */
[----:B------:R-:W-:-:S02]  /*5690*/  IMAD.U32 R209, RZ, RZ, UR51 ;  /* 0x00000033ffd17e24 */ /* 0x000fc4000f8e00ff */
[----:B------:R-:W-:-:S01]  /*56a0*/  FFMA.FTZ R196, R212, UR38, -R9 ;  /* 0x00000026d4c47c23 */ /* 0x000fc20008010809 */
[----:B------:R-:W2:Y:S01]  /*56b0*/  MUFU.EX2 R13, R13 ;  /* 0x0000000d000d7308 */ /* 0x000ea20000000800 */
[----:B-1----:R-:W-:-:S01]  /*56c0*/  FADD.FTZ R4, R12, R5 ;  /* 0x000000050c047221 */ /* 0x002fc20000010000 */
[----:B------:R-:W-:-:S06]  /*56d0*/  FFMA.FTZ R9, R213, UR38, -R9 ;  /* 0x00000026d5097c23 */ /* 0x000fcc0008010809 */
[----:B------:R-:W1:Y:S01]  /*56e0*/  MUFU.EX2 R159, R159 ;  /* 0x0000009f009f7308 */ /* 0x000e620000000800 */
[----:B0-----:R-:W-:-:S07]  /*56f0*/  FADD.FTZ R200, R158, R201 ;  /* 0x000000c99ec87221 */ /* 0x001fce0000010000 */
[----:B------:R-:W0:Y:S01]  /*5700*/  MUFU.EX2 R14, R14 ;  /* 0x0000000e000e7308 */ /* 0x000e220000000800 */
[----:B--2---:R-:W-:-:S07]  /*5710*/  FADD.FTZ R5, R13, R4 ;  /* 0x000000040d057221 */ /* 0x004fce0000010000 */
[----:B------:R-:W2:Y:S01]  /*5720*/  MUFU.EX2 R162, R162 ;  /* 0x000000a200a27308 */ /* 0x000ea20000000800 */
[----:B-1----:R-:W-:-:S07]  /*5730*/  FADD.FTZ R201, R159, R200 ;  /* 0x000000c89fc97221 */ /* 0x002fce0000010000 */
[----:B------:R-:W1:Y:S01]  /*5740*/  MUFU.EX2 R15, R15 ;  /* 0x0000000f000f7308 */ /* 0x000e620000000800 */
[----:B0-----:R-:W-:-:S07]  /*5750*/  FADD.FTZ R4, R14, R5 ;  /* 0x000000050e047221 */ /* 0x001fce0000010000 */
[----:B------:R-:W0:Y:S01]  /*5760*/  MUFU.EX2 R163, R163 ;  /* 0x000000a300a37308 */ /* 0x000e220000000800 */
[----:B--2---:R-:W-:-:S01]  /*5770*/  FADD.FTZ R200, R162, R201 ;  /* 0x000000c9a2c87221 */ /* 0x004fc20000010000 */
[----:B------:R-:W-:Y:S02]  /*5780*/  WARPGROUP.DEPBAR.LE gsb0, 0x0 ;  /* 0x00008000000079c5 */ /* 0x000fe40000010000 */
[----:B------:R-:W-:-:S06]  /*5790*/  WARPGROUP.ARRIVE ;  /* 0x00000000000079c5 */ /* 0x000fcc0000000000 */
[----:B------:R-:W2:Y:S01]  /*57a0*/  S2R R219, SR_TID.X ;  /* 0x0000000000db7919 */ /* 0x000ea20000002100 */
[----:B------:R-:W3:Y:S01]  /*57b0*/  MUFU.EX2 R20, R20 ;  /* 0x0000001400147308 */ /* 0x000ee20000000800 */
[----:B-1----:R-:W-:-:S01]  /*57c0*/  FADD.FTZ R5, R15, R4 ;  /* 0x000000040f057221 */ /* 0x002fc20000010000 */
[----:B------:R-:W-:Y:S01]  /*57d0*/  QGMMA.64x256x32.F32.E4M3.E4M3 R24, R220, gdesc[UR4], R24, gsb0 ;  /* 0x03e00004dc187df3 */ /* 0x000fe20008000818 */
[----:B------:R-:W-:Y:S01]  /*57e0*/  UIADD3 UR6, UR10, 0x4, URZ ;  /* 0x000000040a067890 */ /* 0x000fe2000fffe03f */
[----:B------:R-:W-:-:S04]  /*57f0*/  UMOV UR7, 0x40000040 ;  /* 0x4000004000077882 */ /* 0x000fc80000000000 */
[----:B------:R-:W1:Y:S01]  /*5800*/  MUFU.EX2 R166, R166 ;  /* 0x000000a600a67308 */ /* 0x000e620000000800 */
[----:B0-----:R-:W-:-:S07]  /*5810*/  FADD.FTZ R201, R163, R200 ;  /* 0x000000c8a3c97221 */ /* 0x001fce0000010000 */
[----:B------:R-:W0:Y:S01]  /*5820*/  MUFU.EX2 R21, R21 ;  /* 0x0000001500157308 */ /* 0x000e220000000800 */
[----:B---3--:R-:W-:-:S07]  /*5830*/  FADD.FTZ R4, R20, R5 ;  /* 0x0000000514047221 */ /* 0x008fce0000010000 */
[----:B------:R-:W3:Y:S01]  /*5840*/  MUFU.EX2 R167, R167 ;  /* 0x000000a700a77308 */ /* 0x000ee20000000800 */
[----:B-1----:R-:W-:-:S01]  /*5850*/  FADD.FTZ R200, R166, R201 ;  /* 0x000000c9a6c87221 */ /* 0x002fc20000010000 */
[----:B--2---:R-:W-:-:S06]  /*5860*/  LOP3.LUT P1, RZ, R219, 0x7f, RZ, 0xc0, !PT ;  /* 0x0000007fdbff7812 */ /* 0x004fcc000782c0ff */
[----:B------:R-:W1:Y:S01]  /*5870*/  MUFU.EX2 R152, R152 ;  /* 0x0000009800987308 */ /* 0x000e620000000800 */
[----:B0-----:R-:W-:-:S07]  /*5880*/  FADD.FTZ R5, R21, R4 ;  /* 0x0000000415057221 */ /* 0x001fce0000010000 */
[----:B------:R-:W0:Y:S01]  /*5890*/  MUFU.EX2 R170, R170 ;  /* 0x000000aa00aa7308 */ /* 0x000e220000000800 */
[----:B---3--:R-:W-:-:S01]  /*58a0*/  FADD.FTZ R201, R167, R200 ;  /* 0x000000c8a7c97221 */ /* 0x008fc20000010000 */
[----:B------:R-:W-:-:S06]  /*58b0*/  @!P1 IMAD R209, R209, 0x8, R0 ;  /* 0x00000008d1d19824 */ /* 0x000fcc00078e0200 */
[----:B------:R-:W2:Y:S01]  /*58c0*/  MUFU.EX2 R153, R153 ;  /* 0x0000009900997308 */ /* 0x000ea20000000800 */
[----:B-1----:R-:W-:-:S07]  /*58d0*/  FADD.FTZ R4, R152, R5 ;  /* 0x0000000598047221 */ /* 0x002fce0000010000 */
        /* <DEDUP_REMOVED lines=13> */
[----:B0-----:R-:W-:-:S01]  /*59b0*/  FADD.FTZ R201, R175, R200 ;  /* 0x000000c8afc97221 */ /* 0x001fc20000010000 */
[----:B------:R-:W-:-:S06]  /*59c0*/  FFMA.FTZ R200, R202, UR38, -R197 ;  /* 0x00000026cac87c23 */ /* 0x000fcc00080108c5 */
[----:B------:R-:W0:Y:S01]  /*59d0*/  MUFU.EX2 R161, R161 ;  /* 0x000000a100a17308 */ /* 0x000e220000000800 */
[----:B--2---:R-:W-:-:S07]  /*59e0*/  FADD.FTZ R4, R160, R5 ;  /* 0x00000005a0047221 */ /* 0x004fce0000010000 */
        /* <DEDUP_REMOVED lines=19> */
[----:B--2---:R-:W-:-:S01]  /*5b20*/  FADD.FTZ R204, R186, R203 ;  /* 0x000000cbbacc7221 */ /* 0x004fc20000010000 */
[----:B------:R-:W-:-:S06]  /*5b30*/  FFMA.FTZ R203, R207, UR38, -R197 ;  /* 0x00000026cfcb7c23 */ /* 0x000fcc00080108c5 */
        /* <DEDUP_REMOVED lines=10> */
[----:B------:R-:W-:-:S06]  /*5be0*/  IADD3 R4, -R23, 0xb, RZ ;  /* 0x0000000b17047810 */ /* 0x000fcc0007ffe1ff */
[----:B------:R-:W0:Y:S01]  /*5bf0*/  MUFU.EX2 R194, R194 ;  /* 0x000000c200c27308 */ /* 0x000e220000000800 */
[----:B--2---:R-:W-:-:S01]  /*5c00*/  FADD.FTZ R205, R191, R204 ;  /* 0x000000ccbfcd7221 */ /* 0x004fc20000010000 */
[----:B------:R-:W-:-:S06]  /*5c10*/  FFMA.FTZ R204, R210, UR38, -R197 ;  /* 0x00000026d2cc7c23 */ /* 0x000fcc00080108c5 */
        /* <DEDUP_REMOVED lines=8> */
[----:B-1----:R-:W-:-:S07]  /*5ca0*/  FADD.FTZ R207, R195, R208 ;  /* 0x000000d0c3cf7221 */ /* 0x002fce0000010000 */
[----:B------:R-:W1:Y:S01]  /*5cb0*/  MUFU.EX2 R181, R181 ;  /* 0x000000b500b57308 */ /* 0x000e620000000800 */
[----:B0-----:R-:W-:-:S01]  /*5cc0*/  FADD.FTZ R206, R180, R5 ;  /* 0x00000005b4ce7221 */ /* 0x001fc20000010000 */
[----:B------:R-:W-:Y:S02]  /*5cd0*/  WARPGROUP.DEPBAR.LE gsb0, 0x0 ;  /* 0x00008000000079c5 */ /* 0x000fe40000010000 */
[----:B------:R-:W-:-:S04]  /*5ce0*/  WARPGROUP.ARRIVE ;  /* 0x00000000000079c5 */ /* 0x000fc80000000000 */
[----:B------:R-:W0:Y:S01]  /*5cf0*/  MUFU.EX2 R199, R199 ;  /* 0x000000c700c77308 */ /* 0x000e220000000800 */
[----:B--2---:R-:W-:-:S01]  /*5d00*/  FADD.FTZ R208, R198, R207 ;  /* 0x000000cfc6d07221 */ /* 0x004fc20000010000 */
[----:B------:R-:W-:Y:S01]  /*5d10*/  QGMMA.64x256x32.F32.E4M3.E4M3 R24, R224, gdesc[UR4], R24, gsb0 ;  /* 0x03e00004e0187df3 */ /* 0x000fe20008000818 */
[----:B------:R-:W-:Y:S01]  /*5d20*/  UIADD3 UR6, UR10, 0x6, URZ ;  /* 0x000000060a067890 */ /* 0x000fe2000fffe03f */
[----:B------:R-:W-:-:S04]  /*5d30*/  UMOV UR7, 0x40000040 ;  /* 0x4000004000077882 */ /* 0x000fc80000000000 */
[----:B------:R-:W2:Y:S01]  /*5d40*/  MUFU.EX2 R184, R184 ;  /* 0x000000b800b87308 */ /* 0x000ea20000000800 */
[----:B-1----:R-:W-:-:S01]  /*5d50*/  FADD.FTZ R5, R181, R206 ;  /* 0x000000ceb5057221 */ /* 0x002fc20000010000 */
[--C-:B------:R-:W-:Y:S01]  /*5d60*/  FFMA.FTZ R206, R214, UR38, -R197.reuse ;  /* 0x00000026d6ce7c23 */ /* 0x100fe200080108c5 */
[----:B------:R-:W-:-:S05]  /*5d70*/  FFMA.FTZ R197, R215, UR38, -R197 ;  /* 0x00000026d7c57c23 */ /* 0x000fca00080108c5 */
        /* <DEDUP_REMOVED lines=14> */
[----:B------:R-:W-:Y:S01]  /*5e60*/  MUFU.EX2 R192, R192 ;  /* 0x000000c000c07308 */ /* 0x000fe20000000800 */
[----:B--2---:R-:W-:-:S07]  /*5e70*/  FADD.FTZ R5, R189, R208 ;  /* 0x000000d0bd057221 */ /* 0x004fce0000010000 */
[----:B------:R-:W0:Y:S01]  /*5e80*/  MUFU.EX2 R204, R204 ;  /* 0x000000cc00cc7308 */ /* 0x000e220000000800 */
[----:B-1----:R-:W-:-:S07]  /*5e90*/  FADD.FTZ R207, R203, R210 ;  /* 0x000000d2cbcf7221 */ /* 0x002fce0000010000 */
[----:B------:R-:W-:Y:S08]  /*5ea0*/  MUFU.EX2 R193, R193 ;  /* 0x000000c100c17308 */ /* 0x000ff00000000800 */
[----:B------:R-:W1:Y:S01]  /*5eb0*/  MUFU.EX2 R205, R205 ;  /* 0x000000cd00cd7308 */ /* 0x000e620000000800 */
[----:B0-----:R-:W-:-:S07]  /*5ec0*/  FADD.FTZ R208, R204, R207 ;  /* 0x000000cfccd07221 */ /* 0x001fce0000010000 */
[----:B------:R-:W-:Y:S08]  /*5ed0*/  MUFU.EX2 R196, R196 ;  /* 0x000000c400c47308 */ /* 0x000ff00000000800 */
[----:B------:R-:W0:Y:S01]  /*5ee0*/  MUFU.EX2 R206, R206 ;  /* 0x000000ce00ce7308 */ /* 0x000e220000000800 */
[----:B-1----:R-:W-:-:S07]  /*5ef0*/  FADD.FTZ R207, R205, R208 ;  /* 0x000000d0cdcf7221 */ /* 0x002fce0000010000 */
[----:B------:R-:W1:Y:S08]  /*5f00*/  MUFU.EX2 R9, R9 ;  /* 0x0000000900097308 */ /* 0x000e700000000800 */
[----:B------:R-:W2:Y:S01]  /*5f10*/  MUFU.EX2 R197, R197 ;  /* 0x000000c500c57308 */ /* 0x000ea20000000800 */
[----:B0-----:R-:W-:-:S01]  /*5f20*/  FADD.FTZ R207, R206, R207 ;  /* 0x000000cfcecf7221 */ /* 0x001fc20000010000 */
[----:B------:R-:W-:-:S02]  /*5f30*/  WARPGROUP.DEPBAR.LE gsb0, 0x0 ;  /* 0x00008000000079c5 */ /* 0x000fc40000010000 */
[----:B------:R-:W-:-:S06]  /*5f40*/  WARPGROUP.ARRIVE ;  /* 0x00000000000079c5 */ /* 0x000fcc0000000000 */
[----:B------:R-:W-:Y:S03]  /*5f50*/  QGMMA.64x256x32.F32.E4M3.E4M3 R24, R228, gdesc[UR4], R24, gsb0 ;  /* 0x03e00004e4187df3 */ /* 0x000fe60008000818 */
[----:B------:R-:W-:Y:S02]  /*5f60*/  WARPGROUP.DEPBAR.LE gsb0, 0x0 ;  /* 0x00008000000079c5 */ /* 0x000fe40000010000 */
[----:B------:R0:W-:Y:S06]  /*5f70*/  BAR.ARV R4, 0x100 ;  /* 0x000400040000751d */ /* 0x0001ec0000002000 */
[----:B0-----:R-:W-:-:S05]  /*5f80*/  @!P1 VIADD R4, R209, 0x38840 ;  /* 0x00038840d1049836 */ /* 0x001fca0000000000 */
[----:B------:R-:W-:-:S04]  /*5f90*/  @!P1 PRMT R4, RZ, 0x654, R4 ;  /* 0x00000654ff049816 */ /* 0x000fc80000000004 */
[----:B------:R0:W-:Y:S02]  /*5fa0*/  @!P1 SYNCS.ARRIVE.TRANS64.RED.A1T0 RZ, [R4+URZ], RZ ;  /* 0x000000ff04ff99a7 */ /* 0x0001e4000810043f */
[----:B0-----:R-:W-:-:S04]  /*5fb0*/  FADD.FTZ R4, R192, R5 ;  /* 0x00000005c0047221 */ /* 0x001fc80000010000 */
[----:B------:R-:W-:-:S04]  /*5fc0*/  FADD.FTZ R5, R193, R4 ;  /* 0x00000004c1057221 */ /* 0x000fc80000010000 */
[----:B------:R-:W-:-:S04]  /*5fd0*/  FADD.FTZ R4, R196, R5 ;  /* 0x00000005c4047221 */ /* 0x000fc80000010000 */
[----:B-1----:R-:W-:Y:S01]  /*5fe0*/  FADD.FTZ R5, R9, R4 ;  /* 0x0000000409057221 */ /* 0x002fe20000010000 */
[----:B--2---:R-:W-:-:S01]  /*5ff0*/  FADD.FTZ R4, R197, R207 ;  /* 0x000000cfc5047221 */ /* 0x004fc20000010000 */
[----:B------:R-:W-:Y:S06]  /*6000*/  @!P0 BRA `(.L_x_139) ;  /* 0x0000000000048947 */ /* 0x000fec0003800000 */
[----:B------:R-:W-:Y:S01]  /*6010*/  BPT.TRAP 0x1 ;  /* 0x000000040000795c */ /* 0x000fe20000300000 */
.L_x_139:
[----:B------:R-:W-:Y:S01]  /*6020*/  F2FP.SATFINITE.E4M3.F32.PACK_AB_MERGE_C R196, R9, R196, RZ ;  /* 0x000000c409c4723e */ /* 0x000fe200048070ff */
[----:B------:R-:W-:Y:S01]  /*6030*/  IMAD.U32 R9, RZ, RZ, UR49 ;  /* 0x00000031ff097e24 */ /* 0x000fe2000f8e00ff */
[----:B------:R-:W-:Y:S01]  /*6040*/  ISETP.LT.AND P1, PT, RZ, UR48, PT ;  /* 0x00000030ff007c0c */ /* 0x000fe2000bf21270 */
[----:B------:R-:W-:Y:S01]  /*6050*/  UIADD3 UR6, UR48, -0x1, URZ ;  /* 0xffffffff30067890 */ /* 0x000fe2000fffe03f */
[----:B------:R-:W-:Y:S01]  /*6060*/  F2FP.SATFINITE.E4M3.F32.PACK_AB_MERGE_C R12, R13, R12, RZ ;  /* 0x0000000c0d0c723e */ /* 0x000fe200048070ff */
[----:B------:R-:W-:Y:S01]  /*6070*/  IMAD R9, R9, 0x8, R0 ;  /* 0x0000000809097824 */ /* 0x000fe200078e0200 */
[----:B------:R-:W-:Y:S01]  /*6080*/  F2FP.SATFINITE.E4M3.F32.PACK_AB_MERGE_C R158, R159, R158, RZ ;  /* 0x0000009e9f9e723e */ /* 0x000fe200048070ff */
[----:B------:R-:W-:Y:S01]  /*6090*/  UMOV UR52, UR43 ;  /* 0x0000002b00347c82 */ /* 0x000fe20008000000 */
[----:B------:R-:W-:Y:S01]  /*60a0*/  F2FP.SATFINITE.E4M3.F32.PACK_AB_MERGE_C R20, R21, R20, RZ ;  /* 0x000000141514723e */ /* 0x000fe200048070ff */
[----:B------:R-:W-:Y:S01]  /*60b0*/  VIADD R9, R9, 0x38860 ;  /* 0x0003886009097836 */ /* 0x000fe20000000000 */
[----:B------:R-:W-:Y:S01]  /*60c0*/  F2FP.SATFINITE.E4M3.F32.PACK_AB_MERGE_C R166, R167, R166, RZ ;  /* 0x000000a6a7a6723e */ /* 0x000fe200048070ff */
[----:B------:R-:W-:Y:S01]  /*60d0*/  UMOV UR48, UR6 ;  /* 0x0000000600307c82 */ /* 0x000fe20008000000 */
[----:B------:R-:W-:Y:S01]  /*60e0*/  F2FP.SATFINITE.E4M3.F32.PACK_AB_MERGE_C R156, R157, R156, RZ ;  /* 0x0000009c9d9c723e */ /* 0x000fe200048070ff */
[----:B------:R-:W-:Y:S01]  /*60f0*/  UMOV UR49, UR51 ;  /* 0x0000003300317c82 */ /* 0x000fe20008000000 */
[----:B------:R-:W-:Y:S01]  /*6100*/  PRMT R9, R2, 0x654, R9 ;  /* 0x0000065402097816 */ /* 0x000fe20000000009 */
[-C--:B------:R-:W-:Y:S01]  /*6110*/  FMUL.FTZ R26, R26, R7.reuse ;  /* 0x000000071a1a7220 */ /* 0x080fe20000410000 */
[----:B------:R-:W-:Y:S01]  /*6120*/  F2FP.SATFINITE.E4M3.F32.PACK_AB_MERGE_C R174, R175, R174, RZ ;  /* 0x000000aeafae723e */ /* 0x000fe200048070ff */
[-C--:B------:R-:W-:Y:S01]  /*6130*/  FMUL.FTZ R27, R27, R7.reuse ;  /* 0x000000071b1b7220 */ /* 0x080fe20000410000 */
[----:B------:R-:W-:Y:S01]  /*6140*/  F2FP.SATFINITE.E4M3.F32.PACK_AB_MERGE_C R164, R165, R164, RZ ;  /* 0x000000a4a5a4723e */ /* 0x000fe200048070ff */
[----:B------:R0:W-:Y:S01]  /*6150*/  SYNCS.ARRIVE.TRANS64.RED.A1T0 RZ, [R9+URZ], RZ ;  /* 0x000000ff09ff79a7 */ /* 0x0001e2000810043f */
[----:B------:R-:W-:Y:S01]  /*6160*/  F2FP.SATFINITE.E4M3.F32.PACK_AB_MERGE_C R182, R183, R182, RZ ;  /* 0x000000b6b7b6723e */ /* 0x000fe200048070ff */
[-C--:B------:R-:W-:Y:S01]  /*6170*/  FMUL.FTZ R30, R30, R7.reuse ;  /* 0x000000071e1e7220 */ /* 0x080fe20000410000 */
        /* <DEDUP_REMOVED lines=148> */
[----:B0-----:R-:W-:-:S02]  /*6ac0*/  IMAD.MOV.U32 R9, RZ, RZ, R6 ;  /* 0x000000ffff097224 */ /* 0x001fc400078e0006 */
[----:B------:R-:W-:Y:S01]  /*6ad0*/  IMAD.MOV.U32 R7, RZ, RZ, R3 ;  /* 0x000000ffff077224 */ /* 0x000fe200078e0003 */
[----:B------:R-:W-:Y:S06]  /*6ae0*/  @P1 BRA `(.L_x_140) ;  /* 0xffffffdc00181947 */ /* 0x000fec000383ffff */
.L_x_130:
[----:B------:R-:W-:Y:S06]  /*6af0*/  BAR.ARV 0x8, 0x120 ;  /* 0x0204800000007b1d */ /* 0x000fec0000002000 */
[----:B------:R-:W-:Y:S05]  /*6b00*/  @!P0 BRA `(.L_x_141) ;  /* 0x0000000000048947 */ /* 0x000fea0003800000 */
[----:B------:R-:W-:Y:S01]  /*6b10*/  BPT.TRAP 0x1 ;  /* 0x000000040000795c */ /* 0x000fe20000300000 */
.L_x_141:
[----:B------:R-:W-:Y:S02]  /*6b20*/  IMAD.U32 R7, RZ, RZ, UR51 ;  /* 0x00000033ff077e24 */ /* 0x000fe4000f8e00ff */
[----:B------:R-:W-:Y:S02]  /*6b30*/  IMAD.U32 R8, RZ, RZ, UR43 ;  /* 0x0000002bff087e24 */ /* 0x000fe4000f8e00ff */
[----:B------:R-:W-:-:S03]  /*6b40*/  IMAD R14, R7, 0x8, R0 ;  /* 0x00000008070e7824 */ /* 0x000fc600078e0200 */
[----:B------:R-:W-:-:S04]  /*6b50*/  SHF.L.U32 R7, R8, 0x1f, RZ ;  /* 0x0000001f08077819 */ /* 0x000fc800000006ff */
[----:B------:R0:W1:Y:S01]  /*6b60*/  SYNCS.PHASECHK.TRANS64.TRYWAIT P1, [R14+URZ+0x38850], R7 ;  /* 0x038850070e0075a7 */ /* 0x000062000802017f */
[----:B------:R-:W-:Y:S05]  /*6b70*/  @!P0 BRA `(.L_x_142) ;  /* 0x0000000000048947 */ /* 0x000fea0003800000 */
[----:B------:R-:W-:Y:S01]  /*6b80*/  BPT.TRAP 0x1 ;  /* 0x000000040000795c */ /* 0x000fe20000300000 */
.L_x_142:
[----:B------:R-:W-:Y:S02]  /*6b90*/  VIADD R0, R0, 0x400 ;  /* 0x0000040000007836 */ /* 0x000fe40000000000 */
[----:B------:R-:W-:-:S03]  /*6ba0*/  IMAD.U32 R9, RZ, RZ, UR51 ;  /* 0x00000033ff097e24 */ /* 0x000fc6000f8e00ff */
[----:B------:R-:W-:-:S04]  /*6bb0*/  SHF.R.U32.HI R0, RZ, 0x4, R0 ;  /* 0x00000004ff007819 */ /* 0x000fc80000011600 */
[----:B------:R-:W-:-:S04]  /*6bc0*/  LOP3.LUT R0, R0, 0x3fff, RZ, 0xc0, !PT ;  /* 0x00003fff00007812 */ /* 0x000fc800078ec0ff */
[----:B------:R-:W-:Y:S01]  /*6bd0*/  LOP3.LUT R0, R0, 0x10000, RZ, 0xfc, !PT ;  /* 0x0001000000007812 */ /* 0x000fe200078efcff */
[----:B-1----:R-:W-:Y:S06]  /*6be0*/  @P1 BRA `(.L_x_143) ;  /* 0x0000000000081947 */ /* 0x002fec0003800000 */
[----:B------:R-:W1:Y:S02]  /*6bf0*/  SYNCS.PHASECHK.TRANS64.TRYWAIT P1, [R14+URZ+0x38850], R7 ;  /* 0x038850070e0075a7 */ /* 0x000e64000802017f */
[----:B-1----:R-:W-:Y:S05]  /*6c00*/  @!P1 BRA `(.L_x_144) ;  /* 0x0000009400a09947 */ /* 0x002fea0003800000 */
.L_x_143:
[----:B------:R-:W-:Y:S01]  /*6c10*/  IMAD R8, R9, 0x800, R0 ;  /* 0x0000080009087824 */ /* 0x000fe200078e0200 */
[----:B------:R-:W-:Y:S05]  /*6c20*/  WARPSYNC.ALL ;  /* 0x0000000000007948 */ /* 0x000fea0003800000 */
[----:B------:R-:W-:Y:S01]  /*6c30*/  IMAD.MOV.U32 R9, RZ, RZ, 0x40000040 ;  /* 0x40000040ff097424 */ /* 0x000fe200078e00ff */
[C---:B------:R-:W-:Y:S01]  /*6c40*/  R2UR UR6, R8.reuse ;  /* 0x00000000080672ca */ /* 0x040fe200000e0000 */
[----:B------:R-:W-:Y:S01]  /*6c50*/  WARPGROUP.ARRIVE ;  /* 0x00000000000079c5 */ /* 0x000fe20000000000 */
[----:B------:R-:W-:Y:S01]  /*6c60*/  VIADD R10, R8, 0x2 ;  /* 0x00000002080a7836 */ /* 0x000fe20000000000 */
[----:B------:R-:W-:Y:S01]  /*6c70*/  ULDC.64 UR10, c[0x0][0x9a0] ;  /* 0x00026800000a7ab9 */ /* 0x000fe20000000a00 */
[----:B------:R-:W-:Y:S01]  /*6c80*/  R2UR UR7, R9 ;  /* 0x00000000090772ca */ /* 0x000fe200000e0000 */
[----:B------:R-:W-:Y:S01]  /*6c90*/  IMAD.MOV.U32 R11, RZ, RZ, 0x40000040 ;  /* 0x40000040ff0b7424 */ /* 0x000fe200078e00ff */
[----:B------:R-:W-:Y:S01]  /*6ca0*/  UISETP.NE.U32.AND UP0, UPT, UR10, URZ, UPT ;  /* 0x0000003f0a00728c */ /* 0x000fe2000bf05070 */
[----:B------:R-:W-:-:S03]  /*6cb0*/  IMAD.MOV.U32 R15, RZ, RZ, 0x3f800000 ;  /* 0x3f800000ff0f7424 */ /* 0x000fc600078e00ff */
[----:B------:R-:W-:-:S06]  /*6cc0*/  UISETP.NE.AND.EX UP0, UPT, UR11, URZ, UPT, UP0 ;  /* 0x0000003f0b00728c */ /* 0x000fcc000bf05300 */
[----:B------:R-:W-:Y:S01]  /*6cd0*/  PLOP3.LUT P1, PT, PT, PT, UP0, 0x80, 0x0 ;  /* 0x000000000000781c */ /* 0x000fe20003f2f008 */
[----:B------:R-:W-:Y:S01]  /*6ce0*/  QGMMA.64x256x32.F32.E4M3.E4M3 R24, R216, gdesc[UR4], R24, gsb0 ;  /* 0x03e00004d8187df3 */ /* 0x000fe20008000818 */
[----:B------:R-:W-:Y:S01]  /*6cf0*/  R2UR UR6, R10 ;  /* 0x000000000a0672ca */ /* 0x000fe200000e0000 */
[----:B------:R-:W-:Y:S01]  /*6d00*/  VIADD R10, R8, 0x4 ;  /* 0x00000004080a7836 */ /* 0x000fe20000000000 */
[----:B------:R-:W-:Y:S01]  /*6d10*/  R2UR UR7, R11 ;  /* 0x000000000b0772ca */ /* 0x000fe200000e0000 */
[----:B------:R-:W-:Y:S01]  /*6d20*/  @UP0 ULDC.64 UR8, c[0x0][0x9c8] ;  /* 0x0002720000080ab9 */ /* 0x000fe20000000a00 */
[----:B------:R-:W-:Y:S01]  /*6d30*/  IMAD.MOV.U32 R11, RZ, RZ, 0x40000040 ;  /* 0x40000040ff0b7424 */ /* 0x000fe200078e00ff */
[----:B------:R-:W-:Y:S01]  /*6d40*/  @UP0 UIMAD.WIDE.U32 UR4, UR36, UR8, URZ ;  /* 0x00000008240402a5 */ /* 0x000fe2000f8e003f */
[----:B------:R-:W-:Y:S01]  /*6d50*/  @UP0 ULDC.64 UR12, c[0x0][0x9d0] ;  /* 0x00027400000c0ab9 */ /* 0x000fe20000000a00 */
[----:B------:R-:W-:Y:S02]  /*6d60*/  WARPGROUP.DEPBAR.LE gsb0, 0x0 ;  /* 0x00008000000079c5 */ /* 0x000fe40000010000 */
[----:B------:R-:W-:-:S15]  /*6d70*/  WARPGROUP.ARRIVE ;  /* 0x00000000000079c5 */ /* 0x000fde0000000000 */
[----:B------:R-:W-:-:S03]  /*6d80*/  NOP ;  /* 0x0000000000007918 */ /* 0x000fc60000000000 */
[----:B------:R-:W-:Y:S01]  /*6d90*/  QGMMA.64x256x32.F32.E4M3.E4M3 R24, R220, gdesc[UR4], R24, gsb0 ;  /* 0x03e00004dc187df3 */ /* 0x000fe20008000818 */
[----:B------:R-:W-:Y:S01]  /*6da0*/  @UP0 UIMAD UR6, UR37, UR8, URZ ;  /* 0x00000008250602a4 */ /* 0x000fe2000f8e023f */
[----:B------:R-:W-:Y:S01]  /*6db0*/  R2UR UR7, R11 ;  /* 0x000000000b0772ca */ /* 0x000fe200000e0000 */
[----:B------:R-:W-:Y:S02]  /*6dc0*/  @UP0 USHF.R.S32.HI UR8, URZ, 0x1f, UR42 ;  /* 0x0000001f3f080899 */ /* 0x000fe4000801142a */
[----:B------:R-:W-:Y:S02]  /*6dd0*/  @UP0 UIMAD UR6, UR36, UR9, UR6 ;  /* 0x00000009240602a4 */ /* 0x000fe4000f8e0206 */
[----:B------:R-:W-:Y:S02]  /*6de0*/  @UP0 UIMAD UR8, UR8, UR12, URZ ;  /* 0x0000000c080802a4 */ /* 0x000fe4000f8e023f */
[----:B------:R-:W-:Y:S02]  /*6df0*/  @UP0 UIADD3 UR5, UR5, UR6, URZ ;  /* 0x0000000605050290 */ /* 0x000fe4000fffe03f */
[----:B------:R-:W-:Y:S01]  /*6e00*/  @UP0 UIMAD UR8, UR42, UR13, UR8 ;  /* 0x0000000d2a0802a4 */ /* 0x000fe2000f8e0208 */
[----:B------:R-:W-:Y:S01]  /*6e10*/  R2UR UR6, R10 ;  /* 0x000000000a0672ca */ /* 0x000fe200000e0000 */
[----:B------:R-:W-:-:S04]  /*6e20*/  @UP0 UIMAD.WIDE.U32 UR4, UR42, UR12, UR4 ;  /* 0x0000000c2a0402a5 */ /* 0x000fc8000f8e0004 */
[----:B------:R-:W-:Y:S02]  /*6e30*/  @UP0 UIADD3 UR5, UR5, UR8, URZ ;  /* 0x0000000805050290 */ /* 0x000fe4000fffe03f */
[----:B------:R-:W-:-:S04]  /*6e40*/  @UP0 ULEA UR8, UP1, UR4, UR10, 0x2 ;  /* 0x0000000a04080291 */ /* 0x000fc8000f82103f */
[----:B------:R-:W-:-:S03]  /*6e50*/  @UP0 ULEA.HI.X UR5, UR4, UR11, UR5, 0x2, UP1 ;  /* 0x0000000b04050291 */ /* 0x000fc600088f1405 */
[----:B------:R-:W-:Y:S02]  /*6e60*/  @UP0 UMOV UR4, UR8 ;  /* 0x0000000800040c82 */ /* 0x000fe40008000000 */
[----:B------:R-:W-:Y:S02]  /*6e70*/  IMAD.U32 R10, RZ, RZ, UR4 ;  /* 0x00000004ff0a7e24 */ /* 0x000fe4000f8e00ff */
[----:B------:R-:W-:-:S05]  /*6e80*/  IMAD.U32 R11, RZ, RZ, UR5 ;  /* 0x00000005ff0b7e24 */ /* 0x000fca000f8e00ff */
[----:B------:R2:W3:Y:S01]  /*6e90*/  @P1 LDG.E R15, desc[UR46][R10.64] ;  /* 0x0000002e0a0f1981 */ /* 0x0004e2000c1e1900 */
[----:B------:R-:W-:Y:S02]  /*6ea0*/  VIADD R8, R8, 0x6 ;  /* 0x0000000608087836 */ /* 0x000fe40000000000 */
[----:B------:R-:W-:Y:S01]  /*6eb0*/  IMAD.MOV.U32 R9, RZ, RZ, 0x40000040 ;  /* 0x40000040ff097424 */ /* 0x000fe200078e00ff */
[----:B------:R-:W-:Y:S02]  /*6ec0*/  WARPGROUP.DEPBAR.LE gsb0, 0x0 ;  /* 0x00008000000079c5 */ /* 0x000fe40000010000 */
[----:B------:R-:W-:-:S06]  /*6ed0*/  WARPGROUP.ARRIVE ;  /* 0x00000000000079c5 */ /* 0x000fcc0000000000 */
[----:B------:R-:W-:Y:S01]  /*6ee0*/  QGMMA.64x256x32.F32.E4M3.E4M3 R24, R224, gdesc[UR4], R24, gsb0 ;  /* 0x03e00004e0187df3 */ /* 0x000fe20008000818 */
[----:B------:R-:W-:Y:S02]  /*6ef0*/  R2UR UR6, R8 ;  /* 0x00000000080672ca */ /* 0x000fe400000e0000 */
[----:B------:R-:W-:Y:S01]  /*6f00*/  R2UR UR7, R9 ;  /* 0x00000000090772ca */ /* 0x000fe200000e0000 */
[----:B------:R-:W4:Y:S04]  /*6f10*/  SHFL.BFLY PT, R0, R5, 0x2, 0x1f ;  /* 0x0c401f0005007f89 */ /* 0x000f2800000e0000 */
[----:B------:R-:W5:Y:S01]  /*6f20*/  SHFL.BFLY PT, R9, R4, 0x2, 0x1f ;  /* 0x0c401f0004097f89 */ /* 0x000f6200000e0000 */
[----:B----4-:R-:W-:-:S01]  /*6f30*/  FADD.FTZ R0, R0, R5 ;  /* 0x0000000500007221 */ /* 0x010fc20000010000 */
[----:B-----5:R-:W-:-:S04]  /*6f40*/  FADD.FTZ R9, R9, R4 ;  /* 0x0000000409097221 */ /* 0x020fc80000010000 */
[----:B01----:R-:W2:Y:S04]  /*6f50*/  SHFL.BFLY PT, R7, R0, 0x1, 0x1f ;  /* 0x0c201f0000077f89 */ /* 0x003ea800000e0000 */
[----:B------:R-:W0:Y:S01]  /*6f60*/  SHFL.BFLY PT, R8, R9, 0x1, 0x1f ;  /* 0x0c201f0009087f89 */ /* 0x000e2200000e0000 */
[----:B--2---:R-:W-:-:S01]  /*6f70*/  FADD.FTZ R10, R0, R7 ;  /* 0x00000007000a7221 */ /* 0x004fc20000010000 */
[----:B0-----:R-:W-:-:S04]  /*6f80*/  FADD.FTZ R11, R9, R8 ;  /* 0x00000008090b7221 */ /* 0x001fc80000010000 */
[C---:B------:R-:W-:Y:S01]  /*6f90*/  FSETP.NE.FTZ.AND P1, PT, R10.reuse, RZ, PT ;  /* 0x000000ff0a00720b */ /* 0x040fe20003f35000 */
[----:B------:R-:W-:Y:S01]  /*6fa0*/  FMUL.FTZ R13, R10, 0.00390625 ;  /* 0x3b8000000a0d7820 */ /* 0x000fe20000410000 */
[----:B------:R-:W-:Y:S01]  /*6fb0*/  FMUL.FTZ R20, R11, 0.00390625 ;  /* 0x3b8000000b147820 */ /* 0x000fe20000410000 */
[----:B------:R-:W-:-:S03]  /*6fc0*/  IMAD.MOV.U32 R8, RZ, RZ, RZ ;  /* 0x000000ffff087224 */ /* 0x000fc600078e00ff */
[----:B------:R-:W-:Y:S02]  /*6fd0*/  FSETP.NE.FTZ.AND P2, PT, R13, RZ, PT ;  /* 0x000000ff0d00720b */ /* 0x000fe40003f55000 */
[----:B------:R-:W-:-:S05]  /*6fe0*/  FSETP.NE.FTZ.AND P3, PT, R20, RZ, PT ;  /* 0x000000ff1400720b */ /* 0x000fca0003f75000 */
[----:B------:R-:W-:Y:S01]  /*6ff0*/  @P1 MUFU.RCP R8, R10 ;  /* 0x0000000a00081308 */ /* 0x000fe20000001000 */
[----:B------:R-:W-:Y:S01]  /*7000*/  FSETP.NE.FTZ.AND P1, PT, R11, RZ, PT ;  /* 0x000000ff0b00720b */ /* 0x000fe20003f35000 */
[----:B------:R-:W-:-:S06]  /*7010*/  IMAD.MOV.U32 R12, RZ, RZ, RZ ;  /* 0x000000ffff0c7224 */ /* 0x000fcc00078e00ff */
[----:B------:R-:W0:Y:S08]  /*7020*/  @P3 MUFU.LG2 R7, R20 ;  /* 0x0000001400073308 */ /* 0x000e300000000c00 */
[----:B------:R-:W1:Y:S01]  /*7030*/  @P2 MUFU.LG2 R5, R13 ;  /* 0x0000000d00052308 */ /* 0x000e620000000c00 */
[----:B------:R-:W-:-:S07]  /*7040*/  IMAD.U32 R152, RZ, RZ, UR38 ;  /* 0x00000026ff987e24 */ /* 0x000fce000f8e00ff */
[----:B------:R-:W2:Y:S01]  /*7050*/  @P1 MUFU.RCP R12, R11 ;  /* 0x0000000b000c1308 */ /* 0x000ea20000001000 */
[----:B------:R-:W-:Y:S02]  /*7060*/  IMAD.U32 R9, RZ, RZ, UR38 ;  /* 0x00000026ff097e24 */ /* 0x000fe4000f8e00ff */
[----:B------:R-:W-:Y:S01]  /*7070*/  @P3 FMUL.FTZ R152, R152, 0.69314718246459960938 ;  /* 0x3f31721898983820 */ /* 0x000fe20000410000 */
[----:B0-----:R-:W-:Y:S01]  /*7080*/  @P3 FMUL.FTZ R7, R7, 0.69314718246459960938 ;  /* 0x3f31721807073820 */ /* 0x001fe20000410000 */
[----:B------:R-:W-:Y:S02]  /*7090*/  WARPGROUP.DEPBAR.LE gsb0, 0x0 ;  /* 0x00008000000079c5 */ /* 0x000fe40000010000 */
[----:B------:R-:W-:-:S06]  /*70a0*/  WARPGROUP.ARRIVE ;  /* 0x00000000000079c5 */ /* 0x000fcc0000000000 */
[----:B------:R-:W-:Y:S01]  /*70b0*/  QGMMA.64x256x32.F32.E4M3.E4M3 R24, R228, gdesc[UR4], R24, gsb0 ;  /* 0x03e00004e4187df3 */ /* 0x000fe20008000818 */
[----:B------:R-:W-:Y:S01]  /*70c0*/  @P2 FMUL.FTZ R10, R9, 0.69314718246459960938 ;  /* 0x3f317218090a2820 */ /* 0x000fe20000410000 */
[----:B-1----:R-:W-:Y:S01]  /*70d0*/  @P2 FMUL.FTZ R5, R5, 0.69314718246459960938 ;  /* 0x3f31721805052820 */ /* 0x002fe20000410000 */
[----:B------:R-:W-:Y:S02]  /*70e0*/  IMAD.MOV.U32 R0, RZ, RZ, -0x800000 ;  /* 0xff800000ff007424 */ /* 0x000fe400078e00ff */
[----:B------:R-:W-:Y:S01]  /*70f0*/  @P3 FFMA.FTZ R0, R152, R6, R7 ;  /* 0x0000000698003223 */ /* 0x000fe20000010007 */
[----:B------:R-:W-:Y:S02]  /*7100*/  IMAD.MOV.U32 R4, RZ, RZ, -0x800000 ;  /* 0xff800000ff047424 */ /* 0x000fe400078e00ff */
[----:B---3--:R-:W-:Y:S01]  /*7110*/  FMUL.FTZ R152, R8, R15 ;  /* 0x0000000f08987220 */ /* 0x008fe20000410000 */
[----:B------:R-:W-:-:S01]  /*7120*/  @P2 FFMA.FTZ R4, R10, R3, R5 ;  /* 0x000000030a042223 */ /* 0x000fc20000010005 */
[----:B--2---:R-:W-:Y:S01]  /*7130*/  FMUL.FTZ R15, R12, R15 ;  /* 0x0000000f0c0f7220 */ /* 0x004fe20000410000 */
[----:B------:R-:W-:-:S02]  /*7140*/  WARPGROUP.DEPBAR.LE gsb0, 0x0 ;  /* 0x00008000000079c5 */ /* 0x000fc40000010000 */
[----:B------:R-:W-:Y:S05]  /*7150*/  @!P0 BRA `(.L_x_145) ;  /* 0x0000000000048947 */ /* 0x000fea0003800000 */
[----:B------:R-:W-:Y:S01]  /*7160*/  BPT.TRAP 0x1 ;  /* 0x000000040000795c */ /* 0x000fe20000300000 */
.L_x_145:
[----:B------:R-:W-:Y:S01]  /*7170*/  VIADD R7, R14, 0x38860 ;  /* 0x000388600e077836 */ /* 0x000fe20000000000 */
[----:B------:R-:W-:Y:S01]  /*7180*/  UIADD3 UR51, UR51, 0x1, URZ ;  /* 0x0000000133337890 */ /* 0x000fe2000fffe03f */
[-C--:B------:R-:W-:Y:S01]  /*7190*/  FMUL.FTZ R5, R24, R152.reuse ;  /* 0x0000009818057220 */ /* 0x080fe20000410000 */
[-C--:B------:R-:W-:Y:S01]  /*71a0*/  FMUL.FTZ R10, R28, R152.reuse ;  /* 0x000000981c0a7220 */ /* 0x080fe20000410000 */
[-C--:B------:R-:W-:Y:S01]  /*71b0*/  FMUL.FTZ R9, R37, R152.reuse ;  /* 0x0000009825097220 */ /* 0x080fe20000410000 */
[----:B------:R-:W-:Y:S01]  /*71c0*/  PRMT R2, R2, 0x654, R7 ;  /* 0x0000065402027816 */ /* 0x000fe20000000007 */
[-C--:B------:R-:W-:Y:S01]  /*71d0*/  FMUL.FTZ R7, R36, R152.reuse ;  /* 0x0000009824077220 */ /* 0x080fe20000410000 */
[-C--:B------:R-:W-:Y:S01]  /*71e0*/  FMUL.FTZ R12, R32, R152.reuse ;  /* 0x00000098200c7220 */ /* 0x080fe20000410000 */
[-C--:B------:R-:W-:Y:S01]  /*71f0*/  FMUL.FTZ R6, R33, R152.reuse ;  /* 0x0000009821067220 */ /* 0x080fe20000410000 */
[----:B------:R0:W-:Y:S01]  /*7200*/  SYNCS.ARRIVE.TRANS64.RED.A1T0 RZ, [R2+URZ], RZ ;  /* 0x000000ff02ff79a7 */ /* 0x0001e2000810043f */
        /* <DEDUP_REMOVED lines=33> */
[----:B------:R-:W-:Y:S01]  /*7420*/  UISETP.NE.AND UP0, UPT, UR51, 0x2, UPT ;  /* 0x000000023300788c */ /* 0x000fe2000bf05270 */
        /* <DEDUP_REMOVED lines=83> */
[----:B------:R-:W-:Y:S01]  /*7960*/  USEL UR4, URZ, 0x1, UP0 ;  /* 0x000000013f047887 */ /* 0x000fe20008000000 */
[-C--:B------:R-:W-:Y:S01]  /*7970*/  FMUL.FTZ R39, R142, R15.reuse ;  /* 0x0000000f8e277220 */ /* 0x080fe20000410000 */
[-C--:B------:R-:W-:Y:S01]  /*7980*/  FMUL.FTZ R35, R143, R15.reuse ;  /* 0x0000000f8f237220 */ /* 0x080fe20000410000 */
[-C--:B------:R-:W-:Y:S01]  /*7990*/  FMUL.FTZ R34, R146, R15.reuse ;  /* 0x0000000f92227220 */ /* 0x080fe20000410000 */
[-C--:B------:R-:W-:Y:S01]  /*79a0*/  FMUL.FTZ R30, R147, R15.reuse ;  /* 0x0000000f931e7220 */ /* 0x080fe20000410000 */
[-C--:B------:R-:W-:Y:S01]  /*79b0*/  FMUL.FTZ R31, R150, R15.reuse ;  /* 0x0000000f961f7220 */ /* 0x080fe20000410000 */
[----:B------:R-:W-:Y:S01]  /*79c0*/  PLOP3.LUT P0, PT, PT, PT, PT, 0x8, 0x0 ;  /* 0x000000000000781c */ /* 0x000fe20003f0e170 */
[----:B------:R-:W-:Y:S01]  /*79d0*/  FMUL.FTZ R15, R151, R15 ;  /* 0x0000000f970f7220 */ /* 0x000fe20000410000 */
[----:B------:R-:W-:-:S02]  /*79e0*/  UIADD3 UR44, UR44, 0x1, URZ ;  /* 0x000000012c2c7890 */ /* 0x000fc4000fffe03f */
[----:B------:R-:W-:Y:S02]  /*79f0*/  USEL UR51, UR51, URZ, UP0 ;  /* 0x0000003f33337287 */ /* 0x000fe40008000000 */
[----:B0-----:R-:W-:-:S12]  /*7a00*/  ULOP3.LUT UR43, UR43, UR4, URZ, 0x3c, !UPT ;  /* 0x000000042b2b7292 */ /* 0x001fd8000f8e3c3f */
.L_x_123:
[----:B------:R-:W0:Y:S01]  /*7a10*/  S2R R27, SR_CgaCtaId ;  /* 0x00000000001b7919 */ /* 0x000e220000008800 */
[----:B------:R-:W-:Y:S01]  /*7a20*/  MOV R2, 0x400 ;  /* 0x0000040000027802 */ /* 0x000fe20000000f00 */
[----:B------:R-:W-:Y:S01]  /*7a30*/  BSSY B0, `(.L_x_146) ;  /* 0x000036e000007945 */ /* 0x000fe20003800000 */
[----:B------:R-:W-:Y:S02]  /*7a40*/  BAR.SYNC.DEFER_BLOCKING 0x5, 0x180 ;  /* 0x0146000000007b1d */ /* 0x000fe40000010000 */
[----:B0-----:R-:W-:-:S05]  /*7a50*/  LEA R2, R27, R2, 0x18 ;  /* 0x000000021b027211 */ /* 0x001fca00078ec0ff */
[----:B------:R-:W0:Y:S02]  /*7a60*/  LDS.128 R80, [R2+0x388d0] ;  /* 0x0388d00002507984 */ /* 0x000e240000000c00 */
[----:B0-----:R-:W-:Y:S01]  /*7a70*/  R2UR UR5, R82 ;  /* 0x00000000520572ca */ /* 0x001fe200000e0000 */
[----:B------:R-:W-:Y:S06]  /*7a80*/  BAR.ARV 0x4, 0x180 ;  /* 0x0106000000007b1d */ /* 0x000fec0000002000 */
[----:B------:R-:W-:Y:S08]  /*7a90*/  @P0 BRA `(.L_x_147) ;  /* 0x00000028009c0947 */ /* 0x000ff00003800000 */
[----:B------:R-:W0:Y:S01]  /*7aa0*/  S2R R94, SR_TID.X ;  /* 0x00000000005e7919 */ /* 0x000e220000002100 */
[----:B------:R-:W-:Y:S01]  /*7ab0*/  ULDC.64 UR6, c[0x4][0x38] ;  /* 0x01000e0000067ab9 */ /* 0x000fe20000000a00 */
[----:B0-----:R-:W-:-:S05]  /*7ac0*/  IMAD.SHL.U32 R26, R94, 0x4, RZ ;  /* 0x000000045e1a7824 */ /* 0x001fca00078e00ff */
[----:B------:R-:W-:-:S04]  /*7ad0*/  LOP3.LUT R26, R26, 0xc, RZ, 0xc0, !PT ;  /* 0x0000000c1a1a7812 */ /* 0x000fc800078ec0ff */
[----:B------:R-:W-:-:S05]  /*7ae0*/  IADD3 R26, P0, R26, UR6, RZ ;  /* 0x000000061a1a7c10 */ /* 0x000fca000ff1e0ff */
[----:B------:R-:W-:Y:S01]  /*7af0*/  IMAD.X R27, RZ, RZ, UR7, P0 ;  /* 0x00000007ff1b7e24 */ /* 0x000fe200080e06ff */
[----:B------:R-:W-:Y:S02]  /*7b00*/  F2FP.BF16.F32.PACK_AB R11, R14, R11 ;  /* 0x0000000b0e0b723e */ /* 0x000fe400000010ff */
[----:B------:R-:W-:Y:S02]  /*7b10*/  F2FP.BF16.F32.PACK_AB R20, R20, R13 ;  /* 0x0000000d1414723e */ /* 0x000fe400000010ff */
[----:B------:R-:W-:Y:S01]  /*7b20*/  F2FP.BF16.F32.PACK_AB R86, R79, R86 ;  /* 0x000000564f56723e */ /* 0x000fe200000010ff */
[----:B------:R-:W2:Y:S01]  /*7b30*/  LDG.E.CONSTANT R26, desc[UR46][R26.64] ;  /* 0x0000002e1a1a7981 */ /* 0x000ea2000c1e9900 */
[----:B------:R-:W-:Y:S01]  /*7b40*/  LOP3.LUT P0, R14, R94, 0x3, RZ, 0xc0, !PT ;  /* 0x000000035e0e7812 */ /* 0x000fe2000780c0ff */
[----:B------:R-:W-:Y:S01]  /*7b50*/  USHF.L.U32 UR8, UR36, 0x2, URZ ;  /* 0x0000000224087899 */ /* 0x000fe2000800063f */
[----:B------:R-:W-:Y:S01]  /*7b60*/  F2FP.BF16.F32.PACK_AB R30, R15, R30 ;  /* 0x0000001e0f1e723e */ /* 0x000fe200000010ff */
[----:B------:R-:W-:Y:S01]  /*7b70*/  ULDC.64 UR6, c[0x0][0xbd8] ;  /* 0x0002f60000067ab9 */ /* 0x000fe20000000a00 */
[----:B------:R-:W-:Y:S01]  /*7b80*/  ISETP.EQ.OR P0, PT, R14, 0x3, !P0 ;  /* 0x000000030e00780c */ /* 0x000fe20004702670 */
[----:B------:R-:W-:Y:S01]  /*7b90*/  USHF.L.U64.HI UR9, UR36, 0x2, UR37 ;  /* 0x0000000224097899 */ /* 0x000fe20008010225 */
[----:B------:R-:W-:Y:S01]  /*7ba0*/  F2FP.BF16.F32.PACK_AB R7, R7, R12 ;  /* 0x0000000c0707723e */ /* 0x000fe200000010ff */
[----:B------:R-:W-:Y:S01]  /*7bb0*/  UIADD3 UR4, UP1, UR8, UR6, URZ ;  /* 0x0000000608047290 */ /* 0x000fe2000ff3e03f */
[----:B------:R-:W-:Y:S01]  /*7bc0*/  SEL R79, R11, R20, P0 ;  /* 0x000000140b4f7207 */ /* 0x000fe20000000000 */
[----:B------:R-:W-:Y:S01]  /*7bd0*/  UISETP.NE.U32.AND UP0, UPT, UR6, URZ, UPT ;  /* 0x0000003f0600728c */ /* 0x000fe2000bf05070 */
[----:B------:R-:W-:Y:S01]  /*7be0*/  SEL R15, R20, R11, P0 ;  /* 0x0000000b140f7207 */ /* 0x000fe20000000000 */
[----:B------:R-:W-:Y:S01]  /*7bf0*/  UIADD3.X UR6, UR9, UR7, URZ, UP1, !UPT ;  /* 0x0000000709067290 */ /* 0x000fe20008ffe43f */
[----:B------:R-:W0:Y:S01]  /*7c00*/  S2R R11, SR_SWINHI ;  /* 0x00000000000b7919 */ /* 0x000e220000002f00 */
[----:B------:R-:W-:Y:S01]  /*7c10*/  F2FP.BF16.F32.PACK_AB R6, R9, R6 ;  /* 0x000000060906723e */ /* 0x000fe200000010ff */
[----:B------:R-:W-:Y:S01]  /*7c20*/  UISETP.NE.AND.EX UP0, UPT, UR7, URZ, UPT, UP0 ;  /* 0x0000003f0700728c */ /* 0x000fe2000bf05300 */
[----:B------:R-:W-:-:S02]  /*7c30*/  F2FP.BF16.F32.PACK_AB R88, R88, R77 ;  /* 0x0000004d5858723e */ /* 0x000fc400000010ff */
[----:B------:R-:W-:Y:S02]  /*7c40*/  SEL R77, R7, R6, P0 ;  /* 0x00000006074d7207 */ /* 0x000fe40000000000 */
[----:B------:R-:W-:Y:S02]  /*7c50*/  SEL R14, R6, R7, P0 ;  /* 0x00000007060e7207 */ /* 0x000fe40000000000 */
[----:B------:R-:W-:Y:S02]  /*7c60*/  F2FP.BF16.F32.PACK_AB R61, R68, R61 ;  /* 0x0000003d443d723e */ /* 0x000fe400000010ff */
[----:B------:R-:W-:Y:S02]  /*7c70*/  F2FP.BF16.F32.PACK_AB R64, R65, R64 ;  /* 0x000000404140723e */ /* 0x000fe400000010ff */
[----:B------:R-:W-:Y:S02]  /*7c80*/  F2FP.BF16.F32.PACK_AB R37, R44, R37 ;  /* 0x000000252c25723e */ /* 0x000fe400000010ff */
[----:B------:R-:W-:-:S02]  /*7c90*/  F2FP.BF16.F32.PACK_AB R53, R60, R53 ;  /* 0x000000353c35723e */ /* 0x000fc400000010ff */
[----:B------:R-:W-:Y:S02]  /*7ca0*/  SEL R95, R61, R64, P0 ;  /* 0x000000403d5f7207 */ /* 0x000fe40000000000 */
[----:B------:R-:W-:Y:S02]  /*7cb0*/  SEL R44, R64, R61, P0 ;  /* 0x0000003d402c7207 */ /* 0x000fe40000000000 */
[----:B------:R-:W-:Y:S02]  /*7cc0*/  F2FP.BF16.F32.PACK_AB R3, R8, R3 ;  /* 0x000000030803723e */ /* 0x000fe400000010ff */
[----:B------:R-:W-:Y:S02]  /*7cd0*/  F2FP.BF16.F32.PACK_AB R71, R71, R74 ;  /* 0x0000004a4747723e */ /* 0x000fe400000010ff */
[----:B------:R-:W-:Y:S02]  /*7ce0*/  F2FP.BF16.F32.PACK_AB R8, R67, R70 ;  /* 0x000000464308723e */ /* 0x000fe400000010ff */
[----:B------:R-:W-:-:S02]  /*7cf0*/  F2FP.BF16.F32.PACK_AB R10, R10, R5 ;  /* 0x000000050a0a723e */ /* 0x000fc400000010ff */
[----:B------:R-:W-:Y:S02]  /*7d00*/  F2FP.BF16.F32.PACK_AB R152, R145, R152 ;  /* 0x000000989198723e */ /* 0x000fe400000010ff */
[----:B------:R-:W-:Y:S02]  /*7d10*/  SEL R131, R71, R8, P0 ;  /* 0x0000000847837207 */ /* 0x000fe40000000000 */
[----:B------:R-:W-:Y:S02]  /*7d20*/  MOV R6, R2 ;  /* 0x0000000200067202 */ /* 0x000fe40000000f00 */
[----:B0-----:R-:W-:Y:S02]  /*7d30*/  MOV R7, R11 ;  /* 0x0000000b00077202 */ /* 0x001fe40000000f00 */
[----:B------:R-:W-:Y:S02]  /*7d40*/  F2FP.BF16.F32.PACK_AB R121, R128, R121 ;  /* 0x000000798079723e */ /* 0x000fe400000010ff */
[----:B------:R-:W-:Y:S01]  /*7d50*/  F2FP.BF16.F32.PACK_AB R124, R125, R124 ;  /* 0x0000007c7d7c723e */ /* 0x000fe200000010ff */
[----:B------:R-:W-:Y:S01]  /*7d60*/  IMAD.WIDE R60, R235, 0x2, R6 ;  /* 0x00000002eb3c7825 */ /* 0x000fe200078e0206 */
[----:B------:R-:W-:-:S02]  /*7d70*/  SEL R71, R8, R71, P0 ;  /* 0x0000004708477207 */ /* 0x000fc40000000000 */
[----:B------:R-:W-:Y:S02]  /*7d80*/  F2FP.BF16.F32.PACK_AB R149, R149, R154 ;  /* 0x0000009a9595723e */ /* 0x000fe400000010ff */
[C---:B------:R-:W-:Y:S02]  /*7d90*/  IADD3 R143, P2, R60.reuse, 0x20, RZ ;  /* 0x000000203c8f7810 */ /* 0x040fe40007f5e0ff */
[----:B------:R-:W-:Y:S02]  /*7da0*/  IADD3 R145, P3, R60, 0x40, RZ ;  /* 0x000000403c917810 */ /* 0x000fe40007f7e0ff */
[----:B------:R-:W-:Y:S02]  /*7db0*/  F2FP.BF16.F32.PACK_AB R13, R75, R78 ;  /* 0x0000004e4b0d723e */ /* 0x000fe400000010ff */
[----:B------:R-:W-:Y:S02]  /*7dc0*/  LOP3.LUT R8, R143, 0x380, RZ, 0xc0, !PT ;  /* 0x000003808f087812 */ /* 0x000fe400078ec0ff */
[----:B------:R-:W-:-:S02]  /*7dd0*/  F2FP.BF16.F32.PACK_AB R32, R33, R32 ;  /* 0x000000202120723e */ /* 0x000fc400000010ff */
[----:B------:R-:W-:Y:S02]  /*7de0*/  SEL R75, R10, R3, P0 ;  /* 0x000000030a4b7207 */ /* 0x000fe40000000000 */
[----:B------:R-:W-:Y:S02]  /*7df0*/  F2FP.BF16.F32.PACK_AB R33, R59, R62 ;  /* 0x0000003e3b21723e */ /* 0x000fe400000010ff */
[----:B------:R-:W-:Y:S02]  /*7e00*/  F2FP.BF16.F32.PACK_AB R108, R109, R108 ;  /* 0x0000006c6d6c723e */ /* 0x000fe400000010ff */
[----:B------:R-:W-:Y:S02]  /*7e10*/  SEL R3, R3, R10, P0 ;  /* 0x0000000a03037207 */ /* 0x000fe40000000000 */
[----:B------:R-:W-:Y:S01]  /*7e20*/  F2FP.BF16.F32.PACK_AB R56, R57, R56 ;  /* 0x000000383938723e */ /* 0x000fe200000010ff */
[----:B------:R-:W-:Y:S01]  /*7e30*/  IMAD.X R57, RZ, RZ, R61, P2 ;  /* 0x000000ffff397224 */ /* 0x000fe200010e063d */
[----:B------:R-:W-:-:S02]  /*7e40*/  SEL R109, R121, R124, P0 ;  /* 0x0000007c796d7207 */ /* 0x000fc40000000000 */
[----:B------:R-:W-:Y:S02]  /*7e50*/  SEL R59, R124, R121, P0 ;  /* 0x000000797c3b7207 */ /* 0x000fe40000000000 */
[----:B------:R-:W-:Y:S02]  /*7e60*/  LOP3.LUT R10, R145, 0x380, RZ, 0xc0, !PT ;  /* 0x00000380910a7812 */ /* 0x000fe400078ec0ff */
[----:B------:R-:W-:Y:S02]  /*7e70*/  F2FP.BF16.F32.PACK_AB R45, R52, R45 ;  /* 0x0000002d342d723e */ /* 0x000fe400000010ff */
[----:B------:R-:W-:Y:S02]  /*7e80*/  F2FP.BF16.F32.PACK_AB R48, R49, R48 ;  /* 0x000000303130723e */ /* 0x000fe400000010ff */
[----:B------:R-:W-:Y:S02]  /*7e90*/  SEL R121, R149, R152, P0 ;  /* 0x0000009895797207 */ /* 0x000fe40000000000 */
[----:B------:R-:W-:-:S02]  /*7ea0*/  SEL R65, R152, R149, P0 ;  /* 0x0000009598417207 */ /* 0x000fc40000000000 */
[----:B------:R-:W-:Y:S02]  /*7eb0*/  SHF.R.U64 R8, R8, 0x3, RZ ;  /* 0x0000000308087819 */ /* 0x000fe400000012ff */
[----:B------:R-:W-:Y:S02]  /*7ec0*/  F2FP.BF16.F32.PACK_AB R133, R133, R140 ;  /* 0x0000008c8585723e */ /* 0x000fe400000010ff */
[----:B------:R-:W-:Y:S02]  /*7ed0*/  F2FP.BF16.F32.PACK_AB R136, R129, R136 ;  /* 0x000000888188723e */ /* 0x000fe400000010ff */
[----:B------:R-:W-:Y:S02]  /*7ee0*/  F2FP.BF16.F32.PACK_AB R69, R76, R69 ;  /* 0x000000454c45723e */ /* 0x000fe400000010ff */
[----:B------:R-:W-:Y:S02]  /*7ef0*/  F2FP.BF16.F32.PACK_AB R72, R73, R72 ;  /* 0x000000484948723e */ /* 0x000fe400000010ff */
[----:B------:R-:W-:-:S02]  /*7f00*/  IADD3 R149, P5, R60, 0x4000, RZ ;  /* 0x000040003c957810 */ /* 0x000fc40007fbe0ff */
[----:B------:R-:W-:Y:S02]  /*7f10*/  F2FP.BF16.F32.PACK_AB R40, R41, R40 ;  /* 0x000000282928723e */ /* 0x000fe400000010ff */
[----:B------:R-:W-:Y:S02]  /*7f20*/  F2FP.BF16.F32.PACK_AB R12, R63, R66 ;  /* 0x000000423f0c723e */ /* 0x000fe400000010ff */
[----:B------:R-:W-:Y:S02]  /*7f30*/  F2FP.BF16.F32.PACK_AB R49, R93, R92 ;  /* 0x0000005c5d31723e */ /* 0x000fe400000010ff */
[----:B------:R-:W-:Y:S02]  /*7f40*/  F2FP.BF16.F32.PACK_AB R42, R39, R42 ;  /* 0x0000002a272a723e */ /* 0x000fe400000010ff */
[----:B------:R-:W-:Y:S02]  /*7f50*/  F2FP.BF16.F32.PACK_AB R132, R91, R132 ;  /* 0x000000845b84723e */ /* 0x000fe400000010ff */
[----:B------:R-:W-:-:S02]  /*7f60*/  F2FP.BF16.F32.PACK_AB R41, R35, R38 ;  /* 0x000000262329723e */ /* 0x000fc400000010ff */
[----:B------:R-:W-:Y:S02]  /*7f70*/  SEL R93, R53, R56, P0 ;  /* 0x00000038355d7207 */ /* 0x000fe40000000000 */
[----:B------:R-:W-:Y:S01]  /*7f80*/  SEL R39, R56, R53, P0 ;  /* 0x0000003538277207 */ /* 0x000fe20000000000 */
[----:B------:R-:W-:Y:S01]  /*7f90*/  IMAD.X R53, RZ, RZ, R61, P3 ;  /* 0x000000ffff357224 */ /* 0x000fe200018e063d */
[----:B------:R-:W-:Y:S02]  /*7fa0*/  IADD3 R147, P4, R60, 0x60, RZ ;  /* 0x000000603c937810 */ /* 0x000fe40007f9e0ff */
[----:B------:R-:W-:Y:S02]  /*7fb0*/  SHF.R.U64 R10, R10, 0x3, RZ ;  /* 0x000000030a0a7819 */ /* 0x000fe400000012ff */
[----:B------:R-:W-:Y:S02]  /*7fc0*/  F2FP.BF16.F32.PACK_AB R155, R155, R158 ;  /* 0x0000009e9b9b723e */ /* 0x000fe400000010ff */
[----:B------:R-:W-:-:S02]  /*7fd0*/  F2FP.BF16.F32.PACK_AB R156, R153, R156 ;  /* 0x0000009c999c723e */ /* 0x000fc400000010ff */
[----:B------:R-:W-:Y:S02]  /*7fe0*/  SEL R91, R45, R48, P0 ;  /* 0x000000302d5b7207 */ /* 0x000fe40000000000 */
[----:B------:R-:W-:Y:S02]  /*7ff0*/  SEL R38, R48, R45, P0 ;  /* 0x0000002d30267207 */ /* 0x000fe40000000000 */
[----:B------:R-:W-:Y:S02]  /*8000*/  IADD3 R151, P6, R60, 0x4020, RZ ;  /* 0x000040203c977810 */ /* 0x000fe40007fde0ff */
[----:B------:R-:W-:Y:S02]  /*8010*/  LOP3.LUT R56, R8, R143, RZ, 0x3c, !PT ;  /* 0x0000008f08387212 */ /* 0x000fe400078e3cff */
[----:B------:R-:W-:Y:S02]  /*8020*/  SEL R99, R69, R72, P0 ;  /* 0x0000004845637207 */ /* 0x000fe40000000000 */
[----:B------:R-:W-:-:S02]  /*8030*/  SEL R45, R72, R69, P0 ;  /* 0x00000045482d7207 */ /* 0x000fc40000000000 */
[----:B------:R-:W-:Y:S02]  /*8040*/  SEL R125, R133, R136, P0 ;  /* 0x00000088857d7207 */ /* 0x000fe40000000000 */
[----:B------:R-:W-:Y:S02]  /*8050*/  SEL R68, R136, R133, P0 ;  /* 0x0000008588447207 */ /* 0x000fe40000000000 */
[----:B------:R-:W-:Y:S02]  /*8060*/  LOP3.LUT R8, R149, 0x380, RZ, 0xc0, !PT ;  /* 0x0000038095087812 */ /* 0x000fe400078ec0ff */
[----:B------:R-:W-:Y:S02]  /*8070*/  SEL R133, R12, R33, P0 ;  /* 0x000000210c857207 */ /* 0x000fe40000000000 */
[----:B------:R-:W-:Y:S02]  /*8080*/  SEL R72, R33, R12, P0 ;  /* 0x0000000c21487207 */ /* 0x000fe40000000000 */
[----:B------:R-:W-:-:S02]  /*8090*/  LOP3.LUT R12, R147, 0x380, RZ, 0xc0, !PT ;  /* 0x00000380930c7812 */ /* 0x000fc400078ec0ff */
[----:B------:R-:W-:Y:S02]  /*80a0*/  LOP3.LUT R52, R10, R145, RZ, 0x3c, !PT ;  /* 0x000000910a347212 */ /* 0x000fe400078e3cff */
[----:B------:R-:W-:Y:S02]  /*80b0*/  F2FP.BF16.F32.PACK_AB R159, R159, R162 ;  /* 0x000000a29f9f723e */ /* 0x000fe400000010ff */
[----:B------:R-:W-:Y:S02]  /*80c0*/  F2FP.BF16.F32.PACK_AB R160, R157, R160 ;  /* 0x000000a09da0723e */ /* 0x000fe400000010ff */
[----:B------:R-:W-:Y:S02]  /*80d0*/  F2FP.BF16.F32.PACK_AB R47, R47, R50 ;  /* 0x000000322f2f723e */ /* 0x000fe400000010ff */
[----:B------:R-:W-:Y:S01]  /*80e0*/  F2FP.BF16.F32.PACK_AB R46, R43, R46 ;  /* 0x0000002e2b2e723e */ /* 0x000fe200000010ff */
[----:B------:R-:W-:Y:S01]  /*80f0*/  IMAD.X R43, RZ, RZ, R61, P6 ;  /* 0x000000ffff2b7224 */ /* 0x000fe200030e063d */
[----:B------:R-:W-:-:S02]  /*8100*/  SEL R119, R155, R156, P0 ;  /* 0x0000009c9b777207 */ /* 0x000fc40000000000 */
[----:B------:R-:W-:Y:S02]  /*8110*/  SEL R64, R156, R155, P0 ;  /* 0x0000009b9c407207 */ /* 0x000fe40000000000 */
[----:B------:R-:W-:Y:S02]  /*8120*/  LOP3.LUT R10, R151, 0x380, RZ, 0xc0, !PT ;  /* 0x00000380970a7812 */ /* 0x000fe400078ec0ff */
[----:B------:R-:W-:Y:S02]  /*8130*/  IADD3 R155, P2, R60, 0x4060, RZ ;  /* 0x000040603c9b7810 */ /* 0x000fe40007f5e0ff */
[----:B------:R-:W-:Y:S02]  /*8140*/  SHF.R.U64 R8, R8, 0x3, RZ ;  /* 0x0000000308087819 */ /* 0x000fe400000012ff */
[----:B------:R-:W-:Y:S02]  /*8150*/  F2FP.BF16.F32.PACK_AB R21, R28, R21 ;  /* 0x000000151c15723e */ /* 0x000fe400000010ff */
[----:B------:R-:W-:-:S02]  /*8160*/  IADD3 R157, P3, R60, 0x8000, RZ ;  /* 0x000080003c9d7810 */ /* 0x000fc40007f7e0ff */
[----:B------:R-:W-:Y:S02]  /*8170*/  F2FP.BF16.F32.PACK_AB R144, R137, R144 ;  /* 0x000000908990723e */ /* 0x000fe400000010ff */
[----:B------:R-:W-:Y:S01]  /*8180*/  F2FP.BF16.F32.PACK_AB R28, R51, R54 ;  /* 0x00000036331c723e */ /* 0x000fe200000010ff */
[--C-:B------:R-:W-:Y:S01]  /*8190*/  IMAD.X R51, RZ, RZ, R61.reuse, P4 ;  /* 0x000000ffff337224 */ /* 0x100fe200020e063d */
[----:B------:R-:W-:Y:S01]  /*81a0*/  F2FP.BF16.F32.PACK_AB R116, R117, R116 ;  /* 0x000000747574723e */ /* 0x000fe200000010ff */
[----:B------:R-:W-:Y:S01]  /*81b0*/  IMAD.X R33, RZ, RZ, R61, P3 ;  /* 0x000000ffff217224 */ /* 0x000fe200018e063d */
[----:B------:R-:W-:Y:S02]  /*81c0*/  SHF.R.U64 R12, R12, 0x3, RZ ;  /* 0x000000030c0c7819 */ /* 0x000fe400000012ff */
[----:B------:R-:W-:Y:S02]  /*81d0*/  F2FP.BF16.F32.PACK_AB R5, R171, R174 ;  /* 0x000000aeab05723e */ /* 0x000fe400000010ff */
[----:B------:R-:W-:-:S02]  /*81e0*/  F2FP.BF16.F32.PACK_AB R172, R169, R172 ;  /* 0x000000aca9ac723e */ /* 0x000fc400000010ff */
[----:B------:R-:W-:Y:S02]  /*81f0*/  SEL R117, R159, R160, P0 ;  /* 0x000000a09f757207 */ /* 0x000fe40000000000 */
[----:B------:R-:W-:Y:S02]  /*8200*/  SEL R62, R160, R159, P0 ;  /* 0x0000009fa03e7207 */ /* 0x000fe40000000000 */
[----:B------:R-:W-:Y:S02]  /*8210*/  SEL R137, R47, R46, P0 ;  /* 0x0000002e2f897207 */ /* 0x000fe40000000000 */
[----:B------:R-:W-:Y:S01]  /*8220*/  SEL R74, R46, R47, P0 ;  /* 0x0000002f2e4a7207 */ /* 0x000fe20000000000 */
[----:B------:R-:W-:Y:S01]  /*8230*/  IMAD.X R47, RZ, RZ, R61, P5 ;  /* 0x000000ffff2f7224 */ /* 0x000fe200028e063d */
[----:B------:R-:W-:Y:S02]  /*8240*/  IADD3 R153, P1, R60, 0x4040, RZ ;  /* 0x000040403c997810 */ /* 0x000fe40007f3e0ff */
[----:B------:R-:W-:-:S02]  /*8250*/  SHF.R.U64 R10, R10, 0x3, RZ ;  /* 0x000000030a0a7819 */ /* 0x000fc400000012ff */
[----:B------:R-:W-:Y:S02]  /*8260*/  F2FP.BF16.F32.PACK_AB R163, R163, R166 ;  /* 0x000000a6a3a3723e */ /* 0x000fe400000010ff */
[----:B------:R-:W-:Y:S02]  /*8270*/  F2FP.BF16.F32.PACK_AB R164, R161, R164 ;  /* 0x000000a4a1a4723e */ /* 0x000fe400000010ff */
[----:B------:R-:W-:Y:S02]  /*8280*/  IADD3 R159, P4, R60, 0x8020, RZ ;  /* 0x000080203c9f7810 */ /* 0x000fe40007f9e0ff */
[----:B------:R-:W-:Y:S02]  /*8290*/  LOP3.LUT R20, R155, 0x380, RZ, 0xc0, !PT ;  /* 0x000003809b147812 */ /* 0x000fe400078ec0ff */
[----:B------:R-:W-:Y:S02]  /*82a0*/  LOP3.LUT R46, R8, R149, RZ, 0x3c, !PT ;  /* 0x00000095082e7212 */ /* 0x000fe400078e3cff */
[----:B------:R-:W-:-:S02]  /*82b0*/  F2FP.BF16.F32.PACK_AB R97, R104, R97 ;  /* 0x000000616861723e */ /* 0x000fc400000010ff */
[----:B------:R-:W-:Y:S02]  /*82c0*/  F2FP.BF16.F32.PACK_AB R100, R101, R100 ;  /* 0x000000646564723e */ /* 0x000fe400000010ff */
[----:B------:R-:W-:Y:S02]  /*82d0*/  LOP3.LUT R8, R157, 0x380, RZ, 0xc0, !PT ;  /* 0x000003809d087812 */ /* 0x000fe400078ec0ff */
[----:B------:R-:W-:Y:S02]  /*82e0*/  F2FP.BF16.F32.PACK_AB R105, R112, R105 ;  /* 0x000000697069723e */ /* 0x000fe400000010ff */
[----:B------:R-:W-:Y:S02]  /*82f0*/  SEL R139, R42, R41, P0 ;  /* 0x000000292a8b7207 */ /* 0x000fe40000000000 */
[----:B------:R-:W-:Y:S01]  /*8300*/  SEL R76, R41, R42, P0 ;  /* 0x0000002a294c7207 */ /* 0x000fe20000000000 */
[----:B------:R-:W-:Y:S01]  /*8310*/  IMAD.X R41, RZ, RZ, R61, P1 ;  /* 0x000000ffff297224 */ /* 0x000fe200008e063d */
[----:B------:R-:W-:-:S02]  /*8320*/  LOP3.LUT R50, R12, R147, RZ, 0x3c, !PT ;  /* 0x000000930c327212 */ /* 0x000fc400078e3cff */
[----:B------:R-:W-:Y:S02]  /*8330*/  F2FP.BF16.F32.PACK_AB R113, R120, R113 ;  /* 0x000000717871723e */ /* 0x000fe400000010ff */
[----:B------:R-:W-:Y:S02]  /*8340*/  SEL R111, R5, R172, P0 ;  /* 0x000000ac056f7207 */ /* 0x000fe40000000000 */
[----:B------:R-:W-:Y:S02]  /*8350*/  SEL R66, R172, R5, P0 ;  /* 0x00000005ac427207 */ /* 0x000fe40000000000 */
[----:B------:R-:W-:Y:S02]  /*8360*/  LOP3.LUT R12, R153, 0x380, RZ, 0xc0, !PT ;  /* 0x00000380990c7812 */ /* 0x000fe400078ec0ff */
[----:B------:R-:W-:Y:S02]  /*8370*/  LOP3.LUT R42, R10, R151, RZ, 0x3c, !PT ;  /* 0x000000970a2a7212 */ /* 0x000fe400078e3cff */
[----:B------:R-:W-:-:S02]  /*8380*/  F2FP.BF16.F32.PACK_AB R167, R167, R170 ;  /* 0x000000aaa7a7723e */ /* 0x000fc400000010ff */
[----:B------:R-:W-:Y:S02]  /*8390*/  F2FP.BF16.F32.PACK_AB R168, R165, R168 ;  /* 0x000000a8a5a8723e */ /* 0x000fe400000010ff */
[----:B------:R-:W-:Y:S02]  /*83a0*/  F2FP.BF16.F32.PACK_AB R29, R36, R29 ;  /* 0x0000001d241d723e */ /* 0x000fe400000010ff */
[----:B------:R-:W-:Y:S02]  /*83b0*/  SEL R115, R163, R164, P0 ;  /* 0x000000a4a3737207 */ /* 0x000fe40000000000 */
[----:B------:R-:W-:Y:S02]  /*83c0*/  SEL R5, R164, R163, P0 ;  /* 0x000000a3a4057207 */ /* 0x000fe40000000000 */
[----:B------:R-:W-:Y:S02]  /*83d0*/  SHF.R.U64 R20, R20, 0x3, RZ ;  /* 0x0000000314147819 */ /* 0x000fe400000012ff */
[----:B------:R-:W-:-:S02]  /*83e0*/  LOP3.LUT R10, R159, 0x380, RZ, 0xc0, !PT ;  /* 0x000003809f0a7812 */ /* 0x000fc400078ec0ff */
[----:B------:R-:W-:Y:S02]  /*83f0*/  F2FP.BF16.F32.PACK_AB R73, R55, R58 ;  /* 0x0000003a3749723e */ /* 0x000fe400000010ff */
[----:B------:R-:W-:Y:S02]  /*8400*/  SEL R107, R97, R100, P0 ;  /* 0x00000064616b7207 */ /* 0x000fe40000000000 */
[----:B------:R-:W-:Y:S02]  /*8410*/  SEL R54, R100, R97, P0 ;  /* 0x0000006164367207 */ /* 0x000fe40000000000 */
[----:B------:R-:W-:Y:S02]  /*8420*/  IADD3 R163, P6, R60, 0x8060, RZ ;  /* 0x000080603ca37810 */ /* 0x000fe40007fde0ff */
[----:B------:R-:W-:Y:S02]  /*8430*/  SHF.R.U64 R8, R8, 0x3, RZ ;  /* 0x0000000308087819 */ /* 0x000fe400000012ff */
[----:B------:R-:W-:-:S02]  /*8440*/  F2FP.BF16.F32.PACK_AB R96, R96, R89 ;  /* 0x000000596060723e */ /* 0x000fc400000010ff */
[----:B------:R-:W-:Y:S02]  /*8450*/  SEL R97, R105, R108, P0 ;  /* 0x0000006c69617207 */ /* 0x000fe40000000000 */
[----:B------:R-:W-:Y:S02]  /*8460*/  SEL R55, R108, R105, P0 ;  /* 0x000000696c377207 */ /* 0x000fe40000000000 */
[----:B------:R-:W-:Y:S02]  /*8470*/  IADD3 R165, P1, R60, 0xc000, RZ ;  /* 0x0000c0003ca57810 */ /* 0x000fe40007f3e0ff */
[----:B------:R-:W-:Y:S02]  /*8480*/  F2FP.BF16.F32.PACK_AB R9, R87, R90 ;  /* 0x0000005a5709723e */ /* 0x000fe400000010ff */
[----:B------:R-:W-:Y:S02]  /*8490*/  F2FP.BF16.F32.PACK_AB R31, R31, R34 ;  /* 0x000000221f1f723e */ /* 0x000fe400000010ff */
[----:B------:R-:W-:-:S02]  /*84a0*/  SEL R89, R37, R40, P0 ;  /* 0x0000002825597207 */ /* 0x000fc40000000000 */
[----:B------:R-:W-:Y:S01]  /*84b0*/  SEL R35, R40, R37, P0 ;  /* 0x0000002528237207 */ /* 0x000fe20000000000 */
[--C-:B------:R-:W-:Y:S01]  /*84c0*/  IMAD.X R37, RZ, RZ, R61.reuse, P2 ;  /* 0x000000ffff257224 */ /* 0x100fe200010e063d */
[----:B------:R-:W-:Y:S02]  /*84d0*/  SEL R105, R113, R116, P0 ;  /* 0x0000007471697207 */ /* 0x000fe40000000000 */
[----:B------:R-:W-:Y:S02]  /*84e0*/  SEL R58, R116, R113, P0 ;  /* 0x00000071743a7207 */ /* 0x000fe40000000000 */
[----:B------:R-:W-:Y:S02]  /*84f0*/  SHF.R.U64 R12, R12, 0x3, RZ ;  /* 0x000000030c0c7819 */ /* 0x000fe400000012ff */
[----:B------:R-:W-:Y:S02]  /*8500*/  SEL R87, R29, R32, P0 ;  /* 0x000000201d577207 */ /* 0x000fe40000000000 */
[----:B------:R-:W-:Y:S01]  /*8510*/  SEL R34, R32, R29, P0 ;  /* 0x0000001d20227207 */ /* 0x000fe20000000000 */
[----:B------:R-:W-:Y:S01]  /*8520*/  IMAD.X R29, RZ, RZ, R61, P4 ;  /* 0x000000ffff1d7224 */ /* 0x000fe200020e063d */
[----:B------:R-:W-:-:S02]  /*8530*/  SEL R113, R167, R168, P0 ;  /* 0x000000a8a7717207 */ /* 0x000fc40000000000 */
[----:B------:R-:W-:Y:S02]  /*8540*/  SEL R63, R168, R167, P0 ;  /* 0x000000a7a83f7207 */ /* 0x000fe40000000000 */
[----:B------:R-:W-:Y:S02]  /*8550*/  IADD3 R161, P5, R60, 0x8040, RZ ;  /* 0x000080403ca17810 */ /* 0x000fe40007fbe0ff */
[----:B------:R-:W-:Y:S02]  /*8560*/  LOP3.LUT R36, R20, R155, RZ, 0x3c, !PT ;  /* 0x0000009b14247212 */ /* 0x000fe400078e3cff */
[----:B------:R-:W-:Y:S02]  /*8570*/  SHF.R.U64 R10, R10, 0x3, RZ ;  /* 0x000000030a0a7819 */ /* 0x000fe400000012ff */
[----:B------:R-:W-:Y:S02]  /*8580*/  IADD3 R167, P2, R60, 0xc020, RZ ;  /* 0x0000c0203ca77810 */ /* 0x000fe40007f5e0ff */
[----:B------:R-:W-:-:S02]  /*8590*/  LOP3.LUT R20, R163, 0x380, RZ, 0xc0, !PT ;  /* 0x00000380a3147812 */ /* 0x000fc400078ec0ff */
[----:B------:R-:W-:Y:S02]  /*85a0*/  LOP3.LUT R32, R8, R157, RZ, 0x3c, !PT ;  /* 0x0000009d08207212 */ /* 0x000fe400078e3cff */
[----:B------:R-:W-:Y:S02]  /*85b0*/  SEL R135, R73, R28, P0 ;  /* 0x0000001c49877207 */ /* 0x000fe40000000000 */
[----:B------:R-:W-:Y:S01]  /*85c0*/  IADD3 R171, P4, R60, 0xc060, RZ ;  /* 0x0000c0603cab7810 */ /* 0x000fe20007f9e0ff */
[----:B--2---:R-:W-:Y:S01]  /*85d0*/  SHFL.IDX PT, R75, R75, R26, 0x1c1f ;  /* 0x001c1f1a4b4b7589 */ /* 0x004fe200000e0000 */
[----:B------:R-:W-:Y:S02]  /*85e0*/  LOP3.LUT R8, R165, 0x380, RZ, 0xc0, !PT ;  /* 0x00000380a5087812 */ /* 0x000fe400078ec0ff */
[----:B------:R-:W-:Y:S01]  /*85f0*/  SEL R73, R28, R73, P0 ;  /* 0x000000491c497207 */ /* 0x000fe20000000000 */
[----:B------:R-:W-:Y:S01]  /*8600*/  SHFL.IDX PT, R77, R77, R26, 0x1c1f ;  /* 0x001c1f1a4d4d7589 */ /* 0x000fe200000e0000 */
[----:B------:R-:W-:-:S02]  /*8610*/  LOP3.LUT R40, R12, R153, RZ, 0x3c, !PT ;  /* 0x000000990c287212 */ /* 0x000fc400078e3cff */
[----:B------:R-:W-:Y:S01]  /*8620*/  F2FP.BF16.F32.PACK_AB R24, R25, R24 ;  /* 0x000000181918723e */ /* 0x000fe200000010ff */
[----:B------:R-:W-:Y:S01]  /*8630*/  SHFL.IDX PT, R111, R111, R26, 0x1c1f ;  /* 0x001c1f1a6f6f7589 */ /* 0x000fe200000e0000 */
[----:B------:R-:W-:Y:S02]  /*8640*/  LOP3.LUT R12, R161, 0x380, RZ, 0xc0, !PT ;  /* 0x00000380a10c7812 */ /* 0x000fe400078ec0ff */
[----:B------:R-:W-:Y:S01]  /*8650*/  LOP3.LUT R28, R10, R159, RZ, 0x3c, !PT ;  /* 0x0000009f0a1c7212 */ /* 0x000fe200078e3cff */
[----:B------:R-:W-:Y:S01]  /*8660*/  SHFL.IDX PT, R113, R113, R26, 0x1c1f ;  /* 0x001c1f1a71717589 */ /* 0x000fe200000e0000 */
[----:B------:R-:W-:Y:S02]  /*8670*/  LOP3.LUT R11, R60, 0x380, RZ, 0xc0, !PT ;  /* 0x000003803c0b7812 */ /* 0x000fe400078ec0ff */
[----:B------:R-:W-:Y:S01]  /*8680*/  SHF.R.U64 R20, R20, 0x3, RZ ;  /* 0x0000000314147819 */ /* 0x000fe200000012ff */
[----:B------:R-:W-:Y:S01]  /*8690*/  SHFL.IDX PT, R79, R79, R26, 0x1c1f ;  /* 0x001c1f1a4f4f7589 */ /* 0x000fe200000e0000 */
[----:B------:R-:W-:-:S02]  /*86a0*/  LOP3.LUT R10, R167, 0x380, RZ, 0xc0, !PT ;  /* 0x00000380a70a7812 */ /* 0x000fc400078ec0ff */
[----:B------:R-:W-:Y:S01]  /*86b0*/  F2FP.BF16.F32.PACK_AB R141, R141, R148 ;  /* 0x000000948d8d723e */ /* 0x000fe200000010ff */
[----:B------:R-:W-:Y:S01]  /*86c0*/  SHFL.IDX PT, R115, R115, R26, 0x1c1f ;  /* 0x001c1f1a73737589 */ /* 0x000fe200000e0000 */
[----:B------:R-:W-:Y:S02]  /*86d0*/  LOP3.LUT R82, R171, 0x380, RZ, 0xc0, !PT ;  /* 0x00000380ab527812 */ /* 0x000fe400078ec0ff */
[----:B------:R-:W-:Y:S01]  /*86e0*/  SHF.R.U64 R8, R8, 0x3, RZ ;  /* 0x0000000308087819 */ /* 0x000fe200000012ff */
[----:B------:R-:W-:Y:S01]  /*86f0*/  SHFL.IDX PT, R87, R87, R26, 0x1c1f ;  /* 0x001c1f1a57577589 */ /* 0x000fe200000e0000 */
[----:B------:R-:W-:Y:S02]  /*8700*/  F2FP.BF16.F32.PACK_AB R25, R85, R84 ;  /* 0x000000545519723e */ /* 0x000fe400000010ff */
[----:B------:R-:W-:Y:S01]  /*8710*/  SEL R85, R21, R24, P0 ;  /* 0x0000001815557207 */ /* 0x000fe20000000000 */
[----:B------:R-:W-:Y:S01]  /*8720*/  SHFL.IDX PT, R117, R117, R26, 0x1c1f ;  /* 0x001c1f1a75757589 */ /* 0x000fe200000e0000 */
[----:B------:R-:W-:Y:S01]  /*8730*/  SEL R27, R24, R21, P0 ;  /* 0x00000015181b7207 */ /* 0x000fe20000000000 */
[----:B------:R-:W-:Y:S01]  /*8740*/  IMAD.X R21, RZ, RZ, R61, P1 ;  /* 0x000000ffff157224 */ /* 0x000fe200008e063d */
[----:B------:R-:W-:Y:S01]  /*8750*/  SHF.R.U64 R12, R12, 0x3, RZ ;  /* 0x000000030c0c7819 */ /* 0x000fe200000012ff */
[----:B------:R-:W-:Y:S01]  /*8760*/  SHFL.IDX PT, R119, R119, R26, 0x1c1f ;  /* 0x001c1f1a77777589 */ /* 0x000fe200000e0000 */
[----:B------:R-:W-:-:S02]  /*8770*/  SHF.R.U64 R11, R11, 0x3, RZ ;  /* 0x000000030b0b7819 */ /* 0x000fc400000012ff */
[----:B------:R-:W-:Y:S01]  /*8780*/  LOP3.LUT R24, R20, R163, RZ, 0x3c, !PT ;  /* 0x000000a314187212 */ /* 0x000fe200078e3cff */
[----:B------:R-:W-:Y:S01]  /*8790*/  SHFL.IDX PT, R85, R85, R26, 0x1c1f ;  /* 0x001c1f1a55557589 */ /* 0x000fe200000e0000 */
[----:B------:R-:W-:Y:S02]  /*87a0*/  SHF.R.U64 R10, R10, 0x3, RZ ;  /* 0x000000030a0a7819 */ /* 0x000fe400000012ff */
[----:B------:R-:W-:Y:S01]  /*87b0*/  SEL R123, R141, R144, P0 ;  /* 0x000000908d7b7207 */ /* 0x000fe20000000000 */
[----:B------:R-:W-:Y:S01]  /*87c0*/  SHFL.IDX PT, R89, R89, R26, 0x1c1f ;  /* 0x001c1f1a59597589 */ /* 0x000fe200000e0000 */
[----:B------:R-:W-:Y:S02]  /*87d0*/  SEL R67, R144, R141, P0 ;  /* 0x0000008d90437207 */ /* 0x000fe40000000000 */
[----:B------:R-:W-:Y:S01]  /*87e0*/  SHF.R.U64 R82, R82, 0x3, RZ ;  /* 0x0000000352527819 */ /* 0x000fe200000012ff */
[----:B------:R-:W-:Y:S01]  /*87f0*/  SHFL.IDX PT, R121, R121, R26, 0x1c1f ;  /* 0x001c1f1a79797589 */ /* 0x000fe200000e0000 */
[----:B------:R-:W-:-:S02]  /*8800*/  LOP3.LUT R20, R8, R165, RZ, 0x3c, !PT ;  /* 0x000000a508147212 */ /* 0x000fc400078e3cff */
[----:B------:R-:W-:Y:S01]  /*8810*/  SEL R141, R31, R30, P0 ;  /* 0x0000001e1f8d7207 */ /* 0x000fe20000000000 */
[----:B------:R-:W-:Y:S01]  /*8820*/  SHFL.IDX PT, R91, R91, R26, 0x1c1f ;  /* 0x001c1f1a5b5b7589 */ /* 0x000fe200000e0000 */
[----:B------:R-:W-:Y:S01]  /*8830*/  SEL R78, R30, R31, P0 ;  /* 0x0000001f1e4e7207 */ /* 0x000fe20000000000 */
[--C-:B------:R-:W-:Y:S01]  /*8840*/  IMAD.X R31, RZ, RZ, R61.reuse, P5 ;  /* 0x000000ffff1f7224 */ /* 0x100fe200028e063d */
[----:B------:R-:W-:Y:S01]  /*8850*/  IADD3 R169, P3, R60, 0xc040, RZ ;  /* 0x0000c0403ca97810 */ /* 0x000fe20007f7e0ff */
[----:B------:R-:W-:Y:S01]  /*8860*/  SHFL.IDX PT, R123, R123, R26, 0x1c1f ;  /* 0x001c1f1a7b7b7589 */ /* 0x000fe200000e0000 */
[----:B------:R-:W-:Y:S02]  /*8870*/  LOP3.LUT R30, R12, R161, RZ, 0x3c, !PT ;  /* 0x000000a10c1e7212 */ /* 0x000fe400078e3cff */
[----:B------:R-:W-:Y:S01]  /*8880*/  LOP3.LUT R60, R11, R60, RZ, 0x3c, !PT ;  /* 0x0000003c0b3c7212 */ /* 0x000fe200078e3cff */
[----:B------:R-:W-:Y:S01]  /*8890*/  IMAD.X R11, RZ, RZ, R61, P4 ;  /* 0x000000ffff0b7224 */ /* 0x000fe200020e063d */
[----:B------:R-:W-:Y:S01]  /*88a0*/  LOP3.LUT R12, R10, R167, RZ, 0x3c, !PT ;  /* 0x000000a70a0c7212 */ /* 0x000fe200078e3cff */
[----:B------:R-:W-:Y:S01]  /*88b0*/  SHFL.IDX PT, R93, R93, R26, 0x1c1f ;  /* 0x001c1f1a5d5d7589 */ /* 0x000fe200000e0000 */
[----:B------:R-:W-:-:S02]  /*88c0*/  MOV R98, R46 ;  /* 0x0000002e00627202 */ /* 0x000fc40000000f00 */
[----:B------:R-:W-:Y:S01]  /*88d0*/  SEL R101, R88, R25, P0 ;  /* 0x0000001958657207 */ /* 0x000fe20000000000 */
[----:B------:R-:W-:Y:S01]  /*88e0*/  SHFL.IDX PT, R125, R125, R26, 0x1c1f ;  /* 0x001c1f1a7d7d7589 */ /* 0x000fe200000e0000 */
[----:B------:R-:W-:Y:S01]  /*88f0*/  SEL R48, R25, R88, P0 ;  /* 0x0000005819307207 */ /* 0x000fe20000000000 */
[----:B------:R-:W-:Y:S01]  /*8900*/  IMAD.X R25, RZ, RZ, R61, P6 ;  /* 0x000000ffff197224 */ /* 0x000fe200030e063d */
[----:B------:R-:W-:Y:S01]  /*8910*/  LOP3.LUT R10, R82, R171, RZ, 0x3c, !PT ;  /* 0x000000ab520a7212 */ /* 0x000fe200078e3cff */
[----:B------:R-:W-:Y:S01]  /*8920*/  SHFL.IDX PT, R95, R95, R26, 0x1c1f ;  /* 0x001c1f1a5f5f7589 */ /* 0x000fe200000e0000 */
[----:B------:R-:W-:Y:S02]  /*8930*/  MOV R47, R20 ;  /* 0x00000014002f7202 */ /* 0x000fe40000000f00 */
[----:B------:R-:W-:Y:S01]  /*8940*/  LOP3.LUT R20, R26, 0x2, RZ, 0x3c, !PT ;  /* 0x000000021a147812 */ /* 0x000fe200078e3cff */
[----:B------:R-:W-:Y:S01]  /*8950*/  SHFL.IDX PT, R99, R99, R26, 0x1c1f ;  /* 0x001c1f1a63637589 */ /* 0x000fe200000e0000 */
[----:B------:R-:W-:-:S02]  /*8960*/  MOV R102, R56 ;  /* 0x0000003800667202 */ /* 0x000fc40000000f00 */
[----:B------:R-:W-:Y:S01]  /*8970*/  MOV R21, R10 ;  /* 0x0000000a00157202 */ /* 0x000fe20000000f00 */
[----:B------:R-:W-:Y:S01]  /*8980*/  SHFL.IDX PT, R14, R14, R20, 0x1c1f ;  /* 0x001c1f140e0e7589 */ /* 0x000fe200000e0000 */
[----:B------:R-:W-:Y:S02]  /*8990*/  SEL R127, R132, R9, P0 ;  /* 0x00000009847f7207 */ /* 0x000fe40000000000 */
[----:B------:R-:W-:Y:S01]  /*89a0*/  SEL R69, R9, R132, P0 ;  /* 0x0000008409457207 */ /* 0x000fe20000000000 */
[----:B------:R-:W-:Y:S01]  /*89b0*/  SHFL.IDX PT, R10, R3, R20, 0x1c1f ;  /* 0x001c1f14030a7589 */ /* 0x000fe200000e0000 */
[----:B------:R-:W-:Y:S01]  /*89c0*/  SEL R129, R86, R13, P0 ;  /* 0x0000000d56817207 */ /* 0x000fe20000000000 */
[--C-:B------:R-:W-:Y:S01]  /*89d0*/  IMAD.X R9, RZ, RZ, R61.reuse, P3 ;  /* 0x000000ffff097224 */ /* 0x100fe200018e063d */
[----:B------:R-:W-:Y:S01]  /*89e0*/  SEL R70, R13, R86, P0 ;  /* 0x000000560d467207 */ /* 0x000fe20000000000 */
[----:B------:R-:W-:Y:S01]  /*89f0*/  IMAD.X R13, RZ, RZ, R61, P2 ;  /* 0x000000ffff0d7224 */ /* 0x000fe200010e063d */
[----:B------:R-:W-:Y:S01]  /*8a00*/  MOV R57, R24 ;  /* 0x0000001800397202 */ /* 0x000fe20000000f00 */
[----:B------:R-:W0:Y:S01]  /*8a10*/  SHFL.IDX PT, R66, R66, R20, 0x1c1f ;  /* 0x001c1f1442427589 */ /* 0x000e2200000e0000 */
[----:B------:R-:W-:-:S02]  /*8a20*/  MOV R104, R60 ;  /* 0x0000003c00687202 */ /* 0x000fc40000000f00 */
[----:B------:R-:W-:Y:S01]  /*8a30*/  MOV R100, R52 ;  /* 0x0000003400647202 */ /* 0x000fe20000000f00 */
[----:B------:R-:W1:Y:S01]  /*8a40*/  SHFL.IDX PT, R24, R63, R20, 0x1c1f ;  /* 0x001c1f143f187589 */ /* 0x000e6200000e0000 */
[----:B------:R-:W-:Y:S02]  /*8a50*/  MOV R90, R28 ;  /* 0x0000001c005a7202 */ /* 0x000fe40000000f00 */
[----:B------:R-:W-:Y:S01]  /*8a60*/  MOV R53, R32 ;  /* 0x0000002000357202 */ /* 0x000fe20000000f00 */
[----:B------:R2:W3:Y:S01]  /*8a70*/  SHFL.IDX PT, R28, R15, R20, 0x1c1f ;  /* 0x001c1f140f1c7589 */ /* 0x0004e200000e0000 */
[----:B------:R-:W-:Y:S02]  /*8a80*/  MOV R61, R30 ;  /* 0x0000001e003d7202 */ /* 0x000fe40000000f00 */
[----:B------:R-:W-:Y:S01]  /*8a90*/  SEL R103, R96, R49, P0 ;  /* 0x0000003160677207 */ /* 0x000fe20000000000 */
[----:B------:R-:W-:Y:S01]  /*8aa0*/  SHFL.IDX PT, R30, R27, R20, 0x1c1f ;  /* 0x001c1f141b1e7589 */ /* 0x000fe200000e0000 */
[----:B------:R-:W-:-:S02]  /*8ab0*/  SEL R49, R49, R96, P0 ;  /* 0x0000006031317207 */ /* 0x000fc40000000000 */
[----:B------:R-:W-:Y:S01]  /*8ac0*/  MOV R94, R40 ;  /* 0x00000028005e7202 */ /* 0x000fe20000000f00 */
[----:B------:R-:W4:Y:S01]  /*8ad0*/  SHFL.IDX PT, R32, R5, R20, 0x1c1f ;  /* 0x001c1f1405207589 */ /* 0x000f2200000e0000 */
[----:B------:R-:W-:Y:S02]  /*8ae0*/  MOV R96, R42 ;  /* 0x0000002a00607202 */ /* 0x000fe40000000f00 */
[----:B------:R-:W-:Y:S01]  /*8af0*/  MOV R51, R50 ;  /* 0x0000003200337202 */ /* 0x000fe20000000f00 */
[----:B------:R-:W-:Y:S01]  /*8b00*/  SHFL.IDX PT, R34, R34, R20, 0x1c1f ;  /* 0x001c1f1422227589 */ /* 0x000fe200000e0000 */
[----:B------:R-:W-:Y:S02]  /*8b10*/  LOP3.LUT R80, R169, 0x380, RZ, 0xc0, !PT ;  /* 0x00000380a9507812 */ /* 0x000fe400078ec0ff */
[----:B------:R-:W-:Y:S01]  /*8b20*/  MOV R43, R12 ;  /* 0x0000000c002b7202 */ /* 0x000fe20000000f00 */
[----:B------:R-:W4:Y:S01]  /*8b30*/  SHFL.IDX PT, R62, R62, R20, 0x1c1f ;  /* 0x001c1f143e3e7589 */ /* 0x000f2200000e0000 */
[----:B------:R-:W-:-:S02]  /*8b40*/  SHF.R.U64 R80, R80, 0x3, RZ ;  /* 0x0000000350507819 */ /* 0x000fc400000012ff */
[----:B0-----:R-:W-:Y:S01]  /*8b50*/  SEL R11, R66, R111, P0 ;  /* 0x0000006f420b7207 */ /* 0x001fe20000000000 */
[----:B------:R-:W0:Y:S01]  /*8b60*/  SHFL.IDX PT, R64, R64, R20, 0x1c1f ;  /* 0x001c1f1440407589 */ /* 0x000e2200000e0000 */
[----:B------:R-:W-:Y:S02]  /*8b70*/  LOP3.LUT R8, R80, R169, RZ, 0x3c, !PT ;  /* 0x000000a950087212 */ /* 0x000fe400078e3cff */
[----:B------:R-:W-:Y:S01]  /*8b80*/  SEL R12, R77, R14, P0 ;  /* 0x0000000e4d0c7207 */ /* 0x000fe20000000000 */
[----:B------:R0:W0:Y:S01]  /*8b90*/  SHFL.IDX PT, R40, R35, R20, 0x1c1f ;  /* 0x001c1f1423287589 */ /* 0x00002200000e0000 */
[----:B------:R-:W-:Y:S02]  /*8ba0*/  MOV R41, R8 ;  /* 0x0000000800297202 */ /* 0x000fe40000000f00 */
[----:B------:R-:W-:Y:S01]  /*8bb0*/  SEL R8, R75, R10, P0 ;  /* 0x0000000a4b087207 */ /* 0x000fe20000000000 */
[----:B------:R-:W-:Y:S01]  /*8bc0*/  SHFL.IDX PT, R52, R48, R20, 0x1c1f ;  /* 0x001c1f1430347589 */ /* 0x000fe200000e0000 */
[----:B------:R-:W-:-:S02]  /*8bd0*/  SEL R10, R10, R75, P0 ;  /* 0x0000004b0a0a7207 */ /* 0x000fc40000000000 */
[----:B------:R-:W-:Y:S01]  /*8be0*/  SEL R9, R111, R66, P0 ;  /* 0x000000426f097207 */ /* 0x000fe20000000000 */
[----:B------:R-:W0:Y:S01]  /*8bf0*/  SHFL.IDX PT, R82, R65, R20, 0x1c1f ;  /* 0x001c1f1441527589 */ /* 0x000e2200000e0000 */
[----:B-1----:R-:W-:Y:S02]  /*8c00*/  SEL R13, R113, R24, P0 ;  /* 0x00000018710d7207 */ /* 0x002fe40000000000 */
[----:B--2---:R-:W-:Y:S01]  /*8c10*/  SEL R15, R24, R113, P0 ;  /* 0x00000071180f7207 */ /* 0x004fe20000000000 */
[----:B------:R-:W-:Y:S01]  /*8c20*/  BAR.SYNC.DEFER_BLOCKING 0x1, 0x100 ;  /* 0x0044000000007b1d */ /* 0x000fe20000010000 */
[----:B------:R-:W-:Y:S02]  /*8c30*/  SEL R14, R14, R77, P0 ;  /* 0x0000004d0e0e7207 */ /* 0x000fe40000000000 */
[----:B---3--:R-:W-:Y:S02]  /*8c40*/  SEL R24, R79, R28, P0 ;  /* 0x0000001c4f187207 */ /* 0x008fe40000000000 */
[----:B----4-:R-:W-:-:S02]  /*8c50*/  SEL R25, R115, R32, P0 ;  /* 0x0000002073197207 */ /* 0x010fc40000000000 */
[----:B------:R-:W-:Y:S01]  /*8c60*/  SEL R27, R32, R115, P0 ;  /* 0x00000073201b7207 */ /* 0x000fe20000000000 */
[----:B------:R1:W-:Y:S01]  /*8c70*/  SHFL.IDX PT, R42, R38, R20, 0x1c1f ;  /* 0x001c1f14262a7589 */ /* 0x0003e200000e0000 */
[----:B------:R-:W-:Y:S02]  /*8c80*/  SEL R29, R117, R62, P0 ;  /* 0x0000003e751d7207 */ /* 0x000fe40000000000 */
[----:B------:R-:W-:Y:S01]  /*8c90*/  SEL R31, R62, R117, P0 ;  /* 0x000000753e1f7207 */ /* 0x000fe20000000000 */
[----:B------:R-:W-:Y:S01]  /*8ca0*/  SHFL.IDX PT, R48, R67, R20, 0x1c1f ;  /* 0x001c1f1443307589 */ /* 0x000fe200000e0000 */
[----:B------:R-:W-:Y:S02]  /*8cb0*/  SEL R32, R87, R34, P0 ;  /* 0x0000002257207207 */ /* 0x000fe40000000000 */
[----:B------:R-:W-:Y:S01]  /*8cc0*/  MOV R92, R36 ;  /* 0x00000024005c7202 */ /* 0x000fe20000000f00 */
[----:B------:R2:W-:Y:S01]  /*8cd0*/  SHFL.IDX PT, R46, R39, R20, 0x1c1f ;  /* 0x001c1f14272e7589 */ /* 0x0005e200000e0000 */
[----:B------:R-:W-:-:S02]  /*8ce0*/  SEL R34, R34, R87, P0 ;  /* 0x0000005722227207 */ /* 0x000fc40000000000 */
[----:B0-----:R-:W-:Y:S01]  /*8cf0*/  SEL R33, R119, R64, P0 ;  /* 0x0000004077217207 */ /* 0x001fe20000000000 */
[----:B------:R-:W-:Y:S01]  /*8d00*/  SHFL.IDX PT, R68, R68, R20, 0x1c1f ;  /* 0x001c1f1444447589 */ /* 0x000fe200000e0000 */
[----:B------:R-:W-:Y:S02]  /*8d10*/  SEL R35, R64, R119, P0 ;  /* 0x0000007740237207 */ /* 0x000fe40000000000 */
[----:B------:R-:W-:Y:S01]  /*8d20*/  SEL R36, R89, R40, P0 ;  /* 0x0000002859247207 */ /* 0x000fe20000000000 */
[----:B------:R-:W-:Y:S01]  /*8d30*/  SHFL.IDX PT, R127, R127, R26, 0x1c1f ;  /* 0x001c1f1a7f7f7589 */ /* 0x000fe200000e0000 */
[----:B-1----:R-:W-:Y:S02]  /*8d40*/  SEL R38, R40, R89, P0 ;  /* 0x0000005928267207 */ /* 0x002fe40000000000 */
[----:B------:R-:W-:Y:S01]  /*8d50*/  SEL R37, R121, R82, P0 ;  /* 0x0000005279257207 */ /* 0x000fe20000000000 */
[----:B------:R-:W-:Y:S01]  /*8d60*/  SHFL.IDX PT, R44, R44, R20, 0x1c1f ;  /* 0x001c1f142c2c7589 */ /* 0x000fe200000e0000 */
[----:B--2---:R-:W-:-:S02]  /*8d70*/  SEL R39, R82, R121, P0 ;  /* 0x0000007952277207 */ /* 0x004fc40000000000 */
[----:B------:R-:W-:Y:S01]  /*8d80*/  PLOP3.LUT P1, PT, PT, PT, UP0, 0x80, 0x0 ;  /* 0x000000000000781c */ /* 0x000fe20003f2f008 */
[----:B------:R-:W-:Y:S04]  /*8d90*/  SHFL.IDX PT, R50, R45, R20, 0x1c1f ;  /* 0x001c1f142d327589 */ /* 0x000fe800000e0000 */
[----:B------:R-:W-:Y:S04]  /*8da0*/  SHFL.IDX PT, R84, R69, R20, 0x1c1f ;  /* 0x001c1f1445547589 */ /* 0x000fe800000e0000 */
[----:B------:R-:W-:Y:S04]  /*8db0*/  SHFL.IDX PT, R129, R129, R26, 0x1c1f ;  /* 0x001c1f1a81817589 */ /* 0x000fe800000e0000 */
[----:B------:R-:W0:Y:S04]  /*8dc0*/  SHFL.IDX PT, R70, R70, R20, 0x1c1f ;  /* 0x001c1f1446467589 */ /* 0x000e2800000e0000 */
[----:B------:R-:W-:Y:S04]  /*8dd0*/  SHFL.IDX PT, R101, R101, R26, 0x1c1f ;  /* 0x001c1f1a65657589 */ /* 0x000fe800000e0000 */
[----:B------:R-:W-:Y:S04]  /*8de0*/  SHFL.IDX PT, R131, R131, R26, 0x1c1f ;  /* 0x001c1f1a83837589 */ /* 0x000fe800000e0000 */
[----:B------:R-:W-:Y:S04]  /*8df0*/  SHFL.IDX PT, R86, R71, R20, 0x1c1f ;  /* 0x001c1f1447567589 */ /* 0x000fe800000e0000 */
[----:B------:R-:W-:Y:S04]  /*8e00*/  SHFL.IDX PT, R103, R103, R26, 0x1c1f ;  /* 0x001c1f1a67677589 */ /* 0x000fe800000e0000 */
[----:B------:R-:W-:Y:S04]  /*8e10*/  SHFL.IDX PT, R133, R133, R26, 0x1c1f ;  /* 0x001c1f1a85857589 */ /* 0x000fe800000e0000 */
[----:B------:R0:W-:Y:S04]  /*8e20*/  SHFL.IDX PT, R56, R49, R20, 0x1c1f ;  /* 0x001c1f1431387589 */ /* 0x0001e800000e0000 */
[----:B------:R-:W-:Y:S04]  /*8e30*/  SHFL.IDX PT, R72, R72, R20, 0x1c1f ;  /* 0x001c1f1448487589 */ /* 0x000fe800000e0000 */
[----:B------:R-:W-:Y:S01]  /*8e40*/  SHFL.IDX PT, R107, R107, R26, 0x1c1f ;  /* 0x001c1f1a6b6b7589 */ /* 0x000fe200000e0000 */
[----:B0-----:R-:W-:-:S03]  /*8e50*/  SEL R49, R129, R70, P0 ;  /* 0x0000004681317207 */ /* 0x001fc60000000000 */
[----:B------:R-:W-:Y:S04]  /*8e60*/  SHFL.IDX PT, R54, R54, R20, 0x1c1f ;  /* 0x001c1f1436367589 */ /* 0x000fe800000e0000 */
[----:B------:R-:W-:Y:S04]  /*8e70*/  SHFL.IDX PT, R135, R135, R26, 0x1c1f ;  /* 0x001c1f1a87877589 */ /* 0x000fe800000e0000 */
[----:B------:R-:W0:Y:S04]  /*8e80*/  SHFL.IDX PT, R88, R73, R20, 0x1c1f ;  /* 0x001c1f1449587589 */ /* 0x000e2800000e0000 */
        /* <DEDUP_REMOVED lines=8> */
[----:B------:R-:W0:Y:S04]  /*8f10*/  SHFL.IDX PT, R76, R76, R20, 0x1c1f ;  /* 0x001c1f144c4c7589 */ /* 0x000e2800000e0000 */
[----:B------:R-:W-:Y:S04]  /*8f20*/  SHFL.IDX PT, R109, R109, R26, 0x1c1f ;  /* 0x001c1f1a6d6d7589 */ /* 0x000fe800000e0000 */
[----:B------:R1:W-:Y:S04]  /*8f30*/  SHFL.IDX PT, R141, R141, R26, 0x1c1f ;  /* 0x001c1f1a8d8d7589 */ /* 0x0003e800000e0000 */
[----:B------:R0:W-:Y:S04]  /*8f40*/  SHFL.IDX PT, R80, R59, R20, 0x1c1f ;  /* 0x001c1f143b507589 */ /* 0x0001e800000e0000 */
[----:B------:R-:W2:Y:S01]  /*8f50*/  SHFL.IDX PT, R78, R78, R20, 0x1c1f ;  /* 0x001c1f144e4e7589 */ /* 0x000ea200000e0000 */
[----:B-1----:R-:W-:-:S02]  /*8f60*/  SEL R26, R28, R79, P0 ;  /* 0x0000004f1c1a7207 */ /* 0x002fc40000000000 */
[----:B------:R-:W-:Y:S01]  /*8f70*/  SEL R28, R85, R30, P0 ;  /* 0x0000001e551c7207 */ /* 0x000fe20000000000 */
[----:B------:R1:W-:Y:S01]  /*8f80*/  STSM.16.M88.4 [R104], R8 ;  /* 0x0000000868007844 */ /* 0x0003e20000000200 */
[----:B------:R-:W-:Y:S02]  /*8f90*/  SEL R30, R30, R85, P0 ;  /* 0x000000551e1e7207 */ /* 0x000fe40000000000 */
[----:B0-----:R-:W-:Y:S01]  /*8fa0*/  SEL R59, R76, R139, P0 ;  /* 0x0000008b4c3b7207 */ /* 0x001fe20000000000 */
[----:B------:R0:W-:Y:S04]  /*8fb0*/  STSM.16.M88.4 [R102], R12 ;  /* 0x0000000c66007844 */ /* 0x0001e80000000200 */
[----:B------:R3:W-:Y:S04]  /*8fc0*/  STSM.16.M88.4 [R100], R24 ;  /* 0x0000001864007844 */ /* 0x0007e80000000200 */
[----:B------:R4:W-:Y:S01]  /*8fd0*/  STSM.16.M88.4 [R51], R28 ;  /* 0x0000001c33007844 */ /* 0x0009e20000000200 */
[----:B-1----:R-:W-:-:S03]  /*8fe0*/  SEL R8, R91, R42, P0 ;  /* 0x0000002a5b087207 */ /* 0x002fc60000000000 */
[----:B------:R-:W-:Y:S01]  /*8ff0*/  STSM.16.M88.4 [R98], R32 ;  /* 0x0000002062007844 */ /* 0x000fe20000000200 */
[----:B------:R-:W-:Y:S02]  /*9000*/  SEL R10, R42, R91, P0 ;  /* 0x0000005b2a0a7207 */ /* 0x000fe40000000000 */
[----:B------:R-:W-:Y:S01]  /*9010*/  SEL R9, R123, R48, P0 ;  /* 0x000000307b097207 */ /* 0x000fe20000000000 */
[----:B------:R-:W-:Y:S01]  /*9020*/  STSM.16.M88.4 [R96], R36 ;  /* 0x0000002460007844 */ /* 0x000fe20000000200 */
[----:B------:R-:W-:Y:S02]  /*9030*/  SEL R11, R48, R123, P0 ;  /* 0x0000007b300b7207 */ /* 0x000fe40000000000 */
[----:B0-----:R-:W-:Y:S02]  /*9040*/  SEL R12, R93, R46, P0 ;  /* 0x0000002e5d0c7207 */ /* 0x001fe40000000000 */
[----:B------:R-:W-:Y:S01]  /*9050*/  SEL R14, R46, R93, P0 ;  /* 0x0000005d2e0e7207 */ /* 0x000fe20000000000 */
[----:B------:R0:W-:Y:S01]  /*9060*/  STSM.16.M88.4 [R94], R8 ;  /* 0x000000085e007844 */ /* 0x0001e20000000200 */
[----:B------:R-:W-:-:S02]  /*9070*/  SEL R13, R125, R68, P0 ;  /* 0x000000447d0d7207 */ /* 0x000fc40000000000 */
[----:B------:R-:W-:Y:S02]  /*9080*/  SEL R15, R68, R125, P0 ;  /* 0x0000007d440f7207 */ /* 0x000fe40000000000 */
[----:B---3--:R-:W-:Y:S02]  /*9090*/  SEL R24, R95, R44, P0 ;  /* 0x0000002c5f187207 */ /* 0x008fe40000000000 */
[----:B------:R-:W-:Y:S01]  /*90a0*/  SEL R26, R44, R95, P0 ;  /* 0x0000005f2c1a7207 */ /* 0x000fe20000000000 */
[----:B------:R-:W-:Y:S01]  /*90b0*/  STSM.16.M88.4 [R92], R12 ;  /* 0x0000000c5c007844 */ /* 0x000fe20000000200 */
[----:B------:R-:W-:Y:S02]  /*90c0*/  SEL R25, R127, R84, P0 ;  /* 0x000000547f197207 */ /* 0x000fe40000000000 */
[----:B------:R-:W-:Y:S02]  /*90d0*/  SEL R27, R84, R127, P0 ;  /* 0x0000007f541b7207 */ /* 0x000fe40000000000 */
[----:B------:R-:W-:-:S02]  /*90e0*/  SEL R48, R99, R50, P0 ;  /* 0x0000003263307207 */ /* 0x000fc40000000000 */
[----:B------:R-:W-:Y:S01]  /*90f0*/  SEL R50, R50, R99, P0 ;  /* 0x0000006332327207 */ /* 0x000fe20000000000 */
[----:B------:R1:W-:Y:S01]  /*9100*/  STSM.16.M88.4 [R53], R24 ;  /* 0x0000001835007844 */ /* 0x0003e20000000200 */
[----:B----4-:R-:W-:Y:S02]  /*9110*/  SEL R51, R70, R129, P0 ;  /* 0x0000008146337207 */ /* 0x010fe40000000000 */
[----:B------:R-:W-:Y:S02]  /*9120*/  SEL R28, R101, R52, P0 ;  /* 0x00000034651c7207 */ /* 0x000fe40000000000 */
[----:B------:R-:W-:Y:S01]  /*9130*/  SEL R30, R52, R101, P0 ;  /* 0x00000065341e7207 */ /* 0x000fe20000000000 */
[----:B------:R-:W-:Y:S01]  /*9140*/  STSM.16.M88.4 [R90], R48 ;  /* 0x000000305a007844 */ /* 0x000fe20000000200 */
[----:B------:R-:W-:Y:S02]  /*9150*/  SEL R29, R131, R86, P0 ;  /* 0x00000056831d7207 */ /* 0x000fe40000000000 */
[----:B------:R-:W-:-:S02]  /*9160*/  SEL R31, R86, R131, P0 ;  /* 0x00000083561f7207 */ /* 0x000fc40000000000 */
[----:B0-----:R-:W-:Y:S02]  /*9170*/  SEL R8, R103, R56, P0 ;  /* 0x0000003867087207 */ /* 0x001fe40000000000 */
[----:B------:R-:W-:Y:S01]  /*9180*/  SEL R10, R56, R103, P0 ;  /* 0x00000067380a7207 */ /* 0x000fe20000000000 */
[----:B------:R-:W-:Y:S01]  /*9190*/  STSM.16.M88.4 [R61], R28 ;  /* 0x0000001c3d007844 */ /* 0x000fe20000000200 */
[----:B------:R-:W-:Y:S02]  /*91a0*/  SEL R9, R133, R72, P0 ;  /* 0x0000004885097207 */ /* 0x000fe40000000000 */
[----:B------:R-:W-:Y:S02]  /*91b0*/  SEL R11, R72, R133, P0 ;  /* 0x00000085480b7207 */ /* 0x000fe40000000000 */
[----:B------:R-:W-:Y:S02]  /*91c0*/  SEL R52, R107, R54, P0 ;  /* 0x000000366b347207 */ /* 0x000fe40000000000 */
[----:B------:R-:W-:Y:S01]  /*91d0*/  SEL R54, R54, R107, P0 ;  /* 0x0000006b36367207 */ /* 0x000fe20000000000 */
[----:B------:R0:W-:Y:S01]  /*91e0*/  STSM.16.M88.4 [R57], R8 ;  /* 0x0000000839007844 */ /* 0x0001e20000000200 */
[----:B-1----:R-:W-:-:S02]  /*91f0*/  SEL R53, R135, R88, P0 ;  /* 0x0000005887357207 */ /* 0x002fc40000000000 */
[----:B------:R-:W-:Y:S02]  /*9200*/  SEL R12, R97, R60, P0 ;  /* 0x0000003c610c7207 */ /* 0x000fe40000000000 */
[----:B------:R-:W-:Y:S01]  /*9210*/  SEL R14, R60, R97, P0 ;  /* 0x000000613c0e7207 */ /* 0x000fe20000000000 */
[----:B------:R-:W-:Y:S01]  /*9220*/  STSM.16.M88.4 [R47], R52 ;  /* 0x000000342f007844 */ /* 0x000fe20000000200 */
[----:B------:R-:W-:Y:S02]  /*9230*/  SEL R13, R137, R74, P0 ;  /* 0x0000004a890d7207 */ /* 0x000fe40000000000 */
[----:B------:R-:W-:Y:S02]  /*9240*/  SEL R15, R74, R137, P0 ;  /* 0x000000894a0f7207 */ /* 0x000fe40000000000 */
[----:B------:R-:W-:Y:S02]  /*9250*/  SEL R56, R105, R58, P0 ;  /* 0x0000003a69387207 */ /* 0x000fe40000000000 */
[----:B------:R-:W-:Y:S01]  /*9260*/  SEL R58, R58, R105, P0 ;  /* 0x000000693a3a7207 */ /* 0x000fe20000000000 */
[----:B------:R-:W-:Y:S01]  /*9270*/  STSM.16.M88.4 [R43], R12 ;  /* 0x0000000c2b007844 */ /* 0x000fe20000000200 */
[----:B--2---:R-:W-:Y:S01]  /*9280*/  SEL R25, R141, R78, P0 ;  /* 0x0000004e8d197207 */ /* 0x004fe20000000000 */
[----:B0-----:R-:W-:Y:S01]  /*9290*/  IMAD.U32 R9, RZ, RZ, UR6 ;  /* 0x00000006ff097e24 */ /* 0x001fe2000f8e00ff */
[----:B------:R-:W-:Y:S01]  /*92a0*/  SEL R57, R139, R76, P0 ;  /* 0x0000004c8b397207 */ /* 0x000fe20000000000 */
[----:B------:R-:W-:Y:S01]  /*92b0*/  ULDC.64 UR6, c[0x0][0xbe0] ;  /* 0x0002f80000067ab9 */ /* 0x000fe20000000a00 */
[----:B------:R-:W-:Y:S01]  /*92c0*/  SEL R27, R78, R141, P0 ;  /* 0x0000008d4e1b7207 */ /* 0x000fe20000000000 */
[----:B------:R-:W-:Y:S01]  /*92d0*/  IMAD.U32 R8, RZ, RZ, UR4 ;  /* 0x00000004ff087e24 */ /* 0x000fe2000f8e00ff */
[----:B------:R-:W-:Y:S01]  /*92e0*/  SEL R24, R109, R80, P0 ;  /* 0x000000506d187207 */ /* 0x000fe20000000000 */
[----:B------:R-:W-:Y:S01]  /*92f0*/  STSM.16.M88.4 [R41], R56 ;  /* 0x0000003829007844 */ /* 0x000fe20000000200 */
[----:B------:R-:W-:Y:S01]  /*9300*/  SEL R26, R80, R109, P0 ;  /* 0x0000006d501a7207 */ /* 0x000fe20000000000 */
[----:B------:R-:W-:-:S04]  /*9310*/  UISETP.NE.U32.AND UP1, UPT, UR6, URZ, UPT ;  /* 0x0000003f0600728c */ /* 0x000fc8000bf25070 */
[----:B------:R0:W-:Y:S01]  /*9320*/  STSM.16.M88.4 [R21], R24 ;  /* 0x0000001815007844 */ /* 0x0001e20000000200 */
[----:B------:R-:W-:Y:S01]  /*9330*/  BAR.SYNC.DEFER_BLOCKING 0x1, 0x100 ;  /* 0x0044000000007b1d */ /* 0x000fe20000010000 */
[----:B------:R-:W-:-:S07]  /*9340*/  UISETP.NE.AND.EX UP1, UPT, UR7, URZ, UPT, UP1 ;  /* 0x0000003f0700728c */ /* 0x000fce000bf25310 */
[----:B------:R-:W1:Y:S01]  /*9350*/  LDC R78, c[0x0][0xa88] ;  /* 0x0002a200ff4e7b82 */ /* 0x000e620000000800 */
[----:B------:R-:W-:-:S03]  /*9360*/  PLOP3.LUT P2, PT, PT, PT, UP1, 0x80, 0x0 ;  /* 0x000000000000781c */ /* 0x000fc60003f4f018 */
[----:B------:R-:W-:-:S04]  /*9370*/  @UP1 UIADD3 UR6, UP2, UR8, UR6, URZ ;  /* 0x0000000608061290 */ /* 0x000fc8000ff5e03f */
[----:B------:R-:W-:Y:S02]  /*9380*/  @UP1 UIADD3.X UR7, UR9, UR7, URZ, UP2, !UPT ;  /* 0x0000000709071290 */ /* 0x000fe400097fe43f */
[----:B------:R-:W-:-:S04]  /*9390*/  IMAD.U32 R10, RZ, RZ, UR6 ;  /* 0x00000006ff0a7e24 */ /* 0x000fc8000f8e00ff */
[----:B------:R-:W-:Y:S01]  /*93a0*/  IMAD.U32 R11, RZ, RZ, UR7 ;  /* 0x00000007ff0b7e24 */ /* 0x000fe2000f8e00ff */
[----:B------:R-:W2:Y:S01]  /*93b0*/  @P1 LDG.E R3, desc[UR46][R8.64] ;  /* 0x0000002e08031981 */ /* 0x000ea2000c1e1900 */
[----:B------:R-:W-:Y:S01]  /*93c0*/  IMAD R5, R18, 0x40, R16 ;  /* 0x0000004012057824 */ /* 0x000fe200078e0210 */
[----:B------:R-:W-:-:S03]  /*93d0*/  UMOV UR4, URZ ;  /* 0x0000003f00047c82 */ /* 0x000fc60008000000 */
[----:B------:R-:W-:Y:S01]  /*93e0*/  IMAD.WIDE R6, R5, 0x2, R6 ;  /* 0x0000000205067825 */ /* 0x000fe200078e0206 */
[----:B-1----:R1:W5:Y:S02]  /*93f0*/  @P2 LDG.E R78, desc[UR46][R10.64] ;  /* 0x0000002e0a4e2981 */ /* 0x002364000c1e1900 */
[----:B0-----:R-:W-:Y:S02]  /*9400*/  IADD3 R25, P0, R6, 0x1000, RZ ;  /* 0x0000100006197810 */ /* 0x001fe40007f1e0ff */
[----:B--2---:R-:W-:Y:S01]  /*9410*/  @P1 R2UR UR4, R3 ;  /* 0x00000000030412ca */ /* 0x004fe200000e0000 */
[----:B-1----:R-:W-:-:S14]  /*9420*/  @P2 BRA `(.L_x_148) ;  /* 0x0000000000102947 */ /* 0x002fdc0003800000 */
[----:B------:R-:W-:Y:S05]  /*9430*/  @!P1 BRA `(.L_x_148) ;  /* 0x00000000000c9947 */ /* 0x000fea0003800000 */
[----:B------:R-:W2:Y:S04]  /*9440*/  LDG.E R3, desc[UR46][R8.64] ;  /* 0x0000002e08037981 */ /* 0x000ea8000c1e1900 */
[----:B-----5:R-:W2:Y:S02]  /*9450*/  LDG.E R78, desc[UR46][R8.64+0x4] ;  /* 0x0000042e084e7981 */ /* 0x020ea4000c1e1900 */
[----:B--2---:R-:W-:-:S07]  /*9460*/  IMAD.IADD R78, R78, 0x1, -R3 ;  /* 0x000000014e4e7824 */ /* 0x004fce00078e0a03 */
.L_x_148:
[----:B------:R-:W-:Y:S01]  /*9470*/  USHF.R.S32.HI UR11, URZ, 0x1f, UR39 ;  /* 0x0000001f3f0b7899 */ /* 0x000fe20008011427 */
[----:B------:R-:W-:Y:S01]  /*9480*/  IMAD R11, R17, 0x80, R234 ;  /* 0x00000080110b7824 */ /* 0x000fe200078e02ea */
[----:B------:R-:W-:Y:S01]  /*9490*/  ULDC.64 UR12, c[0x0][0xb70] ;  /* 0x0002dc00000c7ab9 */ /* 0x000fe20000000a00 */
[----:B------:R-:W-:Y:S01]  /*94a0*/  USHF.R.S32.HI UR9, URZ, 0x1f, UR4 ;  /* 0x0000001f3f097899 */ /* 0x000fe20008011404 */
[----:B------:R-:W-:Y:S01]  /*94b0*/  LOP3.LUT R24, R25, 0x380, RZ, 0xc0, !PT ;  /* 0x0000038019187812 */ /* 0x000fe200078ec0ff */
[----:B------:R-:W-:Y:S01]  /*94c0*/  UIMAD UR10, UR11, UR12, URZ ;  /* 0x0000000c0b0a72a4 */ /* 0x000fe2000f8e023f */
[C---:B------:R-:W-:Y:S01]  /*94d0*/  IADD3 R13, P1, R6.reuse, 0x2000, RZ ;  /* 0x00002000060d7810 */ /* 0x040fe20007f3e0ff */
[----:B------:R-:W-:Y:S01]  /*94e0*/  UMOV UR8, UR4 ;  /* 0x0000000400087c82 */ /* 0x000fe20008000000 */
[----:B------:R-:W-:Y:S01]  /*94f0*/  USEL UR37, UR37, URZ, !UP0 ;  /* 0x0000003f25257287 */ /* 0x000fe2000c000000 */
[----:B------:R-:W-:Y:S01]  /*9500*/  IADD3 R9, P2, R6, 0x3000, RZ ;  /* 0x0000300006097810 */ /* 0x000fe20007f5e0ff */
[----:B------:R-:W-:Y:S01]  /*9510*/  UIMAD.WIDE.U32 UR6, UR39, UR12, UR8 ;  /* 0x0000000c270672a5 */ /* 0x000fe2000f8e0008 */
[----:B------:R-:W-:Y:S01]  /*9520*/  SHF.R.S32.HI R3, RZ, 0x1f, R11 ;  /* 0x0000001fff037819 */ /* 0x000fe2000001140b */
[----:B------:R-:W-:Y:S01]  /*9530*/  UIMAD UR10, UR39, UR13, UR10 ;  /* 0x0000000d270a72a4 */ /* 0x000fe2000f8e020a */
[----:B------:R-:W-:Y:S01]  /*9540*/  SHF.R.U64 R24, R24, 0x3, RZ ;  /* 0x0000000318187819 */ /* 0x000fe200000012ff */
[----:B------:R-:W-:Y:S01]  /*9550*/  USEL UR36, UR36, URZ, !UP0 ;  /* 0x0000003f24247287 */ /* 0x000fe2000c000000 */
[----:B------:R-:W-:Y:S01]  /*9560*/  LOP3.LUT R12, R13, 0x380, RZ, 0xc0, !PT ;  /* 0x000003800d0c7812 */ /* 0x000fe200078ec0ff */
[----:B------:R-:W-:Y:S01]  /*9570*/  ULDC.64 UR12, c[0x0][0xb78] ;  /* 0x0002de00000c7ab9 */ /* 0x000fe20000000a00 */
[----:B------:R-:W-:Y:S01]  /*9580*/  UIADD3 UR7, UR7, UR10, URZ ;  /* 0x0000000a07077290 */ /* 0x000fe2000fffe03f */
[----:B------:R-:W-:Y:S01]  /*9590*/  LOP3.LUT R8, R9, 0x380, RZ, 0xc0, !PT ;  /* 0x0000038009087812 */ /* 0x000fe200078ec0ff */
[----:B------:R-:W-:Y:S01]  /*95a0*/  UIMAD UR8, UR37, UR12, URZ ;  /* 0x0000000c250872a4 */ /* 0x000fe2000f8e023f */
[----:B------:R-:W-:Y:S01]  /*95b0*/  LOP3.LUT R24, R24, R25, RZ, 0x3c, !PT ;  /* 0x0000001918187212 */ /* 0x000fe200078e3cff */
[----:B------:R-:W-:Y:S01]  /*95c0*/  UIMAD.WIDE.U32 UR6, UR36, UR12, UR6 ;  /* 0x0000000c240672a5 */ /* 0x000fe2000f8e0006 */
[----:B------:R-:W-:Y:S01]  /*95d0*/  SHF.R.U64 R12, R12, 0x3, RZ ;  /* 0x000000030c0c7819 */ /* 0x000fe200000012ff */
[----:B------:R-:W-:Y:S01]  /*95e0*/  UIMAD UR8, UR36, UR13, UR8 ;  /* 0x0000000d240872a4 */ /* 0x000fe2000f8e0208 */
[----:B------:R-:W-:Y:S01]  /*95f0*/  SHF.R.U64 R8, R8, 0x3, RZ ;  /* 0x0000000308087819 */ /* 0x000fe200000012ff */
[--C-:B------:R-:W-:Y:S01]  /*9600*/  IMAD.X R25, RZ, RZ, R7.reuse, P0 ;  /* 0x000000ffff197224 */ /* 0x100fe200000e0607 */
[----:B------:R-:W-:Y:S01]  /*9610*/  IADD3 R69, P0, R6, 0x8000, RZ ;  /* 0x0000800006457810 */ /* 0x000fe20007f1e0ff */
[----:B------:R-:W-:Y:S01]  /*9620*/  ULDC.64 UR12, c[0x0][0xaa0] ;  /* 0x0002a800000c7ab9 */ /* 0x000fe20000000a00 */
[----:B------:R-:W-:Y:S01]  /*9630*/  IADD3 R5, P3, R11, UR6, RZ ;  /* 0x000000060b057c10 */ /* 0x000fe2000ff7e0ff */
[----:B------:R-:W-:Y:S01]  /*9640*/  IMAD.U32 R10, RZ, RZ, UR8 ;  /* 0x00000008ff0a7e24 */ /* 0x000fe2000f8e00ff */
[----:B------:R-:W-:Y:S01]  /*9650*/  LOP3.LUT R12, R12, R13, RZ, 0x3c, !PT ;  /* 0x0000000d0c0c7212 */ /* 0x000fe200078e3cff */
[--C-:B------:R-:W-:Y:S01]  /*9660*/  IMAD.X R13, RZ, RZ, R7.reuse, P1 ;  /* 0x000000ffff0d7224 */ /* 0x100fe200008e0607 */
[----:B------:R-:W-:Y:S01]  /*9670*/  LOP3.LUT R8, R8, R9, RZ, 0x3c, !PT ;  /* 0x0000000908087212 */ /* 0x000fe200078e3cff */
[----:B------:R-:W-:Y:S01]  /*9680*/  IMAD.X R9, RZ, RZ, R7, P2 ;  /* 0x000000ffff097224 */ /* 0x000fe200010e0607 */
[----:B------:R-:W-:Y:S01]  /*9690*/  IADD3.X R10, R3, UR7, R10, P3, !PT ;  /* 0x00000007030a7c10 */ /* 0x000fe20009ffe40a */
[----:B------:R-:W-:Y:S01]  /*96a0*/  ULDC.64 UR6, c[0x0][0xb40] ;  /* 0x0002d00000067ab9 */ /* 0x000fe20000000a00 */
[----:B------:R-:W-:Y:S01]  /*96b0*/  IADD3 R61, P6, R6, 0x4000, RZ ;  /* 0x00004000063d7810 */ /* 0x000fe20007fde0ff */
[----:B------:R-:W-:Y:S01]  /*96c0*/  VIADD R3, R11, 0x8 ;  /* 0x000000080b037836 */ /* 0x000fe20000000000 */
[----:B------:R-:W-:-:S02]  /*96d0*/  LEA R42, P3, R5, UR6, 0x2 ;  /* 0x00000006052a7c11 */ /* 0x000fc4000f8610ff */
[C---:B------:R-:W-:Y:S02]  /*96e0*/  IADD3 R57, P1, R6.reuse, 0x9000, RZ ;  /* 0x0000900006397810 */ /* 0x040fe40007f3e0ff */
[----:B------:R-:W-:Y:S02]  /*96f0*/  LEA.HI.X R43, R5, UR7, R10, 0x2, P3 ;  /* 0x00000007052b7c11 */ /* 0x000fe400098f140a */
[C---:B------:R-:W-:Y:S02]  /*9700*/  IADD3 R45, P2, R6.reuse, 0xa000, RZ ;  /* 0x0000a000062d7810 */ /* 0x040fe40007f5e0ff */
[----:B------:R-:W-:Y:S02]  /*9710*/  LOP3.LUT R68, R69, 0x380, RZ, 0xc0, !PT ;  /* 0x0000038045447812 */ /* 0x000fe400078ec0ff */
[C---:B------:R-:W-:Y:S02]  /*9720*/  IADD3 R49, P5, R6.reuse, 0x5000, RZ ;  /* 0x0000500006317810 */ /* 0x040fe40007fbe0ff */
[----:B------:R-:W-:-:S02]  /*9730*/  IADD3 R37, P4, R6, 0x6000, RZ ;  /* 0x0000600006257810 */ /* 0x000fc40007f9e0ff */
[----:B------:R-:W-:Y:S02]  /*9740*/  IADD3 R29, P3, R6, 0x7000, RZ ;  /* 0x00007000061d7810 */ /* 0x000fe40007f7e0ff */
[----:B------:R-:W-:Y:S02]  /*9750*/  LOP3.LUT R60, R61, 0x380, RZ, 0xc0, !PT ;  /* 0x000003803d3c7812 */ /* 0x000fe400078ec0ff */
[----:B------:R-:W-:Y:S02]  /*9760*/  LOP3.LUT R56, R57, 0x380, RZ, 0xc0, !PT ;  /* 0x0000038039387812 */ /* 0x000fe400078ec0ff */
[----:B------:R-:W-:Y:S02]  /*9770*/  LOP3.LUT R44, R45, 0x380, RZ, 0xc0, !PT ;  /* 0x000003802d2c7812 */ /* 0x000fe400078ec0ff */
[----:B------:R-:W-:Y:S02]  /*9780*/  SHF.R.U64 R68, R68, 0x3, RZ ;  /* 0x0000000344447819 */ /* 0x000fe400000012ff */
[----:B------:R-:W-:-:S02]  /*9790*/  LOP3.LUT R48, R49, 0x380, RZ, 0xc0, !PT ;  /* 0x0000038031307812 */ /* 0x000fc400078ec0ff */
[----:B------:R-:W-:Y:S02]  /*97a0*/  LOP3.LUT R36, R37, 0x380, RZ, 0xc0, !PT ;  /* 0x0000038025247812 */ /* 0x000fe400078ec0ff */
[----:B------:R-:W-:Y:S02]  /*97b0*/  LOP3.LUT R28, R29, 0x380, RZ, 0xc0, !PT ;  /* 0x000003801d1c7812 */ /* 0x000fe400078ec0ff */
[----:B------:R-:W-:Y:S02]  /*97c0*/  SHF.R.U64 R60, R60, 0x3, RZ ;  /* 0x000000033c3c7819 */ /* 0x000fe400000012ff */
[----:B------:R-:W-:Y:S02]  /*97d0*/  SHF.R.U64 R56, R56, 0x3, RZ ;  /* 0x0000000338387819 */ /* 0x000fe400000012ff */
[----:B------:R-:W-:Y:S02]  /*97e0*/  SHF.R.U64 R44, R44, 0x3, RZ ;  /* 0x000000032c2c7819 */ /* 0x000fe400000012ff */
[----:B------:R-:W-:Y:S01]  /*97f0*/  LOP3.LUT R68, R68, R69, RZ, 0x3c, !PT ;  /* 0x0000004544447212 */ /* 0x000fe200078e3cff */
[----:B------:R-:W-:Y:S01]  /*9800*/  IMAD.X R69, RZ, RZ, R7, P0 ;  /* 0x000000ffff457224 */ /* 0x000fe200000e0607 */
[----:B------:R-:W-:-:S02]  /*9810*/  SHF.R.U64 R48, R48, 0x3, RZ ;  /* 0x0000000330307819 */ /* 0x000fc400000012ff */
[----:B------:R-:W-:Y:S02]  /*9820*/  SHF.R.U64 R36, R36, 0x3, RZ ;  /* 0x0000000324247819 */ /* 0x000fe400000012ff */
[----:B------:R-:W-:Y:S02]  /*9830*/  SHF.R.U64 R28, R28, 0x3, RZ ;  /* 0x000000031c1c7819 */ /* 0x000fe400000012ff */
[----:B------:R-:W-:Y:S01]  /*9840*/  LOP3.LUT R60, R60, R61, RZ, 0x3c, !PT ;  /* 0x0000003d3c3c7212 */ /* 0x000fe200078e3cff */
[--C-:B------:R-:W-:Y:S01]  /*9850*/  IMAD.X R61, RZ, RZ, R7.reuse, P6 ;  /* 0x000000ffff3d7224 */ /* 0x100fe200030e0607 */
[----:B------:R-:W-:Y:S02]  /*9860*/  LOP3.LUT P0, RZ, R22, 0x3, RZ, 0xc0, !PT ;  /* 0x0000000316ff7812 */ /* 0x000fe4000780c0ff */
[----:B------:R-:W-:Y:S01]  /*9870*/  LOP3.LUT R56, R56, R57, RZ, 0x3c, !PT ;  /* 0x0000003938387212 */ /* 0x000fe200078e3cff */
[--C-:B------:R-:W-:Y:S01]  /*9880*/  IMAD.X R57, RZ, RZ, R7.reuse, P1 ;  /* 0x000000ffff397224 */ /* 0x100fe200008e0607 */
[----:B------:R-:W-:Y:S01]  /*9890*/  LOP3.LUT R44, R44, R45, RZ, 0x3c, !PT ;  /* 0x0000002d2c2c7212 */ /* 0x000fe200078e3cff */
[----:B------:R-:W-:Y:S01]  /*98a0*/  IMAD.X R45, RZ, RZ, R7, P2 ;  /* 0x000000ffff2d7224 */ /* 0x000fe200010e0607 */
[----:B------:R-:W-:-:S02]  /*98b0*/  IADD3 R21, P6, R6, 0xb000, RZ ;  /* 0x0000b00006157810 */ /* 0x000fc40007fde0ff */
[----:B------:R-:W-:Y:S01]  /*98c0*/  LOP3.LUT R48, R48, R49, RZ, 0x3c, !PT ;  /* 0x0000003130307212 */ /* 0x000fe200078e3cff */
[--C-:B------:R-:W-:Y:S01]  /*98d0*/  IMAD.X R49, RZ, RZ, R7.reuse, P5 ;  /* 0x000000ffff317224 */ /* 0x100fe200028e0607 */
[----:B------:R-:W-:Y:S01]  /*98e0*/  LOP3.LUT R36, R36, R37, RZ, 0x3c, !PT ;  /* 0x0000002524247212 */ /* 0x000fe200078e3cff */
[--C-:B------:R-:W-:Y:S01]  /*98f0*/  IMAD.X R37, RZ, RZ, R7.reuse, P4 ;  /* 0x000000ffff257224 */ /* 0x100fe200020e0607 */
[----:B------:R-:W-:Y:S01]  /*9900*/  LOP3.LUT R28, R28, R29, RZ, 0x3c, !PT ;  /* 0x0000001d1c1c7212 */ /* 0x000fe200078e3cff */
[----:B------:R-:W-:Y:S01]  /*9910*/  IMAD.X R29, RZ, RZ, R7, P3 ;  /* 0x000000ffff1d7224 */ /* 0x000fe200018e0607 */
[----:B-----5:R-:W-:Y:S02]  /*9920*/  ISETP.GE.OR P1, PT, R11, R78, P0 ;  /* 0x0000004e0b00720c */ /* 0x020fe40000726670 */
[C---:B------:R-:W-:Y:S02]  /*9930*/  IADD3 R10, P2, R6.reuse, 0xf000, RZ ;  /* 0x0000f000060a7810 */ /* 0x040fe40007f5e0ff */
[----:B------:R-:W-:-:S02]  /*9940*/  IADD3 R73, P5, R6, 0xc000, RZ ;  /* 0x0000c00006497810 */ /* 0x000fc40007fbe0ff */
[C---:B------:R-:W-:Y:S01]  /*9950*/  IADD3 R65, P4, R6.reuse, 0xd000, RZ ;  /* 0x0000d00006417810 */ /* 0x040fe20007f9e0ff */
[----:B------:R-:W-:Y:S01]  /*9960*/  UIMAD UR6, UR9, UR12, URZ ;  /* 0x0000000c090672a4 */ /* 0x000fe2000f8e023f */
[C---:B------:R-:W-:Y:S01]  /*9970*/  IADD3 R53, P3, R6.reuse, 0xe000, RZ ;  /* 0x0000e00006357810 */ /* 0x040fe20007f7e0ff */
[----:B------:R-:W-:Y:S01]  /*9980*/  IMAD.MOV.U32 R76, RZ, RZ, R16 ;  /* 0x000000ffff4c7224 */ /* 0x000fe200078e0010 */
[----:B------:R-:W-:Y:S01]  /*9990*/  ISETP.GE.OR P0, PT, R3, R78, P0 ;  /* 0x0000004e0300720c */ /* 0x000fe20000706670 */
[----:B------:R-:W-:Y:S01]  /*99a0*/  IMAD.X R41, RZ, RZ, R7, P2 ;  /* 0x000000ffff297224 */ /* 0x000fe200010e0607 */
[----:B------:R-:W-:Y:S01]  /*99b0*/  LOP3.LUT R20, R21, 0x380, RZ, 0xc0, !PT ;  /* 0x0000038015147812 */ /* 0x000fe200078ec0ff */
[----:B------:R0:W-:Y:S01]  /*99c0*/  @!P1 STG.E desc[UR46][R42.64], R4 ;  /* 0x000000042a009986 */ /* 0x0001e2000c10192e */
[----:B------:R-:W-:Y:S02]  /*99d0*/  LOP3.LUT R5, R6, 0x380, RZ, 0xc0, !PT ;  /* 0x0000038006057812 */ /* 0x000fe400078ec0ff */
[----:B------:R-:W-:-:S02]  /*99e0*/  LOP3.LUT R3, R10, 0x380, RZ, 0xc0, !PT ;  /* 0x000003800a037812 */ /* 0x000fc400078ec0ff */
[----:B------:R-:W-:Y:S02]  /*99f0*/  LOP3.LUT R72, R73, 0x380, RZ, 0xc0, !PT ;  /* 0x0000038049487812 */ /* 0x000fe400078ec0ff */
[----:B------:R-:W-:Y:S02]  /*9a00*/  LOP3.LUT R64, R65, 0x380, RZ, 0xc0, !PT ;  /* 0x0000038041407812 */ /* 0x000fe400078ec0ff */
[----:B------:R-:W-:Y:S01]  /*9a10*/  LOP3.LUT R52, R53, 0x380, RZ, 0xc0, !PT ;  /* 0x0000038035347812 */ /* 0x000fe200078ec0ff */
[----:B------:R1:W-:Y:S01]  /*9a20*/  @!P0 STG.E desc[UR46][R42.64+0x20], R0 ;  /* 0x000020002a008986 */ /* 0x0003e2000c10192e */
[----:B------:R-:W-:Y:S02]  /*9a30*/  SHF.R.U64 R20, R20, 0x3, RZ ;  /* 0x0000000314147819 */ /* 0x000fe400000012ff */
[----:B------:R-:W-:Y:S02]  /*9a40*/  SHF.R.U64 R5, R5, 0x3, RZ ;  /* 0x0000000305057819 */ /* 0x000fe400000012ff */
[----:B------:R-:W-:Y:S01]  /*9a50*/  SHF.R.S32.HI R77, RZ, 0x1f, R16 ;  /* 0x0000001fff4d7819 */ /* 0x000fe20000011410 */
[----:B------:R-:W-:Y:S01]  /*9a60*/  UIMAD UR6, UR4, UR13, UR6 ;  /* 0x0000000d040672a4 */ /* 0x000fe2000f8e0206 */
[----:B------:R-:W-:Y:S01]  /*9a70*/  SHF.R.U64 R3, R3, 0x3, RZ ;  /* 0x0000000303037819 */ /* 0x000fe200000012ff */
[----:B------:R-:W5:Y:S01]  /*9a80*/  LD.E.128 R24, desc[UR46][R24.64] ;  /* 0x0000002e18187980 */ /* 0x000f62000c101d00 */
[----:B------:R-:W-:-:S02]  /*9a90*/  SHF.R.U64 R72, R72, 0x3, RZ ;  /* 0x0000000348487819 */ /* 0x000fc400000012ff */
[----:B------:R-:W-:Y:S01]  /*9aa0*/  SHF.R.U64 R64, R64, 0x3, RZ ;  /* 0x0000000340407819 */ /* 0x000fe200000012ff */
[----:B------:R-:W5:Y:S01]  /*9ab0*/  LD.E.128 R12, desc[UR46][R12.64] ;  /* 0x0000002e0c0c7980 */ /* 0x000f62000c101d00 */
[----:B------:R-:W-:Y:S02]  /*9ac0*/  SHF.R.U64 R52, R52, 0x3, RZ ;  /* 0x0000000334347819 */ /* 0x000fe400000012ff */
[----:B------:R-:W-:Y:S01]  /*9ad0*/  LOP3.LUT R20, R20, R21, RZ, 0x3c, !PT ;  /* 0x0000001514147212 */ /* 0x000fe200078e3cff */
[--C-:B------:R-:W-:Y:S01]  /*9ae0*/  IMAD.X R21, RZ, RZ, R7.reuse, P6 ;  /* 0x000000ffff157224 */ /* 0x100fe200030e0607 */
[----:B------:R-:W-:Y:S01]  /*9af0*/  LOP3.LUT R6, R5, R6, RZ, 0x3c, !PT ;  /* 0x0000000605067212 */ /* 0x000fe200078e3cff */
[----:B------:R-:W5:Y:S01]  /*9b00*/  LD.E.128 R60, desc[UR46][R60.64] ;  /* 0x0000002e3c3c7980 */ /* 0x000f62000c101d00 */
[----:B------:R-:W-:Y:S01]  /*9b10*/  LOP3.LUT R40, R3, R10, RZ, 0x3c, !PT ;  /* 0x0000000a03287212 */ /* 0x000fe200078e3cff */
[----:B------:R-:W-:Y:S01]  /*9b20*/  IMAD.U32 R3, RZ, RZ, UR12 ;  /* 0x0000000cff037e24 */ /* 0x000fe2000f8e00ff */
[----:B------:R-:W-:Y:S01]  /*9b30*/  LOP3.LUT R72, R72, R73, RZ, 0x3c, !PT ;  /* 0x0000004948487212 */ /* 0x000fe200078e3cff */
[--C-:B------:R-:W-:Y:S01]  /*9b40*/  IMAD.X R73, RZ, RZ, R7.reuse, P5 ;  /* 0x000000ffff497224 */ /* 0x100fe200028e0607 */
[----:B------:R-:W-:Y:S01]  /*9b50*/  LOP3.LUT R64, R64, R65, RZ, 0x3c, !PT ;  /* 0x0000004140407212 */ /* 0x000fe200078e3cff */
[--C-:B------:R-:W-:Y:S01]  /*9b60*/  IMAD.X R65, RZ, RZ, R7.reuse, P4 ;  /* 0x000000ffff417224 */ /* 0x100fe200020e0607 */
[----:B------:R-:W-:Y:S01]  /*9b70*/  LOP3.LUT R52, R52, R53, RZ, 0x3c, !PT ;  /* 0x0000003534347212 */ /* 0x000fe200078e3cff */
[----:B------:R-:W-:Y:S01]  /*9b80*/  IMAD.X R53, RZ, RZ, R7, P3 ;  /* 0x000000ffff357224 */ /* 0x000fe200018e0607 */
[----:B------:R-:W5:Y:S04]  /*9b90*/  LD.E.128 R32, desc[UR46][R6.64] ;  /* 0x0000002e06207980 */ /* 0x000f68000c101d00 */
[----:B------:R-:W5:Y:S04]  /*9ba0*/  LD.E.128 R8, desc[UR46][R8.64] ;  /* 0x0000002e08087980 */ /* 0x000f68000c101d00 */
[----:B------:R-:W5:Y:S04]  /*9bb0*/  LD.E.128 R48, desc[UR46][R48.64] ;  /* 0x0000002e30307980 */ /* 0x000f68000c101d00 */
[----:B0-----:R0:W5:Y:S04]  /*9bc0*/  LD.E.128 R4, desc[UR46][R20.64] ;  /* 0x0000002e14047980 */ /* 0x001168000c101d00 */
[----:B------:R-:W5:Y:S04]  /*9bd0*/  LD.E.128 R36, desc[UR46][R36.64] ;  /* 0x0000002e24247980 */ /* 0x000f68000c101d00 */
[----:B------:R-:W5:Y:S01]  /*9be0*/  LD.E.128 R28, desc[UR46][R28.64] ;  /* 0x0000002e1c1c7980 */ /* 0x000f62000c101d00 */
[----:B0-----:R-:W-:-:S03]  /*9bf0*/  IMAD.WIDE.U32 R20, R3, UR4, R76 ;  /* 0x0000000403147c25 */ /* 0x001fc6000f8e004c */
[----:B------:R-:W5:Y:S01]  /*9c00*/  LD.E.128 R68, desc[UR46][R68.64] ;  /* 0x0000002e44447980 */ /* 0x000f62000c101d00 */
[----:B------:R-:W-:Y:S01]  /*9c10*/  VIADD R21, R21, UR6 ;  /* 0x0000000615157c36 */ /* 0x000fe20008000000 */
[----:B------:R-:W-:Y:S02]  /*9c20*/  ULDC.64 UR6, c[0x0][0xae0] ;  /* 0x0002b80000067ab9 */ /* 0x000fe40000000a00 */
[----:B------:R-:W5:Y:S04]  /*9c30*/  LD.E.128 R56, desc[UR46][R56.64] ;  /* 0x0000002e38387980 */ /* 0x000f68000c101d00 */
[----:B------:R-:W5:Y:S04]  /*9c40*/  LD.E.128 R44, desc[UR46][R44.64] ;  /* 0x0000002e2c2c7980 */ /* 0x000f68000c101d00 */
[----:B------:R-:W5:Y:S04]  /*9c50*/  LD.E.128 R72, desc[UR46][R72.64] ;  /* 0x0000002e48487980 */ /* 0x000f68000c101d00 */
[----:B------:R-:W5:Y:S04]  /*9c60*/  LD.E.128 R64, desc[UR46][R64.64] ;  /* 0x0000002e40407980 */ /* 0x000f68000c101d00 */
[----:B------:R-:W5:Y:S04]  /*9c70*/  LD.E.128 R52, desc[UR46][R52.64] ;  /* 0x0000002e34347980 */ /* 0x000f68000c101d00 */
[----:B-1----:R-:W5:Y:S01]  /*9c80*/  LD.E.128 R40, desc[UR46][R40.64] ;  /* 0x0000002e28287980 */ /* 0x002f62000c101d00 */
[----:B------:R-:W-:Y:S01]  /*9c90*/  UIMAD UR4, UR11, UR6, URZ ;  /* 0x000000060b0472a4 */ /* 0x000fe2000f8e023f */
[----:B------:R-:W-:Y:S01]  /*9ca0*/  @!PT LDS RZ, [RZ] ;  /* 0x00000000fffff984 */ /* 0x000fe20000000800 */
[----:B------:R-:W-:Y:S01]  /*9cb0*/  @!PT LDS RZ, [RZ] ;  /* 0x00000000fffff984 */ /* 0x000fe20000000800 */
[----:B------:R-:W-:Y:S01]  /*9cc0*/  @!PT LDS RZ, [RZ] ;  /* 0x00000000fffff984 */ /* 0x000fe20000000800 */
[----:B------:R-:W-:Y:S01]  /*9cd0*/  @!PT LDS RZ, [RZ] ;  /* 0x00000000fffff984 */ /* 0x000fe20000000800 */
[----:B------:R0:W-:Y:S06]  /*9ce0*/  MEMBAR.ALL.CTA ;  /* 0x0000000000007992 */ /* 0x0001ec0000008000 */
[----:B0-----:R-:W0:Y:S01]  /*9cf0*/  FENCE.VIEW.ASYNC.S ;  /* 0x00000000000073c6 */ /* 0x001e220000000000 */
[----:B------:R-:W-:Y:S01]  /*9d00*/  IMAD.U32 R77, RZ, RZ, UR6 ;  /* 0x00000006ff4d7e24 */ /* 0x000fe2000f8e00ff */
[----:B------:R-:W-:Y:S01]  /*9d10*/  UIMAD UR4, UR39, UR7, UR4 ;  /* 0x00000007270472a4 */ /* 0x000fe2000f8e0204 */
[----:B------:R-:W-:-:S02]  /*9d20*/  IMAD R19, R17, -0x80, R78 ;  /* 0xffffff8011137824 */ /* 0x000fc400078e024e */
[----:B------:R-:W-:Y:S01]  /*9d30*/  IMAD.WIDE.U32 R20, R77, UR39, R20 ;  /* 0x000000274d147c25 */ /* 0x000fe2000f8e0014 */
[----:B------:R-:W-:-:S03]  /*9d40*/  ULDC.64 UR6, c[0x0][0xae8] ;  /* 0x0002ba0000067ab9 */ /* 0x000fc60000000a00 */
[C---:B------:R-:W-:Y:S01]  /*9d50*/  VIADD R0, R18.reuse, 0x20 ;  /* 0x0000002012007836 */ /* 0x040fe20000000000 */
[-C--:B------:R-:W-:Y:S01]  /*9d60*/  ISETP.GE.AND P3, PT, R18, R19.reuse, PT ;  /* 0x000000131200720c */ /* 0x080fe20003f66270 */
[----:B------:R-:W-:Y:S01]  /*9d70*/  VIADD R21, R21, UR4 ;  /* 0x0000000415157c36 */ /* 0x000fe20008000000 */
[----:B------:R-:W-:Y:S01]  /*9d80*/  UIMAD UR4, UR37, UR6, URZ ;  /* 0x00000006250472a4 */ /* 0x000fe2000f8e023f */
[----:B------:R-:W-:Y:S01]  /*9d90*/  VIADD R2, R2, 0x38820 ;  /* 0x0003882002027836 */ /* 0x000fe20000000000 */
[----:B------:R-:W-:Y:S01]  /*9da0*/  ISETP.GE.AND P0, PT, R0, R19, PT ;  /* 0x000000130000720c */ /* 0x000fe20003f06270 */
[C---:B------:R-:W-:Y:S02]  /*9db0*/  VIADD R0, R18.reuse, 0x40 ;  /* 0x0000004012007836 */ /* 0x040fe40000000000 */
[----:B------:R-:W-:Y:S02]  /*9dc0*/  VIADD R3, R18, 0x60 ;  /* 0x0000006012037836 */ /* 0x000fe40000000000 */
[----:B------:R-:W-:Y:S01]  /*9dd0*/  IMAD.U32 R77, RZ, RZ, UR6 ;  /* 0x00000006ff4d7e24 */ /* 0x000fe2000f8e00ff */
[----:B------:R-:W-:Y:S01]  /*9de0*/  UIMAD UR4, UR36, UR7, UR4 ;  /* 0x00000007240472a4 */ /* 0x000fe2000f8e0204 */
[----:B------:R-:W-:-:S02]  /*9df0*/  PRMT R2, RZ, 0x654, R2 ;  /* 0x00000654ff027816 */ /* 0x000fc40000000002 */
[----:B------:R-:W-:Y:S01]  /*9e00*/  IMAD.WIDE.U32 R76, R77, UR36, R20 ;  /* 0x000000244d4c7c25 */ /* 0x000fe2000f8e0014 */
[-C--:B------:R-:W-:Y:S01]  /*9e10*/  ISETP.GE.AND P1, PT, R0, R19.reuse, PT ;  /* 0x000000130000720c */ /* 0x080fe20003f26270 */
[----:B0-----:R0:W-:Y:S01]  /*9e20*/  SYNCS.ARRIVE.TRANS64.RED.A1T0 RZ, [R2+URZ], RZ ;  /* 0x000000ff02ff79a7 */ /* 0x0011e2000810043f */
[----:B------:R-:W-:Y:S02]  /*9e30*/  ISETP.GE.AND P2, PT, R3, R19, PT ;  /* 0x000000130300720c */ /* 0x000fe40003f46270 */
[--C-:B------:R-:W-:Y:S01]  /*9e40*/  SHF.R.S32.HI R19, RZ, 0x1f, R18.reuse ;  /* 0x0000001fff137819 */ /* 0x100fe20000011412 */
[----:B------:R-:W-:Y:S01]  /*9e50*/  VIADD R85, R77, UR4 ;  /* 0x000000044d557c36 */ /* 0x000fe20008000000 */
[----:B------:R-:W-:Y:S01]  /*9e60*/  BSSY B1, `(.L_x_149) ;  /* 0x0000019000017945 */ /* 0x000fe20003800000 */
[----:B------:R-:W-:-:S03]  /*9e70*/  IMAD.WIDE R20, R17, 0x80, R18 ;  /* 0x0000008011147825 */ /* 0x000fc600078e0212 */
[----:B0-----:R-:W-:Y:S05]  /*9e80*/  @P3 BRA `(.L_x_150) ;  /* 0x0000000000583947 */ /* 0x001fea0003800000 */
[----:B------:R-:W-:Y:S01]  /*9e90*/  ULDC.64 UR6, c[0x0][0xad8] ;  /* 0x0002b60000067ab9 */ /* 0x000fe20000000a00 */
[----:B------:R-:W-:Y:S01]  /*9ea0*/  IMAD.MOV.U32 R2, RZ, RZ, R76 ;  /* 0x000000ffff027224 */ /* 0x000fe200078e004c */
[----:B------:R-:W-:Y:S01]  /*9eb0*/  ULDC UR4, c[0x0][0xa8c] ;  /* 0x0002a30000047ab9 */ /* 0x000fe20000000800 */
[----:B------:R-:W-:Y:S01]  /*9ec0*/  IMAD R17, R21, UR6, RZ ;  /* 0x0000000615117c24 */ /* 0x000fe2000f8e02ff */
[C---:B------:R-:W-:Y:S01]  /*9ed0*/  ISETP.GE.AND P4, PT, R16.reuse, UR4, PT ;  /* 0x0000000410007c0c */ /* 0x040fe2000bf86270 */
[----:B------:R-:W-:Y:S02]  /*9ee0*/  IMAD.MOV.U32 R3, RZ, RZ, R85 ;  /* 0x000000ffff037224 */ /* 0x000fe400078e0055 */
[----:B------:R-:W-:Y:S02]  /*9ef0*/  VIADD R0, R16, 0x40 ;  /* 0x0000004010007836 */ /* 0x000fe40000000000 */
[----:B------:R-:W-:-:S03]  /*9f00*/  IMAD.WIDE.U32 R2, R20, UR6, R2 ;  /* 0x0000000614027c25 */ /* 0x000fc6000f8e0002 */
[----:B------:R-:W-:Y:S01]  /*9f10*/  ISETP.GE.AND P3, PT, R0, UR4, PT ;  /* 0x0000000400007c0c */ /* 0x000fe2000bf66270 */
[----:B------:R-:W-:Y:S01]  /*9f20*/  IMAD R17, R20, UR7, R17 ;  /* 0x0000000714117c24 */ /* 0x000fe2000f8e0211 */
[----:B------:R-:W-:Y:S01]  /*9f30*/  ULDC.64 UR6, c[0x0][0xa80] ;  /* 0x0002a00000067ab9 */ /* 0x000fe20000000a00 */
[----:B------:R-:W-:Y:S01]  /*9f40*/  VIADD R0, R16, 0x80 ;  /* 0x0000008010007836 */ /* 0x000fe20000000000 */
[----:B------:R-:W-:Y:S01]  /*9f50*/  LEA R78, P6, R2, UR6, 0x1 ;  /* 0x00000006024e7c11 */ /* 0x000fe2000f8c08ff */
[----:B------:R-:W-:Y:S02]  /*9f60*/  IMAD.IADD R3, R3, 0x1, R17 ;  /* 0x0000000103037824 */ /* 0x000fe400078e0211 */
[----:B------:R-:W-:Y:S01]  /*9f70*/  VIADD R17, R16, 0xc0 ;  /* 0x000000c010117836 */ /* 0x000fe20000000000 */
[----:B------:R-:W-:Y:S02]  /*9f80*/  ISETP.GE.AND P5, PT, R0, UR4, PT ;  /* 0x0000000400007c0c */ /* 0x000fe4000bfa6270 */
[----:B------:R-:W-:-:S02]  /*9f90*/  LEA.HI.X R79, R2, UR7, R3, 0x1, P6 ;  /* 0x00000007024f7c11 */ /* 0x000fc4000b0f0c03 */
[----:B------:R-:W-:-:S03]  /*9fa0*/  ISETP.GE.AND P6, PT, R17, UR4, PT ;  /* 0x0000000411007c0c */ /* 0x000fc6000bfc6270 */
[----:B-----5:R0:W-:Y:S04]  /*9fb0*/  @!P4 STG.E.128 desc[UR46][R78.64], R32 ;  /* 0x000000204e00c986 */ /* 0x0201e8000c101d2e */
[----:B------:R0:W-:Y:S04]  /*9fc0*/  @!P3 STG.E.128 desc[UR46][R78.64+0x80], R60 ;  /* 0x0000803c4e00b986 */ /* 0x0001e8000c101d2e */
[----:B------:R0:W-:Y:S04]  /*9fd0*/  @!P5 STG.E.128 desc[UR46][R78.64+0x100], R68 ;  /* 0x000100444e00d986 */ /* 0x0001e8000c101d2e */
[----:B------:R0:W-:Y:S02]  /*9fe0*/  @!P6 STG.E.128 desc[UR46][R78.64+0x180], R72 ;  /* 0x000180484e00e986 */ /* 0x0001e4000c101d2e */
.L_x_150:
[----:B------:R-:W-:Y:S05]  /*9ff0*/  BSYNC B1 ;  /* 0x0000000000017941 */ /* 0x000fea0003800000 */
.L_x_149:
[----:B------:R-:W-:Y:S04]  /*a000*/  BSSY B1, `(.L_x_151) ;  /* 0x000001a000017945 */ /* 0x000fe80003800000 */
[----:B------:R-:W-:Y:S05]  /*a010*/  @P0 BRA `(.L_x_152) ;  /* 0x0000000000600947 */ /* 0x000fea0003800000 */
[----:B------:R-:W-:Y:S01]  /*a020*/  IADD3 R17, P0, R20, 0x20, RZ ;  /* 0x0000002014117810 */ /* 0x000fe20007f1e0ff */
[C---:B------:R-:W-:Y:S01]  /*a030*/  VIADD R2, R16.reuse, 0x40 ;  /* 0x0000004010027836 */ /* 0x040fe20000000000 */
[----:B------:R-:W-:Y:S01]  /*a040*/  ULDC UR4, c[0x0][0xa8c] ;  /* 0x0002a30000047ab9 */ /* 0x000fe20000000800 */
[----:B------:R-:W-:Y:S01]  /*a050*/  VIADD R3, R16, 0x80 ;  /* 0x0000008010037836 */ /* 0x000fe20000000000 */
[----:B------:R-:W-:Y:S01]  /*a060*/  ULDC.64 UR6, c[0x0][0xad8] ;  /* 0x0002b60000067ab9 */ /* 0x000fe20000000a00 */
[----:B------:R-:W-:Y:S01]  /*a070*/  IMAD.X R0, RZ, RZ, R21, P0 ;  /* 0x000000ffff007224 */ /* 0x000fe200000e0615 */
[----:B------:R-:W-:Y:S01]  /*a080*/  ISETP.GE.AND P4, PT, R2, UR4, PT ;  /* 0x0000000402007c0c */ /* 0x000fe2000bf86270 */
[----:B------:R-:W-:Y:S01]  /*a090*/  IMAD.MOV.U32 R2, RZ, RZ, R76 ;  /* 0x000000ffff027224 */ /* 0x000fe200078e004c */
[----:B------:R-:W-:Y:S01]  /*a0a0*/  ISETP.GE.AND P5, PT, R3, UR4, PT ;  /* 0x0000000403007c0c */ /* 0x000fe2000bfa6270 */
[----:B------:R-:W-:Y:S01]  /*a0b0*/  IMAD.MOV.U32 R3, RZ, RZ, R85 ;  /* 0x000000ffff037224 */ /* 0x000fe200078e0055 */
[----:B------:R-:W-:Y:S01]  /*a0c0*/  ISETP.GE.AND P3, PT, R16, UR4, PT ;  /* 0x0000000410007c0c */ /* 0x000fe2000bf66270 */
[----:B------:R-:W-:-:S02]  /*a0d0*/  IMAD R0, R0, UR6, RZ ;  /* 0x0000000600007c24 */ /* 0x000fc4000f8e02ff */
[----:B0----5:R-:W-:Y:S02]  /*a0e0*/  VIADD R32, R16, 0xc0 ;  /* 0x000000c010207836 */ /* 0x021fe40000000000 */
[----:B------:R-:W-:-:S03]  /*a0f0*/  IMAD.WIDE.U32 R2, R17, UR6, R2 ;  /* 0x0000000611027c25 */ /* 0x000fc6000f8e0002 */
[----:B------:R-:W-:Y:S01]  /*a100*/  ISETP.GE.AND P6, PT, R32, UR4, PT ;  /* 0x0000000420007c0c */ /* 0x000fe2000bfc6270 */
[----:B------:R-:W-:Y:S01]  /*a110*/  IMAD R17, R17, UR7, R0 ;  /* 0x0000000711117c24 */ /* 0x000fe2000f8e0200 */
[----:B------:R-:W-:Y:S02]  /*a120*/  ULDC.64 UR6, c[0x0][0xa80] ;  /* 0x0002a00000067ab9 */ /* 0x000fe40000000a00 */
[----:B------:R-:W-:Y:S01]  /*a130*/  LEA R32, P0, R2, UR6, 0x1 ;  /* 0x0000000602207c11 */ /* 0x000fe2000f8008ff */
[----:B------:R-:W-:-:S05]  /*a140*/  IMAD.IADD R3, R3, 0x1, R17 ;  /* 0x0000000103037824 */ /* 0x000fca00078e0211 */
[----:B------:R-:W-:-:S05]  /*a150*/  LEA.HI.X R33, R2, UR7, R3, 0x1, P0 ;  /* 0x0000000702217c11 */ /* 0x000fca00080f0c03 */
[----:B------:R1:W-:Y:S04]  /*a160*/  @!P3 STG.E.128 desc[UR46][R32.64], R24 ;  /* 0x000000182000b986 */ /* 0x0003e8000c101d2e */
[----:B------:R1:W-:Y:S04]  /*a170*/  @!P4 STG.E.128 desc[UR46][R32.64+0x80], R48 ;  /* 0x000080302000c986 */ /* 0x0003e8000c101d2e */
[----:B------:R1:W-:Y:S04]  /*a180*/  @!P5 STG.E.128 desc[UR46][R32.64+0x100], R56 ;  /* 0x000100382000d986 */ /* 0x0003e8000c101d2e */
[----:B------:R1:W-:Y:S02]  /*a190*/  @!P6 STG.E.128 desc[UR46][R32.64+0x180], R64 ;  /* 0x000180402000e986 */ /* 0x0003e4000c101d2e */
.L_x_152:
[----:B------:R-:W-:Y:S05]  /*a1a0*/  BSYNC B1 ;  /* 0x0000000000017941 */ /* 0x000fea0003800000 */
.L_x_151:
        /* <DEDUP_REMOVED lines=14> */
[----:B-1---5:R-:W-:Y:S02]  /*a290*/  VIADD R24, R16, 0xc0 ;  /* 0x000000c010187836 */ /* 0x022fe40000000000 */
        /* <DEDUP_REMOVED lines=11> */
.L_x_154:
[----:B------:R-:W-:Y:S05]  /*a350*/  BSYNC B1 ;  /* 0x0000000000017941 */ /* 0x000fea0003800000 */
.L_x_153:
[----:B------:R-:W-:Y:S05]  /*a360*/  @P2 BRA `(.L_x_155) ;  /* 0x0000000c00682947 */ /* 0x000fea0003800000 */
[----:B--2--5:R-:W-:Y:S01]  /*a370*/  IADD3 R13, P0, R20, 0x60, RZ ;  /* 0x00000060140d7810 */ /* 0x024fe20007f1e0ff */
[C---:B------:R-:W-:Y:S01]  /*a380*/  VIADD R0, R16.reuse, 0x40 ;  /* 0x0000004010007836 */ /* 0x040fe20000000000 */
[----:B------:R-:W-:Y:S01]  /*a390*/  ULDC UR4, c[0x0][0xa8c] ;  /* 0x0002a30000047ab9 */ /* 0x000fe20000000800 */
[----:B------:R-:W-:Y:S01]  /*a3a0*/  ULDC.64 UR6, c[0x0][0xad8] ;  /* 0x0002b60000067ab9 */ /* 0x000fe20000000a00 */
[----:B------:R-:W-:Y:S01]  /*a3b0*/  IMAD.MOV.U32 R2, RZ, RZ, R76 ;  /* 0x000000ffff027224 */ /* 0x000fe200078e004c */
[----:B------:R-:W-:Y:S01]  /*a3c0*/  ISETP.GE.AND P1, PT, R16, UR4, PT ;  /* 0x0000000410007c0c */ /* 0x000fe2000bf26270 */
[----:B------:R-:W-:Y:S01]  /*a3d0*/  IMAD.X R20, RZ, RZ, R21, P0 ;  /* 0x000000ffff147224 */ /* 0x000fe200000e0615 */
[----:B------:R-:W-:Y:S01]  /*a3e0*/  ISETP.GE.AND P2, PT, R0, UR4, PT ;  /* 0x0000000400007c0c */ /* 0x000fe2000bf46270 */
[----:B------:R-:W-:Y:S02]  /*a3f0*/  IMAD.MOV.U32 R3, RZ, RZ, R85 ;  /* 0x000000ffff037224 */ /* 0x000fe400078e0055 */
[----:B------:R-:W-:-:S02]  /*a400*/  IMAD R20, R20, UR6, RZ ;  /* 0x0000000614147c24 */ /* 0x000fc4000f8e02ff */
[----:B------:R-:W-:Y:S02]  /*a410*/  VIADD R0, R16, 0x80 ;  /* 0x0000008010007836 */ /* 0x000fe40000000000 */
[----:B------:R-:W-:-:S03]  /*a420*/  IMAD.WIDE.U32 R2, R13, UR6, R2 ;  /* 0x000000060d027c25 */ /* 0x000fc6000f8e0002 */
[----:B------:R-:W-:Y:S01]  /*a430*/  ISETP.GE.AND P3, PT, R0, UR4, PT ;  /* 0x0000000400007c0c */ /* 0x000fe2000bf66270 */
[----:B------:R-:W-:Y:S01]  /*a440*/  IMAD R13, R13, UR7, R20 ;  /* 0x000000070d0d7c24 */ /* 0x000fe2000f8e0214 */
[----:B------:R-:W-:Y:S01]  /*a450*/  ULDC.64 UR6, c[0x0][0xa80] ;  /* 0x0002a00000067ab9 */ /* 0x000fe20000000a00 */
[----:B------:R-:W-:Y:S01]  /*a460*/  VIADD R0, R16, 0xc0 ;  /* 0x000000c010007836 */ /* 0x000fe20000000000 */
[----:B------:R-:W-:Y:S01]  /*a470*/  LEA R12, P0, R2, UR6, 0x1 ;  /* 0x00000006020c7c11 */ /* 0x000fe2000f8008ff */
[----:B------:R-:W-:-:S05]  /*a480*/  IMAD.IADD R3, R3, 0x1, R13 ;  /* 0x0000000103037824 */ /* 0x000fca00078e020d */
[----:B------:R-:W-:Y:S02]  /*a490*/  LEA.HI.X R13, R2, UR7, R3, 0x1, P0 ;  /* 0x00000007020d7c11 */ /* 0x000fe400080f0c03 */
[----:B------:R-:W-:-:S03]  /*a4a0*/  ISETP.GE.AND P0, PT, R0, UR4, PT ;  /* 0x0000000400007c0c */ /* 0x000fc6000bf06270 */
[----:B------:R4:W-:Y:S04]  /*a4b0*/  @!P1 STG.E.128 desc[UR46][R12.64], R8 ;  /* 0x000000080c009986 */ /* 0x0009e8000c101d2e */
[----:B------:R4:W-:Y:S04]  /*a4c0*/  @!P2 STG.E.128 desc[UR46][R12.64+0x80], R28 ;  /* 0x0000801c0c00a986 */ /* 0x0009e8000c101d2e */
[----:B------:R4:W-:Y:S02]  /*a4d0*/  @!P3 STG.E.128 desc[UR46][R12.64+0x100], R4 ;  /* 0x000100040c00b986 */ /* 0x0009e4000c101d2e */
[----:B------:R-:W-:Y:S05]  /*a4e0*/  @P0 BRA `(.L_x_155) ;  /* 0x0000000c00080947 */ /* 0x000fea0003800000 */
[----:B------:R2:W-:Y:S01]  /*a4f0*/  STG.E.128 desc[UR46][R12.64+0x180], R40 ;  /* 0x000180280c007986 */ /* 0x0005e2000c101d2e */
[----:B------:R-:W-:Y:S05]  /*a500*/  BRA `(.L_x_155) ;  /* 0x0000000c00007947 */ /* 0x000fea0003800000 */
.L_x_147:
[----:B------:R-:W-:Y:S01]  /*a510*/  ULDC.64 UR6, c[0x0][0xbd8] ;  /* 0x0002f60000067ab9 */ /* 0x000fe20000000a00 */
[----:B------:R-:W-:Y:S01]  /*a520*/  IMAD.MOV.U32 R7, RZ, RZ, RZ ;  /* 0x000000ffff077224 */ /* 0x000fe200078e00ff */
[----:B------:R-:W-:-:S04]  /*a530*/  UISETP.NE.U32.AND UP0, UPT, UR6, URZ, UPT ;  /* 0x0000003f0600728c */ /* 0x000fc8000bf05070 */
[----:B------:R-:W-:-:S03]  /*a540*/  UISETP.NE.AND.EX UP0, UPT, UR7, URZ, UPT, UP0 ;  /* 0x0000003f0700728c */ /* 0x000fc6000bf05300 */
[----:B------:R-:W-:Y:S02]  /*a550*/  ULDC.64 UR6, c[0x0][0xbd8] ;  /* 0x0002f60000067ab9 */ /* 0x000fe40000000a00 */
[----:B------:R-:W-:Y:S01]  /*a560*/  UIMAD.WIDE UR6, UR36, 0x4, UR6 ;  /* 0x00000004240678a5 */ /* 0x000fe2000f8e0206 */
[----:B------:R-:W0:Y:S01]  /*a570*/  LDC R0, c[0x0][0xa88] ;  /* 0x0002a200ff007b82 */ /* 0x000e220000000800 */
[----:B------:R-:W-:-:S04]  /*a580*/  PLOP3.LUT P1, PT, PT, PT, UP0, 0x80, 0x0 ;  /* 0x000000000000781c */ /* 0x000fc80003f2f008 */
[----:B------:R-:W-:Y:S02]  /*a590*/  IMAD.U32 R2, RZ, RZ, UR6 ;  /* 0x00000006ff027e24 */ /* 0x000fe4000f8e00ff */
[----:B------:R-:W-:Y:S01]  /*a5a0*/  IMAD.U32 R3, RZ, RZ, UR7 ;  /* 0x00000007ff037e24 */ /* 0x000fe2000f8e00ff */
[----:B------:R-:W-:Y:S02]  /*a5b0*/  ULDC.64 UR6, c[0x0][0xbe0] ;  /* 0x0002f80000067ab9 */ /* 0x000fe40000000a00 */
[----:B------:R-:W-:-:S04]  /*a5c0*/  UISETP.NE.U32.AND UP1, UPT, UR6, URZ, UPT ;  /* 0x0000003f0600728c */ /* 0x000fc8000bf25070 */
[----:B------:R-:W-:Y:S01]  /*a5d0*/  UISETP.NE.AND.EX UP1, UPT, UR7, URZ, UPT, UP1 ;  /* 0x0000003f0700728c */ /* 0x000fe2000bf25310 */
[----:B------:R1:W5:Y:S05]  /*a5e0*/  @P1 LDG.E R7, desc[UR46][R2.64] ;  /* 0x0000002e02071981 */ /* 0x00036a000c1e1900 */
[----:B------:R-:W-:-:S05]  /*a5f0*/  PLOP3.LUT P2, PT, PT, PT, UP1, 0x80, 0x0 ;  /* 0x000000000000781c */ /* 0x000fca0003f4f018 */
[----:B------:R-:W-:Y:S02]  /*a600*/  @UP1 ULDC.64 UR6, c[0x0][0xbe0] ;  /* 0x0002f80000061ab9 */ /* 0x000fe40000000a00 */
[----:B------:R-:W-:-:S06]  /*a610*/  @UP1 UIMAD.WIDE UR6, UR36, 0x4, UR6 ;  /* 0x00000004240618a5 */ /* 0x000fcc000f8e0206 */
[----:B------:R-:W-:Y:S02]  /*a620*/  IMAD.U32 R4, RZ, RZ, UR6 ;  /* 0x00000006ff047e24 */ /* 0x000fe4000f8e00ff */
[----:B------:R-:W-:-:S05]  /*a630*/  IMAD.U32 R5, RZ, RZ, UR7 ;  /* 0x00000007ff057e24 */ /* 0x000fca000f8e00ff */
[----:B0-----:R1:W5:Y:S01]  /*a640*/  @P2 LDG.E R0, desc[UR46][R4.64] ;  /* 0x0000002e04002981 */ /* 0x001362000c1e1900 */
[----:B------:R-:W-:Y:S01]  /*a650*/  ISETP.GE.AND P0, PT, R236, 0x80, PT ;  /* 0x00000080ec00780c */ /* 0x000fe20003f06270 */
[----:B------:R-:W-:-:S12]  /*a660*/  @P2 BRA `(.L_x_156) ;  /* 0x0000000000102947 */ /* 0x000fd80003800000 */
[----:B------:R-:W-:Y:S05]  /*a670*/  @!P1 BRA `(.L_x_156) ;  /* 0x00000000000c9947 */ /* 0x000fea0003800000 */
[----:B-1----:R-:W2:Y:S04]  /*a680*/  LDG.E R5, desc[UR46][R2.64] ;  /* 0x0000002e02057981 */ /* 0x002ea8000c1e1900 */
[----:B-----5:R-:W2:Y:S02]  /*a690*/  LDG.E R0, desc[UR46][R2.64+0x4] ;  /* 0x0000042e02007981 */ /* 0x020ea4000c1e1900 */
[----:B--2---:R-:W-:-:S07]  /*a6a0*/  IMAD.IADD R0, R0, 0x1, -R5 ;  /* 0x0000000100007824 */ /* 0x004fce00078e0a05 */
.L_x_156:
[----:B------:R-:W-:Y:S01]  /*a6b0*/  USHF.R.S32.HI UR7, URZ, 0x1f, UR39 ;  /* 0x0000001f3f077899 */ /* 0x000fe20008011427 */
[----:B------:R-:W-:Y:S01]  /*a6c0*/  BSSY B1, `(.L_x_157) ;  /* 0x000001e000017945 */ /* 0x000fe20003800000 */
[----:B------:R-:W-:Y:S01]  /*a6d0*/  USEL UR36, UR36, URZ, !UP0 ;  /* 0x0000003f24247287 */ /* 0x000fe2000c000000 */
[----:B------:R-:W-:Y:S01]  /*a6e0*/  SHF.R.S32.HI R9, RZ, 0x1f, R16 ;  /* 0x0000001fff097819 */ /* 0x000fe20000011410 */
[----:B------:R-:W-:Y:S01]  /*a6f0*/  USEL UR37, UR37, URZ, !UP0 ;  /* 0x0000003f25257287 */ /* 0x000fe2000c000000 */
[----:B-----5:R-:W-:Y:S01]  /*a700*/  SHF.R.S32.HI R6, RZ, 0x1f, R7 ;  /* 0x0000001fff067819 */ /* 0x020fe20000011407 */
[----:B------:R-:W-:Y:S10]  /*a710*/  @P0 BRA `(.L_x_158) ;  /* 0x0000000000600947 */ /* 0x000ff40003800000 */
[----:B-1----:R-:W0:Y:S02]  /*a720*/  S2R R2, SR_TID.X ;  /* 0x0000000000027919 */ /* 0x002e240000002100 */
[----:B0-----:R-:W-:-:S04]  /*a730*/  IMAD R2, R17, 0x80, R2 ;  /* 0x0000008011027824 */ /* 0x001fc800078e0202 */
[----:B------:R-:W-:-:S05]  /*a740*/  VIADD R3, R2, 0xffffff80 ;  /* 0xffffff8002037836 */ /* 0x000fca0000000000 */
[----:B------:R-:W-:-:S13]  /*a750*/  ISETP.GE.AND P0, PT, R3, R0, PT ;  /* 0x000000000300720c */ /* 0x000fda0003f06270 */
[----:B------:R-:W-:Y:S05]  /*a760*/  @P0 BRA `(.L_x_158) ;  /* 0x00000000004c0947 */ /* 0x000fea0003800000 */
[C---:B------:R-:W-:Y:S01]  /*a770*/  IADD3 R2, P0, R3.reuse, R7, RZ ;  /* 0x0000000703027210 */ /* 0x040fe20007f1e0ff */
[----:B------:R-:W-:Y:S02]  /*a780*/  ULDC.64 UR8, c[0x0][0xb70] ;  /* 0x0002dc0000087ab9 */ /* 0x000fe40000000a00 */
[----:B------:R-:W-:Y:S01]  /*a790*/  UIMAD UR4, UR7, UR8, URZ ;  /* 0x00000008070472a4 */ /* 0x000fe2000f8e023f */
[----:B------:R-:W-:Y:S01]  /*a7a0*/  LEA.HI.X.SX32 R3, R3, R6, 0x1, P0 ;  /* 0x0000000603037211 */ /* 0x000fe200000f0eff */
[----:B------:R-:W-:Y:S02]  /*a7b0*/  IMAD.U32 R5, RZ, RZ, UR8 ;  /* 0x00000008ff057e24 */ /* 0x000fe4000f8e00ff */
[----:B------:R-:W-:Y:S02]  /*a7c0*/  UIMAD UR4, UR39, UR9, UR4 ;  /* 0x00000009270472a4 */ /* 0x000fe4000f8e0204 */
[----:B------:R-:W-:Y:S01]  /*a7d0*/  IMAD.WIDE.U32 R2, R5, UR39, R2 ;  /* 0x0000002705027c25 */ /* 0x000fe2000f8e0002 */
[----:B------:R-:W-:-:S02]  /*a7e0*/  ULDC.64 UR8, c[0x0][0xb78] ;  /* 0x0002de0000087ab9 */ /* 0x000fc40000000a00 */
[----:B------:R-:W-:Y:S01]  /*a7f0*/  UIMAD UR6, UR37, UR8, URZ ;  /* 0x00000008250672a4 */ /* 0x000fe2000f8e023f */
[----:B------:R-:W-:Y:S02]  /*a800*/  VIADD R3, R3, UR4 ;  /* 0x0000000403037c36 */ /* 0x000fe40008000000 */
[----:B------:R-:W-:Y:S01]  /*a810*/  IMAD.U32 R5, RZ, RZ, UR8 ;  /* 0x00000008ff057e24 */ /* 0x000fe2000f8e00ff */
[----:B------:R-:W-:-:S03]  /*a820*/  UIMAD UR6, UR36, UR9, UR6 ;  /* 0x00000009240672a4 */ /* 0x000fc6000f8e0206 */
[----:B------:R-:W-:Y:S01]  /*a830*/  IMAD.WIDE.U32 R2, R5, UR36, R2 ;  /* 0x0000002405027c25 */ /* 0x000fe2000f8e0002 */
[----:B------:R-:W-:-:S03]  /*a840*/  ULDC.64 UR8, c[0x0][0xb40] ;  /* 0x0002d00000087ab9 */ /* 0x000fc60000000a00 */
[----:B------:R-:W-:Y:S01]  /*a850*/  VIADD R3, R3, UR6 ;  /* 0x0000000603037c36 */ /* 0x000fe20008000000 */
[----:B------:R-:W-:-:S04]  /*a860*/  LEA R4, P0, R2, UR8, 0x2 ;  /* 0x0000000802047c11 */ /* 0x000fc8000f8010ff */
[----:B------:R-:W-:Y:S01]  /*a870*/  LEA.HI.X R5, R2, UR9, R3, 0x2, P0 ;  /* 0x0000000902057c11 */ /* 0x000fe200080f1403 */
[----:B------:R-:W-:-:S05]  /*a880*/  IMAD.MOV.U32 R3, RZ, RZ, -0x800000 ;  /* 0xff800000ff037424 */ /* 0x000fca00078e00ff */
[----:B------:R0:W-:Y:S03]  /*a890*/  STG.E desc[UR46][R4.64], R3 ;  /* 0x0000000304007986 */ /* 0x0001e6000c10192e */
.L_x_158:
[----:B------:R-:W-:Y:S05]  /*a8a0*/  BSYNC B1 ;  /* 0x0000000000017941 */ /* 0x000fea0003800000 */
.L_x_157:
[----:B------:R-:W-:Y:S01]  /*a8b0*/  ULDC.64 UR8, c[0x0][0xaa0] ;  /* 0x0002a80000087ab9 */ /* 0x000fe20000000a00 */
[----:B-1----:R-:W-:Y:S01]  /*a8c0*/  IMAD.MOV.U32 R2, RZ, RZ, R16 ;  /* 0x000000ffff027224 */ /* 0x002fe200078e0010 */
[----:B------:R-:W-:Y:S01]  /*a8d0*/  BSSY B1, `(.L_x_159) ;  /* 0x0000033000017945 */ /* 0x000fe20003800000 */
[----:B0-----:R-:W-:Y:S02]  /*a8e0*/  IMAD.MOV.U32 R3, RZ, RZ, R9 ;  /* 0x000000ffff037224 */ /* 0x001fe400078e0009 */
[----:B------:R-:W-:Y:S02]  /*a8f0*/  IMAD R4, R6, UR8, RZ ;  /* 0x0000000806047c24 */ /* 0x000fe4000f8e02ff */
[----:B------:R-:W-:-:S04]  /*a900*/  IMAD.WIDE.U32 R2, R7, UR8, R2 ;  /* 0x0000000807027c25 */ /* 0x000fc8000f8e0002 */
[----:B------:R-:W-:Y:S01]  /*a910*/  IMAD R7, R7, UR9, R4 ;  /* 0x0000000907077c24 */ /* 0x000fe2000f8e0204 */
[----:B------:R-:W-:Y:S01]  /*a920*/  ULDC.64 UR8, c[0x0][0xae0] ;  /* 0x0002b80000087ab9 */ /* 0x000fe20000000a00 */
[----:B------:R-:W-:Y:S01]  /*a930*/  IMAD R11, R17, -0x80, R0 ;  /* 0xffffff80110b7824 */ /* 0x000fe200078e0200 */
[----:B------:R-:W-:Y:S01]  /*a940*/  UIMAD UR4, UR7, UR8, URZ ;  /* 0x00000008070472a4 */ /* 0x000fe2000f8e023f */
[----:B------:R-:W-:Y:S01]  /*a950*/  IMAD.IADD R3, R3, 0x1, R7 ;  /* 0x0000000103037824 */ /* 0x000fe200078e0207 */
[----:B------:R-:W-:Y:S01]  /*a960*/  SHF.R.S32.HI R7, RZ, 0x1f, R18 ;  /* 0x0000001fff077819 */ /* 0x000fe20000011412 */
[----:B------:R-:W-:Y:S01]  /*a970*/  IMAD.U32 R5, RZ, RZ, UR8 ;  /* 0x00000008ff057e24 */ /* 0x000fe2000f8e00ff */
[----:B------:R-:W-:Y:S01]  /*a980*/  UIMAD UR4, UR39, UR9, UR4 ;  /* 0x00000009270472a4 */ /* 0x000fe2000f8e0204 */
[----:B------:R-:W-:Y:S01]  /*a990*/  ISETP.GE.AND P2, PT, R18, R11, PT ;  /* 0x0000000b1200720c */ /* 0x000fe20003f46270 */
[----:B------:R-:W-:Y:S01]  /*a9a0*/  ULDC.64 UR6, c[0x0][0xae8] ;  /* 0x0002ba0000067ab9 */ /* 0x000fe20000000a00 */
[----:B------:R-:W-:-:S04]  /*a9b0*/  IMAD.WIDE.U32 R2, R5, UR39, R2 ;  /* 0x0000002705027c25 */ /* 0x000fc8000f8e0002 */
[----:B------:R-:W-:Y:S01]  /*a9c0*/  VIADD R3, R3, UR4 ;  /* 0x0000000403037c36 */ /* 0x000fe20008000000 */
[----:B------:R-:W-:Y:S01]  /*a9d0*/  UIMAD UR4, UR37, UR6, URZ ;  /* 0x00000006250472a4 */ /* 0x000fe2000f8e023f */
[C---:B------:R-:W-:Y:S02]  /*a9e0*/  VIADD R4, R18.reuse, 0x40 ;  /* 0x0000004012047836 */ /* 0x040fe40000000000 */
[----:B------:R-:W-:Y:S01]  /*a9f0*/  IMAD.U32 R5, RZ, RZ, UR6 ;  /* 0x00000006ff057e24 */ /* 0x000fe2000f8e00ff */
[----:B------:R-:W-:Y:S01]  /*aa00*/  UIMAD UR4, UR36, UR7, UR4 ;  /* 0x00000007240472a4 */ /* 0x000fe2000f8e0204 */
[----:B------:R-:W-:Y:S01]  /*aa10*/  VIADD R0, R18, 0x20 ;  /* 0x0000002012007836 */ /* 0x000fe20000000000 */
[----:B------:R-:W-:Y:S01]  /*aa20*/  ISETP.GE.AND P0, PT, R4, R11, PT ;  /* 0x0000000b0400720c */ /* 0x000fe20003f06270 */
[----:B------:R-:W-:-:S03]  /*aa30*/  IMAD.WIDE.U32 R4, R5, UR36, R2 ;  /* 0x0000002405047c25 */ /* 0x000fc6000f8e0002 */
[----:B------:R-:W-:Y:S01]  /*aa40*/  ISETP.GE.AND P1, PT, R0, R11, PT ;  /* 0x0000000b0000720c */ /* 0x000fe20003f26270 */
[----:B------:R-:W-:Y:S02]  /*aa50*/  IMAD.MOV.U32 R6, RZ, RZ, R18 ;  /* 0x000000ffff067224 */ /* 0x000fe400078e0012 */
[----:B------:R-:W-:Y:S02]  /*aa60*/  VIADD R13, R5, UR4 ;  /* 0x00000004050d7c36 */ /* 0x000fe40008000000 */
[----:B------:R-:W-:-:S04]  /*aa70*/  IMAD.WIDE R6, R17, 0x80, R6 ;  /* 0x0000008011067825 */ /* 0x000fc800078e0206 */
[----:B------:R-:W-:Y:S01]  /*aa80*/  VIADD R0, R18, 0x60 ;  /* 0x0000006012007836 */ /* 0x000fe20000000000 */
[----:B------:R-:W-:Y:S06]  /*aa90*/  @P2 BRA `(.L_x_160) ;  /* 0x0000000000582947 */ /* 0x000fec0003800000 */
[C---:B------:R-:W-:Y:S01]  /*aaa0*/  VIADD R2, R16.reuse, 0x40 ;  /* 0x0000004010027836 */ /* 0x040fe20000000000 */
[----:B------:R-:W-:Y:S01]  /*aab0*/  ULDC UR4, c[0x0][0xa8c] ;  /* 0x0002a30000047ab9 */ /* 0x000fe20000000800 */
[C---:B------:R-:W-:Y:S01]  /*aac0*/  VIADD R3, R16.reuse, 0x80 ;  /* 0x0000008010037836 */ /* 0x040fe20000000000 */
[----:B------:R-:W-:Y:S01]  /*aad0*/  ULDC.64 UR6, c[0x0][0xad8] ;  /* 0x0002b60000067ab9 */ /* 0x000fe20000000a00 */
[----:B------:R-:W-:Y:S01]  /*aae0*/  VIADD R8, R16, 0xc0 ;  /* 0x000000c010087836 */ /* 0x000fe20000000000 */
[----:B------:R-:W-:Y:S01]  /*aaf0*/  ISETP.GE.AND P4, PT, R2, UR4, PT ;  /* 0x0000000402007c0c */ /* 0x000fe2000bf86270 */
[----:B------:R-:W-:Y:S01]  /*ab00*/  IMAD R9, R7, UR6, RZ ;  /* 0x0000000607097c24 */ /* 0x000fe2000f8e02ff */
[----:B------:R-:W-:Y:S01]  /*ab10*/  ISETP.GE.AND P5, PT, R3, UR4, PT ;  /* 0x0000000403007c0c */ /* 0x000fe2000bfa6270 */
[----:B------:R-:W-:Y:S01]  /*ab20*/  IMAD.MOV.U32 R2, RZ, RZ, R4 ;  /* 0x000000ffff027224 */ /* 0x000fe200078e0004 */
[----:B------:R-:W-:Y:S01]  /*ab30*/  ISETP.GE.AND P3, PT, R16, UR4, PT ;  /* 0x0000000410007c0c */ /* 0x000fe2000bf66270 */
[----:B------:R-:W-:Y:S01]  /*ab40*/  IMAD.MOV.U32 R3, RZ, RZ, R13 ;  /* 0x000000ffff037224 */ /* 0x000fe200078e000d */
[----:B------:R-:W-:Y:S01]  /*ab50*/  ISETP.GE.AND P6, PT, R8, UR4, PT ;  /* 0x0000000408007c0c */ /* 0x000fe2000bfc6270 */
[----:B------:R-:W-:-:S02]  /*ab60*/  IMAD R9, R6, UR7, R9 ;  /* 0x0000000706097c24 */ /* 0x000fc4000f8e0209 */
[----:B------:R-:W-:Y:S01]  /*ab70*/  IMAD.WIDE.U32 R2, R6, UR6, R2 ;  /* 0x0000000606027c25 */ /* 0x000fe2000f8e0002 */
[----:B------:R-:W-:-:S03]  /*ab80*/  ULDC.64 UR6, c[0x0][0xa80] ;  /* 0x0002a00000067ab9 */ /* 0x000fc60000000a00 */
[----:B------:R-:W-:Y:S01]  /*ab90*/  IMAD.IADD R3, R3, 0x1, R9 ;  /* 0x0000000103037824 */ /* 0x000fe200078e0209 */
[----:B------:R-:W-:-:S04]  /*aba0*/  LEA R8, P2, R2, UR6, 0x1 ;  /* 0x0000000602087c11 */ /* 0x000fc8000f8408ff */
[----:B------:R-:W-:-:S05]  /*abb0*/  LEA.HI.X R9, R2, UR7, R3, 0x1, P2 ;  /* 0x0000000702097c11 */ /* 0x000fca00090f0c03 */
[----:B------:R0:W-:Y:S04]  /*abc0*/  @!P3 STG.E.128 desc[UR46][R8.64], RZ ;  /* 0x000000ff0800b986 */ /* 0x0001e8000c101d2e */
[----:B------:R0:W-:Y:S04]  /*abd0*/  @!P4 STG.E.128 desc[UR46][R8.64+0x80], RZ ;  /* 0x000080ff0800c986 */ /* 0x0001e8000c101d2e */
[----:B------:R0:W-:Y:S04]  /*abe0*/  @!P5 STG.E.128 desc[UR46][R8.64+0x100], RZ ;  /* 0x000100ff0800d986 */ /* 0x0001e8000c101d2e */
[----:B------:R0:W-:Y:S02]  /*abf0*/  @!P6 STG.E.128 desc[UR46][R8.64+0x180], RZ ;  /* 0x000180ff0800e986 */ /* 0x0001e4000c101d2e */
.L_x_160:
[----:B------:R-:W-:Y:S05]  /*ac00*/  BSYNC B1 ;  /* 0x0000000000017941 */ /* 0x000fea0003800000 */
.L_x_159:
[----:B------:R-:W-:Y:S01]  /*ac10*/  BSSY B1, `(.L_x_161) ;  /* 0x000001b000017945 */ /* 0x000fe20003800000 */
[----:B------:R-:W-:-:S03]  /*ac20*/  ISETP.GE.AND P2, PT, R0, R11, PT ;  /* 0x0000000b0000720c */ /* 0x000fc60003f46270 */
[----:B------:R-:W-:Y:S10]  /*ac30*/  @P1 BRA `(.L_x_162) ;  /* 0x0000000000601947 */ /* 0x000ff40003800000 */
[----:B0-----:R-:W-:Y:S01]  /*ac40*/  IADD3 R9, P1, R6, 0x20, RZ ;  /* 0x0000002006097810 */ /* 0x001fe20007f3e0ff */
        /* <DEDUP_REMOVED lines=11> */
[----:B------:R-:W-:Y:S02]  /*ad00*/  VIADD R8, R16, 0xc0 ;  /* 0x000000c010087836 */ /* 0x000fe40000000000 */
[----:B------:R-:W-:-:S03]  /*ad10*/  IMAD.WIDE.U32 R2, R9, UR6, R2 ;  /* 0x0000000609027c25 */ /* 0x000fc6000f8e0002 */
[----:B------:R-:W-:Y:S01]  /*ad20*/  ISETP.GE.AND P6, PT, R8, UR4, PT ;  /* 0x0000000408007c0c */ /* 0x000fe2000bfc6270 */
[----:B------:R-:W-:Y:S01]  /*ad30*/  IMAD R9, R9, UR7, R0 ;  /* 0x0000000709097c24 */ /* 0x000fe2000f8e0200 */
[----:B------:R-:W-:Y:S02]  /*ad40*/  ULDC.64 UR6, c[0x0][0xa80] ;  /* 0x0002a00000067ab9 */ /* 0x000fe40000000a00 */
[----:B------:R-:W-:Y:S01]  /*ad50*/  LEA R8, P1, R2, UR6, 0x1 ;  /* 0x0000000602087c11 */ /* 0x000fe2000f8208ff */
[----:B------:R-:W-:-:S05]  /*ad60*/  IMAD.IADD R3, R3, 0x1, R9 ;  /* 0x0000000103037824 */ /* 0x000fca00078e0209 */
[----:B------:R-:W-:-:S05]  /*ad70*/  LEA.HI.X R9, R2, UR7, R3, 0x1, P1 ;  /* 0x0000000702097c11 */ /* 0x000fca00088f0c03 */
[----:B------:R1:W-:Y:S04]  /*ad80*/  @!P3 STG.E.128 desc[UR46][R8.64], RZ ;  /* 0x000000ff0800b986 */ /* 0x0003e8000c101d2e */
[----:B------:R1:W-:Y:S04]  /*ad90*/  @!P4 STG.E.128 desc[UR46][R8.64+0x80], RZ ;  /* 0x000080ff0800c986 */ /* 0x0003e8000c101d2e */
[----:B------:R1:W-:Y:S04]  /*ada0*/  @!P5 STG.E.128 desc[UR46][R8.64+0x100], RZ ;  /* 0x000100ff0800d986 */ /* 0x0003e8000c101d2e */
[----:B------:R1:W-:Y:S02]  /*adb0*/  @!P6 STG.E.128 desc[UR46][R8.64+0x180], RZ ;  /* 0x000180ff0800e986 */ /* 0x0003e4000c101d2e */
.L_x_162:
[----:B------:R-:W-:Y:S05]  /*adc0*/  BSYNC B1 ;  /* 0x0000000000017941 */ /* 0x000fea0003800000 */
.L_x_161:
[----:B------:R-:W-:Y:S04]  /*add0*/  BSSY B1, `(.L_x_163) ;  /* 0x000001a000017945 */ /* 0x000fe80003800000 */
[----:B------:R-:W-:Y:S05]  /*ade0*/  @P0 BRA `(.L_x_164) ;  /* 0x0000000000600947 */ /* 0x000fea0003800000 */
[----:B01----:R-:W-:Y:S01]  /*adf0*/  IADD3 R9, P0, R6, 0x40, RZ ;  /* 0x0000004006097810 */ /* 0x003fe20007f1e0ff */
        /* <DEDUP_REMOVED lines=23> */
.L_x_164:
[----:B------:R-:W-:Y:S05]  /*af70*/  BSYNC B1 ;  /* 0x0000000000017941 */ /* 0x000fea0003800000 */
.L_x_163:
[----:B------:R-:W-:Y:S05]  /*af80*/  @P2 BRA `(.L_x_155) ;  /* 0x0000000000602947 */ /* 0x000fea0003800000 */
[----:B------:R-:W-:Y:S01]  /*af90*/  IADD3 R5, P0, R6, 0x60, RZ ;  /* 0x0000006006057810 */ /* 0x000fe20007f1e0ff */
        /* <DEDUP_REMOVED lines=8> */
[----:B------:R-:W-:-:S02]  /*b020*/  VIADD R4, R16, 0x80 ;  /* 0x0000008010047836 */ /* 0x000fc40000000000 */
[----:B------:R-:W-:Y:S02]  /*b030*/  IMAD R6, R6, UR6, RZ ;  /* 0x0000000606067c24 */ /* 0x000fe4000f8e02ff */
[----:B------:R-:W-:Y:S01]  /*b040*/  VIADD R0, R16, 0xc0 ;  /* 0x000000c010007836 */ /* 0x000fe20000000000 */
[----:B------:R-:W-:Y:S01]  /*b050*/  ISETP.GE.AND P3, PT, R4, UR4, PT ;  /* 0x0000000404007c0c */ /* 0x000fe2000bf66270 */
        /* <DEDUP_REMOVED lines=11> */
.L_x_155:
[----:B------:R-:W-:Y:S05]  /*b110*/  BSYNC B0 ;  /* 0x0000000000007941 */ /* 0x000fea0003800000 */
.L_x_146:
[----:B------:R-:W-:Y:S02]  /*b120*/  ULDC UR4, c[0x0][0xc14] ;  /* 0x0003050000047ab9 */ /* 0x000fe40000000800 */
[----:B------:R-:W-:-:S13]  /*b130*/  ISETP.GE.AND P0, PT, R83, UR4, PT ;  /* 0x0000000453007c0c */ /* 0x000fda000bf06270 */
[----:B------:R-:W-:Y:S05]  /*b140*/  @!P0 BRA `(.L_x_165) ;  /* 0xffffff5c00148947 */ /* 0x000fea000383ffff */
[----:B------:R-:W-:Y:S05]  /*b150*/  EXIT ;  /* 0x000000000000794d */ /* 0x000fea0003800000 */
.L_x_120:
[----:B------:R-:W-:-:S08]  /*b160*/  NOP ;  /* 0x0000000000007918 */ /* 0x000fd00000000000 */
[----:B------:R-:W0:-:S00]  /*b170*/  USETMAXREG.DEALLOC.CTAPOOL 0x18 ;  /* 0x00000018000079c8 */ /* 0x000e0000080e0500 */
[----:B0-----:R-:W2:Y:S01]  /*b180*/  LDL.LU R2, [R1+0x34] ;  /* 0x0000340001027983 */ /* 0x001ea20000300800 */
[----:B------:R-:W-:-:S06]  /*b190*/  LOP3.LUT R0, R0, 0x3, RZ, 0xc0, !PT ;  /* 0x0000000300007812 */ /* 0x000fcc00078ec0ff */
[----:B------:R-:W0:Y:S02]  /*b1a0*/  SHFL.IDX PT, R0, R0, RZ, 0x1f ;  /* 0x00001fff00007589 */ /* 0x000e2400000e0000 */
[----:B0-----:R-:W-:Y:S01]  /*b1b0*/  ISETP.NE.AND P0, PT, R0, RZ, PT ;  /* 0x000000ff0000720c */ /* 0x001fe20003f05270 */
[----:B------:R-:W-:Y:S01]  /*b1c0*/  IMAD.MOV.U32 R0, RZ, RZ, RZ ;  /* 0x000000ffff007224 */ /* 0x000fe200078e00ff */
[----:B--2---:R-:W-:-:S11]  /*b1d0*/  LOP3.LUT R2, R2, 0xfffffffd, RZ, 0xc0, !PT ;  /* 0xfffffffd02027812 */ /* 0x004fd600078ec0ff */
[----:B------:R-:W-:-:S05]  /*b1e0*/  @P0 LOP3.LUT R2, R2, 0x2, RZ, 0xfc, !PT ;  /* 0x0000000202020812 */ /* 0x000fca00078efcff */
[----:B------:R0:W-:Y:S01]  /*b1f0*/  STL [R1+0x34], R2 ;  /* 0x0000340201007387 */ /* 0x0001e20000100800 */
[----:B------:R-:W-:Y:S05]  /*b200*/  @!P0 BRA `(.L_x_166) ;  /* 0x00000000002c8947 */ /* 0x000fea0003800000 */
[----:B------:R-:W1:Y:S08]  /*b210*/  S2UR UR5, SR_CgaCtaId ;  /* 0x00000000000579c3 */ /* 0x000e700000008800 */
[----:B------:R-:W-:Y:S06]  /*b220*/  BAR.SYNC.DEFER_BLOCKING 0x5, 0x180 ;  /* 0x0146000000007b1d */ /* 0x000fec0000010000 */
[----:B------:R-:W-:-:S02]  /*b230*/  UMOV UR4, 0x400 ;  /* 0x0000040000047882 */ /* 0x000fc40000000000 */
[----:B-1----:R-:W-:-:S09]  /*b240*/  ULEA UR4, UR5, UR4, 0x18 ;  /* 0x0000000405047291 */ /* 0x002fd2000f8ec03f */
[----:B------:R-:W1:Y:S04]  /*b250*/  LDS.128 R4, [UR4+0x388d0] ;  /* 0x0388d004ff047984 */ /* 0x000e680008000c00 */
[----:B-1----:R1:W-:Y:S01]  /*b260*/  STL [R1+0x24], R5 ;  /* 0x0000240501007387 */ /* 0x0023e20000100800 */
[----:B------:R-:W-:Y:S02]  /*b270*/  R2UR UR52, R7 ;  /* 0x00000000073472ca */ /* 0x000fe400000e0000 */
[----:B------:R-:W-:Y:S01]  /*b280*/  R2UR UR38, R6 ;  /* 0x00000000062672ca */ /* 0x000fe200000e0000 */
[----:B------:R1:W-:Y:S01]  /*b290*/  STL [R1+0x20], R4 ;  /* 0x0000200401007387 */ /* 0x0003e20000100800 */
[----:B------:R-:W-:Y:S06]  /*b2a0*/  BAR.ARV 0x4, 0x180 ;  /* 0x0106000000007b1d */ /* 0x000fec0000002000 */
[----:B------:R-:W-:Y:S07]  /*b2b0*/  BRA `(.L_x_167) ;  /* 0x0000000800247947 */ /* 0x000fee0003800000 */
.L_x_166:
[----:B0-----:R-:W0:Y:S01]  /*b2c0*/  S2R R2, SR_TID.X ;  /* 0x0000000000027919 */ /* 0x001e220000002100 */
[----:B------:R-:W-:Y:S01]  /*b2d0*/  ULDC UR4, c[0x0][0xc14] ;  /* 0x0003050000047ab9 */ /* 0x000fe20000000800 */
[----:B------:R-:W1:Y:S01]  /*b2e0*/  LDC R9, c[0x0][0xc10] ;  /* 0x00030400ff097b82 */ /* 0x000e620000000800 */
[----:B0-----:R-:W-:-:S04]  /*b2f0*/  LOP3.LUT R5, R2, 0x1f, RZ, 0xc0, !PT ;  /* 0x0000001f02057812 */ /* 0x001fc800078ec0ff */
[----:B------:R-:W-:-:S04]  /*b300*/  ISETP.NE.AND P0, PT, R5, 0x1f, PT ;  /* 0x0000001f0500780c */ /* 0x000fc80003f05270 */
[----:B------:R-:W-:-:S13]  /*b310*/  ISETP.GE.OR P1, PT, R5, UR4, !P0 ;  /* 0x0000000405007c0c */ /* 0x000fda000c726670 */
[----:B------:R-:W0:Y:S02]  /*b320*/  @!P1 LDC.64 R2, c[0x0][0xc58] ;  /* 0x00031600ff029b82 */ /* 0x000e240000000a00 */
[----:B0-----:R-:W-:-:S05]  /*b330*/  @!P1 IMAD.WIDE.U32 R2, R5, 0x4, R2 ;  /* 0x0000000405029825 */ /* 0x001fca00078e0002 */
[----:B------:R-:W2:Y:S01]  /*b340*/  @!P1 LDG.E R0, desc[UR46][R2.64] ;  /* 0x0000002e02009981 */ /* 0x000ea2000c1e1900 */
[C---:B------:R-:W-:Y:S01]  /*b350*/  ISETP.NE.AND P1, PT, R5.reuse, RZ, PT ;  /* 0x000000ff0500720c */ /* 0x040fe20003f25270 */
[----:B------:R-:W-:Y:S01]  /*b360*/  UMOV UR52, URZ ;  /* 0x0000003f00347c82 */ /* 0x000fe20008000000 */
[C---:B------:R-:W-:Y:S02]  /*b370*/  ISETP.GE.U32.AND P2, PT, R5.reuse, 0x2, PT ;  /* 0x000000020500780c */ /* 0x040fe40003f46070 */
[C---:B------:R-:W-:Y:S02]  /*b380*/  ISETP.GE.U32.AND P3, PT, R5.reuse, 0x4, PT ;  /* 0x000000040500780c */ /* 0x040fe40003f66070 */
[C---:B------:R-:W-:Y:S02]  /*b390*/  ISETP.GE.U32.AND P4, PT, R5.reuse, 0x8, PT ;  /* 0x000000080500780c */ /* 0x040fe40003f86070 */
[----:B------:R-:W-:Y:S01]  /*b3a0*/  ISETP.GE.U32.AND P5, PT, R5, 0x10, PT ;  /* 0x000000100500780c */ /* 0x000fe20003fa6070 */
[----:B--2---:R-:W0:Y:S02]  /*b3b0*/  SHFL.UP PT, R4, R0, 0x1, RZ ;  /* 0x0420000000047989 */ /* 0x004e2400000e00ff */
[----:B0-----:R-:W-:-:S05]  /*b3c0*/  SEL R7, R4, RZ, P1 ;  /* 0x000000ff04077207 */ /* 0x001fca0000800000 */
[----:B------:R-:W-:-:S05]  /*b3d0*/  IMAD.IADD R7, R0, 0x1, R7 ;  /* 0x0000000100077824 */ /* 0x000fca00078e0207 */
[----:B------:R-:W0:Y:S02]  /*b3e0*/  SHFL.UP PT, R4, R7, 0x2, RZ ;  /* 0x0440000007047989 */ /* 0x000e2400000e00ff */
[----:B0-----:R-:W-:-:S05]  /*b3f0*/  SEL R4, R4, RZ, P2 ;  /* 0x000000ff04047207 */ /* 0x001fca0001000000 */
[----:B------:R-:W-:-:S05]  /*b400*/  IMAD.IADD R4, R7, 0x1, R4 ;  /* 0x0000000107047824 */ /* 0x000fca00078e0204 */
[----:B------:R-:W0:Y:S02]  /*b410*/  SHFL.UP PT, R6, R4, 0x4, RZ ;  /* 0x0480000004067989 */ /* 0x000e2400000e00ff */
[----:B0-----:R-:W-:-:S05]  /*b420*/  SEL R3, R6, RZ, P3 ;  /* 0x000000ff06037207 */ /* 0x001fca0001800000 */
[----:B------:R-:W-:Y:S02]  /*b430*/  IMAD.IADD R3, R4, 0x1, R3 ;  /* 0x0000000104037824 */ /* 0x000fe400078e0203 */
[----:B------:R-:W0:Y:S03]  /*b440*/  S2R R4, SR_CTAID.X ;  /* 0x0000000000047919 */ /* 0x000e260000002500 */
[----:B------:R-:W2:Y:S02]  /*b450*/  SHFL.UP PT, R2, R3, 0x8, RZ ;  /* 0x0500000003027989 */ /* 0x000ea400000e00ff */
[----:B--2---:R-:W-:-:S05]  /*b460*/  SEL R2, R2, RZ, P4 ;  /* 0x000000ff02027207 */ /* 0x004fca0002000000 */
[----:B------:R-:W-:-:S05]  /*b470*/  IMAD.IADD R8, R3, 0x1, R2 ;  /* 0x0000000103087824 */ /* 0x000fca00078e0202 */
[----:B------:R-:W2:Y:S02]  /*b480*/  SHFL.UP PT, R2, R8, 0x10, RZ ;  /* 0x0600000008027989 */ /* 0x000ea400000e00ff */
[----:B--2---:R-:W-:-:S05]  /*b490*/  SEL R7, R2, RZ, P5 ;  /* 0x000000ff02077207 */ /* 0x004fca0002800000 */
[----:B------:R-:W-:-:S05]  /*b4a0*/  IMAD.IADD R2, R8, 0x1, R7 ;  /* 0x0000000108027824 */ /* 0x000fca00078e0207 */
[----:B------:R-:W1:Y:S02]  /*b4b0*/  SHFL.IDX PT, R6, R2, 0x1f, 0x1f ;  /* 0x03e01f0002067f89 */ /* 0x000e6400000e0000 */
[----:B-1----:R-:W-:Y:S02]  /*b4c0*/  IMAD R7, R6, R9, RZ ;  /* 0x0000000906077224 */ /* 0x002fe400078e02ff */
[----:B------:R-:W-:Y:S02]  /*b4d0*/  IMAD.MOV.U32 R6, RZ, RZ, RZ ;  /* 0x000000ffff067224 */ /* 0x000fe400078e00ff */
[----:B------:R-:W-:Y:S01]  /*b4e0*/  IMAD.MOV.U32 R10, RZ, RZ, R7 ;  /* 0x000000ffff0a7224 */ /* 0x000fe200078e0007 */
[----:B0-----:R-:W-:-:S13]  /*b4f0*/  ISETP.GT.AND P6, PT, R7, R4, PT ;  /* 0x000000040700720c */ /* 0x001fda0003fc4270 */
[----:B------:R-:W-:Y:S05]  /*b500*/  @P6 BRA `(.L_x_168) ;  /* 0x0000000000a46947 */ /* 0x000fea0003800000 */
[----:B------:R-:W-:Y:S01]  /*b510*/  IMAD.MOV.U32 R7, RZ, RZ, R10 ;  /* 0x000000ffff077224 */ /* 0x000fe200078e000a */
[----:B------:R-:W-:Y:S01]  /*b520*/  UMOV UR52, URZ ;  /* 0x0000003f00347c82 */ /* 0x000fe20008000000 */
[----:B------:R-:W-:Y:S01]  /*b530*/  ULDC UR6, c[0x0][0xc14] ;  /* 0x0003050000067ab9 */ /* 0x000fe20000000800 */
[----:B------:R-:W-:-:S05]  /*b540*/  ULDC UR5, c[0x0][0xc14] ;  /* 0x0003050000057ab9 */ /* 0x000fca0000000800 */
.L_x_172:
[----:B------:R-:W-:-:S03]  /*b550*/  UIADD3 UR4, UR52, 0x1f, URZ ;  /* 0x0000001f34047890 */ /* 0x000fc6000fffe03f */
[----:B------:R-:W-:Y:S01]  /*b560*/  UMOV UR52, UR5 ;  /* 0x0000000500347c82 */ /* 0x000fe20008000000 */
[----:B------:R-:W-:-:S06]  /*b570*/  UISETP.GE.AND UP0, UPT, UR4, UR6, UPT ;  /* 0x000000060400728c */ /* 0x000fcc000bf06270 */
[----:B------:R-:W-:-:S13]  /*b580*/  PLOP3.LUT P6, PT, PT, PT, UP0, 0x40, 0x0 ;  /* 0x000000000000781c */ /* 0x000fda0003fce808 */
[----:B------:R-:W-:Y:S05]  /*b590*/  @!P6 BRA `(.L_x_169) ;  /* 0x000000040034e947 */ /* 0x000fea0003800000 */
[----:B------:R-:W-:Y:S01]  /*b5a0*/  UMOV UR52, UR4 ;  /* 0x0000000400347c82 */ /* 0x000fe20008000000 */
[----:B------:R-:W-:Y:S01]  /*b5b0*/  BSSY B0, `(.L_x_170) ;  /* 0x0000008000007945 */ /* 0x000fe20003800000 */
[----:B------:R-:W-:Y:S02]  /*b5c0*/  VIADD R9, R5, UR52 ;  /* 0x0000003405097c36 */ /* 0x000fe40008000000 */
[----:B------:R-:W-:-:S03]  /*b5d0*/  IMAD.MOV.U32 R0, RZ, RZ, RZ ;  /* 0x000000ffff007224 */ /* 0x000fc600078e00ff */
[----:B------:R-:W-:-:S13]  /*b5e0*/  ISETP.GE.OR P6, PT, R9, UR6, !P0 ;  /* 0x0000000609007c0c */ /* 0x000fda000c7c6670 */
[----:B------:R-:W-:Y:S05]  /*b5f0*/  @P6 BRA `(.L_x_171) ;  /* 0x00000000000c6947 */ /* 0x000fea0003800000 */
[----:B------:R-:W0:Y:S02]  /*b600*/  LDC.64 R2, c[0x0][0xc58] ;  /* 0x00031600ff027b82 */ /* 0x000e240000000a00 */
[----:B0-----:R-:W-:-:S05]  /*b610*/  IMAD.WIDE R2, R9, 0x4, R2 ;  /* 0x0000000409027825 */ /* 0x001fca00078e0202 */
[----:B------:R0:W5:Y:S02]  /*b620*/  LDG.E R0, desc[UR46][R2.64] ;  /* 0x0000002e02007981 */ /* 0x000164000c1e1900 */
.L_x_171:
[----:B------:R-:W-:Y:S05]  /*b630*/  BSYNC B0 ;  /* 0x0000000000007941 */ /* 0x000fea0003800000 */
.L_x_170:
[----:B0----5:R-:W0:Y:S02]  /*b640*/  SHFL.UP PT, R2, R0, 0x1, RZ ;  /* 0x0420000000027989 */ /* 0x021e2400000e00ff */
[----:B0-----:R-:W-:-:S05]  /*b650*/  SEL R3, R2, RZ, P1 ;  /* 0x000000ff02037207 */ /* 0x001fca0000800000 */
[----:B------:R-:W-:-:S05]  /*b660*/  IMAD.IADD R3, R0, 0x1, R3 ;  /* 0x0000000100037824 */ /* 0x000fca00078e0203 */
[----:B------:R-:W0:Y:S02]  /*b670*/  SHFL.UP PT, R2, R3, 0x2, RZ ;  /* 0x0440000003027989 */ /* 0x000e2400000e00ff */
        /* <DEDUP_REMOVED lines=11> */
[----:B------:R-:W0:Y:S03]  /*b730*/  LDC R9, c[0x0][0xc10] ;  /* 0x00030400ff097b82 */ /* 0x000e260000000800 */
[----:B------:R-:W0:Y:S02]  /*b740*/  SHFL.IDX PT, R12, R2, 0x1f, 0x1f ;  /* 0x03e01f00020c7f89 */ /* 0x000e2400000e0000 */
[----:B0-----:R-:W-:-:S04]  /*b750*/  IMAD R12, R12, R9, RZ ;  /* 0x000000090c0c7224 */ /* 0x001fc800078e02ff */
[----:B------:R-:W-:-:S05]  /*b760*/  IMAD.IADD R7, R12, 0x1, R7 ;  /* 0x000000010c077824 */ /* 0x000fca00078e0207 */
[----:B------:R-:W-:-:S13]  /*b770*/  ISETP.GT.AND P6, PT, R7, R4, PT ;  /* 0x000000040700720c */ /* 0x000fda0003fc4270 */
[----:B------:R-:W-:Y:S05]  /*b780*/  @!P6 BRA `(.L_x_172) ;  /* 0xfffffffc0070e947 */ /* 0x000fea000383ffff */
[----:B------:R-:W-:-:S07]  /*b790*/  IMAD.MOV.U32 R10, RZ, RZ, R12 ;  /* 0x000000ffff0a7224 */ /* 0x000fce00078e000c */
.L_x_168:
[----:B------:R-:W-:-:S04]  /*b7a0*/  IMAD.IADD R8, R7, 0x1, -R10 ;  /* 0x0000000107087824 */ /* 0x000fc800078e0a0a */
[----:B------:R-:W-:-:S05]  /*b7b0*/  IMAD R3, R2, R9, R8 ;  /* 0x0000000902037224 */ /* 0x000fca00078e0208 */
[----:B------:R-:W-:-:S13]  /*b7c0*/  ISETP.GT.AND P0, PT, R3, R4, PT ;  /* 0x000000040300720c */ /* 0x000fda0003f04270 */
[----:B------:R-:W-:Y:S02]  /*b7d0*/  VOTEU.ANY UR5, UPT, !P0 ;  /* 0x0000000000057886 */ /* 0x000fe400040e0100 */
[----:B------:R-:W-:Y:S02]  /*b7e0*/  UPOPC UR4, UR5 ;  /* 0x00000005000472bf */ /* 0x000fe40008000000 */
[----:B------:R-:W-:-:S04]  /*b7f0*/  ISETP.NE.AND P0, PT, RZ, UR5, PT ;  /* 0x00000005ff007c0c */ /* 0x000fc8000bf05270 */
[----:B------:R-:W-:-:S05]  /*b800*/  IMAD.U32 R11, RZ, RZ, UR4 ;  /* 0x00000004ff0b7e24 */ /* 0x000fca000f8e00ff */
[----:B------:R-:W0:Y:S02]  /*b810*/  SHFL.IDX PT, R0, R0, R11, 0x1f ;  /* 0x00001f0b00007589 */ /* 0x000e2400000e0000 */
[----:B0-----:R-:W-:-:S04]  /*b820*/  IABS R7, R0 ;  /* 0x0000000000077213 */ /* 0x001fc80000000000 */
[----:B------:R-:W0:Y:S08]  /*b830*/  I2F.RP R10, R7 ;  /* 0x00000007000a7306 */ /* 0x000e300000209400 */
[----:B0-----:R-:W0:Y:S02]  /*b840*/  MUFU.RCP R10, R10 ;  /* 0x0000000a000a7308 */ /* 0x001e240000001000 */
[----:B0-----:R-:W-:-:S06]  /*b850*/  VIADD R3, R10, 0xffffffe ;  /* 0x0ffffffe0a037836 */ /* 0x001fcc0000000000 */
[----:B------:R-:W0:Y:S01]  /*b860*/  F2I.FTZ.U32.TRUNC.NTZ R3, R3 ;  /* 0x0000000300037305 */ /* 0x000e22000021f000 */
[----:B------:R-:W-:Y:S05]  /*b870*/  @!P0 BRA `(.L_x_173) ;  /* 0x00000000000c8947 */ /* 0x000fea0003800000 */
[----:B------:R-:W-:-:S06]  /*b880*/  UIADD3 UR5, UR4, -0x1, URZ ;  /* 0xffffffff04057890 */ /* 0x000fcc000fffe03f */
[----:B------:R-:W-:-:S05]  /*b890*/  IMAD.U32 R11, RZ, RZ, UR5 ;  /* 0x00000005ff0b7e24 */ /* 0x000fca000f8e00ff */
[----:B------:R1:W2:Y:S02]  /*b8a0*/  SHFL.IDX PT, R6, R2, R11, 0x1f ;  /* 0x00001f0b02067589 */ /* 0x0002a400000e0000 */
.L_x_173:
[--C-:B01----:R-:W-:Y:S01]  /*b8b0*/  IMAD.MOV R2, RZ, RZ, -R3.reuse ;  /* 0x000000ffff027224 */ /* 0x103fe200078e0a03 */
[----:B------:R-:W-:Y:S01]  /*b8c0*/  UIADD3 UR52, UR4, UR52, URZ ;  /* 0x0000003404347290 */ /* 0x000fe2000fffe03f */
[----:B--2---:R-:W-:Y:S02]  /*b8d0*/  IMAD R6, R6, R9, R8 ;  /* 0x0000000906067224 */ /* 0x004fe400078e0208 */
[----:B------:R-:W-:Y:S02]  /*b8e0*/  IMAD R9, R2, R7, RZ ;  /* 0x0000000702097224 */ /* 0x000fe400078e02ff */
[----:B------:R-:W-:Y:S01]  /*b8f0*/  IMAD.MOV.U32 R2, RZ, RZ, RZ ;  /* 0x000000ffff027224 */ /* 0x000fe200078e00ff */
[----:B------:R1:W-:Y:S03]  /*b900*/  STL [R1+0x20], R6 ;  /* 0x0000200601007387 */ /* 0x0003e60000100800 */
[----:B------:R-:W-:-:S04]  /*b910*/  IMAD.HI.U32 R2, R3, R9, R2 ;  /* 0x0000000903027227 */ /* 0x000fc800078e0002 */
[----:B------:R-:W-:Y:S01]  /*b920*/  IMAD.IADD R9, R4, 0x1, -R6 ;  /* 0x0000000104097824 */ /* 0x000fe200078e0a06 */
[----:B------:R-:W-:-:S04]  /*b930*/  IABS R4, R0 ;  /* 0x0000000000047213 */ /* 0x000fc80000000000 */
[----:B------:R-:W-:Y:S01]  /*b940*/  IABS R3, R9 ;  /* 0x0000000900037213 */ /* 0x000fe20000000000 */
[----:B------:R-:W-:-:S04]  /*b950*/  IMAD.MOV R4, RZ, RZ, -R4 ;  /* 0x000000ffff047224 */ /* 0x000fc800078e0a04 */
[----:B------:R-:W-:-:S04]  /*b960*/  IMAD.HI.U32 R2, R2, R3, RZ ;  /* 0x0000000302027227 */ /* 0x000fc800078e00ff */
[----:B------:R-:W-:Y:S01]  /*b970*/  IMAD R4, R2, R4, R3 ;  /* 0x0000000402047224 */ /* 0x000fe200078e0203 */
[----:B------:R-:W-:-:S04]  /*b980*/  LOP3.LUT R3, R9, R0, RZ, 0x3c, !PT ;  /* 0x0000000009037212 */ /* 0x000fc800078e3cff */
[----:B------:R-:W-:Y:S02]  /*b990*/  ISETP.GT.U32.AND P1, PT, R7, R4, PT ;  /* 0x000000040700720c */ /* 0x000fe40003f24070 */
[----:B------:R-:W-:-:S11]  /*b9a0*/  ISETP.GE.AND P2, PT, R3, RZ, PT ;  /* 0x000000ff0300720c */ /* 0x000fd60003f46270 */
[----:B------:R-:W-:Y:S02]  /*b9b0*/  @!P1 IMAD.IADD R4, R4, 0x1, -R7 ;  /* 0x0000000104049824 */ /* 0x000fe400078e0a07 */
[----:B------:R-:W-:Y:S01]  /*b9c0*/  @!P1 VIADD R2, R2, 0x1 ;  /* 0x0000000102029836 */ /* 0x000fe20000000000 */
[----:B------:R-:W-:Y:S02]  /*b9d0*/  ISETP.NE.AND P1, PT, R0, RZ, PT ;  /* 0x000000ff0000720c */ /* 0x000fe40003f25270 */
[----:B------:R-:W-:-:S13]  /*b9e0*/  ISETP.GE.U32.AND P0, PT, R4, R7, PT ;  /* 0x000000070400720c */ /* 0x000fda0003f06070 */
[----:B------:R-:W-:-:S04]  /*b9f0*/  @P0 VIADD R2, R2, 0x1 ;  /* 0x0000000102020836 */ /* 0x000fc80000000000 */
[----:B------:R-:W-:Y:S01]  /*ba00*/  @!P2 IMAD.MOV R2, RZ, RZ, -R2 ;  /* 0x000000ffff02a224 */ /* 0x000fe200078e0a02 */
[----:B------:R-:W-:-:S04]  /*ba10*/  @!P1 LOP3.LUT R2, RZ, R0, RZ, 0x33, !PT ;  /* 0x00000000ff029212 */ /* 0x000fc800078e33ff */
[----:B------:R-:W-:Y:S01]  /*ba20*/  R2UR UR38, R2 ;  /* 0x00000000022672ca */ /* 0x000fe200000e0000 */
[----:B------:R-:W-:-:S04]  /*ba30*/  IMAD.MOV R3, RZ, RZ, -R2 ;  /* 0x000000ffff037224 */ /* 0x000fc800078e0a02 */
[----:B------:R-:W-:-:S05]  /*ba40*/  IMAD R0, R0, R3, R9 ;  /* 0x0000000300007224 */ /* 0x000fca00078e0209 */
[----:B------:R1:W-:Y:S01]  /*ba50*/  STL [R1+0x24], R0 ;  /* 0x0000240001007387 */ /* 0x0003e20000100800 */
[----:B------:R-:W-:Y:S05]  /*ba60*/  BRA `(.L_x_174) ;  /* 0x00000000000c7947 */ /* 0x000fea0003800000 */
.L_x_169:
[----:B------:R0:W-:Y:S01]  /*ba70*/  STL [R1+0x20], R4 ;  /* 0x0000200401007387 */ /* 0x0001e20000100800 */
[----:B------:R-:W-:-:S03]  /*ba80*/  UMOV UR38, URZ ;  /* 0x0000003f00267c82 */ /* 0x000fc60008000000 */
[----:B------:R0:W-:Y:S02]  /*ba90*/  STL [R1+0x24], RZ ;  /* 0x000024ff01007387 */ /* 0x0001e40000100800 */
.L_x_174:
[----:B------:R-:W2:Y:S04]  /*baa0*/  LDL R2, [R1+0x24] ;  /* 0x0000240001027983 */ /* 0x000ea80000100800 */
[----:B0-----:R-:W3:Y:S01]  /*bab0*/  LDL R4, [R1+0x20] ;  /* 0x0000200001047983 */ /* 0x001ee20000100800 */
[----:B------:R-:W-:-:S13]  /*bac0*/  ISETP.NE.AND P0, PT, R5, RZ, PT ;  /* 0x000000ff0500720c */ /* 0x000fda0003f05270 */
[----:B------:R-:W0:Y:S01]  /*bad0*/  @!P0 S2R R3, SR_CgaCtaId ;  /* 0x0000000000038919 */ /* 0x000e220000008800 */
[----:B-1----:R-:W-:Y:S01]  /*bae0*/  @!P0 MOV R0, 0x400 ;  /* 0x0000040000008802 */ /* 0x002fe20000000f00 */
[----:B------:R-:W-:Y:S02]  /*baf0*/  IMAD.U32 R6, RZ, RZ, UR38 ;  /* 0x00000026ff067e24 */ /* 0x000fe4000f8e00ff */
[----:B------:R-:W-:Y:S01]  /*bb00*/  IMAD.U32 R7, RZ, RZ, UR52 ;  /* 0x00000034ff077e24 */ /* 0x000fe2000f8e00ff */
[----:B0-----:R-:W-:Y:S01]  /*bb10*/  @!P0 LEA R0, R3, R0, 0x18 ;  /* 0x0000000003008211 */ /* 0x001fe200078ec0ff */
[----:B--2---:R-:W-:-:S05]  /*bb20*/  IMAD.MOV.U32 R5, RZ, RZ, R2 ;  /* 0x000000ffff057224 */ /* 0x004fca00078e0002 */
[----:B---3--:R2:W-:Y:S01]  /*bb30*/  @!P0 STS.128 [R0+0x388d0], R4 ;  /* 0x0388d00400008388 */ /* 0x0085e20000000c00 */
[----:B------:R-:W-:Y:S06]  /*bb40*/  BAR.ARV 0x5, 0x180 ;  /* 0x0146000000007b1d */ /* 0x000fec0000002000 */
.L_x_167:
[----:B--2---:R-:W-:Y:S01]  /*bb50*/  IMAD.MOV.U32 R0, RZ, RZ, 0x1 ;  /* 0x00000001ff007424 */ /* 0x004fe200078e00ff */
[----:B------:R-:W-:Y:S01]  /*bb60*/  ULDC UR4, c[0x0][0xc14] ;  /* 0x0003050000047ab9 */ /* 0x000fe20000000800 */
[----:B------:R2:W-:Y:S01]  /*bb70*/  STL [R1+0x38], RZ ;  /* 0x000038ff01007387 */ /* 0x0005e20000100800 */
[----:B------:R-:W-:-:S03]  /*bb80*/  UISETP.GE.AND UP0, UPT, UR52, UR4, UPT ;  /* 0x000000043400728c */ /* 0x000fc6000bf06270 */
[----:B------:R2:W-:Y:S03]  /*bb90*/  STL [R1+0xc], R0 ;  /* 0x00000c0001007387 */ /* 0x0005e60000100800 */
[----:B------:R-:W-:Y:S01]  /*bba0*/  PLOP3.LUT P0, PT, PT, PT, UP0, 0x80, 0x0 ;  /* 0x000000000000781c */ /* 0x000fe20003f0f008 */
[----:B------:R2:W-:-:S12]  /*bbb0*/  STL [R1+0x8], RZ ;  /* 0x000008ff01007387 */ /* 0x0005d80000100800 */
[----:B--2---:R-:W-:Y:S05]  /*bbc0*/  @P0 BRA `(.L_x_175) ;  /* 0x0000004000480947 */ /* 0x004fea0003800000 */
[----:B------:R-:W0:Y:S01]  /*bbd0*/  S2R R0, SR_TID.X ;  /* 0x0000000000007919 */ /* 0x000e220000002100 */
[----:B------:R-:W-:Y:S01]  /*bbe0*/  ULDC UR50, c[0x0][0xc] ;  /* 0x0000030000327ab9 */ /* 0x000fe20000000800 */
[----:B------:R-:W-:Y:S01]  /*bbf0*/  ULOP3.LUT UR42, UR40, 0x1, URZ, 0xfc, !UPT ;  /* 0x00000001282a7892 */ /* 0x000fe2000f8efc3f */
[----:B------:R-:W2:Y:S01]  /*bc00*/  S2R R6, SR_TID.X ;  /* 0x0000000000067919 */ /* 0x000ea20000002100 */
[----:B------:R-:W-:Y:S01]  /*bc10*/  ULOP3.LUT UR51, UR40, 0x2, URZ, 0xfc, !UPT ;  /* 0x0000000228337892 */ /* 0x000fe2000f8efc3f */
[----:B------:R-:W-:Y:S01]  /*bc20*/  ULDC.64 UR54, c[0x0][0x198] ;  /* 0x0000660000367ab9 */ /* 0x000fe20000000a00 */
[----:B0-----:R-:W-:Y:S01]  /*bc30*/  LOP3.LUT R2, R0, 0x7f, RZ, 0xc0, !PT ;  /* 0x0000007f00027812 */ /* 0x001fe200078ec0ff */
[----:B--2---:R-:W-:-:S03]  /*bc40*/  IMAD.SHL.U32 R0, R6, 0x80, RZ ;  /* 0x0000008006007824 */ /* 0x004fc600078e00ff */
[----:B------:R-:W-:Y:S01]  /*bc50*/  SHF.R.U32.HI R3, RZ, 0x5, R2 ;  /* 0x00000005ff037819 */ /* 0x000fe20000011602 */
[C---:B-1----:R-:W-:Y:S01]  /*bc60*/  IMAD.SHL.U32 R4, R6.reuse, 0x10, RZ ;  /* 0x0000001006047824 */ /* 0x042fe200078e00ff */
[----:B------:R-:W-:Y:S02]  /*bc70*/  R2P PR, R6, 0x6 ;  /* 0x0000000606007804 */ /* 0x000fe40000000000 */
[----:B------:R-:W-:Y:S02]  /*bc80*/  LOP3.LUT R2, R0, 0x380, RZ, 0xc0, !PT ;  /* 0x0000038000027812 */ /* 0x000fe400078ec0ff */
        /* <DEDUP_REMOVED lines=12> */
[----:B------:R-:W-:Y:S01]  /*bd50*/  SEL R2, R2, 0xffffffe0, !P1 ;  /* 0xffffffe002027807 */ /* 0x000fe20004800000 */
[----:B0-----:R-:W-:-:S05]  /*bd60*/  IMAD.MOV.U32 R0, RZ, RZ, 0x40 ;  /* 0x00000040ff007424 */ /* 0x001fca00078e00ff */
[----:B------:R-:W-:Y:S01]  /*bd70*/  SEL R3, R0, 0xffffffc0, !P2 ;  /* 0xffffffc000037807 */ /* 0x000fe20005000000 */
[----:B------:R-:W-:-:S04]  /*bd80*/  IMAD.MOV.U32 R0, RZ, RZ, 0x1 ;  /* 0x00000001ff007424 */ /* 0x000fc800078e00ff */
[----:B------:R0:W-:Y:S04]  /*bd90*/  STL [R1+0x18], R3 ;  /* 0x0000180301007387 */ /* 0x0001e80000100800 */
[----:B------:R0:W-:Y:S04]  /*bda0*/  STL [R1+0x14], R2 ;  /* 0x0000140201007387 */ /* 0x0001e80000100800 */
[----:B------:R0:W-:Y:S04]  /*bdb0*/  STL [R1+0x8], RZ ;  /* 0x000008ff01007387 */ /* 0x0001e80000100800 */
[----:B------:R0:W-:Y:S04]  /*bdc0*/  STL [R1+0xc], R0 ;  /* 0x00000c0001007387 */ /* 0x0001e80000100800 */
[----:B------:R0:W-:Y:S02]  /*bdd0*/  STL [R1+0x38], RZ ;  /* 0x000038ff01007387 */ /* 0x0001e40000100800 */
.L_x_235:
[----:B------:R-:W-:Y:S01]  /*bde0*/  ULDC.64 UR4, c[0x0][0xc60] ;  /* 0x0003180000047ab9 */ /* 0x000fe20000000a00 */
[----:B------:R-:W-:Y:S01]  /*bdf0*/  ULDC.64 UR6, c[0x0][0xa28] ;  /* 0x00028a0000067ab9 */ /* 0x000fe20000000a00 */
[----:B------:R-:W-:Y:S01]  /*be00*/  UIMAD.WIDE UR4, UR52, 0x4, UR4 ;  /* 0x00000004340478a5 */ /* 0x000fe2000f8e0204 */
[----:B------:R-:W-:Y:S01]  /*be10*/  ULDC.64 UR10, c[0x0][0xa20] ;  /* 0x00028800000a7ab9 */ /* 0x000fe20000000a00 */
[----:B------:R-:W-:Y:S01]  /*be20*/  IMAD.MOV.U32 R17, RZ, RZ, RZ ;  /* 0x000000ffff117224 */ /* 0x000fe200078e00ff */
[----:B------:R-:W-:-:S03]  /*be30*/  ULDC UR44, c[0x0][0x2e0] ;  /* 0x0000b800002c7ab9 */ /* 0x000fc60000000800 */
[----:B0-----:R-:W-:Y:S02]  /*be40*/  IMAD.U32 R2, RZ, RZ, UR4 ;  /* 0x00000004ff027e24 */ /* 0x001fe4000f8e00ff */
[----:B------:R-:W-:Y:S01]  /*be50*/  IMAD.U32 R3, RZ, RZ, UR5 ;  /* 0x00000005ff037e24 */ /* 0x000fe2000f8e00ff */
[----:B------:R-:W-:-:S04]  /*be60*/  ULDC.64 UR4, c[0x0][0xa00] ;  /* 0x0002800000047ab9 */ /* 0x000fc80000000a00 */
[----:B--2---:R-:W2:Y:S01]  /*be70*/  LDG.E R2, desc[UR46][R2.64] ;  /* 0x0000002e02027981 */ /* 0x004ea2000c1e1900 */
[----:B------:R-:W-:Y:S02]  /*be80*/  UISETP.NE.U32.AND UP0, UPT, UR4, URZ, UPT ;  /* 0x0000003f0400728c */ /* 0x000fe4000bf05070 */
[----:B------:R-:W-:Y:S02]  /*be90*/  UISETP.NE.U32.AND UP1, UPT, UR6, URZ, UPT ;  /* 0x0000003f0600728c */ /* 0x000fe4000bf25070 */
[----:B------:R-:W-:Y:S02]  /*bea0*/  UISETP.NE.AND.EX UP0, UPT, UR5, URZ, UPT, UP0 ;  /* 0x0000003f0500728c */ /* 0x000fe4000bf05300 */
[----:B------:R-:W-:-:S04]  /*beb0*/  UISETP.NE.AND.EX UP1, UPT, UR7, URZ, UPT, UP1 ;  /* 0x0000003f0700728c */ /* 0x000fc8000bf25310 */
[----:B------:R-:W-:Y:S02]  /*bec0*/  PLOP3.LUT P0, PT, PT, PT, UP0, 0x80, 0x0 ;  /* 0x000000000000781c */ /* 0x000fe40003f0f008 */
[----:B------:R-:W-:Y:S01]  /*bed0*/  PLOP3.LUT P1, PT, PT, PT, UP1, 0x80, 0x0 ;  /* 0x000000000000781c */ /* 0x000fe20003f2f018 */
[----:B-1----:R-:W-:Y:S01]  /*bee0*/  IMAD.MOV.U32 R4, RZ, RZ, RZ ;  /* 0x000000ffff047224 */ /* 0x002fe200078e00ff */
[----:B--2---:R-:W-:-:S13]  /*bef0*/  R2UR UR49, R2 ;  /* 0x00000000023172ca */ /* 0x004fda00000e0000 */
[----:B------:R-:W-:Y:S02]  /*bf00*/  USHF.R.S32.HI UR8, URZ, 0x1f, UR49 ;  /* 0x0000001f3f087899 */ /* 0x000fe40008011431 */
[----:B------:R-:W-:-:S04]  /*bf10*/  @UP0 ULEA UR4, UP2, UR49, UR4, 0x2 ;  /* 0x0000000431040291 */ /* 0x000fc8000f84103f */
[----:B------:R-:W-:Y:S02]  /*bf20*/  @UP0 ULEA.HI.X UR5, UR49, UR5, UR8, 0x2, UP2 ;  /* 0x0000000531050291 */ /* 0x000fe400090f1408 */
[----:B------:R-:W-:Y:S01]  /*bf30*/  UISETP.NE.U32.AND UP0, UPT, UR10, URZ, UPT ;  /* 0x0000003f0a00728c */ /* 0x000fe2000bf05070 */
[----:B------:R-:W-:-:S03]  /*bf40*/  IMAD.U32 R2, RZ, RZ, UR4 ;  /* 0x00000004ff027e24 */ /* 0x000fc6000f8e00ff */
[----:B------:R-:W-:Y:S01]  /*bf50*/  UISETP.NE.AND.EX UP0, UPT, UR11, URZ, UPT, UP0 ;  /* 0x0000003f0b00728c */ /* 0x000fe2000bf05300 */
[----:B------:R-:W-:Y:S01]  /*bf60*/  IMAD.U32 R3, RZ, RZ, UR5 ;  /* 0x00000005ff037e24 */ /* 0x000fe2000f8e00ff */
[----:B------:R-:W-:Y:S02]  /*bf70*/  @UP1 ULEA UR4, UP2, UR49, UR6, 0x2 ;  /* 0x0000000631041291 */ /* 0x000fe4000f84103f */
[----:B------:R-:W-:Y:S02]  /*bf80*/  USHF.L.U32 UR45, UR49, 0x2, URZ ;  /* 0x00000002312d7899 */ /* 0x000fe4000800063f */
[----:B------:R-:W-:Y:S02]  /*bf90*/  @UP1 ULEA.HI.X UR5, UR49, UR7, UR8, 0x2, UP2 ;  /* 0x0000000731051291 */ /* 0x000fe400090f1408 */
[----:B------:R-:W-:Y:S01]  /*bfa0*/  USHF.L.U64.HI UR48, UR49, 0x2, UR8 ;  /* 0x0000000231307899 */ /* 0x000fe20008010208 */
[----:B------:R-:W-:Y:S01]  /*bfb0*/  PLOP3.LUT P2, PT, PT, PT, UP0, 0x80, 0x0 ;  /* 0x000000000000781c */ /* 0x000fe20003f4f008 */
[----:B------:R0:W5:Y:S01]  /*bfc0*/  @P0 LDG.E R17, desc[UR46][R2.64] ;  /* 0x0000002e02110981 */ /* 0x000162000c1e1900 */
[----:B------:R-:W-:Y:S01]  /*bfd0*/  @UP0 UIADD3 UR6, UP3, UR45, UR10, URZ ;  /* 0x0000000a2d060290 */ /* 0x000fe2000ff7e03f */
[----:B------:R-:W-:-:S03]  /*bfe0*/  ULDC.64 UR8, c[0x0][0xa08] ;  /* 0x0002820000087ab9 */ /* 0x000fc60000000a00 */
[----:B------:R-:W-:Y:S01]  /*bff0*/  @UP0 UIADD3.X UR7, UR48, UR11, URZ, UP3, !UPT ;  /* 0x0000000b30070290 */ /* 0x000fe20009ffe43f */
[----:B------:R-:W-:Y:S01]  /*c000*/  ISETP.NE.U32.AND P0, PT, RZ, UR8, PT ;  /* 0x00000008ff007c0c */ /* 0x000fe2000bf05070 */
[----:B------:R-:W-:Y:S01]  /*c010*/  UIADD3 UR8, UP0, UR45, UR8, URZ ;  /* 0x000000082d087290 */ /* 0x000fe2000ff1e03f */
[----:B0-----:R-:W-:Y:S02]  /*c020*/  IMAD.U32 R2, RZ, RZ, UR4 ;  /* 0x00000004ff027e24 */ /* 0x001fe4000f8e00ff */
[----:B------:R-:W-:Y:S01]  /*c030*/  IMAD.U32 R3, RZ, RZ, UR5 ;  /* 0x00000005ff037e24 */ /* 0x000fe2000f8e00ff */
[----:B------:R-:W-:Y:S01]  /*c040*/  ISETP.NE.AND.EX P0, PT, RZ, UR9, PT, P0 ;  /* 0x00000009ff007c0c */ /* 0x000fe2000bf05300 */
[----:B------:R-:W-:-:S03]  /*c050*/  UIADD3.X UR4, UR48, UR9, URZ, UP0, !UPT ;  /* 0x0000000930047290 */ /* 0x000fc600087fe43f */
[----:B------:R0:W2:Y:S02]  /*c060*/  @P1 LDG.E R0, desc[UR46][R2.64] ;  /* 0x0000002e02001981 */ /* 0x0000a4000c1e1900 */
[----:B0-----:R-:W-:Y:S02]  /*c070*/  IMAD.U32 R2, RZ, RZ, UR6 ;  /* 0x00000006ff027e24 */ /* 0x001fe4000f8e00ff */
[----:B------:R-:W-:-:S05]  /*c080*/  IMAD.U32 R3, RZ, RZ, UR7 ;  /* 0x00000007ff037e24 */ /* 0x000fca000f8e00ff */
[----:B------:R0:W3:Y:S02]  /*c090*/  @P2 LDG.E R5, desc[UR46][R2.64] ;  /* 0x0000002e02052981 */ /* 0x0000e4000c1e1900 */
[----:B0-----:R-:W-:Y:S02]  /*c0a0*/  IMAD.U32 R2, RZ, RZ, UR8 ;  /* 0x00000008ff027e24 */ /* 0x001fe4000f8e00ff */
[----:B------:R-:W-:Y:S01]  /*c0b0*/  IMAD.U32 R3, RZ, RZ, UR4 ;  /* 0x00000004ff037e24 */ /* 0x000fe2000f8e00ff */
[----:B------:R-:W-:-:S04]  /*c0c0*/  ULDC.64 UR4, c[0x0][0x3f8] ;  /* 0x0000fe0000047ab9 */ /* 0x000fc80000000a00 */
[----:B------:R0:W5:Y:S01]  /*c0d0*/  @P0 LDG.E R4, desc[UR46][R2.64] ;  /* 0x0000002e02040981 */ /* 0x000162000c1e1900 */
[----:B------:R-:W-:-:S03]  /*c0e0*/  UISETP.NE.U32.AND UP0, UPT, UR4, URZ, UPT ;  /* 0x0000003f0400728c */ /* 0x000fc6000bf05070 */
[----:B------:R-:W-:Y:S01]  /*c0f0*/  UMOV UR4, URZ ;  /* 0x0000003f00047c82 */ /* 0x000fe20008000000 */
[----:B------:R-:W-:-:S03]  /*c100*/  UISETP.NE.AND.EX UP0, UPT, UR5, URZ, UPT, UP0 ;  /* 0x0000003f0500728c */ /* 0x000fc6000bf05300 */
[----:B------:R-:W-:Y:S02]  /*c110*/  ULDC UR5, c[0x0][0x404] ;  /* 0x0001010000057ab9 */ /* 0x000fe40000000800 */
[----:B------:R-:W-:-:S04]  /*c120*/  USEL UR5, UR5, 0x1, UP0 ;  /* 0x0000000105057887 */ /* 0x000fc80008000000 */
[----:B------:R-:W-:Y:S01]  /*c130*/  UIMAD UR44, UR5, UR44, URZ ;  /* 0x0000002c052c72a4 */ /* 0x000fe2000f8e023f */
[----:B--2---:R-:W-:-:S06]  /*c140*/  @P1 R2UR UR4, R0 ;  /* 0x00000000000412ca */ /* 0x004fcc00000e0000 */
[----:B---3--:R-:W-:Y:S01]  /*c150*/  @P2 R2UR UR44, R5 ;  /* 0x00000000052c22ca */ /* 0x008fe200000e0000 */
[----:B0-----:R-:W-:-:S14]  /*c160*/  @P2 BRA `(.L_x_176) ;  /* 0x0000000000182947 */ /* 0x001fdc0003800000 */
[----:B------:R-:W-:Y:S05]  /*c170*/  @!P0 BRA `(.L_x_176) ;  /* 0x0000000000148947 */ /* 0x000fea0003800000 */
[----:B------:R-:W2:Y:S04]  /*c180*/  LDG.E R5, desc[UR46][R2.64] ;  /* 0x0000002e02057981 */ /* 0x000ea8000c1e1900 */
[----:B------:R-:W3:Y:S01]  /*c190*/  LDG.E R0, desc[UR46][R2.64+0x4] ;  /* 0x0000042e02007981 */ /* 0x000ee2000c1e1900 */
[----:B--2---:R-:W-:Y:S02]  /*c1a0*/  R2UR UR5, R5 ;  /* 0x00000000050572ca */ /* 0x004fe400000e0000 */
[----:B---3--:R-:W-:-:S13]  /*c1b0*/  R2UR UR44, R0 ;  /* 0x00000000002c72ca */ /* 0x008fda00000e0000 */
[----:B------:R-:W-:-:S12]  /*c1c0*/  UIADD3 UR44, -UR5, UR44, URZ ;  /* 0x0000002c052c7290 */ /* 0x000fd8000fffe13f */
.L_x_176:
[----:B-----5:R-:W-:Y:S01]  /*c1d0*/  VIADD R0, R4, UR4 ;  /* 0x0000000404007c36 */ /* 0x020fe20008000000 */
[----:B------:R-:W-:Y:S01]  /*c1e0*/  UIADD3 UR44, -UR4, UR44, URZ ;  /* 0x0000002c042c7290 */ /* 0x000fe2000fffe13f */
[----:B------:R-:W-:Y:S03]  /*c1f0*/  BSSY B6, `(.L_x_177) ;  /* 0x000030b000067945 */ /* 0x000fe60003800000 */
[----:B------:R0:W-:Y:S01]  /*c200*/  STL [R1+0x28], R0 ;  /* 0x0000280001007387 */ /* 0x0001e20000100800 */
[----:B------:R-:W-:Y:S02]  /*c210*/  UIADD3 UR43, UR44, 0x7f, URZ ;  /* 0x0000007f2c2b7890 */ /* 0x000fe4000fffe03f */
[----:B------:R-:W-:Y:S02]  /*c220*/  ISETP.LT.AND P0, PT, RZ, UR44, PT ;  /* 0x0000002cff007c0c */ /* 0x000fe4000bf01270 */
[----:B------:R-:W-:-:S04]  /*c230*/  USHF.R.S32.HI UR5, URZ, 0x1f, UR43 ;  /* 0x0000001f3f057899 */ /* 0x000fc8000801142b */
[----:B------:R-:W-:-:S07]  /*c240*/  ULEA.HI UR43, UR5, UR43, URZ, 0x7 ;  /* 0x0000002b052b7291 */ /* 0x000fce000f8f383f */
[----:B0-----:R-:W-:Y:S05]  /*c250*/  @P0 BRA `(.L_x_178) ;  /* 0x0000000000480947 */ /* 0x001fea0003800000 */
[----:B------:R-:W0:Y:S02]  /*c260*/  S2R R0, SR_TID.X ;  /* 0x0000000000007919 */ /* 0x000e240000002100 */
[----:B0-----:R-:W-:-:S04]  /*c270*/  LOP3.LUT R0, R0, 0x7f, RZ, 0xc0, !PT ;  /* 0x0000007f00007812 */ /* 0x001fc800078ec0ff */
[----:B------:R-:W-:-:S13]  /*c280*/  ISETP.NE.AND P0, PT, R0, RZ, PT ;  /* 0x000000ff0000720c */ /* 0x000fda0003f05270 */
[----:B------:R-:W-:Y:S05]  /*c290*/  @P0 BRA `(.L_x_179) ;  /* 0x0000003000000947 */ /* 0x000fea0003800000 */
[----:B------:R-:W0:Y:S01]  /*c2a0*/  S2R R5, SR_LANEID ;  /* 0x0000000000057919 */ /* 0x000e220000000000 */
[----:B------:R-:W-:Y:S01]  /*c2b0*/  VOTEU.ANY UR4, UPT, PT ;  /* 0x0000000000047886 */ /* 0x000fe200038e0100 */
[----:B------:R-:W1:Y:S01]  /*c2c0*/  LDC.64 R2, c[0x0][0xc38] ;  /* 0x00030e00ff027b82 */ /* 0x000e620000000a00 */
[----:B------:R-:W0:Y:S02]  /*c2d0*/  FLO.U32 R0, UR4 ;  /* 0x0000000400007d00 */ /* 0x000e2400080e0000 */
[----:B0-----:R-:W-:-:S06]  /*c2e0*/  ISETP.EQ.U32.AND P0, PT, R0, R5, PT ;  /* 0x000000050000720c */ /* 0x001fcc0003f02070 */
[----:B------:R-:W1:Y:S07]  /*c2f0*/  POPC R5, UR4 ;  /* 0x0000000400057d09 */ /* 0x000e6e0008000000 */
[----:B-1----:R-:W2:Y:S01]  /*c300*/  @P0 ATOMG.E.ADD.STRONG.GPU PT, R3, desc[UR46][R2.64], R5 ;  /* 0x00000005020309a8 */ /* 0x002ea200081ee1ee */
[----:B------:R-:W0:Y:S02]  /*c310*/  S2R R4, SR_LTMASK ;  /* 0x0000000000047919 */ /* 0x000e240000003900 */
[----:B0-----:R-:W-:-:S04]  /*c320*/  LOP3.LUT R4, R4, UR4, RZ, 0xc0, !PT ;  /* 0x0000000404047c12 */ /* 0x001fc8000f8ec0ff */
[----:B------:R-:W0:Y:S01]  /*c330*/  POPC R7, R4 ;  /* 0x0000000400077309 */ /* 0x000e220000000000 */
[----:B--2---:R-:W0:Y:S02]  /*c340*/  SHFL.IDX PT, R0, R3, R0, 0x1f ;  /* 0x00001f0003007589 */ /* 0x004e2400000e0000 */
[----:B0-----:R-:W-:-:S05]  /*c350*/  IADD3 R0, R0, UR50, R7 ;  /* 0x0000003200007c10 */ /* 0x001fca000fffe007 */
[----:B------:R2:W-:Y:S01]  /*c360*/  STL [R1+0x20], R0 ;  /* 0x0000200001007387 */ /* 0x0005e20000100800 */
[----:B------:R-:W-:Y:S05]  /*c370*/  BRA `(.L_x_179) ;  /* 0x0000002c00c87947 */ /* 0x000fea0003800000 */
.L_x_178:
[----:B------:R-:W0:Y:S01]  /*c380*/  S2UR UR4, SR_CgaCtaId ;  /* 0x00000000000479c3 */ /* 0x000e220000008800 */
[----:B------:R-:W-:Y:S02]  /*c390*/  UMOV UR41, 0x400 ;  /* 0x0000040000297882 */ /* 0x000fe40000000000 */
[----:B0-----:R-:W-:-:S04]  /*c3a0*/  ULEA UR41, UR4, UR41, 0x18 ;  /* 0x0000002904297291 */ /* 0x001fc8000f8ec03f */
        /* <DEDUP_REMOVED lines=9> */
[----:B------:R-:W0:Y:S01]  /*c440*/  LDC.64 R2, c[0x4][R2] ;  /* 0x0100000002027b82 */ /* 0x000e220000000a00 */
        /* <DEDUP_REMOVED lines=9> */
[----:B0-----:R-:W-:Y:S05]  /*c4e0*/  CALL.ABS.NOINC R2 ;  /* 0x0000000002007343 */ /* 0x001fea0003c00000 */
.L_x_180:
[----:B------:R-:W2:Y:S01]  /*c4f0*/  LDL.LU R2, [R1+0x34] ;  /* 0x0000340001027983 */ /* 0x000ea20000300800 */
[----:B------:R-:W-:-:S06]  /*c500*/  UIADD3 UR4, UR41, 0x10400, URZ ;  /* 0x0001040029047890 */ /* 0x000fcc000fffe03f */
[----:B------:R-:W-:-:S05]  /*c510*/  IMAD.U32 R16, RZ, RZ, UR4 ;  /* 0x00000004ff107e24 */ /* 0x000fca000f8e00ff */
[----:B------:R-:W-:Y:S02]  /*c520*/  LOP3.LUT P0, RZ, R16, 0x3ff, RZ, 0xc0, !PT ;  /* 0x000003ff10ff7812 */ /* 0x000fe4000780c0ff */
[----:B--2---:R-:W-:-:S11]  /*c530*/  LOP3.LUT R2, R2, 0xfffffffe, RZ, 0xc0, !PT ;  /* 0xfffffffe02027812 */ /* 0x004fd600078ec0ff */
[----:B------:R-:W-:-:S05]  /*c540*/  @P0 LOP3.LUT R2, R2, 0x1, RZ, 0xfc, !PT ;  /* 0x0000000102020812 */ /* 0x000fca00078efcff */
[----:B------:R0:W-:Y:S01]  /*c550*/  STL [R1+0x34], R2 ;  /* 0x0000340201007387 */ /* 0x0001e20000100800 */
[----:B------:R-:W-:Y:S05]  /*c560*/  @!P0 BRA `(.L_x_181) ;  /* 0x0000000000408947 */ /* 0x000fea0003800000 */
[----:B0-----:R-:W-:Y:S01]  /*c570*/  MOV R2, 0x0 ;  /* 0x0000000000027802 */ /* 0x001fe20000000f00 */
        /* <DEDUP_REMOVED lines=15> */
.L_x_181:
[----:B------:R-:W-:-:S04]  /*c670*/  UIADD3 UR4, UR41, 0x400, URZ ;  /* 0x0000040029047890 */ /* 0x000fc8000fffe03f */
[----:B------:R-:W-:-:S06]  /*c680*/  ULOP3.LUT UP0, URZ, UR4, 0x3ff, URZ, 0xc0, !UPT ;  /* 0x000003ff043f7892 */ /* 0x000fcc000f80c03f */
[----:B------:R-:W-:-:S13]  /*c690*/  PLOP3.LUT P0, PT, PT, PT, UP0, 0x80, 0x0 ;  /* 0x000000000000781c */ /* 0x000fda0003f0f008 */
        /* <DEDUP_REMOVED lines=17> */
.L_x_182:
[----:B------:R-:W-:-:S13]  /*c7b0*/  LOP3.LUT P6, RZ, R16, 0x3ff, RZ, 0xc0, !PT ;  /* 0x000003ff10ff7812 */ /* 0x000fda00078cc0ff */
        /* <DEDUP_REMOVED lines=17> */
.L_x_183:
[----:B------:R-:W1:Y:S01]  /*c8d0*/  LDC R0, c[0x0][0x428] ;  /* 0x00010a00ff007b82 */ /* 0x000e620000000800 */
[----:B------:R-:W-:Y:S01]  /*c8e0*/  ULDC.64 UR4, c[0x0][0x9f8] ;  /* 0x00027e0000047ab9 */ /* 0x000fe20000000a00 */
[----:B0-----:R-:W-:Y:S01]  /*c8f0*/  IMAD.U32 R2, RZ, RZ, UR38 ;  /* 0x00000026ff027e24 */ /* 0x001fe2000f8e00ff */
[----:B------:R-:W2:Y:S01]  /*c900*/  LDL.LU R18, [R1+0x24] ;  /* 0x0000240001127983 */ /* 0x000ea20000300800 */
[----:B------:R-:W-:Y:S01]  /*c910*/  UISETP.NE.U32.AND UP0, UPT, UR4, URZ, UPT ;  /* 0x0000003f0400728c */ /* 0x000fe2000bf05070 */
[----:B------:R-:W-:Y:S01]  /*c920*/  IMAD.U32 R10, RZ, RZ, UR49 ;  /* 0x00000031ff0a7e24 */ /* 0x000fe2000f8e00ff */
[----:B------:R-:W-:Y:S01]  /*c930*/  ULDC.64 UR10, c[0x0][0xa08] ;  /* 0x00028200000a7ab9 */ /* 0x000fe20000000a00 */
[----:B------:R-:W0:Y:S01]  /*c940*/  S2R R19, SR_TID.X ;  /* 0x0000000000137919 */ /* 0x000e220000002100 */
[----:B------:R-:W-:-:S06]  /*c950*/  UISETP.NE.AND.EX UP0, UPT, UR5, URZ, UPT, UP0 ;  /* 0x0000003f0500728c */ /* 0x000fcc000bf05300 */
[----:B------:R-:W-:-:S05]  /*c960*/  PLOP3.LUT P1, PT, PT, PT, UP0, 0x80, 0x0 ;  /* 0x000000000000781c */ /* 0x000fca0003f2f008 */
[----:B------:R-:W-:-:S04]  /*c970*/  @UP0 UIADD3 UR4, UP1, UR45, UR4, URZ ;  /* 0x000000042d040290 */ /* 0x000fc8000ff3e03f */
[----:B------:R-:W-:Y:S01]  /*c980*/  @UP0 UIADD3.X UR5, UR48, UR5, URZ, UP1, !UPT ;  /* 0x0000000530050290 */ /* 0x000fe20008ffe43f */
[----:B-1----:R-:W-:-:S13]  /*c990*/  ISETP.NE.AND P0, PT, R0, 0x1, PT ;  /* 0x000000010000780c */ /* 0x002fda0003f05270 */
[----:B------:R-:W1:Y:S01]  /*c9a0*/  @P0 LDC R0, c[0x0][0x42c] ;  /* 0x00010b00ff000b82 */ /* 0x000e620000000800 */
[----:B0-----:R-:W-:-:S07]  /*c9b0*/  LOP3.LUT R16, R19, 0x7f, RZ, 0xc0, !PT ;  /* 0x0000007f13107812 */ /* 0x001fce00078ec0ff */
[----:B------:R-:W0:Y:S01]  /*c9c0*/  @P0 LDC R3, c[0x0][0x430] ;  /* 0x00010c00ff030b82 */ /* 0x000e220000000800 */
[----:B-1----:R-:W-:-:S05]  /*c9d0*/  @P0 IMAD.HI.U32 R0, R0, UR38, RZ ;  /* 0x0000002600000c27 */ /* 0x002fca000f8e00ff */
[----:B0-----:R-:W-:Y:S01]  /*c9e0*/  @P0 SHF.R.U32.HI R2, RZ, R3, R0 ;  /* 0x00000003ff020219 */ /* 0x001fe20000011600 */
[----:B------:R-:W-:-:S04]  /*c9f0*/  IMAD.U32 R3, RZ, RZ, UR5 ;  /* 0x00000005ff037e24 */ /* 0x000fc8000f8e00ff */
[----:B------:R0:W-:Y:S02]  /*ca00*/  STL [R1+0x4], R2 ;  /* 0x0000040201007387 */ /* 0x0001e40000100800 */
[----:B0-----:R-:W-:Y:S01]  /*ca10*/  IMAD.U32 R2, RZ, RZ, UR4 ;  /* 0x00000004ff027e24 */ /* 0x001fe2000f8e00ff */
[----:B------:R-:W-:-:S04]  /*ca20*/  ULDC.64 UR4, c[0x0][0xa00] ;  /* 0x0002800000047ab9 */ /* 0x000fc80000000a00 */
[----:B------:R0:W3:Y:S01]  /*ca30*/  @P1 LDG.E R10, desc[UR46][R2.64] ;  /* 0x0000002e020a1981 */ /* 0x0000e2000c1e1900 */
[----:B------:R-:W-:Y:S01]  /*ca40*/  ISETP.NE.AND P1, PT, R16, RZ, PT ;  /* 0x000000ff1000720c */ /* 0x000fe20003f25270 */
[----:B------:R-:W-:Y:S01]  /*ca50*/  UMOV UR36, URZ ;  /* 0x0000003f00247c82 */ /* 0x000fe20008000000 */
[----:B------:R-:W-:Y:S01]  /*ca60*/  ISETP.NE.U32.AND P0, PT, RZ, UR4, PT ;  /* 0x00000004ff007c0c */ /* 0x000fe2000bf05070 */
[----:B------:R-:W-:Y:S01]  /*ca70*/  UMOV UR4, 0x80 ;  /* 0x0000008000047882 */ /* 0x000fe20000000000 */
[----:B------:R-:W-:Y:S01]  /*ca80*/  UMOV UR6, UR38 ;  /* 0x0000002600067c82 */ /* 0x000fe20008000000 */
[----:B------:R-:W-:Y:S02]  /*ca90*/  SHF.R.U32.HI R4, RZ, 0x5, R19 ;  /* 0x00000005ff047819 */ /* 0x000fe40000011613 */
[----:B------:R-:W-:Y:S01]  /*caa0*/  ISETP.NE.AND.EX P0, PT, RZ, UR5, PT, P0 ;  /* 0x00000005ff007c0c */ /* 0x000fe2000bf05300 */
[----:B0-----:R-:W0:Y:S01]  /*cab0*/  LDC.64 R2, c[0x0][0x3f8] ;  /* 0x0000fe00ff027b82 */ /* 0x001e220000000a00 */
[----:B------:R-:W-:-:S02]  /*cac0*/  LOP3.LUT R4, R4, 0x3, RZ, 0xc0, !PT ;  /* 0x0000000304047812 */ /* 0x000fc400078ec0ff */
[----:B------:R-:W-:Y:S02]  /*cad0*/  SEL R8, RZ, UR49, P0 ;  /* 0x00000031ff087c07 */ /* 0x000fe40008000000 */
[----:B------:R-:W-:Y:S02]  /*cae0*/  VOTEU.ALL UP1, P1 ;  /* 0x00000000003f7886 */ /* 0x000fe40000820000 */
[----:B------:R-:W-:-:S03]  /*caf0*/  R2UR UR39, R8 ;  /* 0x00000000082772ca */ /* 0x000fc600000e0000 */
[----:B------:R-:W-:-:S04]  /*cb00*/  @!UP1 UIADD3 UR8, UP0, UR54, 0x270, URZ ;  /* 0x0000027036089890 */ /* 0x000fc8000ff1e03f */
[----:B------:R-:W-:-:S06]  /*cb10*/  @!UP1 UIADD3.X UR9, URZ, UR55, URZ, UP0, !UPT ;  /* 0x000000373f099290 */ /* 0x000fcc00087fe43f */
[----:B------:R-:W-:Y:S01]  /*cb20*/  UMOV UR7, UR39 ;  /* 0x0000002700077c82 */ /* 0x000fe20008000000 */
[----:B0-----:R-:W-:Y:S01]  /*cb30*/  LOP3.LUT P0, RZ, R2, UR10, RZ, 0xfc, !PT ;  /* 0x0000000a02ff7c12 */ /* 0x001fe2000f80fcff */
[----:B------:R-:W-:-:S03]  /*cb40*/  UMOV UR10, 0xffffffff ;  /* 0xffffffff000a7882 */ /* 0x000fc60000000000 */
[----:B------:R-:W-:Y:S01]  /*cb50*/  LOP3.LUT P0, RZ, R3, UR11, RZ, 0xfc, P0 ;  /* 0x0000000b03ff7c12 */ /* 0x000fe2000800fcff */
[----:B--2---:R-:W-:-:S05]  /*cb60*/  IMAD R7, R18, 0x80, R17 ;  /* 0x0000008012077824 */ /* 0x004fca00078e0211 */
[----:B------:R-:W-:-:S13]  /*cb70*/  R2UR UR37, R7 ;  /* 0x00000000072572ca */ /* 0x000fda00000e0000 */
[----:B------:R-:W-:Y:S01]  /*cb80*/  UMOV UR5, UR37 ;  /* 0x0000002500057c82 */ /* 0x000fe20008000000 */
[----:B------:R0:W-:Y:S01]  /*cb90*/  @!UP1 UTMAPF.L2.4D [UR36], [UR8] ;  /* 0x00000024080095b8 */ /* 0x0001e20008018000 */
[----:B------:R0:W-:Y:S01]  /*cba0*/  @!UP1 UTMAPF.L2.4D [UR4], [UR8] ;  /* 0x00000004080095b8 */ /* 0x0001e20008018000 */
[----:B---3--:R-:W-:Y:S01]  /*cbb0*/  SHF.R.S32.HI R18, RZ, 0x1f, R10 ;  /* 0x0000001fff127819 */ /* 0x008fe2000001140a */
[----:B------:R0:W-:Y:S01]  /*cbc0*/  STL [R1+0x10], R10 ;  /* 0x0000100a01007387 */ /* 0x0001e20000100800 */
[----:B------:R-:W-:-:S03]  /*cbd0*/  SEL R0, R10, RZ, !P0 ;  /* 0x000000ff0a007207 */ /* 0x000fc60004000000 */
[----:B------:R0:W-:Y:S01]  /*cbe0*/  STL [R1+0x24], R18 ;  /* 0x0000241201007387 */ /* 0x0001e20000100800 */
[----:B------:R-:W-:Y:S05]  /*cbf0*/  BRA.DIV UR10, `(.L_x_184) ;  /* 0x000000360ab87947 */ /* 0x000fea000b800000 */
[----:B------:R1:W2:Y:S02]  /*cc00*/  SHFL.IDX PT, R14, R4, RZ, 0x1f ;  /* 0x00001fff040e7589 */ /* 0x0002a400000e0000 */
.L_x_254:
[----:B--2---:R-:W-:Y:S02]  /*cc10*/  ISETP.NE.AND P0, PT, R14, RZ, PT ;  /* 0x000000ff0e00720c */ /* 0x004fe40003f05270 */
[----:B------:R-:W-:-:S11]  /*cc20*/  PLOP3.LUT P6, PT, PT, PT, PT, 0x8, 0x0 ;  /* 0x000000000000781c */ /* 0x000fd60003fce170 */
[----:B------:R-:W-:Y:S05]  /*cc30*/  @P0 BRA `(.L_x_185) ;  /* 0x0000000400dc0947 */ /* 0x000fea0003800000 */
[----:B0-----:R-:W-:-:S06]  /*cc40*/  ULEA.HI.SX32 UR4, UR43, 0xffffffff, 0x19 ;  /* 0xffffffff2b047891 */ /* 0x001fcc000f8fca3f */
[----:B------:R-:W-:Y:S01]  /*cc50*/  IMAD.U32 R6, RZ, RZ, UR4 ;  /* 0x00000004ff067e24 */ /* 0x000fe2000f8e00ff */
[----:B------:R-:W-:-:S03]  /*cc60*/  UMOV UR4, 0xffffffff ;  /* 0xffffffff00047882 */ /* 0x000fc60000000000 */
[----:B------:R-:W-:Y:S05]  /*cc70*/  BRA.DIV UR4, `(.L_x_186) ;  /* 0x0000003604b87947 */ /* 0x000fea000b800000 */
[----:B------:R-:W-:-:S13]  /*cc80*/  ELECT P6, URZ, PT ;  /* 0x00000000003f782f */ /* 0x000fda00038c0000 */
.L_x_257:
[----:B------:R-:W-:Y:S05]  /*cc90*/  @!P6 BRA `(.L_x_187) ;  /* 0x000000040064e947 */ /* 0x000fea0003800000 */
[----:B------:R-:W-:-:S04]  /*cca0*/  ISETP.NE.U32.AND P0, PT, R2, RZ, PT ;  /* 0x000000ff0200720c */ /* 0x000fc80003f05070 */
[----:B------:R-:W-:-:S13]  /*ccb0*/  ISETP.NE.AND.EX P0, PT, R3, RZ, PT, P0 ;  /* 0x000000ff0300720c */ /* 0x000fda0003f05300 */
[----:B------:R-:W-:Y:S05]  /*ccc0*/  @!P0 BRA `(.L_x_188) ;  /* 0x0000000000488947 */ /* 0x000fea0003800000 */
[----:B------:R-:W0:Y:S01]  /*ccd0*/  LDC R9, c[0x0][0x41c] ;  /* 0x00010700ff097b82 */ /* 0x000e220000000800 */
[----:B------:R-:W-:Y:S01]  /*cce0*/  IMAD.MOV.U32 R0, RZ, RZ, R6 ;  /* 0x000000ffff007224 */ /* 0x000fe200078e0006 */
[----:B------:R-:W-:Y:S01]  /*ccf0*/  ULDC.64 UR4, c[0x0][0x408] ;  /* 0x0001020000047ab9 */ /* 0x000fe20000000a00 */
[----:B0-----:R-:W-:-:S13]  /*cd00*/  ISETP.NE.AND P0, PT, R9, 0x1, PT ;  /* 0x000000010900780c */ /* 0x001fda0003f05270 */
[----:B-1----:R-:W0:Y:S02]  /*cd10*/  @P0 LDC.64 R4, c[0x0][0x420] ;  /* 0x00010800ff040b82 */ /* 0x002e240000000a00 */
[----:B0-----:R-:W-:-:S05]  /*cd20*/  @P0 IMAD.HI.U32 R4, R6, R4, RZ ;  /* 0x0000000406040227 */ /* 0x001fca00078e00ff */
[----:B------:R-:W-:-:S04]  /*cd30*/  @P0 SHF.R.U32.HI R0, RZ, R5, R4 ;  /* 0x00000005ff000219 */ /* 0x000fc80000011604 */
[--C-:B------:R-:W-:Y:S01]  /*cd40*/  SHF.R.S32.HI R5, RZ, 0x1f, R0.reuse ;  /* 0x0000001fff057819 */ /* 0x100fe20000011400 */
[----:B------:R-:W-:-:S04]  /*cd50*/  IMAD.MOV R4, RZ, RZ, -R0 ;  /* 0x000000ffff047224 */ /* 0x000fc800078e0a00 */
[----:B------:R-:W-:Y:S02]  /*cd60*/  IMAD R6, R9, R4, R6 ;  /* 0x0000000409067224 */ /* 0x000fe400078e0206 */
[----:B------:R-:W-:Y:S02]  /*cd70*/  IMAD R9, R18, UR4, RZ ;  /* 0x0000000412097c24 */ /* 0x000fe4000f8e02ff */
[----:B------:R-:W-:Y:S02]  /*cd80*/  IMAD.MOV.U32 R4, RZ, RZ, R0 ;  /* 0x000000ffff047224 */ /* 0x000fe400078e0000 */
[C---:B------:R-:W-:Y:S02]  /*cd90*/  IMAD R0, R10.reuse, UR5, R9 ;  /* 0x000000050a007c24 */ /* 0x040fe4000f8e0209 */
[----:B------:R-:W-:-:S04]  /*cda0*/  IMAD.WIDE.U32 R4, R10, UR4, R4 ;  /* 0x000000040a047c25 */ /* 0x000fc8000f8e0004 */
[----:B------:R-:W-:Y:S01]  /*cdb0*/  IMAD.IADD R0, R5, 0x1, R0 ;  /* 0x0000000105007824 */ /* 0x000fe200078e0200 */
[----:B------:R-:W-:-:S04]  /*cdc0*/  LEA R2, P0, R4, R2, 0x2 ;  /* 0x0000000204027211 */ /* 0x000fc800078010ff */
[----:B------:R-:W-:-:S05]  /*cdd0*/  LEA.HI.X R3, R4, R3, R0, 0x2, P0 ;  /* 0x0000000304037211 */ /* 0x000fca00000f1400 */
[----:B------:R0:W5:Y:S04]  /*cde0*/  LDG.E R0, desc[UR46][R2.64] ;  /* 0x0000002e02007981 */ /* 0x000168000c1e1900 */
.L_x_188:
[----:B0-----:R-:W1:Y:S04]  /*cdf0*/  LDL R3, [R1+0x8] ;  /* 0x0000080001037983 */ /* 0x001e680000100800 */
[----:B------:R-:W2:Y:S01]  /*ce00*/  LDL R2, [R1+0xc] ;  /* 0x00000c0001027983 */ /* 0x000ea20000100800 */
[----:B------:R-:W-:Y:S02]  /*ce10*/  ISETP.NE.AND P0, PT, R16, RZ, PT ;  /* 0x000000ff1000720c */ /* 0x000fe40003f05270 */
[----:B-1----:R-:W-:Y:S02]  /*ce20*/  LEA R4, R3, UR41, 0x3 ;  /* 0x0000002903047c11 */ /* 0x002fe4000f8e18ff */
[----:B--2---:R-:W-:-:S04]  /*ce30*/  SHF.L.U32 R3, R2, 0x1f, RZ ;  /* 0x0000001f02037819 */ /* 0x004fc800000006ff */
[----:B------:R-:W0:Y:S02]  /*ce40*/  SYNCS.PHASECHK.TRANS64.TRYWAIT P2, [R4+URZ+0x38880], R3 ;  /* 0x03888003040075a7 */ /* 0x000e24000804017f */
[----:B0-----:R-:W-:Y:S05]  /*ce50*/  @!P2 BRA `(.L_x_189) ;  /* 0x000000340060a947 */ /* 0x001fea0003800000 */
.L_x_258:
[----:B------:R-:W-:Y:S05]  /*ce60*/  @P0 BRA `(.L_x_190) ;  /* 0x00000000001c0947 */ /* 0x000fea0003800000 */
[----:B------:R-:W1:Y:S01]  /*ce70*/  S2R R2, SR_TID.X ;  /* 0x0000000000027919 */ /* 0x000e620000002100 */
[----:B------:R-:W-:-:S04]  /*ce80*/  IMAD.MOV.U32 R5, RZ, RZ, 0x8000 ;  /* 0x00008000ff057424 */ /* 0x000fc800078e00ff */
[----:B------:R2:W-:Y:S01]  /*ce90*/  SYNCS.ARRIVE.TRANS64 RZ, [R4+URZ+0x38870], R5 ;  /* 0x0388700504ff79a7 */ /* 0x0005e2000800003f */
[----:B-1----:R-:W-:-:S04]  /*cea0*/  LOP3.LUT R2, R2, 0x1f, RZ, 0xc0, !PT ;  /* 0x0000001f02027812 */ /* 0x002fc800078ec0ff */
[----:B------:R-:W-:-:S13]  /*ceb0*/  ISETP.NE.AND P2, PT, R2, RZ, PT ;  /* 0x000000ff0200720c */ /* 0x000fda0003f45270 */
[----:B--2---:R-:W-:Y:S05]  /*cec0*/  @!P2 BRA `(.L_x_190) ;  /* 0x000000000004a947 */ /* 0x004fea0003800000 */
[----:B------:R-:W-:Y:S01]  /*ced0*/  BPT.TRAP 0x1 ;  /* 0x000000040000795c */ /* 0x000fe20000300000 */
.L_x_190:
[----:B------:R-:W2:Y:S04]  /*cee0*/  LDL R2, [R1+0x8] ;  /* 0x0000080001027983 */ /* 0x000ea80000100800 */
[----:B------:R-:W3:Y:S04]  /*cef0*/  LDL R9, [R1+0x28] ;  /* 0x0000280001097983 */ /* 0x000ee80000100800 */
[----:B------:R-:W4:Y:S01]  /*cf00*/  LDL R5, [R1+0x4] ;  /* 0x0000040001057983 */ /* 0x000f220000100800 */
[----:B------:R-:W-:Y:S01]  /*cf10*/  R2UR UR9, R4 ;  /* 0x00000000040972ca */ /* 0x000fe200000e0000 */
[----:B------:R-:W-:Y:S01]  /*cf20*/  UIADD3 UR4, UP0, UR54, 0x470, URZ ;  /* 0x0000047036047890 */ /* 0x000fe2000ff1e03f */
[----:B-----5:R-:W-:Y:S01]  /*cf30*/  R2UR UR13, R0 ;  /* 0x00000000000d72ca */ /* 0x020fe200000e0000 */
[----:B------:R-:W-:Y:S01]  /*cf40*/  UMOV UR10, URZ ;  /* 0x0000003f000a7c82 */ /* 0x000fe20008000000 */
[----:B------:R-:W-:Y:S01]  /*cf50*/  UMOV UR6, 0x0 ;  /* 0x0000000000067882 */ /* 0x000fe20000000000 */
[----:B------:R-:W-:Y:S01]  /*cf60*/  UIADD3.X UR5, URZ, UR55, URZ, UP0, !UPT ;  /* 0x000000373f057290 */ /* 0x000fe200087fe43f */
[----:B------:R-:W-:Y:S01]  /*cf70*/  UMOV UR7, 0x14f00000 ;  /* 0x14f0000000077882 */ /* 0x000fe20000000000 */
[----:B------:R-:W-:-:S06]  /*cf80*/  UMOV UR15, 0x80 ;  /* 0x00000080000f7882 */ /* 0x000fcc0000000000 */
[----:B------:R-:W-:Y:S01]  /*cf90*/  UIADD3 UR9, UR9, 0x38870, URZ ;  /* 0x0003887009097890 */ /* 0x000fe2000fffe03f */
[----:B--2---:R-:W-:-:S04]  /*cfa0*/  LEA R2, R2, UR41, 0xf ;  /* 0x0000002902027c11 */ /* 0x004fc8000f8e78ff */
[----:B------:R-:W-:Y:S01]  /*cfb0*/  R2UR UR14, R2 ;  /* 0x00000000020e72ca */ /* 0x000fe200000e0000 */
[----:B---3--:R-:W-:Y:S01]  /*cfc0*/  IMAD R6, R6, 0x80, R9 ;  /* 0x0000008006067824 */ /* 0x008fe200078e0209 */
[----:B----4-:R-:W-:-:S04]  /*cfd0*/  R2UR UR12, R5 ;  /* 0x00000000050c72ca */ /* 0x010fc800000e0000 */
[----:B------:R-:W-:-:S07]  /*cfe0*/  R2UR UR11, R6 ;  /* 0x00000000060b72ca */ /* 0x000fce00000e0000 */
[----:B------:R-:W-:Y:S02]  /*cff0*/  UIADD3 UR8, UR14, 0x10400, URZ ;  /* 0x000104000e087890 */ /* 0x000fe4000fffe03f */
[----:B------:R-:W-:-:S07]  /*d000*/  UIADD3 UR14, UR14, 0x14400, URZ ;  /* 0x000144000e0e7890 */ /* 0x000fce000fffe03f */
[----:B------:R1:W-:Y:S02]  /*d010*/  UTMALDG.4D [UR8], [UR4], desc[UR6] ;  /* 0x00000608040075b4 */ /* 0x0003e40008019000 */
[----:B-1----:R-:W-:Y:S01]  /*d020*/  UMOV UR8, UR14 ;  /* 0x0000000e00087c82 */ /* 0x002fe20008000000 */
[----:B------:R-:W-:Y:S02]  /*d030*/  UMOV UR10, UR15 ;  /* 0x0000000f000a7c82 */ /* 0x000fe40008000000 */
[----:B------:R1:W-:Y:S01]  /*d040*/  UTMALDG.4D [UR8], [UR4], desc[UR6] ;  /* 0x00000608040075b4 */ /* 0x0003e20008019000 */
[----:B------:R-:W2:Y:S02]  /*d050*/  SYNCS.PHASECHK.TRANS64.TRYWAIT P2, [R4+URZ+0x38840], R3 ;  /* 0x03884003040075a7 */ /* 0x000ea4000804017f */
[----:B-12---:R-:W-:Y:S05]  /*d060*/  @!P2 BRA `(.L_x_191) ;  /* 0x0000003000f0a947 */ /* 0x006fea0003800000 */
.L_x_259:
[----:B------:R-:W-:Y:S05]  /*d070*/  @P0 BRA `(.L_x_192) ;  /* 0x00000000001c0947 */ /* 0x000fea0003800000 */
[----:B------:R-:W2:Y:S01]  /*d080*/  S2R R5, SR_TID.X ;  /* 0x0000000000057919 */ /* 0x000ea20000002100 */
[----:B01----:R-:W-:-:S04]  /*d090*/  IMAD.MOV.U32 R3, RZ, RZ, 0x8000 ;  /* 0x00008000ff037424 */ /* 0x003fc800078e00ff */
[----:B------:R3:W-:Y:S01]  /*d0a0*/  SYNCS.ARRIVE.TRANS64 RZ, [R4+URZ+0x38830], R3 ;  /* 0x0388300304ff79a7 */ /* 0x0007e2000800003f */
[----:B--2---:R-:W-:-:S04]  /*d0b0*/  LOP3.LUT R5, R5, 0x1f, RZ, 0xc0, !PT ;  /* 0x0000001f05057812 */ /* 0x004fc800078ec0ff */
[----:B------:R-:W-:-:S13]  /*d0c0*/  ISETP.NE.AND P0, PT, R5, RZ, PT ;  /* 0x000000ff0500720c */ /* 0x000fda0003f05270 */
[----:B---3--:R-:W-:Y:S05]  /*d0d0*/  @!P0 BRA `(.L_x_192) ;  /* 0x0000000000048947 */ /* 0x008fea0003800000 */
[----:B------:R-:W-:Y:S01]  /*d0e0*/  BPT.TRAP 0x1 ;  /* 0x000000040000795c */ /* 0x000fe20000300000 */
.L_x_192:
[----:B01----:R-:W2:Y:S01]  /*d0f0*/  LDL R3, [R1+0x4] ;  /* 0x0000040001037983 */ /* 0x003ea20000100800 */
        /* <DEDUP_REMOVED lines=15> */
[----:B0-----:R-:W-:Y:S01]  /*d1f0*/  UMOV UR8, UR14 ;  /* 0x0000000e00087c82 */ /* 0x001fe20008000000 */
[----:B------:R-:W-:Y:S02]  /*d200*/  UMOV UR10, UR15 ;  /* 0x0000000f000a7c82 */ /* 0x000fe40008000000 */
[----:B------:R0:W-:Y:S02]  /*d210*/  UTMALDG.4D [UR8], [UR4], desc[UR6] ;  /* 0x00000608040075b4 */ /* 0x0001e40008019000 */
[----:B0-----:R-:W-:Y:S01]  /*d220*/  NOP ;  /* 0x0000000000007918 */ /* 0x001fe20000000000 */
.L_x_187:
        /* <DEDUP_REMOVED lines=11> */
[C---:B------:R-:W-:Y:S01]  /*d2e0*/  @P0 R2UR UR13, R8.reuse ;  /* 0x00000000080d02ca */ /* 0x040fe200000e0000 */
[----:B------:R-:W-:Y:S01]  /*d2f0*/  UMOV UR7, 0x12f00000 ;  /* 0x12f0000000077882 */ /* 0x000fe20000000000 */
[----:B------:R-:W-:Y:S01]  /*d300*/  @P0 R2UR UR19, R7 ;  /* 0x00000000071302ca */ /* 0x000fe200000e0000 */
[----:B------:R-:W-:Y:S01]  /*d310*/  UMOV UR10, URZ ;  /* 0x0000003f000a7c82 */ /* 0x000fe20008000000 */
[----:B------:R-:W-:Y:S01]  /*d320*/  @P0 R2UR UR21, R8 ;  /* 0x00000000081502ca */ /* 0x000fe200000e0000 */
[----:B------:R-:W-:Y:S01]  /*d330*/  UMOV UR12, UR38 ;  /* 0x00000026000c7c82 */ /* 0x000fe20008000000 */
[----:B------:R-:W-:Y:S01]  /*d340*/  UMOV UR18, 0x80 ;  /* 0x0000008000127882 */ /* 0x000fe20000000000 */
[----:B------:R-:W-:Y:S01]  /*d350*/  UMOV UR20, UR38 ;  /* 0x0000002600147c82 */ /* 0x000fe20008000000 */
[----:B------:R-:W-:Y:S01]  /*d360*/  UMOV UR17, UR9 ;  /* 0x0000000900117c82 */ /* 0x000fe20008000000 */
[----:B------:R2:W-:Y:S04]  /*d370*/  @P0 SYNCS.ARRIVE.TRANS64 RZ, [UR41+0x38800], R2 ;  /* 0x03880002ffff09a7 */ /* 0x0005e80008000029 */
[----:B------:R2:W-:Y:S04]  /*d380*/  UTMALDG.4D [UR8], [UR4], desc[UR6] ;  /* 0x00000608040075b4 */ /* 0x0005e80008019000 */
[----:B------:R2:W-:Y:S02]  /*d390*/  UTMALDG.4D [UR16], [UR4], desc[UR6] ;  /* 0x00000610040075b4 */ /* 0x0005e40008019000 */
[----:B--2---:R-:W-:Y:S01]  /*d3a0*/  NOP ;  /* 0x0000000000007918 */ /* 0x004fe20000000000 */
.L_x_185:
[----:B------:R-:W2:Y:S01]  /*d3b0*/  LDL.LU R3, [R1+0x38] ;  /* 0x0000380001037983 */ /* 0x000ea20000300800 */
[----:B------:R-:W-:Y:S01]  /*d3c0*/  BSSY B0, `(.L_x_193) ;  /* 0x0000009000007945 */ /* 0x000fe20003800000 */
[----:B--2---:R-:W-:-:S05]  /*d3d0*/  VIADD R3, R3, 0x1 ;  /* 0x0000000103037836 */ /* 0x004fca0000000000 */
[----:B------:R-:W-:Y:S01]  /*d3e0*/  LEA.HI R2, R3, R3, RZ, 0x1 ;  /* 0x0000000303027211 */ /* 0x000fe200078f08ff */
[----:B------:R2:W-:Y:S03]  /*d3f0*/  STL [R1+0x38], R3 ;  /* 0x0000380301007387 */ /* 0x0005e60000100800 */
[----:B------:R-:W-:-:S05]  /*d400*/  LOP3.LUT R2, R2, 0xfffffffe, RZ, 0xc0, !PT ;  /* 0xfffffffe02027812 */ /* 0x000fca00078ec0ff */
[----:B------:R-:W-:-:S05]  /*d410*/  IMAD.IADD R2, R3, 0x1, -R2 ;  /* 0x0000000103027824 */ /* 0x000fca00078e0a02 */
[----:B------:R-:W-:-:S04]  /*d420*/  SHF.L.U32 R2, R2, 0x1f, RZ ;  /* 0x0000001f02027819 */ /* 0x000fc800000006ff */
[----:B------:R-:W3:Y:S02]  /*d430*/  SYNCS.PHASECHK.TRANS64.TRYWAIT P0, [UR41+0x38820], R2 ;  /* 0x03882002ff0075a7 */ /* 0x000ee40008000169 */
[----:B--23--:R-:W-:Y:S05]  /*d440*/  @!P0 BRA `(.L_x_194) ;  /* 0x00000030000c8947 */ /* 0x00cfea0003800000 */
.L_x_260:
[----:B0-----:R-:W-:Y:S05]  /*d450*/  BSYNC B0 ;  /* 0x0000000000007941 */ /* 0x001fea0003800000 */
.L_x_193:
[----:B------:R-:W-:-:S06]  /*d460*/  UISETP.GE.AND UP0, UPT, UR44, 0x81, UPT ;  /* 0x000000812c00788c */ /* 0x000fcc000bf06270 */
[----:B------:R-:W-:-:S13]  /*d470*/  PLOP3.LUT P0, PT, PT, PT, UP0, 0x80, 0x0 ;  /* 0x000000000000781c */ /* 0x000fda0003f0f008 */
[----:B------:R-:W-:Y:S05]  /*d480*/  @!P0 BRA `(.L_x_195) ;  /* 0x0000001000c48947 */ /* 0x000fea0003800000 */
[----:B------:R0:W5:Y:S01]  /*d490*/  LDL.LU R6, [R1+0xc] ;  /* 0x00000c0001067983 */ /* 0x0001620000300800 */
[----:B------:R-:W-:-:S03]  /*d4a0*/  ULEA.HI.SX32 UR4, UR43, 0xfffffffe, 0x19 ;  /* 0xfffffffe2b047891 */ /* 0x000fc6000f8fca3f */
[----:B------:R0:W5:Y:S03]  /*d4b0*/  LDL.LU R7, [R1+0x8] ;  /* 0x0000080001077983 */ /* 0x0001660000300800 */
[----:B------:R-:W-:-:S07]  /*d4c0*/  IMAD.U32 R21, RZ, RZ, UR4 ;  /* 0x00000004ff157e24 */ /* 0x000fce000f8e00ff */
.L_x_217:
[----:B--23-5:R-:W-:Y:S01]  /*d4d0*/  VIADD R2, R7, 0x1 ;  /* 0x0000000107027836 */ /* 0x02cfe20000000000 */
[----:B------:R-:W-:Y:S05]  /*d4e0*/  YIELD ;  /* 0x0000000000007946 */ /* 0x000fea0003800000 */
[----:B------:R-:W-:Y:S01]  /*d4f0*/  ISETP.NE.AND P0, PT, R2, 0x2, PT ;  /* 0x000000020200780c */ /* 0x000fe20003f05270 */
[----:B------:R-:W-:Y:S03]  /*d500*/  BSSY B0, `(.L_x_196) ;  /* 0x000008e000007945 */ /* 0x000fe60003800000 */
[----:B------:R-:W-:-:S02]  /*d510*/  SEL R3, RZ, 0x1, P0 ;  /* 0x00000001ff037807 */ /* 0x000fc40000000000 */
[----:B-1----:R-:W-:Y:S02]  /*d520*/  SEL R10, R2, RZ, P0 ;  /* 0x000000ff020a7207 */ /* 0x002fe40000000000 */
[----:B------:R-:W-:-:S05]  /*d530*/  LOP3.LUT R9, R6, R3, RZ, 0x3c, !PT ;  /* 0x0000000306097212 */ /* 0x000fca00078e3cff */
[----:B------:R2:W-:Y:S04]  /*d540*/  STL [R1+0xc], R9 ;  /* 0x00000c0901007387 */ /* 0x0005e80000100800 */
[----:B------:R2:W-:Y:S01]  /*d550*/  STL [R1+0x8], R10 ;  /* 0x0000080a01007387 */ /* 0x0005e20000100800 */
[----:B------:R-:W-:Y:S05]  /*d560*/  @!P6 BRA `(.L_x_197) ;  /* 0x00000008001ce947 */ /* 0x000fea0003800000 */
[----:B------:R-:W-:Y:S01]  /*d570*/  ULDC.64 UR4, c[0x0][0x3f8] ;  /* 0x0000fe0000047ab9 */ /* 0x000fe20000000a00 */
[----:B------:R-:W-:Y:S01]  /*d580*/  IMAD.MOV.U32 R8, RZ, RZ, R21 ;  /* 0x000000ffff087224 */ /* 0x000fe200078e0015 */
[----:B------:R-:W-:-:S04]  /*d590*/  ISETP.NE.U32.AND P0, PT, RZ, UR4, PT ;  /* 0x00000004ff007c0c */ /* 0x000fc8000bf05070 */
[----:B------:R-:W-:-:S13]  /*d5a0*/  ISETP.NE.AND.EX P0, PT, RZ, UR5, PT, P0 ;  /* 0x00000005ff007c0c */ /* 0x000fda000bf05300 */
[----:B------:R-:W-:Y:S05]  /*d5b0*/  @!P0 BRA `(.L_x_198) ;  /* 0x00000000004c8947 */ /* 0x000fea0003800000 */
[----:B------:R-:W3:Y:S01]  /*d5c0*/  LDL R5, [R1+0x24] ;  /* 0x0000240001057983 */ /* 0x000ee20000100800 */
[----:B------:R-:W4:Y:S01]  /*d5d0*/  LDC R8, c[0x0][0x41c] ;  /* 0x00010700ff087b82 */ /* 0x000f220000000800 */
[----:B------:R-:W-:Y:S02]  /*d5e0*/  ULDC.64 UR6, c[0x0][0x408] ;  /* 0x0001020000067ab9 */ /* 0x000fe40000000a00 */
[----:B-1----:R-:W2:Y:S01]  /*d5f0*/  LDL R4, [R1+0x10] ;  /* 0x0000100001047983 */ /* 0x002ea20000100800 */
[----:B----4-:R-:W-:-:S13]  /*d600*/  ISETP.NE.AND P0, PT, R8, 0x1, PT ;  /* 0x000000010800780c */ /* 0x010fda0003f05270 */
[----:B------:R-:W1:Y:S02]  /*d610*/  @P0 LDC.64 R2, c[0x0][0x420] ;  /* 0x00010800ff020b82 */ /* 0x000e640000000a00 */
[----:B-1----:R-:W-:-:S04]  /*d620*/  @P0 IMAD.HI.U32 R0, R21, R2, RZ ;  /* 0x0000000215000227 */ /* 0x002fc800078e00ff */
[----:B------:R-:W-:Y:S01]  /*d630*/  IMAD.MOV.U32 R2, RZ, RZ, R21 ;  /* 0x000000ffff027224 */ /* 0x000fe200078e0015 */
[----:B------:R-:W-:-:S04]  /*d640*/  @P0 SHF.R.U32.HI R2, RZ, R3, R0 ;  /* 0x00000003ff020219 */ /* 0x000fc80000011600 */
[--C-:B------:R-:W-:Y:S01]  /*d650*/  SHF.R.S32.HI R3, RZ, 0x1f, R2.reuse ;  /* 0x0000001fff037819 */ /* 0x100fe20000011402 */
[----:B------:R-:W-:-:S04]  /*d660*/  IMAD.MOV R0, RZ, RZ, -R2 ;  /* 0x000000ffff007224 */ /* 0x000fc800078e0a02 */
[----:B------:R-:W-:Y:S02]  /*d670*/  IMAD R8, R8, R0, R21 ;  /* 0x0000000008087224 */ /* 0x000fe400078e0215 */
[----:B---3--:R-:W-:-:S04]  /*d680*/  IMAD R0, R5, UR6, RZ ;  /* 0x0000000605007c24 */ /* 0x008fc8000f8e02ff */
[C---:B--2---:R-:W-:Y:S02]  /*d690*/  IMAD R0, R4.reuse, UR7, R0 ;  /* 0x0000000704007c24 */ /* 0x044fe4000f8e0200 */
[----:B------:R-:W-:-:S04]  /*d6a0*/  IMAD.WIDE.U32 R2, R4, UR6, R2 ;  /* 0x0000000604027c25 */ /* 0x000fc8000f8e0002 */
[----:B------:R-:W-:Y:S01]  /*d6b0*/  IMAD.IADD R0, R0, 0x1, R3 ;  /* 0x0000000100007824 */ /* 0x000fe200078e0203 */
[----:B------:R-:W-:-:S04]  /*d6c0*/  LEA R4, P0, R2, UR4, 0x2 ;  /* 0x0000000402047c11 */ /* 0x000fc8000f8010ff */
[----:B------:R-:W-:-:S05]  /*d6d0*/  LEA.HI.X R5, R2, UR5, R0, 0x2, P0 ;  /* 0x0000000502057c11 */ /* 0x000fca00080f1400 */
[----:B------:R3:W5:Y:S04]  /*d6e0*/  LDG.E R0, desc[UR46][R4.64] ;  /* 0x0000002e04007981 */ /* 0x000768000c1e1900 */
.L_x_198:
[----:B-1-3--:R-:W-:Y:S01]  /*d6f0*/  LEA R4, R10, UR41, 0x3 ;  /* 0x000000290a047c11 */ /* 0x00afe2000f8e18ff */
[----:B------:R-:W1:Y:S01]  /*d700*/  S2R R2, SR_TID.X ;  /* 0x0000000000027919 */ /* 0x000e620000002100 */
[----:B------:R-:W-:Y:S01]  /*d710*/  SHF.L.U32 R3, R9, 0x1f, RZ ;  /* 0x0000001f09037819 */ /* 0x000fe200000006ff */
[----:B------:R-:W-:Y:S03]  /*d720*/  BSSY B1, `(.L_x_199) ;  /* 0x0000005000017945 */ /* 0x000fe60003800000 */
[----:B------:R-:W3:Y:S01]  /*d730*/  SYNCS.PHASECHK.TRANS64.TRYWAIT P0, [R4+URZ+0x38880], R3 ;  /* 0x03888003040075a7 */ /* 0x000ee2000800017f */
[----:B-1----:R-:W-:-:S04]  /*d740*/  LOP3.LUT R2, R2, 0x7f, RZ, 0xc0, !PT ;  /* 0x0000007f02027812 */ /* 0x002fc800078ec0ff */
[----:B------:R-:W-:Y:S01]  /*d750*/  ISETP.NE.AND P2, PT, R2, RZ, PT ;  /* 0x000000ff0200720c */ /* 0x000fe20003f45270 */
[----:B---3--:R-:W-:-:S12]  /*d760*/  @!P0 BRA `(.L_x_200) ;  /* 0x0000002c005c8947 */ /* 0x008fd80003800000 */
.L_x_261:
[----:B------:R-:W-:Y:S05]  /*d770*/  BSYNC B1 ;  /* 0x0000000000017941 */ /* 0x000fea0003800000 */
.L_x_199:
[----:B------:R-:W-:Y:S04]  /*d780*/  BSSY B1, `(.L_x_201) ;  /* 0x0000009000017945 */ /* 0x000fe80003800000 */
[----:B------:R-:W-:Y:S05]  /*d790*/  @P2 BRA `(.L_x_202) ;  /* 0x00000000001c2947 */ /* 0x000fea0003800000 */
[----:B------:R-:W3:Y:S02]  /*d7a0*/  S2R R2, SR_TID.X ;  /* 0x0000000000027919 */ /* 0x000ee40000002100 */
[----:B---3--:R-:W-:Y:S01]  /*d7b0*/  LOP3.LUT R5, R2, 0x1f, RZ, 0xc0, !PT ;  /* 0x0000001f02057812 */ /* 0x008fe200078ec0ff */
[----:B------:R-:W-:-:S03]  /*d7c0*/  IMAD.MOV.U32 R2, RZ, RZ, 0x8000 ;  /* 0x00008000ff027424 */ /* 0x000fc600078e00ff */
[----:B------:R-:W-:Y:S01]  /*d7d0*/  ISETP.NE.AND P0, PT, R5, RZ, PT ;  /* 0x000000ff0500720c */ /* 0x000fe20003f05270 */
[----:B------:R3:W-:-:S12]  /*d7e0*/  SYNCS.ARRIVE.TRANS64 RZ, [R4+URZ+0x38870], R2 ;  /* 0x0388700204ff79a7 */ /* 0x0007d8000800003f */
[----:B---3--:R-:W-:Y:S05]  /*d7f0*/  @!P0 BRA `(.L_x_202) ;  /* 0x0000000000048947 */ /* 0x008fea0003800000 */
[----:B------:R-:W-:Y:S01]  /*d800*/  BPT.TRAP 0x1 ;  /* 0x000000040000795c */ /* 0x000fe20000300000 */
.L_x_202:
[----:B------:R-:W-:Y:S05]  /*d810*/  BSYNC B1 ;  /* 0x0000000000017941 */ /* 0x000fea0003800000 */
.L_x_201:
[----:B------:R-:W3:Y:S04]  /*d820*/  LDL R2, [R1+0x8] ;  /* 0x0000080001027983 */ /* 0x000ee80000100800 */
[----:B--2---:R-:W2:Y:S04]  /*d830*/  LDL R9, [R1+0x4] ;  /* 0x0000040001097983 */ /* 0x004ea80000100800 */
[----:B------:R-:W4:Y:S01]  /*d840*/  LDL R5, [R1+0x28] ;  /* 0x0000280001057983 */ /* 0x000f220000100800 */
[----:B------:R-:W-:-:S05]  /*d850*/  IMAD.MOV.U32 R13, RZ, RZ, RZ ;  /* 0x000000ffff0d7224 */ /* 0x000fca00078e00ff */
[----:B------:R-:W-:Y:S01]  /*d860*/  R2UR UR10, R13 ;  /* 0x000000000d0a72ca */ /* 0x000fe200000e0000 */
[----:B------:R-:W-:Y:S01]  /*d870*/  UIADD3 UR4, UP0, UR54, 0x470, URZ ;  /* 0x0000047036047890 */ /* 0x000fe2000ff1e03f */
[----:B------:R-:W-:Y:S01]  /*d880*/  PLOP3.LUT P0, PT, PT, PT, PT, 0x80, 0x0 ;  /* 0x000000000000781c */ /* 0x000fe20003f0f070 */
[----:B------:R-:W-:Y:S01]  /*d890*/  UMOV UR6, 0x0 ;  /* 0x0000000000067882 */ /* 0x000fe20000000000 */
[----:B------:R-:W-:Y:S01]  /*d8a0*/  UMOV UR7, 0x14f00000 ;  /* 0x14f0000000077882 */ /* 0x000fe20000000000 */
[----:B------:R-:W-:Y:S01]  /*d8b0*/  UIADD3.X UR5, URZ, UR55, URZ, UP0, !UPT ;  /* 0x000000373f057290 */ /* 0x000fe200087fe43f */
[----:B---3--:R-:W-:Y:S02]  /*d8c0*/  LEA R2, R2, UR41, 0xf ;  /* 0x0000002902027c11 */ /* 0x008fe4000f8e78ff */
[----:B--2---:R-:W-:-:S03]  /*d8d0*/  R2UR UR12, R9 ;  /* 0x00000000090c72ca */ /* 0x004fc600000e0000 */
[----:B------:R-:W-:Y:S02]  /*d8e0*/  VIADD R9, R2, 0x10400 ;  /* 0x0001040002097836 */ /* 0x000fe40000000000 */
[----:B----4-:R-:W-:Y:S02]  /*d8f0*/  IMAD R8, R8, 0x80, R5 ;  /* 0x0000008008087824 */ /* 0x010fe400078e0205 */
[----:B------:R-:W-:-:S08]  /*d900*/  VIADD R5, R4, 0x38870 ;  /* 0x0003887004057836 */ /* 0x000fd00000000000 */
.L_x_203:
        /* <DEDUP_REMOVED lines=8> */
[----:B--2---:R-:W-:Y:S05]  /*d990*/  @P0 BRA.U.ANY `(.L_x_203) ;  /* 0xfffffffd00dc0947 */ /* 0x004fea000393ffff */
[----:B------:R-:W2:Y:S01]  /*d9a0*/  LDL R10, [R1+0x4] ;  /* 0x00000400010a7983 */ /* 0x000ea20000100800 */
[----:B------:R-:W-:Y:S01]  /*d9b0*/  IMAD.MOV.U32 R12, RZ, RZ, 0x80 ;  /* 0x00000080ff0c7424 */ /* 0x000fe200078e00ff */
[----:B------:R-:W-:Y:S01]  /*d9c0*/  PLOP3.LUT P0, PT, PT, PT, PT, 0x80, 0x0 ;  /* 0x000000000000781c */ /* 0x000fe20003f0f070 */
[----:B------:R-:W-:Y:S01]  /*d9d0*/  VIADD R9, R2, 0x14400 ;  /* 0x0001440002097836 */ /* 0x000fe20000000000 */
[----:B------:R-:W-:Y:S01]  /*d9e0*/  UMOV UR6, 0x0 ;  /* 0x0000000000067882 */ /* 0x000fe20000000000 */
[----:B------:R-:W-:Y:S01]  /*d9f0*/  UMOV UR7, 0x14f00000 ;  /* 0x14f0000000077882 */ /* 0x000fe20000000000 */
[----:B------:R-:W-:Y:S02]  /*da00*/  R2UR UR10, R12 ;  /* 0x000000000c0a72ca */ /* 0x000fe400000e0000 */
[----:B--2---:R-:W-:-:S15]  /*da10*/  R2UR UR12, R10 ;  /* 0x000000000a0c72ca */ /* 0x004fde00000e0000 */
.L_x_204:
        /* <DEDUP_REMOVED lines=8> */
[----:B--2---:R-:W-:Y:S05]  /*daa0*/  @P0 BRA.U.ANY `(.L_x_204) ;  /* 0xfffffffd00dc0947 */ /* 0x004fea000393ffff */
[----:B------:R-:W2:Y:S01]  /*dab0*/  SYNCS.PHASECHK.TRANS64.TRYWAIT P0, [R4+URZ+0x38840], R3 ;  /* 0x03884003040075a7 */ /* 0x000ea2000800017f */
[----:B------:R-:W-:Y:S04]  /*dac0*/  BSSY B1, `(.L_x_205) ;  /* 0x0000002000017945 */ /* 0x000fe80003800000 */
[----:B--2---:R-:W-:Y:S05]  /*dad0*/  @!P0 BRA `(.L_x_206) ;  /* 0x0000002800948947 */ /* 0x004fea0003800000 */
.L_x_262:
[----:B------:R-:W-:Y:S05]  /*dae0*/  BSYNC B1 ;  /* 0x0000000000017941 */ /* 0x000fea0003800000 */
.L_x_205:
[----:B------:R-:W-:Y:S01]  /*daf0*/  BSSY B1, `(.L_x_207) ;  /* 0x000000b000017945 */ /* 0x000fe20003800000 */
[----:B------:R-:W-:Y:S02]  /*db00*/  IMAD.MOV.U32 R10, RZ, RZ, 0x0 ;  /* 0x00000000ff0a7424 */ /* 0x000fe400078e00ff */
[----:B------:R-:W-:Y:S01]  /*db10*/  IMAD.MOV.U32 R11, RZ, RZ, 0x14f00000 ;  /* 0x14f00000ff0b7424 */ /* 0x000fe200078e00ff */
[----:B------:R-:W-:Y:S06]  /*db20*/  @P2 BRA `(.L_x_208) ;  /* 0x00000000001c2947 */ /* 0x000fec0003800000 */
[----:B------:R-:W3:Y:S01]  /*db30*/  S2R R5, SR_TID.X ;  /* 0x0000000000057919 */ /* 0x000ee20000002100 */
[----:B-12---:R-:W-:-:S04]  /*db40*/  IMAD.MOV.U32 R3, RZ, RZ, 0x8000 ;  /* 0x00008000ff037424 */ /* 0x006fc800078e00ff */
[----:B------:R4:W-:Y:S01]  /*db50*/  SYNCS.ARRIVE.TRANS64 RZ, [R4+URZ+0x38830], R3 ;  /* 0x0388300304ff79a7 */ /* 0x0009e2000800003f */
[----:B---3--:R-:W-:-:S04]  /*db60*/  LOP3.LUT R5, R5, 0x1f, RZ, 0xc0, !PT ;  /* 0x0000001f05057812 */ /* 0x008fc800078ec0ff */
[----:B------:R-:W-:-:S13]  /*db70*/  ISETP.NE.AND P0, PT, R5, RZ, PT ;  /* 0x000000ff0500720c */ /* 0x000fda0003f05270 */
[----:B----4-:R-:W-:Y:S05]  /*db80*/  @!P0 BRA `(.L_x_208) ;  /* 0x0000000000048947 */ /* 0x010fea0003800000 */
[----:B------:R-:W-:Y:S01]  /*db90*/  BPT.TRAP 0x1 ;  /* 0x000000040000795c */ /* 0x000fe20000300000 */
.L_x_208:
[----:B------:R-:W-:Y:S05]  /*dba0*/  BSYNC B1 ;  /* 0x0000000000017941 */ /* 0x000fea0003800000 */
.L_x_207:
[----:B-12---:R-:W2:Y:S01]  /*dbb0*/  LDL R3, [R1+0x4] ;  /* 0x0000040001037983 */ /* 0x006ea20000100800 */
[----:B------:R-:W-:Y:S01]  /*dbc0*/  R2UR UR10, R13 ;  /* 0x000000000d0a72ca */ /* 0x000fe200000e0000 */
[----:B------:R-:W-:Y:S01]  /*dbd0*/  UIADD3 UR4, UP0, UR54, 0x370, URZ ;  /* 0x0000037036047890 */ /* 0x000fe2000ff1e03f */
[----:B------:R-:W-:Y:S01]  /*dbe0*/  R2UR UR6, R10 ;  /* 0x000000000a0672ca */ /* 0x000fe200000e0000 */
[----:B------:R-:W-:Y:S01]  /*dbf0*/  VIADD R4, R4, 0x38830 ;  /* 0x0003883004047836 */ /* 0x000fe20000000000 */
[----:B------:R-:W-:Y:S01]  /*dc00*/  R2UR UR7, R11 ;  /* 0x000000000b0772ca */ /* 0x000fe200000e0000 */
[----:B------:R-:W-:Y:S01]  /*dc10*/  UIADD3.X UR5, URZ, UR55, URZ, UP0, !UPT ;  /* 0x000000373f057290 */ /* 0x000fe200087fe43f */
[----:B------:R-:W-:Y:S02]  /*dc20*/  PLOP3.LUT P0, PT, PT, PT, PT, 0x80, 0x0 ;  /* 0x000000000000781c */ /* 0x000fe40003f0f070 */
[----:B--2---:R-:W-:Y:S01]  /*dc30*/  R2UR UR12, R3 ;  /* 0x00000000030c72ca */ /* 0x004fe200000e0000 */
[----:B------:R-:W-:-:S14]  /*dc40*/  VIADD R3, R2, 0x28400 ;  /* 0x0002840002037836 */ /* 0x000fdc0000000000 */
.L_x_209:
        /* <DEDUP_REMOVED lines=16> */
.L_x_210:
        /* <DEDUP_REMOVED lines=9> */
.L_x_197:
[----:B------:R-:W-:Y:S05]  /*dde0*/  BSYNC B0 ;  /* 0x0000000000007941 */ /* 0x000fea0003800000 */
.L_x_196:
[----:B------:R-:W-:-:S06]  /*ddf0*/  UISETP.NE.AND UP0, UPT, UR42, 0x3, UPT ;  /* 0x000000032a00788c */ /* 0x000fcc000bf05270 */
[----:B------:R-:W-:-:S13]  /*de00*/  PLOP3.LUT P0, PT, PT, PT, UP0, 0x80, 0x0 ;  /* 0x000000000000781c */ /* 0x000fda0003f0f008 */
[----:B------:R-:W-:Y:S05]  /*de10*/  @!P0 BRA `(.L_x_211) ;  /* 0x0000000000048947 */ /* 0x000fea0003800000 */
[----:B------:R-:W-:Y:S01]  /*de20*/  BPT.TRAP 0x1 ;  /* 0x000000040000795c */ /* 0x000fe20000300000 */
.L_x_211:
        /* <DEDUP_REMOVED lines=9> */
.L_x_263:
[----:B------:R-:W-:Y:S05]  /*dec0*/  BSYNC B0 ;  /* 0x0000000000007941 */ /* 0x000fea0003800000 */
.L_x_212:
[----:B------:R-:W-:Y:S05]  /*ded0*/  @!P0 BRA `(.L_x_214) ;  /* 0x0000000000048947 */ /* 0x000fea0003800000 */
[----:B------:R-:W-:Y:S01]  /*dee0*/  BPT.TRAP 0x1 ;  /* 0x000000040000795c */ /* 0x000fe20000300000 */
.L_x_214:
[----:B---3--:R-:W3:Y:S01]  /*def0*/  LDL R3, [R1] ;  /* 0x0000000001037983 */ /* 0x008ee20000100800 */
[----:B------:R-:W-:Y:S01]  /*df00*/  SHF.L.U32 R2, R6, 0x1f, RZ ;  /* 0x0000001f06027819 */ /* 0x000fe200000006ff */
[----:B------:R-:W-:-:S03]  /*df10*/  IMAD.SHL.U32 R12, R7, 0x8000, RZ ;  /* 0x00008000070c7824 */ /* 0x000fc600078e00ff */
[----:B---3--:R-:W3:Y:S02]  /*df20*/  SYNCS.PHASECHK.TRANS64.TRYWAIT P2, [R3+URZ+0x38860], R2 ;  /* 0x03886002030075a7 */ /* 0x008ee4000804017f */
[----:B---3--:R-:W-:Y:S05]  /*df30*/  @!P2 BRA `(.L_x_215) ;  /* 0x0000002400a8a947 */ /* 0x008fea0003800000 */
.L_x_264:
[----:B---3--:R-:W3:Y:S04]  /*df40*/  LDL R3, [R1+0x30] ;  /* 0x0000300001037983 */ /* 0x008ee80000100800 */
[----:B------:R-:W4:Y:S04]  /*df50*/  LDL R16, [R1+0x18] ;  /* 0x0000180001107983 */ /* 0x000f280000100800 */
[----:B------:R-:W5:Y:S01]  /*df60*/  LDL R13, [R1+0x2c] ;  /* 0x00002c00010d7983 */ /* 0x000f620000100800 */
[----:B------:R-:W-:Y:S05]  /*df70*/  WARPSYNC.ALL ;  /* 0x0000000000007948 */ /* 0x000fea0003800000 */
[----:B---3--:R-:W-:-:S05]  /*df80*/  LOP3.LUT R2, R12, R3, RZ, 0xfc, !PT ;  /* 0x000000030c027212 */ /* 0x008fca00078efcff */
[----:B--2---:R-:W1:Y:S01]  /*df90*/  LDSM.16.MT88.4 R8, [R2+UR41+0x10400] ;  /* 0x010400290208783b */ /* 0x004e620008004200 */
        /* <DEDUP_REMOVED lines=27> */
[----:B------:R-:W2:Y:S04]  /*e150*/  LDSM.16.MT88.4 R8, [R2+UR41+0x11400] ;  /* 0x011400290208783b */ /* 0x000ea80008004200 */
[----:B-1----:R-:W3:Y:S01]  /*e160*/  LDL R18, [R1+0x14] ;  /* 0x0000140001127983 */ /* 0x002ee20000100800 */
[C-C-:B--2---:R-:W-:Y:S02]  /*e170*/  PRMT R4, R8.reuse, 0x6420, R9.reuse ;  /* 0x0000642008047816 */ /* 0x144fe40000000009 */
        /* <DEDUP_REMOVED lines=9> */
[----:B---3--:R-:W-:-:S05]  /*e210*/  IADD3 R16, R18, 0x400, R20 ;  /* 0x0000040012107810 */ /* 0x008fca0007ffe014 */
        /* <DEDUP_REMOVED lines=58> */
[----:B------:R-:W2:Y:S01]  /*e5c0*/  LDSM.16.MT88.4 R4, [R3+0x17400] ;  /* 0x017400000304783b */ /* 0x000ea20000004200 */
[C-C-:B-1----:R-:W-:Y:S02]  /*e5d0*/  PRMT R12, R8.reuse, 0x6420, R9.reuse ;  /* 0x00006420080c7816 */ /* 0x142fe40000000009 */
[----:B------:R-:W-:-:S02]  /*e5e0*/  PRMT R13, R8, 0x7531, R9 ;  /* 0x00007531080d7816 */ /* 0x000fc40000000009 */
[C-C-:B------:R-:W-:Y:S02]  /*e5f0*/  PRMT R14, R10.reuse, 0x6420, R11.reuse ;  /* 0x000064200a0e7816 */ /* 0x140fe4000000000b */
[----:B------:R-:W-:Y:S02]  /*e600*/  PRMT R15, R10, 0x7531, R11 ;  /* 0x000075310a0f7816 */ /* 0x000fe4000000000b */
[C-C-:B--2---:R-:W-:Y:S02]  /*e610*/  PRMT R8, R4.reuse, 0x6420, R5.reuse ;  /* 0x0000642004087816 */ /* 0x144fe40000000005 */
        /* <DEDUP_REMOVED lines=10> */
[----:B--2---:R-:W2:Y:S01]  /*e6c0*/  FENCE.VIEW.ASYNC.S ;  /* 0x00000000000073c6 */ /* 0x004ea20000000000 */
[----:B------:R-:W-:Y:S05]  /*e6d0*/  @!P0 BRA `(.L_x_216) ;  /* 0x0000000000048947 */ /* 0x000fea0003800000 */
[----:B------:R-:W-:Y:S01]  /*e6e0*/  BPT.TRAP 0x1 ;  /* 0x000000040000795c */ /* 0x000fe20000300000 */
.L_x_216:
[----:B------:R-:W2:Y:S01]  /*e6f0*/  LDL.LU R2, [R1] ;  /* 0x0000000001027983 */ /* 0x000ea20000300800 */
[C---:B------:R-:W-:Y:S01]  /*e700*/  ISETP.GT.AND P0, PT, R21.reuse, RZ, PT ;  /* 0x000000ff1500720c */ /* 0x040fe20003f04270 */
[----:B------:R-:W-:Y:S02]  /*e710*/  VIADD R21, R21, 0xffffffff ;  /* 0xffffffff15157836 */ /* 0x000fe40000000000 */
[----:B------:R3:W5:Y:S04]  /*e720*/  LDL R6, [R1+0xc] ;  /* 0x00000c0001067983 */ /* 0x0007680000100800 */
[----:B------:R3:W5:Y:S01]  /*e730*/  LDL R7, [R1+0x8] ;  /* 0x0000080001077983 */ /* 0x0007620000100800 */
[----:B--2---:R2:W-:Y:S02]  /*e740*/  SYNCS.ARRIVE.TRANS64.A1T0 RZ, [R2+URZ+0x38850], RZ ;  /* 0x038850ff02ff79a7 */ /* 0x0045e4000810003f */
[----:B--2---:R-:W-:-:S05]  /*e750*/  @!P1 VIADD R2, R2, 0x38880 ;  /* 0x0003888002029836 */ /* 0x004fca0000000000 */
[----:B------:R-:W-:Y:S01]  /*e760*/  @!P1 PRMT R2, RZ, 0x654, R2 ;  /* 0x00000654ff029816 */ /* 0x000fe20000000002 */
[----:B------:R-:W-:Y:S06]  /*e770*/  BAR.SYNC.DEFER_BLOCKING 0x2, 0x80 ;  /* 0x0082000000007b1d */ /* 0x000fec0000010000 */
[----:B------:R3:W-:Y:S01]  /*e780*/  @!P1 SYNCS.ARRIVE.TRANS64.RED.A1T0 RZ, [R2+URZ], RZ ;  /* 0x000000ff02ff99a7 */ /* 0x0007e2000810043f */
[----:B------:R-:W-:Y:S05]  /*e790*/  @P0 BRA `(.L_x_217) ;  /* 0xffffffec004c0947 */ /* 0x000fea000383ffff */
.L_x_195:
[----:B------:R-:W-:Y:S04]  /*e7a0*/  BSSY B0, `(.L_x_218) ;  /* 0x000000f000007945 */ /* 0x000fe80003800000 */
[----:B------:R-:W-:Y:S05]  /*e7b0*/  @P1 BRA `(.L_x_219) ;  /* 0x0000000000341947 */ /* 0x000fea0003800000 */
[----:B------:R-:W4:Y:S01]  /*e7c0*/  S2R R5, SR_LANEID ;  /* 0x0000000000057919 */ /* 0x000f220000000000 */
[----:B------:R-:W-:Y:S01]  /*e7d0*/  VOTEU.ANY UR4, UPT, PT ;  /* 0x0000000000047886 */ /* 0x000fe200038e0100 */
[----:B--23--:R-:W2:Y:S01]  /*e7e0*/  LDC.64 R2, c[0x0][0xc38] ;  /* 0x00030e00ff027b82 */ /* 0x00cea20000000a00 */
[----:B------:R-:W4:Y:S02]  /*e7f0*/  FLO.U32 R0, UR4 ;  /* 0x0000000400007d00 */ /* 0x000f2400080e0000 */
[----:B----4-:R-:W-:-:S06]  /*e800*/  ISETP.EQ.U32.AND P0, PT, R0, R5, PT ;  /* 0x000000050000720c */ /* 0x010fcc0003f02070 */
[----:B------:R-:W2:Y:S07]  /*e810*/  POPC R5, UR4 ;  /* 0x0000000400057d09 */ /* 0x000eae0008000000 */
[----:B--2---:R-:W2:Y:S01]  /*e820*/  @P0 ATOMG.E.ADD.STRONG.GPU PT, R3, desc[UR46][R2.64], R5 ;  /* 0x00000005020309a8 */ /* 0x004ea200081ee1ee */
[----:B-1----:R-:W1:Y:S02]  /*e830*/  S2R R4, SR_LTMASK ;  /* 0x0000000000047919 */ /* 0x002e640000003900 */
[----:B-1----:R-:W-:-:S04]  /*e840*/  LOP3.LUT R4, R4, UR4, RZ, 0xc0, !PT ;  /* 0x0000000404047c12 */ /* 0x002fc8000f8ec0ff */
[----:B-----5:R-:W1:Y:S01]  /*e850*/  POPC R7, R4 ;  /* 0x0000000400077309 */ /* 0x020e620000000000 */
[----:B--2---:R-:W1:Y:S02]  /*e860*/  SHFL.IDX PT, R0, R3, R0, 0x1f ;  /* 0x00001f0003007589 */ /* 0x004e6400000e0000 */
[----:B-1----:R-:W-:-:S05]  /*e870*/  IADD3 R0, R0, UR50, R7 ;  /* 0x0000003200007c10 */ /* 0x002fca000fffe007 */
[----:B------:R4:W-:Y:S02]  /*e880*/  STL [R1+0x20], R0 ;  /* 0x0000200001007387 */ /* 0x0009e40000100800 */
.L_x_219:
[----:B------:R-:W-:Y:S05]  /*e890*/  BSYNC B0 ;  /* 0x0000000000007941 */ /* 0x000fea0003800000 */
.L_x_218:
[----:B------:R-:W-:-:S06]  /*e8a0*/  UISETP.NE.AND UP0, UPT, UR42, 0x3, UPT ;  /* 0x000000032a00788c */ /* 0x000fcc000bf05270 */
[----:B------:R-:W-:-:S13]  /*e8b0*/  PLOP3.LUT P0, PT, PT, PT, UP0, 0x80, 0x0 ;  /* 0x000000000000781c */ /* 0x000fda0003f0f008 */
[----:B------:R-:W-:Y:S05]  /*e8c0*/  @!P0 BRA `(.L_x_220) ;  /* 0x0000000000048947 */ /* 0x000fea0003800000 */
[----:B------:R-:W-:Y:S01]  /*e8d0*/  BPT.TRAP 0x1 ;  /* 0x000000040000795c */ /* 0x000fe20000300000 */
.L_x_220:
[----:B----4-:R-:W4:Y:S04]  /*e8e0*/  LDL R0, [R1+0xc] ;  /* 0x00000c0001007983 */ /* 0x010f280000100800 */
[----:B--23--:R-:W2:Y:S01]  /*e8f0*/  LDL R2, [R1+0x8] ;  /* 0x0000080001027983 */ /* 0x00cea20000100800 */
[----:B------:R-:W-:Y:S01]  /*e900*/  BSSY B0, `(.L_x_221) ;  /* 0x0000008000007945 */ /* 0x000fe20003800000 */
[----:B----4-:R-:W-:-:S04]  /*e910*/  LOP3.LUT R0, R0, 0x1, RZ, 0x3c, !PT ;  /* 0x0000000100007812 */ /* 0x010fc800078e3cff */
[----:B------:R-:W-:Y:S02]  /*e920*/  SHF.L.U32 R0, R0, 0x1f, RZ ;  /* 0x0000001f00007819 */ /* 0x000fe400000006ff */
[----:B--2---:R-:W-:-:S04]  /*e930*/  LEA R21, R2, UR41, 0x3 ;  /* 0x0000002902157c11 */ /* 0x004fc8000f8e18ff */
[----:B------:R-:W2:Y:S01]  /*e940*/  SYNCS.PHASECHK.TRANS64.TRYWAIT P0, [R21+URZ+0x38870], R0 ;  /* 0x03887000150075a7 */ /* 0x000ea2000800017f */
[----:B------:R-:W-:-:S05]  /*e950*/  IMAD.U32 R2, RZ, RZ, UR51 ;  /* 0x00000033ff027e24 */ /* 0x000fca000f8e00ff */
[----:B------:R-:W-:Y:S01]  /*e960*/  ISETP.NE.AND P2, PT, R2, 0x3, PT ;  /* 0x000000030200780c */ /* 0x000fe20003f45270 */
[----:B--2---:R-:W-:-:S12]  /*e970*/  @!P0 BRA `(.L_x_222) ;  /* 0x0000001c00308947 */ /* 0x004fd80003800000 */
.L_x_265:
[----:B------:R-:W-:Y:S05]  /*e980*/  BSYNC B0 ;  /* 0x0000000000007941 */ /* 0x000fea0003800000 */
.L_x_221:
[----:B------:R-:W-:Y:S05]  /*e990*/  @!P2 BRA `(.L_x_223) ;  /* 0x000000000004a947 */ /* 0x000fea0003800000 */
[----:B------:R-:W-:Y:S01]  /*e9a0*/  BPT.TRAP 0x1 ;  /* 0x000000040000795c */ /* 0x000fe20000300000 */
.L_x_223:
[----:B--2---:R-:W2:Y:S02]  /*e9b0*/  LDL R0, [R1+0xc] ;  /* 0x00000c0001007983 */ /* 0x004ea40000100800 */
[----:B--2---:R-:W-:-:S04]  /*e9c0*/  SHF.L.U32 R0, R0, 0x1f, RZ ;  /* 0x0000001f00007819 */ /* 0x004fc800000006ff */
[----:B------:R-:W2:Y:S02]  /*e9d0*/  SYNCS.PHASECHK.TRANS64.TRYWAIT P0, [R21+URZ+0x38860], R0 ;  /* 0x03886000150075a7 */ /* 0x000ea4000800017f */
[----:B--2---:R-:W-:Y:S05]  /*e9e0*/  @!P0 BRA `(.L_x_224) ;  /* 0x0000001c00288947 */ /* 0x004fea0003800000 */
.L_x_266:
[----:B------:R-:W3:Y:S04]  /*e9f0*/  LDL R3, [R1+0x8] ;  /* 0x0000080001037983 */ /* 0x000ee80000100800 */
[----:B------:R-:W2:Y:S04]  /*ea00*/  LDL R2, [R1+0x30] ;  /* 0x0000300001027983 */ /* 0x000ea80000100800 */
[----:B-1----:R-:W4:Y:S04]  /*ea10*/  LDL R16, [R1+0x18] ;  /* 0x0000180001107983 */ /* 0x002f280000100800 */
[----:B------:R-:W4:Y:S01]  /*ea20*/  LDL R12, [R1+0x2c] ;  /* 0x00002c00010c7983 */ /* 0x000f220000100800 */
[----:B------:R-:W-:Y:S05]  /*ea30*/  WARPSYNC.ALL ;  /* 0x0000000000007948 */ /* 0x000fea0003800000 */
[----:B---3--:R-:W-:-:S05]  /*ea40*/  IMAD.SHL.U32 R3, R3, 0x8000, RZ ;  /* 0x0000800003037824 */ /* 0x008fca00078e00ff */
[----:B--2---:R-:W-:-:S05]  /*ea50*/  LOP3.LUT R0, R3, R2, RZ, 0xfc, !PT ;  /* 0x0000000203007212 */ /* 0x004fca00078efcff */
[----:B-----5:R-:W1:Y:S01]  /*ea60*/  LDSM.16.MT88.4 R4, [R0+UR41+0x10400] ;  /* 0x010400290004783b */ /* 0x020e620008004200 */
        /* <DEDUP_REMOVED lines=117> */
.L_x_225:
[----:B------:R-:W3:Y:S01]  /*f1c0*/  LDL.LU R2, [R1+0x8] ;  /* 0x0000080001027983 */ /* 0x000ee20000300800 */
[----:B-1----:R-:W-:Y:S03]  /*f1d0*/  SYNCS.ARRIVE.TRANS64.A1T0 RZ, [R21+URZ+0x38850], RZ ;  /* 0x038850ff15ff79a7 */ /* 0x002fe6000810003f */
[----:B--2---:R-:W2:Y:S01]  /*f1e0*/  LDL.LU R3, [R1+0xc] ;  /* 0x00000c0001037983 */ /* 0x004ea20000300800 */
[----:B------:R-:W-:-:S05]  /*f1f0*/  @!P1 VIADD R0, R21, 0x38880 ;  /* 0x0003888015009836 */ /* 0x000fca0000000000 */
[----:B------:R-:W-:Y:S01]  /*f200*/  @!P1 PRMT R0, RZ, 0x654, R0 ;  /* 0x00000654ff009816 */ /* 0x000fe20000000000 */
[----:B------:R-:W-:Y:S06]  /*f210*/  BAR.SYNC.DEFER_BLOCKING 0x2, 0x80 ;  /* 0x0082000000007b1d */ /* 0x000fec0000010000 */
[----:B------:R3:W-:Y:S02]  /*f220*/  @!P1 SYNCS.ARRIVE.TRANS64.RED.A1T0 RZ, [R0+URZ], RZ ;  /* 0x000000ff00ff99a7 */ /* 0x0007e4000810043f */
[----:B---3--:R-:W-:-:S05]  /*f230*/  VIADD R0, R2, 0x1 ;  /* 0x0000000102007836 */ /* 0x008fca0000000000 */
[----:B------:R-:W-:-:S04]  /*f240*/  ISETP.NE.AND P0, PT, R0, 0x2, PT ;  /* 0x000000020000780c */ /* 0x000fc80003f05270 */
[----:B------:R-:W-:Y:S02]  /*f250*/  SEL R2, RZ, 0x1, P0 ;  /* 0x00000001ff027807 */ /* 0x000fe40000000000 */
[----:B------:R-:W-:Y:S02]  /*f260*/  SEL R0, R0, RZ, P0 ;  /* 0x000000ff00007207 */ /* 0x000fe40000000000 */
[----:B--2---:R-:W-:-:S03]  /*f270*/  LOP3.LUT R3, R3, R2, RZ, 0x3c, !PT ;  /* 0x0000000203037212 */ /* 0x004fc600078e3cff */
[----:B------:R1:W-:Y:S04]  /*f280*/  STL [R1+0x8], R0 ;  /* 0x0000080001007387 */ /* 0x0003e80000100800 */
[----:B------:R1:W-:Y:S02]  /*f290*/  STL [R1+0xc], R3 ;  /* 0x00000c0301007387 */ /* 0x0003e40000100800 */
.L_x_179:
[----:B------:R-:W-:Y:S05]  /*f2a0*/  BSYNC B6 ;  /* 0x0000000000067941 */ /* 0x000fea0003800000 */
.L_x_177:
[----:B-12---:R-:W2:Y:S02]  /*f2b0*/  LDL R0, [R1+0x34] ;  /* 0x0000340001007983 */ /* 0x006ea40000100800 */
[----:B--2---:R-:W-:-:S13]  /*f2c0*/  LOP3.LUT P0, RZ, R0, 0x2, RZ, 0xc0, !PT ;  /* 0x0000000200ff7812 */ /* 0x004fda000780c0ff */
[----:B------:R-:W-:Y:S05]  /*f2d0*/  @!P0 BRA `(.L_x_226) ;  /* 0x0000000000308947 */ /* 0x000fea0003800000 */
[----:B------:R-:W1:Y:S08]  /*f2e0*/  S2UR UR5, SR_CgaCtaId ;  /* 0x00000000000579c3 */ /* 0x000e700000008800 */
[----:B------:R-:W-:Y:S06]  /*f2f0*/  BAR.SYNC.DEFER_BLOCKING 0x5, 0x180 ;  /* 0x0146000000007b1d */ /* 0x000fec0000010000 */
[----:B------:R-:W-:-:S02]  /*f300*/  UMOV UR4, 0x400 ;  /* 0x0000040000047882 */ /* 0x000fc40000000000 */
[----:B-1----:R-:W-:-:S09]  /*f310*/  ULEA UR4, UR5, UR4, 0x18 ;  /* 0x0000000405047291 */ /* 0x002fd2000f8ec03f */
[----:B------:R-:W1:Y:S04]  /*f320*/  LDS.128 R4, [UR4+0x388d0] ;  /* 0x0388d004ff047984 */ /* 0x000e680008000c00 */
[----:B-1----:R2:W-:Y:S01]  /*f330*/  STL.64 [R1+0x20], R4 ;  /* 0x0000200401007387 */ /* 0x0025e20000100a00 */
[----:B------:R-:W-:Y:S02]  /*f340*/  IMAD.MOV.U32 R2, RZ, RZ, R7 ;  /* 0x000000ffff027224 */ /* 0x000fe400078e0007 */
[----:B------:R-:W-:-:S03]  /*f350*/  IMAD.MOV.U32 R0, RZ, RZ, R6 ;  /* 0x000000ffff007224 */ /* 0x000fc600078e0006 */
[----:B------:R-:W-:Y:S02]  /*f360*/  R2UR UR52, R2 ;  /* 0x00000000023472ca */ /* 0x000fe400000e0000 */
[----:B------:R-:W-:Y:S01]  /*f370*/  R2UR UR38, R0 ;  /* 0x00000000002672ca */ /* 0x000fe200000e0000 */
[----:B------:R-:W-:Y:S06]  /*f380*/  BAR.ARV 0x4, 0x180 ;  /* 0x0106000000007b1d */ /* 0x000fec0000002000 */
[----:B------:R-:W-:Y:S08]  /*f390*/  BRA `(.L_x_227) ;  /* 0x0000000800447947 */ /* 0x000ff00003800000 */
.L_x_226:
[----:B------:R-:W1:Y:S01]  /*f3a0*/  S2R R2, SR_TID.X ;  /* 0x0000000000027919 */ /* 0x000e620000002100 */
[----:B------:R-:W-:Y:S01]  /*f3b0*/  ULDC UR4, c[0x0][0xc14] ;  /* 0x0003050000047ab9 */ /* 0x000fe20000000800 */
[----:B------:R-:W2:Y:S01]  /*f3c0*/  LDL.LU R0, [R1+0x20] ;  /* 0x0000200001007983 */ /* 0x000ea20000300800 */
[----:B------:R-:W-:Y:S01]  /*f3d0*/  IMAD.MOV.U32 R4, RZ, RZ, RZ ;  /* 0x000000ffff047224 */ /* 0x000fe200078e00ff */
[----:B-1----:R-:W-:-:S04]  /*f3e0*/  LOP3.LUT R8, R2, 0x1f, RZ, 0xc0, !PT ;  /* 0x0000001f02087812 */ /* 0x002fc800078ec0ff */
[C---:B------:R-:W-:Y:S01]  /*f3f0*/  ISETP.NE.AND P0, PT, R8.reuse, 0x1f, PT ;  /* 0x0000001f0800780c */ /* 0x040fe20003f05270 */
[----:B------:R-:W-:-:S05]  /*f400*/  VIADD R5, R8, UR52 ;  /* 0x0000003408057c36 */ /* 0x000fca0008000000 */
[----:B------:R-:W-:Y:S01]  /*f410*/  ISETP.GE.OR P1, PT, R5, UR4, !P0 ;  /* 0x0000000405007c0c */ /* 0x000fe2000c726670 */
[----:B------:R-:W-:-:S12]  /*f420*/  ULDC UR4, c[0x0][0xc14] ;  /* 0x0003050000047ab9 */ /* 0x000fd80000000800 */
[----:B------:R-:W1:Y:S02]  /*f430*/  @!P1 LDC.64 R2, c[0x0][0xc58] ;  /* 0x00031600ff029b82 */ /* 0x000e640000000a00 */
[----:B-1----:R-:W-:-:S05]  /*f440*/  @!P1 IMAD.WIDE R2, R5, 0x4, R2 ;  /* 0x0000000405029825 */ /* 0x002fca00078e0202 */
[----:B------:R-:W3:Y:S01]  /*f450*/  @!P1 LDG.E R4, desc[UR46][R2.64] ;  /* 0x0000002e02049981 */ /* 0x000ee2000c1e1900 */
[C---:B------:R-:W-:Y:S02]  /*f460*/  ISETP.NE.AND P1, PT, R8.reuse, RZ, PT ;  /* 0x000000ff0800720c */ /* 0x040fe40003f25270 */
[C---:B------:R-:W-:Y:S02]  /*f470*/  ISETP.GE.U32.AND P2, PT, R8.reuse, 0x2, PT ;  /* 0x000000020800780c */ /* 0x040fe40003f46070 */
[C---:B------:R-:W-:Y:S02]  /*f480*/  ISETP.GE.U32.AND P3, PT, R8.reuse, 0x4, PT ;  /* 0x000000040800780c */ /* 0x040fe40003f66070 */
[C---:B------:R-:W-:Y:S02]  /*f490*/  ISETP.GE.U32.AND P4, PT, R8.reuse, 0x8, PT ;  /* 0x000000080800780c */ /* 0x040fe40003f86070 */
[----:B------:R-:W-:Y:S01]  /*f4a0*/  ISETP.GE.U32.AND P5, PT, R8, 0x10, PT ;  /* 0x000000100800780c */ /* 0x000fe20003fa6070 */
[----:B--2---:R-:W-:-:S02]  /*f4b0*/  IMAD.MOV.U32 R9, RZ, RZ, R0 ;  /* 0x000000ffff097224 */ /* 0x004fc400078e0000 */
[----:B---3--:R-:W1:Y:S02]  /*f4c0*/  SHFL.UP PT, R0, R4, 0x1, RZ ;  /* 0x0420000004007989 */ /* 0x008e6400000e00ff */
[----:B-1----:R-:W-:-:S05]  /*f4d0*/  SEL R5, R0, RZ, P1 ;  /* 0x000000ff00057207 */ /* 0x002fca0000800000 */
[----:B------:R-:W-:-:S05]  /*f4e0*/  IMAD.IADD R5, R4, 0x1, R5 ;  /* 0x0000000104057824 */ /* 0x000fca00078e0205 */
[----:B------:R-:W1:Y:S02]  /*f4f0*/  SHFL.UP PT, R0, R5, 0x2, RZ ;  /* 0x0440000005007989 */ /* 0x000e6400000e00ff */
[----:B-1----:R-:W-:-:S05]  /*f500*/  SEL R0, R0, RZ, P2 ;  /* 0x000000ff00007207 */ /* 0x002fca0001000000 */
[----:B------:R-:W-:-:S05]  /*f510*/  IMAD.IADD R0, R5, 0x1, R0 ;  /* 0x0000000105007824 */ /* 0x000fca00078e0200 */
[----:B------:R-:W1:Y:S02]  /*f520*/  SHFL.UP PT, R6, R0, 0x4, RZ ;  /* 0x0480000000067989 */ /* 0x000e6400000e00ff */
[----:B-1----:R-:W-:-:S05]  /*f530*/  SEL R3, R6, RZ, P3 ;  /* 0x000000ff06037207 */ /* 0x002fca0001800000 */
[----:B------:R-:W-:-:S05]  /*f540*/  IMAD.IADD R6, R0, 0x1, R3 ;  /* 0x0000000100067824 */ /* 0x000fca00078e0203 */
[----:B------:R-:W1:Y:S02]  /*f550*/  SHFL.UP PT, R2, R6, 0x8, RZ ;  /* 0x0500000006027989 */ /* 0x000e6400000e00ff */
[----:B-1----:R-:W-:-:S05]  /*f560*/  SEL R3, R2, RZ, P4 ;  /* 0x000000ff02037207 */ /* 0x002fca0002000000 */
[----:B------:R-:W-:Y:S02]  /*f570*/  IMAD.IADD R7, R6, 0x1, R3 ;  /* 0x0000000106077824 */ /* 0x000fe400078e0203 */
[----:B------:R-:W1:Y:S03]  /*f580*/  LDC R3, c[0x0][0xc10] ;  /* 0x00030400ff037b82 */ /* 0x000e660000000800 */
[----:B------:R-:W2:Y:S04]  /*f590*/  SHFL.UP PT, R2, R7, 0x10, RZ ;  /* 0x0600000007027989 */ /* 0x000ea800000e00ff */
[----:B------:R-:W-:Y:S01]  /*f5a0*/  SHFL.IDX PT, R5, R9, 0x1, 0x1f ;  /* 0x00201f0009057f89 */ /* 0x000fe200000e0000 */
[----:B--2---:R-:W-:-:S05]  /*f5b0*/  SEL R2, R2, RZ, P5 ;  /* 0x000000ff02027207 */ /* 0x004fca0002800000 */
[----:B------:R-:W-:-:S05]  /*f5c0*/  IMAD.IADD R2, R7, 0x1, R2 ;  /* 0x0000000107027824 */ /* 0x000fca00078e0202 */
[----:B------:R-:W1:Y:S04]  /*f5d0*/  SHFL.IDX PT, R8, R2, 0x1f, 0x1f ;  /* 0x03e01f0002087f89 */ /* 0x000e6800000e0000 */
[----:B------:R-:W2:Y:S01]  /*f5e0*/  SHFL.IDX PT, R0, R9, RZ, 0x1f ;  /* 0x00001fff09007589 */ /* 0x000ea200000e0000 */
[----:B-1----:R-:W-:-:S04]  /*f5f0*/  IMAD R6, R8, R3, RZ ;  /* 0x0000000308067224 */ /* 0x002fc800078e02ff */
[----:B------:R-:W-:-:S05]  /*f600*/  IMAD.IADD R5, R5, 0x1, R6 ;  /* 0x0000000105057824 */ /* 0x000fca00078e0206 */
[----:B--2---:R-:W-:-:S13]  /*f610*/  ISETP.GT.AND P6, PT, R5, R0, PT ;  /* 0x000000000500720c */ /* 0x004fda0003fc4270 */
[----:B------:R-:W-:Y:S05]  /*f620*/  @P6 BRA `(.L_x_228) ;  /* 0x0000000000986947 */ /* 0x000fea0003800000 */
.L_x_232:
[----:B------:R-:W-:-:S04]  /*f630*/  UIADD3 UR52, UR52, 0x1f, URZ ;  /* 0x0000001f34347890 */ /* 0x000fc8000fffe03f */
[----:B------:R-:W-:-:S06]  /*f640*/  UISETP.GE.AND UP0, UPT, UR52, UR4, UPT ;  /* 0x000000043400728c */ /* 0x000fcc000bf06270 */
[----:B------:R-:W-:-:S13]  /*f650*/  PLOP3.LUT P6, PT, PT, PT, UP0, 0x40, 0x0 ;  /* 0x000000000000781c */ /* 0x000fda0003fce808 */
[----:B------:R-:W-:Y:S05]  /*f660*/  @!P6 BRA `(.L_x_229) ;  /* 0x000000040044e947 */ /* 0x000fea0003800000 */
[----:B------:R-:W1:Y:S01]  /*f670*/  S2R R2, SR_TID.X ;  /* 0x0000000000027919 */ /* 0x000e620000002100 */
[----:B------:R-:W-:Y:S01]  /*f680*/  BSSY B0, `(.L_x_230) ;  /* 0x0000009000007945 */ /* 0x000fe20003800000 */
[----:B------:R-:W-:Y:S01]  /*f690*/  IMAD.MOV.U32 R4, RZ, RZ, RZ ;  /* 0x000000ffff047224 */ /* 0x000fe200078e00ff */
[----:B-1----:R-:W-:-:S05]  /*f6a0*/  LOP3.LUT R2, R2, 0x1f, RZ, 0xc0, !PT ;  /* 0x0000001f02027812 */ /* 0x002fca00078ec0ff */
[----:B------:R-:W-:-:S05]  /*f6b0*/  VIADD R7, R2, UR52 ;  /* 0x0000003402077c36 */ /* 0x000fca0008000000 */
[----:B------:R-:W-:-:S13]  /*f6c0*/  ISETP.GE.OR P6, PT, R7, UR4, !P0 ;  /* 0x0000000407007c0c */ /* 0x000fda000c7c6670 */
[----:B------:R-:W-:Y:S05]  /*f6d0*/  @P6 BRA `(.L_x_231) ;  /* 0x00000000000c6947 */ /* 0x000fea0003800000 */
[----:B------:R-:W1:Y:S02]  /*f6e0*/  LDC.64 R2, c[0x0][0xc58] ;  /* 0x00031600ff027b82 */ /* 0x000e640000000a00 */
[----:B-1----:R-:W-:-:S05]  /*f6f0*/  IMAD.WIDE R2, R7, 0x4, R2 ;  /* 0x0000000407027825 */ /* 0x002fca00078e0202 */
[----:B------:R1:W5:Y:S02]  /*f700*/  LDG.E R4, desc[UR46][R2.64] ;  /* 0x0000002e02047981 */ /* 0x000364000c1e1900 */
.L_x_231:
[----:B------:R-:W-:Y:S05]  /*f710*/  BSYNC B0 ;  /* 0x0000000000007941 */ /* 0x000fea0003800000 */
.L_x_230:
[----:B-1---5:R-:W1:Y:S02]  /*f720*/  SHFL.UP PT, R2, R4, 0x1, RZ ;  /* 0x0420000004027989 */ /* 0x022e6400000e00ff */
[----:B-1----:R-:W-:-:S05]  /*f730*/  SEL R3, R2, RZ, P1 ;  /* 0x000000ff02037207 */ /* 0x002fca0000800000 */
[----:B------:R-:W-:-:S05]  /*f740*/  IMAD.IADD R3, R4, 0x1, R3 ;  /* 0x0000000104037824 */ /* 0x000fca00078e0203 */
[----:B------:R-:W1:Y:S02]  /*f750*/  SHFL.UP PT, R2, R3, 0x2, RZ ;  /* 0x0440000003027989 */ /* 0x000e6400000e00ff */
[----:B-1----:R-:W-:-:S05]  /*f760*/  SEL R2, R2, RZ, P2 ;  /* 0x000000ff02027207 */ /* 0x002fca0001000000 */
[----:B------:R-:W-:Y:S02]  /*f770*/  IMAD.IADD R2, R3, 0x1, R2 ;  /* 0x0000000103027824 */ /* 0x000fe400078e0202 */
[----:B------:R-:W1:Y:S03]  /*f780*/  LDC R3, c[0x0][0xc10] ;  /* 0x00030400ff037b82 */ /* 0x000e660000000800 */
[----:B------:R-:W2:Y:S02]  /*f790*/  SHFL.UP PT, R6, R2, 0x4, RZ ;  /* 0x0480000002067989 */ /* 0x000ea400000e00ff */
[----:B--2---:R-:W-:-:S05]  /*f7a0*/  SEL R7, R6, RZ, P3 ;  /* 0x000000ff06077207 */ /* 0x004fca0001800000 */
[----:B------:R-:W-:-:S05]  /*f7b0*/  IMAD.IADD R7, R2, 0x1, R7 ;  /* 0x0000000102077824 */ /* 0x000fca00078e0207 */
[----:B------:R-:W2:Y:S02]  /*f7c0*/  SHFL.UP PT, R6, R7, 0x8, RZ ;  /* 0x0500000007067989 */ /* 0x000ea400000e00ff */
[----:B--2---:R-:W-:-:S05]  /*f7d0*/  SEL R6, R6, RZ, P4 ;  /* 0x000000ff06067207 */ /* 0x004fca0002000000 */
[----:B------:R-:W-:-:S05]  /*f7e0*/  IMAD.IADD R6, R7, 0x1, R6 ;  /* 0x0000000107067824 */ /* 0x000fca00078e0206 */
[----:B------:R-:W2:Y:S02]  /*f7f0*/  SHFL.UP PT, R8, R6, 0x10, RZ ;  /* 0x0600000006087989 */ /* 0x000ea400000e00ff */
[----:B--2---:R-:W-:-:S05]  /*f800*/  SEL R9, R8, RZ, P5 ;  /* 0x000000ff08097207 */ /* 0x004fca0002800000 */
[----:B------:R-:W-:-:S05]  /*f810*/  IMAD.IADD R9, R6, 0x1, R9 ;  /* 0x0000000106097824 */ /* 0x000fca00078e0209 */
[----:B------:R-:W1:Y:S02]  /*f820*/  SHFL.IDX PT, R8, R9, 0x1f, 0x1f ;  /* 0x03e01f0009087f89 */ /* 0x000e6400000e0000 */
[----:B-1----:R-:W-:-:S04]  /*f830*/  IMAD R8, R8, R3, RZ ;  /* 0x0000000308087224 */ /* 0x002fc800078e02ff */
[----:B------:R-:W-:-:S05]  /*f840*/  IMAD.IADD R5, R8, 0x1, R5 ;  /* 0x0000000108057824 */ /* 0x000fca00078e0205 */
[----:B------:R-:W-:-:S13]  /*f850*/  ISETP.GT.AND P6, PT, R5, R0, PT ;  /* 0x000000000500720c */ /* 0x000fda0003fc4270 */
[----:B------:R-:W-:Y:S05]  /*f860*/  @!P6 BRA `(.L_x_232) ;  /* 0xfffffffc0070e947 */ /* 0x000fea000383ffff */
[----:B------:R-:W-:Y:S02]  /*f870*/  IMAD.MOV.U32 R2, RZ, RZ, R9 ;  /* 0x000000ffff027224 */ /* 0x000fe400078e0009 */
[----:B------:R-:W-:-:S07]  /*f880*/  IMAD.MOV.U32 R6, RZ, RZ, R8 ;  /* 0x000000ffff067224 */ /* 0x000fce00078e0008 */
.L_x_228:
[----:B------:R-:W-:Y:S02]  /*f890*/  IMAD.IADD R6, R5, 0x1, -R6 ;  /* 0x0000000105067824 */ /* 0x000fe400078e0a06 */
[----:B------:R-:W-:Y:S02]  /*f8a0*/  IMAD.MOV.U32 R8, RZ, RZ, RZ ;  /* 0x000000ffff087224 */ /* 0x000fe400078e00ff */
[----:B------:R-:W-:-:S05]  /*f8b0*/  IMAD R5, R2, R3, R6 ;  /* 0x0000000302057224 */ /* 0x000fca00078e0206 */
[----:B------:R-:W-:-:S13]  /*f8c0*/  ISETP.GT.AND P0, PT, R5, R0, PT ;  /* 0x000000000500720c */ /* 0x000fda0003f04270 */
[----:B------:R-:W-:Y:S02]  /*f8d0*/  VOTEU.ANY UR5, UPT, !P0 ;  /* 0x0000000000057886 */ /* 0x000fe400040e0100 */
[----:B------:R-:W-:Y:S02]  /*f8e0*/  UPOPC UR4, UR5 ;  /* 0x00000005000472bf */ /* 0x000fe40008000000 */
[----:B------:R-:W-:-:S04]  /*f8f0*/  ISETP.NE.AND P0, PT, RZ, UR5, PT ;  /* 0x00000005ff007c0c */ /* 0x000fc8000bf05270 */
[----:B------:R-:W-:-:S05]  /*f900*/  IMAD.U32 R11, RZ, RZ, UR4 ;  /* 0x00000004ff0b7e24 */ /* 0x000fca000f8e00ff */
[----:B------:R-:W1:Y:S02]  /*f910*/  SHFL.IDX PT, R4, R4, R11, 0x1f ;  /* 0x00001f0b04047589 */ /* 0x000e6400000e0000 */
[----:B-1----:R-:W-:-:S04]  /*f920*/  IABS R5, R4 ;  /* 0x0000000400057213 */ /* 0x002fc80000000000 */
[----:B------:R-:W1:Y:S08]  /*f930*/  I2F.RP R9, R5 ;  /* 0x0000000500097306 */ /* 0x000e700000209400 */
[----:B-1----:R-:W1:Y:S02]  /*f940*/  MUFU.RCP R9, R9 ;  /* 0x0000000900097308 */ /* 0x002e640000001000 */
[----:B-1----:R-:W-:-:S06]  /*f950*/  VIADD R7, R9, 0xffffffe ;  /* 0x0ffffffe09077836 */ /* 0x002fcc0000000000 */
[----:B------:R-:W1:Y:S01]  /*f960*/  F2I.FTZ.U32.TRUNC.NTZ R7, R7 ;  /* 0x0000000700077305 */ /* 0x000e62000021f000 */
[----:B------:R-:W-:Y:S05]  /*f970*/  @!P0 BRA `(.L_x_233) ;  /* 0x00000000000c8947 */ /* 0x000fea0003800000 */
[----:B------:R-:W-:-:S06]  /*f980*/  UIADD3 UR5, UR4, -0x1, URZ ;  /* 0xffffffff04057890 */ /* 0x000fcc000fffe03f */
[----:B------:R-:W-:-:S05]  /*f990*/  IMAD.U32 R9, RZ, RZ, UR5 ;  /* 0x00000005ff097e24 */ /* 0x000fca000f8e00ff */
[----:B------:R2:W3:Y:S02]  /*f9a0*/  SHFL.IDX PT, R8, R2, R9, 0x1f ;  /* 0x00001f0902087589 */ /* 0x0004e400000e0000 */
.L_x_233:
[----:B---3--:R-:W-:Y:S01]  /*f9b0*/  IMAD R8, R8, R3, R6 ;  /* 0x0000000308087224 */ /* 0x008fe200078e0206 */
[----:B------:R-:W-:Y:S01]  /*f9c0*/  UIADD3 UR52, UR4, UR52, URZ ;  /* 0x0000003404347290 */ /* 0x000fe2000fffe03f */
[--C-:B-1----:R-:W-:Y:S02]  /*f9d0*/  IMAD.MOV R6, RZ, RZ, -R7.reuse ;  /* 0x000000ffff067224 */ /* 0x102fe400078e0a07 */
[----:B--2---:R-:W-:Y:S01]  /*f9e0*/  IMAD.MOV.U32 R2, RZ, RZ, RZ ;  /* 0x000000ffff027224 */ /* 0x004fe200078e00ff */
[----:B------:R2:W-:Y:S01]  /*f9f0*/  STL [R1+0x20], R8 ;  /* 0x0000200801007387 */ /* 0x0005e20000100800 */
[----:B------:R-:W-:Y:S02]  /*fa00*/  IMAD R6, R6, R5, RZ ;  /* 0x0000000506067224 */ /* 0x000fe400078e02ff */
[----:B------:R-:W-:Y:S02]  /*fa10*/  IMAD.MOV.U32 R3, RZ, RZ, R7 ;  /* 0x000000ffff037224 */ /* 0x000fe400078e0007 */
[----:B------:R-:W-:Y:S01]  /*fa20*/  IMAD.HI.U32 R7, R7, R6, R2 ;  /* 0x0000000607077227 */ /* 0x000fe200078e0002 */
[----:B------:R-:W-:-:S03]  /*fa30*/  IABS R2, R4 ;  /* 0x0000000400027213 */ /* 0x000fc60000000000 */
[----:B------:R-:W-:Y:S02]  /*fa40*/  IMAD.IADD R3, R0, 0x1, -R8 ;  /* 0x0000000100037824 */ /* 0x000fe400078e0a08 */
[----:B------:R-:W-:-:S03]  /*fa50*/  IMAD.MOV R2, RZ, RZ, -R2 ;  /* 0x000000ffff027224 */ /* 0x000fc600078e0a02 */
[----:B------:R-:W-:-:S05]  /*fa60*/  IABS R0, R3 ;  /* 0x0000000300007213 */ /* 0x000fca0000000000 */
[----:B------:R-:W-:-:S04]  /*fa70*/  IMAD.HI.U32 R7, R7, R0, RZ ;  /* 0x0000000007077227 */ /* 0x000fc800078e00ff */
[----:B------:R-:W-:-:S05]  /*fa80*/  IMAD R0, R7, R2, R0 ;  /* 0x0000000207007224 */ /* 0x000fca00078e0200 */
[----:B------:R-:W-:-:S13]  /*fa90*/  ISETP.GT.U32.AND P1, PT, R5, R0, PT ;  /* 0x000000000500720c */ /* 0x000fda0003f24070 */
[----:B------:R-:W-:Y:S02]  /*faa0*/  @!P1 IMAD.IADD R0, R0, 0x1, -R5 ;  /* 0x0000000100009824 */ /* 0x000fe400078e0a05 */
[----:B------:R-:W-:Y:S01]  /*fab0*/  @!P1 VIADD R7, R7, 0x1 ;  /* 0x0000000107079836 */ /* 0x000fe20000000000 */
[----:B------:R-:W-:Y:S02]  /*fac0*/  ISETP.NE.AND P1, PT, R4, RZ, PT ;  /* 0x000000ff0400720c */ /* 0x000fe40003f25270 */
[----:B------:R-:W-:Y:S02]  /*fad0*/  ISETP.GE.U32.AND P0, PT, R0, R5, PT ;  /* 0x000000050000720c */ /* 0x000fe40003f06070 */
[----:B------:R-:W-:-:S04]  /*fae0*/  LOP3.LUT R0, R3, R4, RZ, 0x3c, !PT ;  /* 0x0000000403007212 */ /* 0x000fc800078e3cff */
[----:B------:R-:W-:-:S07]  /*faf0*/  ISETP.GE.AND P2, PT, R0, RZ, PT ;  /* 0x000000ff0000720c */ /* 0x000fce0003f46270 */
[----:B------:R-:W-:-:S06]  /*fb00*/  @P0 VIADD R7, R7, 0x1 ;  /* 0x0000000107070836 */ /* 0x000fcc0000000000 */
[----:B------:R-:W-:Y:S01]  /*fb10*/  @!P2 IMAD.MOV R7, RZ, RZ, -R7 ;  /* 0x000000ffff07a224 */ /* 0x000fe200078e0a07 */
[----:B------:R-:W-:-:S04]  /*fb20*/  @!P1 LOP3.LUT R7, RZ, R4, RZ, 0x33, !PT ;  /* 0x00000004ff079212 */ /* 0x000fc800078e33ff */
[----:B------:R-:W-:Y:S01]  /*fb30*/  R2UR UR38, R7 ;  /* 0x00000000072672ca */ /* 0x000fe200000e0000 */
[----:B------:R-:W-:-:S04]  /*fb40*/  IMAD.MOV R7, RZ, RZ, -R7 ;  /* 0x000000ffff077224 */ /* 0x000fc800078e0a07 */
[----:B------:R-:W-:-:S05]  /*fb50*/  IMAD R0, R4, R7, R3 ;  /* 0x0000000704007224 */ /* 0x000fca00078e0203 */
[----:B------:R2:W-:Y:S01]  /*fb60*/  STL [R1+0x24], R0 ;  /* 0x0000240001007387 */ /* 0x0005e20000100800 */
[----:B------:R-:W-:Y:S05]  /*fb70*/  BRA `(.L_x_234) ;  /* 0x0000000000107947 */ /* 0x000fea0003800000 */
.L_x_229:
[----:B------:R1:W-:Y:S01]  /*fb80*/  STL [R1+0x20], R0 ;  /* 0x0000200001007387 */ /* 0x0003e20000100800 */
[----:B------:R-:W-:Y:S01]  /*fb90*/  ULDC UR52, c[0x0][0xc14] ;  /* 0x0003050000347ab9 */ /* 0x000fe20000000800 */
[----:B------:R-:W-:Y:S02]  /*fba0*/  UMOV UR38, URZ ;  /* 0x0000003f00267c82 */ /* 0x000fe40008000000 */
[----:B------:R1:W-:Y:S03]  /*fbb0*/  STL [R1+0x24], RZ ;  /* 0x000024ff01007387 */ /* 0x0003e60000100800 */
.L_x_234:
[----:B------:R-:W3:Y:S04]  /*fbc0*/  LDL R3, [R1+0x20] ;  /* 0x0000200001037983 */ /* 0x000ee80000100800 */
[----:B------:R-:W4:Y:S01]  /*fbd0*/  LDL R2, [R1+0x24] ;  /* 0x0000240001027983 */ /* 0x000f220000100800 */
[----:B------:R-:W-:Y:S02]  /*fbe0*/  IMAD.U32 R6, RZ, RZ, UR38 ;  /* 0x00000026ff067e24 */ /* 0x000fe4000f8e00ff */
[----:B------:R-:W-:Y:S01]  /*fbf0*/  IMAD.U32 R7, RZ, RZ, UR52 ;  /* 0x00000034ff077e24 */ /* 0x000fe2000f8e00ff */
[----:B-12---:R-:W1:Y:S02]  /*fc00*/  S2R R0, SR_TID.X ;  /* 0x0000000000007919 */ /* 0x006e640000002100 */
[----:B-1----:R-:W-:Y:S01]  /*fc10*/  LOP3.LUT R0, R0, 0x1f, RZ, 0xc0, !PT ;  /* 0x0000001f00007812 */ /* 0x002fe200078ec0ff */
[----:B------:R-:W-:Y:S03]  /*fc20*/  BAR.SYNC.DEFER_BLOCKING 0x4, 0x180 ;  /* 0x0106000000007b1d */ /* 0x000fe60000010000 */
[----:B------:R-:W-:-:S13]  /*fc30*/  ISETP.NE.AND P0, PT, R0, RZ, PT ;  /* 0x000000ff0000720c */ /* 0x000fda0003f05270 */
[----:B------:R-:W-:Y:S01]  /*fc40*/  @!P0 MOV R0, 0x400 ;  /* 0x0000040000008802 */ /* 0x000fe20000000f00 */
[----:B---3--:R-:W-:Y:S02]  /*fc50*/  IMAD.MOV.U32 R4, RZ, RZ, R3 ;  /* 0x000000ffff047224 */ /* 0x008fe400078e0003 */
[----:B------:R-:W1:Y:S01]  /*fc60*/  @!P0 S2R R3, SR_CgaCtaId ;  /* 0x0000000000038919 */ /* 0x000e620000008800 */
[----:B----4-:R-:W-:Y:S01]  /*fc70*/  IMAD.MOV.U32 R5, RZ, RZ, R2 ;  /* 0x000000ffff057224 */ /* 0x010fe200078e0002 */
[----:B-1----:R-:W-:-:S05]  /*fc80*/  @!P0 LEA R0, R3, R0, 0x18 ;  /* 0x0000000003008211 */ /* 0x002fca00078ec0ff */
[----:B------:R1:W-:Y:S01]  /*fc90*/  @!P0 STS.128 [R0+0x388d0], R4 ;  /* 0x0388d00400008388 */ /* 0x0003e20000000c00 */
[----:B------:R-:W-:Y:S06]  /*fca0*/  BAR.ARV 0x5, 0x180 ;  /* 0x0146000000007b1d */ /* 0x000fec0000002000 */
.L_x_227:
[----:B------:R-:W-:Y:S02]  /*fcb0*/  ULDC UR4, c[0x0][0xc14] ;  /* 0x0003050000047ab9 */ /* 0x000fe40000000800 */
[----:B------:R-:W-:-:S06]  /*fcc0*/  UISETP.GE.AND UP0, UPT, UR52, UR4, UPT ;  /* 0x000000043400728c */ /* 0x000fcc000bf06270 */
[----:B------:R-:W-:-:S13]  /*fcd0*/  PLOP3.LUT P0, PT, PT, PT, UP0, 0x80, 0x0 ;  /* 0x000000000000781c */ /* 0x000fda0003f0f008 */
[----:B------:R-:W-:Y:S05]  /*fce0*/  @!P0 BRA `(.L_x_235) ;  /* 0xffffffc0003c8947 */ /* 0x000fea000383ffff */
.L_x_175:
[----:B-1----:R-:W3:Y:S01]  /*fcf0*/  LDL.LU R0, [R1+0x38] ;  /* 0x0000380001007983 */ /* 0x002ee20000300800 */
[----:B------:R-:W-:Y:S01]  /*fd00*/  BSSY B0, `(.L_x_236) ;  /* 0x000000b000007945 */ /* 0x000fe20003800000 */
[----:B--2---:R-:W1:Y:S01]  /*fd10*/  S2R R5, SR_CgaCtaId ;  /* 0x0000000000057919 */ /* 0x004e620000008800 */
[----:B---3--:R-:W-:-:S05]  /*fd20*/  VIADD R0, R0, 0x1 ;  /* 0x0000000100007836 */ /* 0x008fca0000000000 */
[----:B0-----:R-:W-:-:S04]  /*fd30*/  LEA.HI R2, R0, R0, RZ, 0x1 ;  /* 0x0000000000027211 */ /* 0x001fc800078f08ff */
[----:B------:R-:W-:-:S05]  /*fd40*/  LOP3.LUT R3, R2, 0xfffffffe, RZ, 0xc0, !PT ;  /* 0xfffffffe02037812 */ /* 0x000fca00078ec0ff */
[----:B------:R-:W-:Y:S01]  /*fd50*/  IMAD.IADD R3, R0, 0x1, -R3 ;  /* 0x0000000100037824 */ /* 0x000fe200078e0a03 */
[----:B------:R-:W-:-:S04]  /*fd60*/  MOV R0, 0x400 ;  /* 0x0000040000007802 */ /* 0x000fc80000000f00 */
[----:B-1----:R-:W-:Y:S02]  /*fd70*/  LEA R0, R5, R0, 0x18 ;  /* 0x0000000005007211 */ /* 0x002fe400078ec0ff */
[----:B------:R-:W-:-:S04]  /*fd80*/  SHF.L.U32 R3, R3, 0x1f, RZ ;  /* 0x0000001f03037819 */ /* 0x000fc800000006ff */
[----:B------:R-:W0:Y:S02]  /*fd90*/  SYNCS.PHASECHK.TRANS64.TRYWAIT P0, [R0+URZ+0x38820], R3 ;  /* 0x03882003000075a7 */ /* 0x000e24000800017f */
[----:B0-----:R-:W-:Y:S05]  /*fda0*/  @!P0 BRA `(.L_x_237) ;  /* 0x00000008004c8947 */ /* 0x001fea0003800000 */
.L_x_267:
[----:B------:R-:W-:Y:S05]  /*fdb0*/  BSYNC B0 ;  /* 0x0000000000007941 */ /* 0x000fea0003800000 */
.L_x_236:
[----:B------:R-:W-:-:S03]  /*fdc0*/  UMOV UR4, 0xffffffff ;  /* 0xffffffff00047882 */ /* 0x000fc60000000000 */
[----:B------:R-:W-:Y:S05]  /*fdd0*/  BRA.DIV UR4, `(.L_x_238) ;  /* 0x0000000a04547947 */ /* 0x000fea000b800000 */
[----:B------:R-:W1:Y:S02]  /*fde0*/  S2R R2, SR_TID.X ;  /* 0x0000000000027919 */ /* 0x000e640000002100 */
[----:B-1----:R-:W-:-:S04]  /*fdf0*/  SHF.R.U32.HI R2, RZ, 0x5, R2 ;  /* 0x00000005ff027819 */ /* 0x002fc80000011602 */
[----:B------:R-:W-:-:S05]  /*fe00*/  LOP3.LUT R2, R2, 0x3, RZ, 0xc0, !PT ;  /* 0x0000000302027812 */ /* 0x000fca00078ec0ff */
[----:B------:R1:W2:Y:S02]  /*fe10*/  SHFL.IDX PT, R14, R2, RZ, 0x1f ;  /* 0x00001fff020e7589 */ /* 0x0002a400000e0000 */
.L_x_270:
[----:B--2---:R-:W-:Y:S01]  /*fe20*/  ISETP.NE.AND P0, PT, R14, RZ, PT ;  /* 0x000000ff0e00720c */ /* 0x004fe20003f05270 */
[----:B------:R-:W-:-:S12]  /*fe30*/  BSSY B0, `(.L_x_239) ;  /* 0x000002e000007945 */ /* 0x000fd80003800000 */
[----:B------:R-:W-:Y:S05]  /*fe40*/  @P0 BRA `(.L_x_240) ;  /* 0x0000000000b00947 */ /* 0x000fea0003800000 */
[----:B------:R-:W-:-:S03]  /*fe50*/  UMOV UR4, 0xffffffff ;  /* 0xffffffff00047882 */ /* 0x000fc60000000000 */
[----:B------:R-:W-:Y:S05]  /*fe60*/  BRA.DIV UR4, `(.L_x_241) ;  /* 0x0000000a04647947 */ /* 0x000fea000b800000 */
[----:B------:R-:W-:-:S13]  /*fe70*/  ELECT P6, URZ, PT ;  /* 0x00000000003f782f */ /* 0x000fda00038c0000 */
.L_x_273:
[----:B------:R-:W-:Y:S05]  /*fe80*/  @!P6 BRA `(.L_x_240) ;  /* 0x0000000000a0e947 */ /* 0x000fea0003800000 */
[----:B------:R-:W-:-:S06]  /*fe90*/  ULOP3.LUT UR4, UR40, 0x2, URZ, 0xfc, !UPT ;  /* 0x0000000228047892 */ /* 0x000fcc000f8efc3f */
[----:B-1----:R-:W-:-:S05]  /*fea0*/  IMAD.U32 R2, RZ, RZ, UR4 ;  /* 0x00000004ff027e24 */ /* 0x002fca000f8e00ff */
[----:B------:R-:W-:-:S13]  /*feb0*/  ISETP.NE.AND P0, PT, R2, 0x3, PT ;  /* 0x000000030200780c */ /* 0x000fda0003f05270 */
[----:B------:R-:W-:Y:S05]  /*fec0*/  @!P0 BRA `(.L_x_242) ;  /* 0x0000000000048947 */ /* 0x000fea0003800000 */
[----:B------:R-:W-:Y:S01]  /*fed0*/  BPT.TRAP 0x1 ;  /* 0x000000040000795c */ /* 0x000fe20000300000 */
.L_x_242:
[----:B0-----:R-:W2:Y:S04]  /*fee0*/  LDL R3, [R1+0x8] ;  /* 0x0000080001037983 */ /* 0x001ea80000100800 */
[----:B------:R-:W3:Y:S01]  /*fef0*/  LDL.LU R7, [R1+0xc] ;  /* 0x00000c0001077983 */ /* 0x000ee20000300800 */
[----:B------:R-:W-:-:S04]  /*ff00*/  VIADD R2, R0, 0x38840 ;  /* 0x0003884000027836 */ /* 0x000fc80000000000 */
[C---:B--2---:R-:W-:Y:S02]  /*ff10*/  IMAD R6, R3.reuse, 0x8, R2 ;  /* 0x0000000803067824 */ /* 0x044fe400078e0202 */
[----:B------:R-:W-:Y:S01]  /*ff20*/  VIADD R3, R3, 0x1 ;  /* 0x0000000103037836 */ /* 0x000fe20000000000 */
[----:B---3--:R-:W-:-:S04]  /*ff30*/  SHF.L.U32 R5, R7, 0x1f, RZ ;  /* 0x0000001f07057819 */ /* 0x008fc800000006ff */
[C---:B------:R-:W-:Y:S01]  /*ff40*/  ISETP.NE.AND P2, PT, R3.reuse, 0x2, PT ;  /* 0x000000020300780c */ /* 0x040fe20003f45270 */
[----:B------:R-:W0:Y:S03]  /*ff50*/  SYNCS.PHASECHK.TRANS64.TRYWAIT P1, [R6+URZ], R5 ;  /* 0x00000005060075a7 */ /* 0x000e26000802017f */
[----:B------:R-:W-:Y:S02]  /*ff60*/  SEL R4, RZ, 0x1, P2 ;  /* 0x00000001ff047807 */ /* 0x000fe40001000000 */
[----:B------:R-:W-:Y:S02]  /*ff70*/  SEL R3, R3, RZ, P2 ;  /* 0x000000ff03037207 */ /* 0x000fe40001000000 */
[----:B------:R-:W-:-:S03]  /*ff80*/  LOP3.LUT R4, R7, R4, RZ, 0x3c, !PT ;  /* 0x0000000407047212 */ /* 0x000fc600078e3cff */
[----:B------:R-:W-:Y:S01]  /*ff90*/  IMAD R7, R3, 0x8, R2 ;  /* 0x0000000803077824 */ /* 0x000fe200078e0202 */
[----:B------:R-:W-:Y:S01]  /*ffa0*/  SHF.L.U32 R2, R4, 0x1f, RZ ;  /* 0x0000001f04027819 */ /* 0x000fe200000006ff */
[----:B0-----:R-:W-:Y:S06]  /*ffb0*/  @!P1 BRA `(.L_x_243) ;  /* 0x0000000800309947 */ /* 0x001fec0003800000 */
.L_x_274:
[----:B------:R-:W1:Y:S02]  /*ffc0*/  SYNCS.PHASECHK.TRANS64.TRYWAIT P1, [R7+URZ], R2 ;  /* 0x00000002070075a7 */ /* 0x000e64000802017f */
[----:B-1----:R-:W-:Y:S05]  /*ffd0*/  @!P1 BRA `(.L_x_244) ;  /* 0x00000008003c9947 */ /* 0x002fea0003800000 */
.L_x_275:
[----:B------:R-:W-:Y:S05]  /*ffe0*/  @!P0 BRA `(.L_x_245) ;  /* 0x0000000000048947 */ /* 0x000fea0003800000 */
[----:B------:R-:W-:Y:S01]  /*fff0*/  BPT.TRAP 0x1 ;  /* 0x000000040000795c */ /* 0x000fe20000300000 */
.L_x_245:
[----:B------:R-:W2:Y:S02]  /*10000*/  LDL.LU R4, [R1+0x8] ;  /* 0x0000080001047983 */ /* 0x000ea40000300800 */
[----:B--2---:R-:W-:-:S04]  /*10010*/  IMAD R4, R4, 0x8, R0 ;  /* 0x0000000804047824 */ /* 0x004fc800078e0200 */
[----:B------:R-:W2:Y:S02]  /*10020*/  SYNCS.PHASECHK.TRANS64.TRYWAIT P1, [R4+URZ+0x38860], R5 ;  /* 0x03886005040075a7 */ /* 0x000ea4000802017f */
[----:B--2---:R-:W-:Y:S05]  /*10030*/  @!P1 BRA `(.L_x_246) ;  /* 0x0000000800389947 */ /* 0x004fea0003800000 */
.L_x_276:
[----:B------:R-:W-:Y:S05]  /*10040*/  @!P0 BRA `(.L_x_247) ;  /* 0x0000000000048947 */ /* 0x000fea0003800000 */
[----:B------:R-:W-:Y:S01]  /*10050*/  BPT.TRAP 0x1 ;  /* 0x000000040000795c */ /* 0x000fe20000300000 */
.L_x_247:
[----:B------:R-:W-:-:S04]  /*10060*/  IMAD R3, R3, 0x8, R0 ;  /* 0x0000000803037824 */ /* 0x000fc800078e0200 */
[----:B------:R-:W3:Y:S02]  /*10070*/  SYNCS.PHASECHK.TRANS64.TRYWAIT P1, [R3+URZ+0x38860], R2 ;  /* 0x03886002030075a7 */ /* 0x000ee4000802017f */
[----:B---3--:R-:W-:Y:S05]  /*10080*/  @!P1 BRA `(.L_x_248) ;  /* 0x0000000800389947 */ /* 0x008fea0003800000 */
.L_x_277:
[----:B------:R-:W-:Y:S05]  /*10090*/  @!P0 BRA `(.L_x_249) ;  /* 0x0000000000048947 */ /* 0x000fea0003800000 */
[----:B------:R-:W-:Y:S01]  /*100a0*/  BPT.TRAP 0x1 ;  /* 0x000000040000795c */ /* 0x000fe20000300000 */
.L_x_249:
[----:B------:R-:W4:Y:S02]  /*100b0*/  SYNCS.PHASECHK.TRANS64.TRYWAIT P0, [R4+URZ+0x38880], R5 ;  /* 0x03888005040075a7 */ /* 0x000f24000800017f */
[----:B----4-:R-:W-:Y:S05]  /*100c0*/  @!P0 BRA `(.L_x_250) ;  /* 0x00000008003c8947 */ /* 0x010fea0003800000 */
.L_x_251:
[----:B------:R0:W0:Y:S02]  /*100d0*/  SYNCS.PHASECHK.TRANS64.TRYWAIT P0, [R3+URZ+0x38880], R2 ;  /* 0x03888002030075a7 */ /* 0x000024000800017f */
[----:B0-----:R-:W-:Y:S05]  /*100e0*/  @!P0 NANOSLEEP.SYNCS 0x989680 ;  /* 0x009896800000895d */ /* 0x001fea0003900000 */
[----:B------:R-:W0:Y:S02]  /*100f0*/  @!P0 SYNCS.PHASECHK.TRANS64 P0, [R3+URZ+0x38880], R2 ;  /* 0x03888002030085a7 */ /* 0x000e24000800007f */
[----:B0-----:R-:W-:Y:S05]  /*10100*/  @!P0 BRA `(.L_x_251) ;  /* 0xfffffffc00f08947 */ /* 0x001fea000383ffff */
.L_x_240:
[----:B------:R-:W-:Y:S05]  /*10110*/  BSYNC B0 ;  /* 0x0000000000007941 */ /* 0x000fea0003800000 */
.L_x_239:
[----:B------:R-:W-:Y:S05]  /*10120*/  EXIT ;  /* 0x000000000000794d */ /* 0x000fea0003800000 */
.L_x_125:
[----:B0-----:R0:W1:Y:S02]  /*10130*/  SYNCS.PHASECHK.TRANS64.TRYWAIT P1, [R0+URZ+0x38800], R3 ;  /* 0x03880003000075a7 */ /* 0x001064000802017f */
[----:B-1----:R-:W-:Y:S05]  /*10140*/  @!P1 NANOSLEEP.SYNCS 0x989680 ;  /* 0x009896800000995d */ /* 0x002fea0003900000 */
[----:B------:R-:W1:Y:S02]  /*10150*/  @!P1 SYNCS.PHASECHK.TRANS64 P1, [R0+URZ+0x38800], R3 ;  /* 0x03880003000095a7 */ /* 0x000e64000802007f */
[----:B-1----:R-:W-:Y:S05]  /*10160*/  @!P1 BRA `(.L_x_125) ;  /* 0xfffffffc00f09947 */ /* 0x002fea000383ffff */
[----:B------:R-:W-:Y:S05]  /*10170*/  BRA `(.L_x_252) ;  /* 0xffffff1800ac7947 */ /* 0x000fea000383ffff */
.L_x_129:
[----:B-1----:R1:W2:Y:S02]  /*10180*/  SYNCS.PHASECHK.TRANS64.TRYWAIT P1, [R4+URZ+0x38830], R3 ;  /* 0x03883003040075a7 */ /* 0x0022a4000802017f */
[----:B--2---:R-:W-:Y:S05]  /*10190*/  @!P1 NANOSLEEP.SYNCS 0x989680 ;  /* 0x009896800000995d */ /* 0x004fea0003900000 */
[----:B------:R-:W2:Y:S02]  /*101a0*/  @!P1 SYNCS.PHASECHK.TRANS64 P1, [R4+URZ+0x38830], R3 ;  /* 0x03883003040095a7 */ /* 0x000ea4000802007f */
[----:B--2---:R-:W-:Y:S05]  /*101b0*/  @!P1 BRA `(.L_x_129) ;  /* 0xfffffffc00f09947 */ /* 0x004fea000383ffff */
[----:B------:R-:W-:Y:S05]  /*101c0*/  BRA `(.L_x_128) ;  /* 0xffffff1800d47947 */ /* 0x000fea000383ffff */
.L_x_134:
[----:B-1----:R-:W-:-:S04]  /*101d0*/  IMAD.U32 R3, RZ, RZ, UR6 ;  /* 0x00000006ff037e24 */ /* 0x002fc8000f8e00ff */
[----:B------:R1:W2:Y:S03]  /*101e0*/  SYNCS.PHASECHK.TRANS64.TRYWAIT P1, [R3+URZ+0x38830], R0 ;  /* 0x03883000030075a7 */ /* 0x0002a6000802017f */
[----:B--2---:R-:W-:Y:S05]  /*101f0*/  @!P1 NANOSLEEP.SYNCS 0x989680 ;  /* 0x009896800000995d */ /* 0x004fea0003900000 */
[----:B------:R-:W2:Y:S02]  /*10200*/  @!P1 SYNCS.PHASECHK.TRANS64 P1, [R3+URZ+0x38830], R0 ;  /* 0x03883000030095a7 */ /* 0x000ea4000802007f */
[----:B--2---:R-:W-:Y:S05]  /*10210*/  @!P1 BRA `(.L_x_134) ;  /* 0xfffffffc00ec9947 */ /* 0x004fea000383ffff */
[----:B------:R-:W-:Y:S05]  /*10220*/  BRA `(.L_x_131) ;  /* 0xffffff4400a07947 */ /* 0x000fea000383ffff */
.L_x_138:
[----:B-1----:R-:W-:-:S04]  /*10230*/  IMAD.U32 R3, RZ, RZ, UR6 ;  /* 0x00000006ff037e24 */ /* 0x002fc8000f8e00ff */
[----:B------:R1:W2:Y:S03]  /*10240*/  SYNCS.PHASECHK.TRANS64.TRYWAIT P1, [R3+URZ+0x38850], R0 ;  /* 0x03885000030075a7 */ /* 0x0002a6000802017f */
[----:B--2---:R-:W-:Y:S05]  /*10250*/  @!P1 NANOSLEEP.SYNCS 0x989680 ;  /* 0x009896800000995d */ /* 0x004fea0003900000 */
[----:B------:R-:W2:Y:S02]  /*10260*/  @!P1 SYNCS.PHASECHK.TRANS64 P1, [R3+URZ+0x38850], R0 ;  /* 0x03885000030095a7 */ /* 0x000ea4000802007f */
[----:B--2---:R-:W-:Y:S05]  /*10270*/  @!P1 BRA `(.L_x_138) ;  /* 0xfffffffc00ec9947 */ /* 0x004fea000383ffff */
[----:B------:R-:W-:Y:S05]  /*10280*/  BRA `(.L_x_135) ;  /* 0xffffff4800787947 */ /* 0x000fea000383ffff */
.L_x_144:
[----:B-1----:R1:W2:Y:S02]  /*10290*/  SYNCS.PHASECHK.TRANS64.TRYWAIT P1, [R14+URZ+0x38850], R7 ;  /* 0x038850070e0075a7 */ /* 0x0022a4000802017f */
[----:B--2---:R-:W-:Y:S05]  /*102a0*/  @!P1 NANOSLEEP.SYNCS 0x989680 ;  /* 0x009896800000995d */ /* 0x004fea0003900000 */
[----:B------:R-:W2:Y:S02]  /*102b0*/  @!P1 SYNCS.PHASECHK.TRANS64 P1, [R14+URZ+0x38850], R7 ;  /* 0x038850070e0095a7 */ /* 0x000ea4000802007f */
[----:B--2---:R-:W-:Y:S05]  /*102c0*/  @!P1 BRA `(.L_x_144) ;  /* 0xfffffffc00f09947 */ /* 0x004fea000383ffff */
[----:B------:R-:W-:Y:S05]  /*102d0*/  BRA `(.L_x_143) ;  /* 0xffffff68004c7947 */ /* 0x000fea000383ffff */
.L_x_184:
[----:B------:R-:W-:Y:S02]  /*102e0*/  IMAD.MOV.U32 R13, RZ, RZ, R4 ;  /* 0x000000ffff0d7224 */ /* 0x000fe400078e0004 */
[----:B------:R-:W-:Y:S02]  /*102f0*/  IMAD.MOV.U32 R12, RZ, RZ, RZ ;  /* 0x000000ffff0c7224 */ /* 0x000fe400078e00ff */
[----:B------:R-:W-:Y:S02]  /*10300*/  IMAD.MOV.U32 R11, RZ, RZ, 0x1f ;  /* 0x0000001fff0b7424 */ /* 0x000fe400078e00ff */
[----:B------:R-:W-:-:S07]  /*10310*/  IMAD.MOV.U32 R15, RZ, RZ, -0x1 ;  /* 0xffffffffff0f7424 */ /* 0x000fce00078e00ff */
[----:B0-----:R-:W-:Y:S05]  /*10320*/  WARPSYNC.COLLECTIVE R15, `(.L_x_253) ;  /* 0x000000000f087348 */ /* 0x001fea0003c00000 */
[----:B------:R1:W2:Y:S02]  /*10330*/  SHFL.IDX P6, R14, R13, R12, R11 ;  /* 0x0000000c0d0e7389 */ /* 0x0002a400000c000b */
[----:B012---:R-:W-:Y:S01]  /*10340*/  ENDCOLLECTIVE ;  /* 0x000000000000791b */ /* 0x007fe20003800000 */
.L_x_253:
[----:B------:R-:W-:Y:S05]  /*10350*/  BRA `(.L_x_254) ;  /* 0xffffffc8002c7947 */ /* 0x000fea000383ffff */
.L_x_186:
[----:B------:R-:W-:Y:S01]  /*10360*/  BSSY B0, `(.L_x_255) ;  /* 0x0000006000007945 */ /* 0x000fe20003800000 */
[----:B------:R-:W-:-:S07]  /*10370*/  IMAD.MOV.U32 R15, RZ, RZ, -0x1 ;  /* 0xffffffffff0f7424 */ /* 0x000fce00078e00ff */
[----:B-1----:R-:W-:Y:S05]  /*10380*/  WARPSYNC.COLLECTIVE R15, `(.L_x_256) ;  /* 0x000000000f0c7348 */ /* 0x002fea0003c00000 */
[----:B------:R-:W-:Y:S02]  /*10390*/  ELECT P6, UR62, PT ;  /* 0x00000000003e782f */ /* 0x000fe400038c0000 */
[----:B------:R-:W-:Y:S01]  /*103a0*/  MOV R14, UR62 ;  /* 0x0000003e000e7c02 */ /* 0x000fe20008000f00 */
[----:B-1----:R-:W-:Y:S10]  /*103b0*/  ENDCOLLECTIVE ;  /* 0x000000000000791b */ /* 0x002ff40003800000 */
.L_x_256:
[----:B------:R-:W-:Y:S05]  /*103c0*/  BSYNC B0 ;  /* 0x0000000000007941 */ /* 0x000fea0003800000 */
.L_x_255:
[----:B------:R-:W-:Y:S05]  /*103d0*/  BRA `(.L_x_257) ;  /* 0xffffffc8002c7947 */ /* 0x000fea000383ffff */
.L_x_189:
[----:B0-----:R0:W1:Y:S02]  /*103e0*/  SYNCS.PHASECHK.TRANS64.TRYWAIT P2, [R4+URZ+0x38880], R3 ;  /* 0x03888003040075a7 */ /* 0x001064000804017f */
[----:B-1----:R-:W-:Y:S05]  /*103f0*/  @!P2 NANOSLEEP.SYNCS 0x989680 ;  /* 0x009896800000a95d */ /* 0x002fea0003900000 */
[----:B------:R-:W1:Y:S02]  /*10400*/  @!P2 SYNCS.PHASECHK.TRANS64 P2, [R4+URZ+0x38880], R3 ;  /* 0x038880030400a5a7 */ /* 0x000e64000804007f */
[----:B-1----:R-:W-:Y:S05]  /*10410*/  @!P2 BRA `(.L_x_189) ;  /* 0xfffffffc00f0a947 */ /* 0x002fea000383ffff */
[----:B------:R-:W-:Y:S05]  /*10420*/  BRA `(.L_x_258) ;  /* 0xffffffc8008c7947 */ /* 0x000fea000383ffff */
.L_x_191:
[----:B-1----:R1:W2:Y:S02]  /*10430*/  SYNCS.PHASECHK.TRANS64.TRYWAIT P2, [R4+URZ+0x38840], R3 ;  /* 0x03884003040075a7 */ /* 0x0022a4000804017f */
[----:B--2---:R-:W-:Y:S05]  /*10440*/  @!P2 NANOSLEEP.SYNCS 0x989680 ;  /* 0x009896800000a95d */ /* 0x004fea0003900000 */
[----:B------:R-:W2:Y:S02]  /*10450*/  @!P2 SYNCS.PHASECHK.TRANS64 P2, [R4+URZ+0x38840], R3 ;  /* 0x038840030400a5a7 */ /* 0x000ea4000804007f */
[----:B--2---:R-:W-:Y:S05]  /*10460*/  @!P2 BRA `(.L_x_191) ;  /* 0xfffffffc00f0a947 */ /* 0x004fea000383ffff */
[----:B------:R-:W-:Y:S05]  /*10470*/  BRA `(.L_x_259) ;  /* 0xffffffc800fc7947 */ /* 0x000fea000383ffff */
.L_x_194:
[----:B--2---:R-:W-:-:S04]  /*10480*/  IMAD.U32 R3, RZ, RZ, UR41 ;  /* 0x00000029ff037e24 */ /* 0x004fc8000f8e00ff */
[----:B------:R2:W3:Y:S03]  /*10490*/  SYNCS.PHASECHK.TRANS64.TRYWAIT P0, [R3+URZ+0x38820], R2 ;  /* 0x03882002030075a7 */ /* 0x0004e6000800017f */
[----:B---3--:R-:W-:Y:S05]  /*104a0*/  @!P0 NANOSLEEP.SYNCS 0x989680 ;  /* 0x009896800000895d */ /* 0x008fea0003900000 */
[----:B------:R-:W3:Y:S02]  /*104b0*/  @!P0 SYNCS.PHASECHK.TRANS64 P0, [R3+URZ+0x38820], R2 ;  /* 0x03882002030085a7 */ /* 0x000ee4000800007f */
[----:B---3--:R-:W-:Y:S05]  /*104c0*/  @!P0 BRA `(.L_x_194) ;  /* 0xfffffffc00ec8947 */ /* 0x008fea000383ffff */
[----:B------:R-:W-:Y:S05]  /*104d0*/  BRA `(.L_x_260) ;  /* 0xffffffcc00dc7947 */ /* 0x000fea000383ffff */
.L_x_200:
[----:B-1----:R1:W3:Y:S02]  /*104e0*/  SYNCS.PHASECHK.TRANS64.TRYWAIT P0, [R4+URZ+0x38880], R3 ;  /* 0x03888003040075a7 */ /* 0x0022e4000800017f */
[----:B---3--:R-:W-:Y:S05]  /*104f0*/  @!P0 NANOSLEEP.SYNCS 0x989680 ;  /* 0x009896800000895d */ /* 0x008fea0003900000 */
[----:B------:R-:W3:Y:S02]  /*10500*/  @!P0 SYNCS.PHASECHK.TRANS64 P0, [R4+URZ+0x38880], R3 ;  /* 0x03888003040085a7 */ /* 0x000ee4000800007f */
[----:B---3--:R-:W-:Y:S05]  /*10510*/  @!P0 BRA `(.L_x_200) ;  /* 0xfffffffc00f08947 */ /* 0x008fea000383ffff */
[----:B------:R-:W-:Y:S05]  /*10520*/  BRA `(.L_x_261) ;  /* 0xffffffd000907947 */ /* 0x000fea000383ffff */
.L_x_206:
[----:B--2---:R2:W3:Y:S02]  /*10530*/  SYNCS.PHASECHK.TRANS64.TRYWAIT P0, [R4+URZ+0x38840], R3 ;  /* 0x03884003040075a7 */ /* 0x0044e4000800017f */
[----:B---3--:R-:W-:Y:S05]  /*10540*/  @!P0 NANOSLEEP.SYNCS 0x989680 ;  /* 0x009896800000895d */ /* 0x008fea0003900000 */
[----:B------:R-:W3:Y:S02]  /*10550*/  @!P0 SYNCS.PHASECHK.TRANS64 P0, [R4+URZ+0x38840], R3 ;  /* 0x03884003040085a7 */ /* 0x000ee4000800007f */
[----:B---3--:R-:W-:Y:S05]  /*10560*/  @!P0 BRA `(.L_x_206) ;  /* 0xfffffffc00f08947 */ /* 0x008fea000383ffff */
[----:B------:R-:W-:Y:S05]  /*10570*/  BRA `(.L_x_262) ;  /* 0xffffffd400587947 */ /* 0x000fea000383ffff */
.L_x_213:
[----:B---3--:R-:W3:Y:S02]  /*10580*/  LDL R3, [R1] ;  /* 0x0000000001037983 */ /* 0x008ee40000100800 */
[----:B---3--:R3:W4:Y:S02]  /*10590*/  SYNCS.PHASECHK.TRANS64.TRYWAIT P2, [R3+URZ+0x38870], R2 ;  /* 0x03887002030075a7 */ /* 0x008724000804017f */
[----:B----4-:R-:W-:Y:S05]  /*105a0*/  @!P2 NANOSLEEP.SYNCS 0x989680 ;  /* 0x009896800000a95d */ /* 0x010fea0003900000 */
[----:B------:R-:W4:Y:S02]  /*105b0*/  @!P2 SYNCS.PHASECHK.TRANS64 P2, [R3+URZ+0x38870], R2 ;  /* 0x038870020300a5a7 */ /* 0x000f24000804007f */
[----:B----4-:R-:W-:Y:S05]  /*105c0*/  @!P2 BRA `(.L_x_213) ;  /* 0xfffffffc00eca947 */ /* 0x010fea000383ffff */
[----:B------:R-:W-:Y:S05]  /*105d0*/  BRA `(.L_x_263) ;  /* 0xffffffd800387947 */ /* 0x000fea000383ffff */
.L_x_215:
[----:B---3--:R-:W3:Y:S02]  /*105e0*/  LDL R3, [R1] ;  /* 0x0000000001037983 */ /* 0x008ee40000100800 */
[----:B---3--:R3:W4:Y:S02]  /*105f0*/  SYNCS.PHASECHK.TRANS64.TRYWAIT P2, [R3+URZ+0x38860], R2 ;  /* 0x03886002030075a7 */ /* 0x008724000804017f */
[----:B----4-:R-:W-:Y:S05]  /*10600*/  @!P2 NANOSLEEP.SYNCS 0x989680 ;  /* 0x009896800000a95d */ /* 0x010fea0003900000 */
[----:B------:R-:W4:Y:S02]  /*10610*/  @!P2 SYNCS.PHASECHK.TRANS64 P2, [R3+URZ+0x38860], R2 ;  /* 0x038860020300a5a7 */ /* 0x000f24000804007f */
[----:B----4-:R-:W-:Y:S05]  /*10620*/  @!P2 BRA `(.L_x_215) ;  /* 0xfffffffc00eca947 */ /* 0x010fea000383ffff */
[----:B------:R-:W-:Y:S05]  /*10630*/  BRA `(.L_x_264) ;  /* 0xffffffd800407947 */ /* 0x000fea000383ffff */
.L_x_222:
[----:B--2---:R2:W3:Y:S02]  /*10640*/  SYNCS.PHASECHK.TRANS64.TRYWAIT P0, [R21+URZ+0x38870], R0 ;  /* 0x03887000150075a7 */ /* 0x0044e4000800017f */
[----:B---3--:R-:W-:Y:S05]  /*10650*/  @!P0 NANOSLEEP.SYNCS 0x989680 ;  /* 0x009896800000895d */ /* 0x008fea0003900000 */
[----:B------:R-:W3:Y:S02]  /*10660*/  @!P0 SYNCS.PHASECHK.TRANS64 P0, [R21+URZ+0x38870], R0 ;  /* 0x03887000150085a7 */ /* 0x000ee4000800007f */
[----:B---3--:R-:W-:Y:S05]  /*10670*/  @!P0 BRA `(.L_x_222) ;  /* 0xfffffffc00f08947 */ /* 0x008fea000383ffff */
[----:B------:R-:W-:Y:S05]  /*10680*/  BRA `(.L_x_265) ;  /* 0xffffffe000bc7947 */ /* 0x000fea000383ffff */
.L_x_224:
[----:B--2---:R2:W3:Y:S02]  /*10690*/  SYNCS.PHASECHK.TRANS64.TRYWAIT P0, [R21+URZ+0x38860], R0 ;  /* 0x03886000150075a7 */ /* 0x0044e4000800017f */
[----:B---3--:R-:W-:Y:S05]  /*106a0*/  @!P0 NANOSLEEP.SYNCS 0x989680 ;  /* 0x009896800000895d */ /* 0x008fea0003900000 */
[----:B------:R-:W3:Y:S02]  /*106b0*/  @!P0 SYNCS.PHASECHK.TRANS64 P0, [R21+URZ+0x38860], R0 ;  /* 0x03886000150085a7 */ /* 0x000ee4000800007f */
[----:B---3--:R-:W-:Y:S05]  /*106c0*/  @!P0 BRA `(.L_x_224) ;  /* 0xfffffffc00f08947 */ /* 0x008fea000383ffff */
[----:B------:R-:W-:Y:S05]  /*106d0*/  BRA `(.L_x_266) ;  /* 0xffffffe000c47947 */ /* 0x000fea000383ffff */
.L_x_237:
[----:B0-----:R0:W1:Y:S02]  /*106e0*/  SYNCS.PHASECHK.TRANS64.TRYWAIT P0, [R0+URZ+0x38820], R3 ;  /* 0x03882003000075a7 */ /* 0x001064000800017f */
[----:B-1----:R-:W-:Y:S05]  /*106f0*/  @!P0 NANOSLEEP.SYNCS 0x989680 ;  /* 0x009896800000895d */ /* 0x002fea0003900000 */
[----:B------:R-:W1:Y:S02]  /*10700*/  @!P0 SYNCS.PHASECHK.TRANS64 P0, [R0+URZ+0x38820], R3 ;  /* 0x03882003000085a7 */ /* 0x000e64000800007f */
[----:B-1----:R-:W-:Y:S05]  /*10710*/  @!P0 BRA `(.L_x_237) ;  /* 0xfffffffc00f08947 */ /* 0x002fea000383ffff */
[----:B------:R-:W-:Y:S05]  /*10720*/  BRA `(.L_x_267) ;  /* 0xfffffff400a07947 */ /* 0x000fea000383ffff */
.L_x_238:
[----:B------:R-:W1:Y:S01]  /*10730*/  S2R R2, SR_TID.X ;  /* 0x0000000000027919 */ /* 0x000e620000002100 */
[----:B------:R-:W-:Y:S01]  /*10740*/  BSSY B0, `(.L_x_268) ;  /* 0x000000a000007945 */ /* 0x000fe20003800000 */
[----:B------:R-:W-:Y:S02]  /*10750*/  IMAD.MOV.U32 R12, RZ, RZ, RZ ;  /* 0x000000ffff0c7224 */ /* 0x000fe400078e00ff */
[----:B------:R-:W-:Y:S02]  /*10760*/  IMAD.MOV.U32 R11, RZ, RZ, 0x1f ;  /* 0x0000001fff0b7424 */ /* 0x000fe400078e00ff */
[----:B------:R-:W-:Y:S01]  /*10770*/  IMAD.MOV.U32 R15, RZ, RZ, -0x1 ;  /* 0xffffffffff0f7424 */ /* 0x000fe200078e00ff */
[----:B-1----:R-:W-:-:S04]  /*10780*/  SHF.R.U32.HI R2, RZ, 0x5, R2 ;  /* 0x00000005ff027819 */ /* 0x002fc80000011602 */
[----:B------:R-:W-:-:S05]  /*10790*/  LOP3.LUT R2, R2, 0x3, RZ, 0xc0, !PT ;  /* 0x0000000302027812 */ /* 0x000fca00078ec0ff */
[----:B------:R-:W-:-:S07]  /*107a0*/  IMAD.MOV.U32 R13, RZ, RZ, R2 ;  /* 0x000000ffff0d7224 */ /* 0x000fce00078e0002 */
[----:B0-----:R-:W-:Y:S05]  /*107b0*/  WARPSYNC.COLLECTIVE R15, `(.L_x_269) ;  /* 0x000000000f087348 */ /* 0x001fea0003c00000 */
[----:B------:R1:W2:Y:S02]  /*107c0*/  SHFL.IDX P6, R14, R13, R12, R11 ;  /* 0x0000000c0d0e7389 */ /* 0x0002a400000c000b */
[----:B012---:R-:W-:Y:S01]  /*107d0*/  ENDCOLLECTIVE ;  /* 0x000000000000791b */ /* 0x007fe20003800000 */
.L_x_269:
[----:B------:R-:W-:Y:S05]  /*107e0*/  BSYNC B0 ;  /* 0x0000000000007941 */ /* 0x000fea0003800000 */
.L_x_268:
[----:B------:R-:W-:Y:S05]  /*107f0*/  BRA `(.L_x_270) ;  /* 0xfffffff400887947 */ /* 0x000fea000383ffff */
.L_x_241:
[----:B------:R-:W-:Y:S01]  /*10800*/  BSSY B1, `(.L_x_271) ;  /* 0x0000006000017945 */ /* 0x000fe20003800000 */
[----:B------:R-:W-:-:S07]  /*10810*/  IMAD.MOV.U32 R15, RZ, RZ, -0x1 ;  /* 0xffffffffff0f7424 */ /* 0x000fce00078e00ff */
[----:B01----:R-:W-:Y:S05]  /*10820*/  WARPSYNC.COLLECTIVE R15, `(.L_x_272) ;  /* 0x000000000f0c7348 */ /* 0x003fea0003c00000 */
[----:B------:R-:W-:Y:S02]  /*10830*/  ELECT P6, UR62, PT ;  /* 0x00000000003e782f */ /* 0x000fe400038c0000 */
[----:B------:R-:W-:Y:S01]  /*10840*/  MOV R14, UR62 ;  /* 0x0000003e000e7c02 */ /* 0x000fe20008000f00 */
[----:B01----:R-:W-:Y:S10]  /*10850*/  ENDCOLLECTIVE ;  /* 0x000000000000791b */ /* 0x003ff40003800000 */
.L_x_272:
[----:B------:R-:W-:Y:S05]  /*10860*/  BSYNC B1 ;  /* 0x0000000000017941 */ /* 0x000fea0003800000 */
.L_x_271:
[----:B------:R-:W-:Y:S05]  /*10870*/  BRA `(.L_x_273) ;  /* 0xfffffff400807947 */ /* 0x000fea000383ffff */
.L_x_243:
[----:B0-----:R0:W1:Y:S02]  /*10880*/  SYNCS.PHASECHK.TRANS64.TRYWAIT P1, [R6+URZ], R5 ;  /* 0x00000005060075a7 */ /* 0x001064000802017f */
[----:B-1----:R-:W-:Y:S05]  /*10890*/  @!P1 NANOSLEEP.SYNCS 0x989680 ;  /* 0x009896800000995d */ /* 0x002fea0003900000 */
[----:B------:R-:W1:Y:S02]  /*108a0*/  @!P1 SYNCS.PHASECHK.TRANS64 P1, [R6+URZ], R5 ;  /* 0x00000005060095a7 */ /* 0x000e64000802007f */
[----:B-1----:R-:W-:Y:S05]  /*108b0*/  @!P1 BRA `(.L_x_243) ;  /* 0xfffffffc00f09947 */ /* 0x002fea000383ffff */
[----:B------:R-:W-:Y:S05]  /*108c0*/  BRA `(.L_x_274) ;  /* 0xfffffff400bc7947 */ /* 0x000fea000383ffff */
.L_x_244:
[----:B-1----:R1:W2:Y:S02]  /*108d0*/  SYNCS.PHASECHK.TRANS64.TRYWAIT P1, [R7+URZ], R2 ;  /* 0x00000002070075a7 */ /* 0x0022a4000802017f */
[----:B--2---:R-:W-:Y:S05]  /*108e0*/  @!P1 NANOSLEEP.SYNCS 0x989680 ;  /* 0x009896800000995d */ /* 0x004fea0003900000 */
[----:B------:R-:W2:Y:S02]  /*108f0*/  @!P1 SYNCS.PHASECHK.TRANS64 P1, [R7+URZ], R2 ;  /* 0x00000002070095a7 */ /* 0x000ea4000802007f */
[----:B--2---:R-:W-:Y:S05]  /*10900*/  @!P1 BRA `(.L_x_244) ;  /* 0xfffffffc00f09947 */ /* 0x004fea000383ffff */
[----:B------:R-:W-:Y:S05]  /*10910*/  BRA `(.L_x_275) ;  /* 0xfffffff400b07947 */ /* 0x000fea000383ffff */
.L_x_246:
[----:B--2---:R2:W3:Y:S02]  /*10920*/  SYNCS.PHASECHK.TRANS64.TRYWAIT P1, [R4+URZ+0x38860], R5 ;  /* 0x03886005040075a7 */ /* 0x0044e4000802017f */
[----:B---3--:R-:W-:Y:S05]  /*10930*/  @!P1 NANOSLEEP.SYNCS 0x989680 ;  /* 0x009896800000995d */ /* 0x008fea0003900000 */
[----:B------:R-:W3:Y:S02]  /*10940*/  @!P1 SYNCS.PHASECHK.TRANS64 P1, [R4+URZ+0x38860], R5 ;  /* 0x03886005040095a7 */ /* 0x000ee4000802007f */
[----:B---3--:R-:W-:Y:S05]  /*10950*/  @!P1 BRA `(.L_x_246) ;  /* 0xfffffffc00f09947 */ /* 0x008fea000383ffff */
[----:B------:R-:W-:Y:S05]  /*10960*/  BRA `(.L_x_276) ;  /* 0xfffffff400b47947 */ /* 0x000fea000383ffff */
.L_x_248:
[----:B---3--:R3:W4:Y:S02]  /*10970*/  SYNCS.PHASECHK.TRANS64.TRYWAIT P1, [R3+URZ+0x38860], R2 ;  /* 0x03886002030075a7 */ /* 0x008724000802017f */
[----:B----4-:R-:W-:Y:S05]  /*10980*/  @!P1 NANOSLEEP.SYNCS 0x989680 ;  /* 0x009896800000995d */ /* 0x010fea0003900000 */
[----:B------:R-:W4:Y:S02]  /*10990*/  @!P1 SYNCS.PHASECHK.TRANS64 P1, [R3+URZ+0x38860], R2 ;  /* 0x03886002030095a7 */ /* 0x000f24000802007f */
[----:B----4-:R-:W-:Y:S05]  /*109a0*/  @!P1 BRA `(.L_x_248) ;  /* 0xfffffffc00f09947 */ /* 0x010fea000383ffff */
[----:B------:R-:W-:Y:S05]  /*109b0*/  BRA `(.L_x_277) ;  /* 0xfffffff400b47947 */ /* 0x000fea000383ffff */
.L_x_250:
[----:B----4-:R4:W0:Y:S02]  /*109c0*/  SYNCS.PHASECHK.TRANS64.TRYWAIT P0, [R4+URZ+0x38880], R5 ;  /* 0x03888005040075a7 */ /* 0x010824000800017f */
[----:B0-----:R-:W-:Y:S05]  /*109d0*/  @!P0 NANOSLEEP.SYNCS 0x989680 ;  /* 0x009896800000895d */ /* 0x001fea0003900000 */
[----:B------:R-:W0:Y:S02]  /*109e0*/  @!P0 SYNCS.PHASECHK.TRANS64 P0, [R4+URZ+0x38880], R5 ;  /* 0x03888005040085a7 */ /* 0x000e24000800007f */
[----:B0-----:R-:W-:Y:S05]  /*109f0*/  @!P0 BRA `(.L_x_250) ;  /* 0xfffffffc00f08947 */ /* 0x001fea000383ffff */
[----:B------:R-:W-:Y:S05]  /*10a00*/  BRA `(.L_x_251) ;  /* 0xfffffff400b07947 */ /* 0x000fea000383ffff */
.L_x_278:
        /* <DEDUP_REMOVED lines=15> */
.L_x_2765:


//--------------------- .text._ZN7cutlass13device_kernelIN5flash11enable_sm90INS1_16FlashAttnFwdSm90INS1_25CollectiveMainloopFwdSm90ILi2EN4cute5tupleIJNS5_1CILi1EEES8_S8_EEENS6_IJNS7_ILi128EEESA_NS7_ILi256EEEEEELi256ENS_12float_e4m3_tEfNS_4arch4Sm90ELb0ELb0ELb0ELb1ELb0ELb1ELb0ELb1ELb1ELb0ELb0ELb0EEENS1_21CollectiveEpilogueFwdINS6_IJSA_SB_SA_EEES9_NS_10bfloat16_tESF_Li256ELb1ELb0ELb0ELb1EEENS1_36VarlenDynamicPersistentTileSchedulerILi128ELi128ELi256ELi128ELb0ELb0ELb1ELb0ELb1ELb1EEEEEEEEEvNT_6ParamsE --------------------------
	.section	.text._ZN7cutlass13device_kernelIN5flash11enable_sm90INS1_16FlashAttnFwdSm90INS1_25CollectiveMainloopFwdSm90ILi2EN4cute5tupleIJNS5_1CILi1EEES8_S8_EEENS6_IJNS7_ILi128EEESA_NS7_ILi256EEEEEELi256ENS_12float_e4m3_tEfNS_4arch4Sm90ELb0ELb0ELb0ELb1ELb0ELb1ELb0ELb1ELb1ELb0ELb0ELb0EEENS1_21CollectiveEpilogueFwdINS6_IJSA_SB_SA_EEES9_NS_10bfloat16_tESF_Li256ELb1ELb0ELb0ELb1EEENS1_36VarlenDynamicPersistentTileSchedulerILi128ELi128ELi256ELi128ELb0ELb0ELb1ELb0ELb1ELb1EEEEEEEEEvNT_6ParamsE,"ax",@progbits
	.align	128
.text._ZN7cutlass13device_kernelIN5flash11enable_sm90INS1_16FlashAttnFwdSm90INS1_25CollectiveMainloopFwdSm90ILi2EN4cute5tupleIJNS5_1CILi1EEES8_S8_EEENS6_IJNS7_ILi128EEESA_NS7_ILi256EEEEEELi256ENS_12float_e4m3_tEfNS_4arch4Sm90ELb0ELb0ELb0ELb1ELb0ELb1ELb0ELb1ELb1ELb0ELb0ELb0EEENS1_21CollectiveEpilogueFwdINS6_IJSA_SB_SA_EEES9_NS_10bfloat16_tESF_Li256ELb1ELb0ELb0ELb1EEENS1_36VarlenDynamicPersistentTileSchedulerILi128ELi128ELi256ELi128ELb0ELb0ELb1ELb0ELb1ELb1EEEEEEEEEvNT_6ParamsE:
        .type           _ZN7cutlass13device_kernelIN5flash11enable_sm90INS1_16FlashAttnFwdSm90INS1_25CollectiveMainloopFwdSm90ILi2EN4cute5tupleIJNS5_1CILi1EEES8_S8_EEENS6_IJNS7_ILi128EEESA_NS7_ILi256EEEEEELi256ENS_12float_e4m3_tEfNS_4arch4Sm90ELb0ELb0ELb0ELb1ELb0ELb1ELb0ELb1ELb1ELb0ELb0ELb0EEENS1_21CollectiveEpilogueFwdINS6_IJSA_SB_SA_EEES9_NS_10bfloat16_tESF_Li256ELb1ELb0ELb0ELb1EEENS1_36VarlenDynamicPersistentTileSchedulerILi128ELi128ELi256ELi128ELb0ELb0ELb1ELb0ELb1ELb1EEEEEEEEEvNT_6ParamsE,@function
        .size           _ZN7cutlass13device_kernelIN5flash11enable_sm90INS1_16FlashAttnFwdSm90INS1_25CollectiveMainloopFwdSm90ILi2EN4cute5tupleIJNS5_1CILi1EEES8_S8_EEENS6_IJNS7_ILi128EEESA_NS7_ILi256EEEEEELi256ENS_12float_e4m3_tEfNS_4arch4Sm90ELb0ELb0ELb0ELb1ELb0ELb1ELb0ELb1ELb1ELb0ELb0ELb0EEENS1_21CollectiveEpilogueFwdINS6_IJSA_SB_SA_EEES9_NS_10bfloat16_tESF_Li256ELb1ELb0ELb0ELb1EEENS1_36VarlenDynamicPersistentTileSchedulerILi128ELi128ELi256ELi128ELb0ELb0ELb1ELb0ELb1ELb1EEEEEEEEEvNT_6ParamsE,(.L_x_2766 - _ZN7cutlass13device_kernelIN5flash11enable_sm90INS1_16FlashAttnFwdSm90INS1_25CollectiveMainloopFwdSm90ILi2EN4cute5tupleIJNS5_1CILi1EEES8_S8_EEENS6_IJNS7_ILi128EEESA_NS7_ILi256EEEEEELi256ENS_12float_e4m3_tEfNS_4arch4Sm90ELb0ELb0ELb0ELb1ELb0ELb1ELb0ELb1ELb1ELb0ELb0ELb0EEENS1_21CollectiveEpilogueFwdINS6_IJSA_SB_SA_EEES9_NS_10bfloat16_tESF_Li256ELb1ELb0ELb0ELb1EEENS1_36VarlenDynamicPersistentTileSchedulerILi128ELi128ELi256ELi128ELb0ELb0ELb1ELb0ELb1ELb1EEEEEEEEEvNT_6ParamsE)
        .other          _ZN7cutlass13device_kernelIN5flash11enable_sm90INS1_16FlashAttnFwdSm90INS1_25CollectiveMainloopFwdSm90ILi2EN4cute5tupleIJNS5_1CILi1EEES8_S8_EEENS6_IJNS7_ILi128EEESA_NS7_ILi256EEEEEELi256ENS_12float_e4m3_tEfNS_4arch4Sm90ELb0ELb0ELb0ELb1ELb0ELb1ELb0ELb1ELb1ELb0ELb0ELb0EEENS1_21CollectiveEpilogueFwdINS6_IJSA_SB_SA_EEES9_NS_10bfloat16_tESF_Li256ELb1ELb0ELb0ELb1EEENS1_36VarlenDynamicPersistentTileSchedulerILi128ELi128ELi256ELi128ELb0ELb0ELb1ELb0ELb1ELb1EEEEEEEEEvNT_6ParamsE,@"STO_CUDA_ENTRY STV_DEFAULT"
_ZN7cutlass13device_kernelIN5flash11enable_sm90INS1_16FlashAttnFwdSm90INS1_25CollectiveMainloopFwdSm90ILi2EN4cute5tupleIJNS5_1CILi1EEES8_S8_EEENS6_IJNS7_ILi128EEESA_NS7_ILi256EEEEEELi256ENS_12float_e4m3_tEfNS_4arch4Sm90ELb0ELb0ELb0ELb1ELb0ELb1ELb0ELb1ELb1ELb0ELb0ELb0EEENS1_21CollectiveEpilogueFwdINS6_IJSA_SB_SA_EEES9_NS_10bfloat16_tESF_Li256ELb1ELb0ELb0ELb1EEENS1_36VarlenDynamicPersistentTileSchedulerILi128ELi128ELi256ELi128ELb0ELb0ELb1ELb0ELb1ELb1EEEEEEEEEvNT_6ParamsE:
        /* <DEDUP_REMOVED lines=14> */
[----:B------:R-:W-:Y:S02]  /*00e0*/  UIADD3 UR12, UP3, UR4, 0x570, URZ ;  /* 0x00000570040c7890 */ /* 0x000fe4000ff7e03f */
[----:B------:R-:W-:-:S02]  /*00f0*/  UIADD3 UR4, UP4, UR4, 0x670, URZ ;  /* 0x0000067004047890 */ /* 0x000fc4000ff9e03f */
[----:B------:R-:W-:Y:S02]  /*0100*/  UIADD3.X UR7, URZ, UR5, URZ, UP0, !UPT ;  /* 0x000000053f077290 */ /* 0x000fe400087fe43f */
[----:B------:R-:W-:Y:S02]  /*0110*/  UIADD3.X UR9, URZ, UR5, URZ, UP1, !UPT ;  /* 0x000000053f097290 */ /* 0x000fe40008ffe43f */
[----:B------:R-:W-:Y:S02]  /*0120*/  UIADD3.X UR11, URZ, UR5, URZ, UP2, !UPT ;  /* 0x000000053f0b7290 */ /* 0x000fe400097fe43f */
[----:B------:R-:W-:Y:S02]  /*0130*/  UIADD3.X UR13, URZ, UR5, URZ, UP3, !UPT ;  /* 0x000000053f0d7290 */ /* 0x000fe40009ffe43f */
[----:B------:R-:W-:Y:S01]  /*0140*/  UIADD3.X UR5, URZ, UR5, URZ, UP4, !UPT ;  /* 0x000000053f057290 */ /* 0x000fe2000a7fe43f */
[----:B------:R0:W-:Y:S02]  /*0150*/  UTMACCTL.PF [UR6] ;  /* 0x00000000060079b9 */ /* 0x0001e40008040000 */
[----:B------:R0:W-:Y:S02]  /*0160*/  UTMACCTL.PF [UR8] ;  /* 0x00000000080079b9 */ /* 0x0001e40008040000 */
[----:B------:R0:W-:Y:S02]  /*0170*/  UTMACCTL.PF [UR10] ;  /* 0x000000000a0079b9 */ /* 0x0001e40008040000 */
[----:B------:R0:W-:Y:S02]  /*0180*/  UTMACCTL.PF [UR12] ;  /* 0x000000000c0079b9 */ /* 0x0001e40008040000 */
[----:B------:R0:W-:Y:S02]  /*0190*/  UTMACCTL.PF [UR4] ;  /* 0x00000000040079b9 */ /* 0x0001e40008040000 */
[----:B0-----:R-:W-:Y:S01]  /*01a0*/  NOP ;  /* 0x0000000000007918 */ /* 0x001fe20000000000 */
.L_x_280:
[----:B------:R-:W-:Y:S05]  /*01b0*/  BSYNC B0 ;  /* 0x0000000000007941 */ /* 0x000fea0003800000 */
.L_x_279:
        /* <DEDUP_REMOVED lines=41> */
.L_x_281:
        /* <DEDUP_REMOVED lines=22> */
.L_x_282:
        /* <DEDUP_REMOVED lines=18> */
.L_x_283:
        /* <DEDUP_REMOVED lines=22> */
.L_x_284:
        /* <DEDUP_REMOVED lines=22> */
.L_x_285:
[----:B------:R-:W-:Y:S01]  /*0990*/  PLOP3.LUT P0, PT, PT, PT, UP0, 0x80, 0x0 ;  /* 0x000000000000781c */ /* 0x000fe20003f0f008 */
[----:B------:R-:W-:Y:S01]  /*09a0*/  UMOV UR40, 0x1 ;  /* 0x0000000100287882 */ /* 0x000fe20000000000 */
[----:B------:R-:W-:Y:S01]  /*09b0*/  NOP ;  /* 0x0000000000007918 */ /* 0x000fe20000000000 */
[----:B------:R-:W-:Y:S01]  /*09c0*/  USEL UR40, UR40, 0x2, !UP0 ;  /* 0x0000000228287887 */ /* 0x000fe2000c000000 */
[----:B------:R-:W-:Y:S01]  /*09d0*/  BSSY B8, `(.L_x_286) ;  /* 0x00022d7000087945 */ /* 0x000fe20003800000 */
[----:B------:R-:W-:Y:S01]  /*09e0*/  ULDC.64 UR42, c[0x0][0x208] ;  /* 0x00008200002a7ab9 */ /* 0x000fe20000000a00 */
[----:B012-4-:R-:W-:Y:S07]  /*09f0*/  BAR.SYNC.DEFER_BLOCKING 0x0 ;  /* 0x0000000000007b1d */ /* 0x017fee0000010000 */
[----:B------:R-:W-:Y:S05]  /*0a00*/  @!P0 BRA `(.L_x_287) ;  /* 0x000001c4007c8947 */ /* 0x000fea0003800000 */
.L_x_288:
        /* <DEDUP_REMOVED lines=8> */
[----:B-1----:R-:W-:-:S06]  /*0a90*/  ULEA UR4, UR44, UR4, 0x18 ;  /* 0x000000042c047291 */ /* 0x002fcc000f8ec03f */
[----:B------:R-:W-:Y:S01]  /*0aa0*/  IMAD.U32 R19, RZ, RZ, UR4 ;  /* 0x00000004ff137e24 */ /* 0x000fe2000f8e00ff */
[----:B0-----:R-:W-:Y:S01]  /*0ab0*/  SHF.R.U32.HI R0, RZ, 0x7, R0 ;  /* 0x00000007ff007819 */ /* 0x001fe20000011600 */
[----:B------:R-:W-:-:S03]  /*0ac0*/  ULDC UR4, c[0x0][0xc14] ;  /* 0x0003050000047ab9 */ /* 0x000fc60000000800 */
[----:B------:R-:W-:-:S13]  /*0ad0*/  ISETP.NE.AND P0, PT, R0, 0x1, PT ;  /* 0x000000010000780c */ /* 0x000fda0003f05270 */
[----:B------:R-:W-:Y:S08]  /*0ae0*/  @!P0 BAR.ARV 0x9, 0x100 ;  /* 0x0244000000008b1d */ /* 0x000ff00000002000 */
[----:B------:R-:W-:Y:S06]  /*0af0*/  BAR.SYNC.DEFER_BLOCKING 0x5, 0x180 ;  /* 0x0146000000007b1d */ /* 0x000fec0000010000 */
[----:B------:R-:W0:Y:S02]  /*0b00*/  LDS.128 R124, [R19+0x388d0] ;  /* 0x0388d000137c7984 */ /* 0x000e240000000c00 */
[----:B------:R-:W-:Y:S06]  /*0b10*/  BAR.ARV 0x4, 0x180 ;  /* 0x0106000000007b1d */ /* 0x000fec0000002000 */
[----:B0-----:R-:W-:-:S13]  /*0b20*/  ISETP.GE.AND P0, PT, R127, UR4, PT ;  /* 0x000000047f007c0c */ /* 0x001fda000bf06270 */
[----:B------:R-:W-:Y:S05]  /*0b30*/  @P0 BRA `(.L_x_289) ;  /* 0x0000022c00000947 */ /* 0x000fea0003800000 */
[----:B------:R-:W0:Y:S01]  /*0b40*/  S2R R0, SR_TID.X ;  /* 0x0000000000007919 */ /* 0x000e220000002100 */
[----:B------:R-:W-:Y:S01]  /*0b50*/  R2UR UR46, R19 ;  /* 0x00000000132e72ca */ /* 0x000fe200000e0000 */
[----:B------:R-:W-:Y:S01]  /*0b60*/  IMAD.MOV.U32 R237, RZ, RZ, RZ ;  /* 0x000000ffffed7224 */ /* 0x000fe200078e00ff */
[----:B------:R-:W-:Y:S01]  /*0b70*/  MOV R152, RZ ;  /* 0x000000ff00987202 */ /* 0x000fe20000000f00 */
[----:B------:R-:W-:Y:S01]  /*0b80*/  IMAD.MOV.U32 R232, RZ, RZ, RZ ;  /* 0x000000ffffe87224 */ /* 0x000fe200078e00ff */
[----:B------:R-:W-:Y:S01]  /*0b90*/  ULOP3.LUT UR47, UR40, 0x1, URZ, 0xfc, !UPT ;  /* 0x00000001282f7892 */ /* 0x000fe2000f8efc3f */
[----:B------:R-:W-:-:S08]  /*0ba0*/  UMOV UR45, URZ ;  /* 0x0000003f002d7c82 */ /* 0x000fd00008000000 */
[----:B------:R-:W-:Y:S01]  /*0bb0*/  UIADD3 UR46, UR46, 0x20400, URZ ;  /* 0x000204002e2e7890 */ /* 0x000fe2000fffe03f */
[----:B0-----:R-:W-:-:S05]  /*0bc0*/  VIADD R0, R0, 0xffffff80 ;  /* 0xffffff8000007836 */ /* 0x001fca0000000000 */
[----:B------:R-:W-:-:S04]  /*0bd0*/  SHF.R.S32.HI R3, RZ, 0x1f, R0 ;  /* 0x0000001fff037819 */ /* 0x000fc80000011400 */
[CC--:B------:R-:W-:Y:S02]  /*0be0*/  LEA.HI R4, R3.reuse, R0.reuse, RZ, 0x4 ;  /* 0x0000000003047211 */ /* 0x0c0fe400078f20ff */
[CC--:B------:R-:W-:Y:S02]  /*0bf0*/  LEA.HI R2, R3.reuse, R0.reuse, RZ, 0x6 ;  /* 0x0000000003027211 */ /* 0x0c0fe400078f30ff */
[CC--:B------:R-:W-:Y:S02]  /*0c00*/  LEA.HI R5, R3.reuse, R0.reuse, RZ, 0x5 ;  /* 0x0000000003057211 */ /* 0x0c0fe400078f28ff */
[----:B------:R-:W-:Y:S01]  /*0c10*/  LEA.HI R3, R3, R0, RZ, 0x3 ;  /* 0x0000000003037211 */ /* 0x000fe200078f18ff */
[----:B------:R-:W-:Y:S01]  /*0c20*/  IMAD.SHL.U32 R2, R2, 0x10, RZ ;  /* 0x0000001002027824 */ /* 0x000fe200078e00ff */
[----:B------:R-:W-:Y:S02]  /*0c30*/  LOP3.LUT R7, R4, 0x3fffff0, RZ, 0xc0, !PT ;  /* 0x03fffff004077812 */ /* 0x000fe400078ec0ff */
[----:B------:R-:W-:-:S02]  /*0c40*/  SHF.R.S32.HI R22, RZ, 0x3, R3 ;  /* 0x00000003ff167819 */ /* 0x000fc40000011403 */
[----:B------:R-:W-:Y:S01]  /*0c50*/  SHF.L.U32 R6, R5, 0x5, RZ ;  /* 0x0000000505067819 */ /* 0x000fe200000006ff */
[----:B------:R-:W-:Y:S01]  /*0c60*/  IMAD.IADD R7, R0, 0x1, -R7 ;  /* 0x0000000100077824 */ /* 0x000fe200078e0a07 */
[----:B------:R-:W-:Y:S01]  /*0c70*/  LOP3.LUT R5, R3, 0xfffffff8, RZ, 0xc0, !PT ;  /* 0xfffffff803057812 */ /* 0x000fe200078ec0ff */
[C---:B------:R-:W-:Y:S01]  /*0c80*/  VIADD R234, R22.reuse, 0x20 ;  /* 0x0000002016ea7836 */ /* 0x040fe20000000000 */
[----:B------:R-:W-:Y:S01]  /*0c90*/  SHF.R.S32.HI R9, RZ, 0x4, R4 ;  /* 0x00000004ff097819 */ /* 0x000fe20000011404 */
[----:B------:R-:W-:Y:S01]  /*0ca0*/  VIADD R233, R22, 0x40 ;  /* 0x0000004016e97836 */ /* 0x000fe20000000000 */
[----:B------:R-:W-:Y:S01]  /*0cb0*/  LOP3.LUT R6, R6, 0xfffffc00, RZ, 0xc0, !PT ;  /* 0xfffffc0006067812 */ /* 0x000fe200078ec0ff */
[----:B------:R-:W-:Y:S01]  /*0cc0*/  IMAD.IADD R5, R0, 0x1, -R5 ;  /* 0x0000000100057824 */ /* 0x000fe200078e0a05 */
[----:B------:R-:W-:Y:S01]  /*0cd0*/  SHF.R.S32.HI R3, RZ, 0x1f, R234 ;  /* 0x0000001fff037819 */ /* 0x000fe200000114ea */
[----:B------:R-:W-:Y:S01]  /*0ce0*/  IMAD.SHL.U32 R0, R234, 0x80, RZ ;  /* 0x00000080ea007824 */ /* 0x000fe200078e00ff */
[----:B------:R-:W-:Y:S01]  /*0cf0*/  LEA.HI R4, R4, R9, RZ, 0x1 ;  /* 0x0000000904047211 */ /* 0x000fe200078f08ff */
[----:B------:R-:W-:Y:S01]  /*0d00*/  IMAD R7, R7, 0x40, R6 ;  /* 0x0000004007077824 */ /* 0x000fe200078e0206 */
[----:B------:R-:W-:Y:S01]  /*0d10*/  LEA.HI R6, R3, R234, RZ, 0x3 ;  /* 0x000000ea03067211 */ /* 0x000fe200078f18ff */
[----:B------:R-:W-:Y:S01]  /*0d20*/  VIADD R235, R22, 0x60 ;  /* 0x0000006016eb7836 */ /* 0x000fe20000000000 */
[----:B------:R-:W-:Y:S01]  /*0d30*/  SHF.R.S32.HI R10, RZ, 0x1f, R233 ;  /* 0x0000001fff0a7819 */ /* 0x000fe200000114e9 */
[----:B------:R-:W-:Y:S01]  /*0d40*/  IMAD.SHL.U32 R8, R233, 0x80, RZ ;  /* 0x00000080e9087824 */ /* 0x000fe200078e00ff */
[----:B------:R-:W-:Y:S01]  /*0d50*/  LOP3.LUT R4, R4, 0x1ffffffe, RZ, 0xc0, !PT ;  /* 0x1ffffffe04047812 */ /* 0x000fe200078ec0ff */
[----:B------:R-:W-:Y:S01]  /*0d60*/  IMAD.SHL.U32 R11, R235, 0x80, RZ ;  /* 0x00000080eb0b7824 */ /* 0x000fe200078e00ff */
[----:B------:R-:W-:-:S02]  /*0d70*/  SHF.L.U32 R16, R5, 0x4, RZ ;  /* 0x0000000405107819 */ /* 0x000fc400000006ff */
[----:B------:R-:W-:Y:S02]  /*0d80*/  LOP3.LUT R3, R0, 0x380, RZ, 0xc0, !PT ;  /* 0x0000038000037812 */ /* 0x000fe400078ec0ff */
[----:B------:R-:W-:Y:S02]  /*0d90*/  SHF.L.U32 R6, R6, 0x7, RZ ;  /* 0x0000000706067819 */ /* 0x000fe400000006ff */
[----:B------:R-:W-:Y:S02]  /*0da0*/  LEA.HI R10, R10, R233, RZ, 0x3 ;  /* 0x000000e90a0a7211 */ /* 0x000fe400078f18ff */
[----:B------:R-:W-:Y:S02]  /*0db0*/  IADD3 R4, R9, -R4, RZ ;  /* 0x8000000409047210 */ /* 0x000fe40007ffe0ff */
[----:B------:R-:W-:Y:S01]  /*0dc0*/  SHF.R.U32.HI R0, RZ, 0x3, R3 ;  /* 0x00000003ff007819 */ /* 0x000fe20000011603 */
[----:B------:R-:W-:Y:S01]  /*0dd0*/  IMAD.SHL.U32 R10, R10, 0x80, RZ ;  /* 0x000000800a0a7824 */ /* 0x000fe200078e00ff */
[----:B------:R-:W-:-:S02]  /*0de0*/  LOP3.LUT R13, R3, 0x70, R16, 0xf8, !PT ;  /* 0x00000070030d7812 */ /* 0x000fc400078ef810 */
[----:B------:R-:W-:Y:S01]  /*0df0*/  LOP3.LUT R20, R6, 0xfffffc00, RZ, 0xc0, !PT ;  /* 0xfffffc0006147812 */ /* 0x000fe200078ec0ff */
[----:B------:R-:W-:Y:S01]  /*0e00*/  IMAD R6, R4, 0x8, R7 ;  /* 0x0000000804067824 */ /* 0x000fe200078e0207 */
[----:B------:R-:W-:Y:S02]  /*0e10*/  SHF.R.S32.HI R12, RZ, 0x1f, R235 ;  /* 0x0000001fff0c7819 */ /* 0x000fe400000114eb */
[----:B------:R-:W-:Y:S01]  /*0e20*/  LOP3.LUT R9, R8, 0x380, RZ, 0xc0, !PT ;  /* 0x0000038008097812 */ /* 0x000fe200078ec0ff */
[----:B------:R-:W-:Y:S01]  /*0e30*/  STL [R1+0x20], R20 ;  /* 0x0000201401007387 */ /* 0x000fe20000100800 */
[----:B------:R-:W-:Y:S02]  /*0e40*/  LOP3.LUT R4, R20, R13, R0, 0xf6, !PT ;  /* 0x0000000d14047212 */ /* 0x000fe400078ef600 */
[----:B------:R-:W-:Y:S01]  /*0e50*/  SHF.L.U32 R0, R22, 0x7, RZ ;  /* 0x0000000716007819 */ /* 0x000fe200000006ff */
[----:B------:R0:W-:Y:S01]  /*0e60*/  STL [R1+0x48], R6 ;  /* 0x0000480601007387 */ /* 0x0001e20000100800 */
[----:B------:R-:W-:-:S02]  /*0e70*/  LEA.HI R12, R12, R235, RZ, 0x3 ;  /* 0x000000eb0c0c7211 */ /* 0x000fc400078f18ff */
[----:B------:R-:W-:Y:S02]  /*0e80*/  SHF.R.U32.HI R3, RZ, 0x3, R9 ;  /* 0x00000003ff037819 */ /* 0x000fe40000011609 */
[----:B------:R-:W-:Y:S01]  /*0e90*/  LOP3.LUT R14, R9, 0x70, R16, 0xf8, !PT ;  /* 0x00000070090e7812 */ /* 0x000fe200078ef810 */
[----:B------:R-:W-:Y:S01]  /*0ea0*/  IMAD.SHL.U32 R12, R12, 0x80, RZ ;  /* 0x000000800c0c7824 */ /* 0x000fe200078e00ff */
[----:B------:R-:W-:Y:S02]  /*0eb0*/  LOP3.LUT R18, R10, 0xfffffc00, RZ, 0xc0, !PT ;  /* 0xfffffc000a127812 */ /* 0x000fe400078ec0ff */
[----:B------:R-:W-:Y:S02]  /*0ec0*/  LOP3.LUT R11, R11, 0x380, RZ, 0xc0, !PT ;  /* 0x000003800b0b7812 */ /* 0x000fe400078ec0ff */
[----:B0-----:R-:W-:Y:S01]  /*0ed0*/  LOP3.LUT R6, R0, 0x380, RZ, 0xc0, !PT ;  /* 0x0000038000067812 */ /* 0x001fe200078ec0ff */
[----:B------:R0:W-:Y:S01]  /*0ee0*/  STL [R1+0x1c], R18 ;  /* 0x00001c1201007387 */ /* 0x0001e20000100800 */
[----:B------:R-:W-:-:S02]  /*0ef0*/  LOP3.LUT R14, R18, R14, R3, 0xf6, !PT ;  /* 0x0000000e120e7212 */ /* 0x000fc400078ef603 */
[----:B------:R-:W-:Y:S02]  /*0f00*/  LOP3.LUT R3, R2, 0xfffffc00, RZ, 0xc0, !PT ;  /* 0xfffffc0002037812 */ /* 0x000fe400078ec0ff */
[----:B------:R-:W-:Y:S02]  /*0f10*/  LOP3.LUT R0, R6, 0x70, R16, 0xf8, !PT ;  /* 0x0000007006007812 */ /* 0x000fe400078ef810 */
[----:B------:R-:W-:Y:S02]  /*0f20*/  SHF.R.U32.HI R2, RZ, 0x3, R6 ;  /* 0x00000003ff027819 */ /* 0x000fe40000011606 */
[----:B------:R-:W-:Y:S01]  /*0f30*/  LOP3.LUT R15, R12, 0xfffffc00, RZ, 0xc0, !PT ;  /* 0xfffffc000c0f7812 */ /* 0x000fe200078ec0ff */
[----:B0-----:R-:W-:Y:S01]  /*0f40*/  IMAD.SHL.U32 R18, R5, 0x8, RZ ;  /* 0x0000000805127824 */ /* 0x001fe200078e00ff */
[----:B------:R-:W-:Y:S02]  /*0f50*/  LOP3.LUT R0, R3, R0, R2, 0xf6, !PT ;  /* 0x0000000003007212 */ /* 0x000fe400078ef602 */
[----:B------:R-:W-:Y:S01]  /*0f60*/  SHF.R.U32.HI R8, RZ, 0x3, R11 ;  /* 0x00000003ff087819 */ /* 0x000fe2000001160b */
[----:B------:R-:W-:Y:S01]  /*0f70*/  STL [R1+0x18], R15 ;  /* 0x0000180f01007387 */ /* 0x000fe20000100800 */
[----:B------:R-:W-:Y:S01]  /*0f80*/  LOP3.LUT R11, R11, 0x70, R16, 0xf8, !PT ;  /* 0x000000700b0b7812 */ /* 0x000fe200078ef810 */
[----:B------:R-:W-:Y:S01]  /*0f90*/  IMAD.IADD R0, R19, 0x1, R0 ;  /* 0x0000000113007824 */ /* 0x000fe200078e0200 */
[----:B------:R-:W-:Y:S01]  /*0fa0*/  SHF.R.S32.HI R23, RZ, 0x1f, R22 ;  /* 0x0000001fff177819 */ /* 0x000fe20000011416 */
[----:B------:R-:W-:Y:S01]  /*0fb0*/  STL [R1+0x4], R6 ;  /* 0x0000040601007387 */ /* 0x000fe20000100800 */
[----:B------:R-:W-:Y:S01]  /*0fc0*/  LOP3.LUT R8, R15, R11, R8, 0xf6, !PT ;  /* 0x0000000b0f087212 */ /* 0x000fe200078ef608 */
[----:B------:R-:W-:-:S02]  /*0fd0*/  VIADD R236, R18, 0x40 ;  /* 0x0000004012ec7836 */ /* 0x000fc40000000000 */
[----:B------:R-:W-:Y:S04]  /*0fe0*/  STL [R1], RZ ;  /* 0x000000ff01007387 */ /* 0x000fe80000100800 */
[----:B------:R0:W-:Y:S04]  /*0ff0*/  STL [R1+0x10], R3 ;  /* 0x0000100301007387 */ /* 0x0001e80000100800 */
[----:B------:R1:W-:Y:S04]  /*1000*/  STL [R1+0xc], R2 ;  /* 0x00000c0201007387 */ /* 0x0003e80000100800 */
[----:B------:R2:W-:Y:S01]  /*1010*/  STL [R1+0x24], R0 ;  /* 0x0000240001007387 */ /* 0x0005e20000100800 */
[C---:B0-----:R-:W-:Y:S01]  /*1020*/  IADD3 R3, R19.reuse, R4, RZ ;  /* 0x0000000413037210 */ /* 0x041fe20007ffe0ff */
[----:B-1----:R-:W-:-:S04]  /*1030*/  IMAD.IADD R2, R19, 0x1, R14 ;  /* 0x0000000113027824 */ /* 0x002fc800078e020e */
[----:B------:R0:W-:Y:S01]  /*1040*/  STL [R1+0x44], R3 ;  /* 0x0000440301007387 */ /* 0x0001e20000100800 */
[----:B--2---:R-:W-:-:S03]  /*1050*/  IMAD.IADD R0, R19, 0x1, R8 ;  /* 0x0000000113007824 */ /* 0x004fc600078e0208 */
[----:B------:R0:W-:Y:S04]  /*1060*/  STL [R1+0x40], R2 ;  /* 0x0000400201007387 */ /* 0x0001e80000100800 */
[----:B------:R0:W-:Y:S02]  /*1070*/  STL [R1+0x3c], R0 ;  /* 0x00003c0001007387 */ /* 0x0001e40000100800 */
.L_x_470:
[----:B0-----:R-:W0:Y:S02]  /*1080*/  LDC.64 R2, c[0x0][0xc60] ;  /* 0x00031800ff027b82 */ /* 0x001e240000000a00 */
[----:B0-----:R-:W-:-:S05]  /*1090*/  IMAD.WIDE R2, R127, 0x4, R2 ;  /* 0x000000047f027825 */ /* 0x001fca00078e0202 */
[----:B-1----:R0:W2:Y:S01]  /*10a0*/  LDG.E R0, desc[UR42][R2.64] ;  /* 0x0000002a02007981 */ /* 0x0020a2000c1e1900 */
[----:B------:R-:W-:Y:S05]  /*10b0*/  YIELD ;  /* 0x0000000000007946 */ /* 0x000fea0003800000 */
[----:B------:R-:W-:Y:S01]  /*10c0*/  ULDC.64 UR4, c[0x0][0xa28] ;  /* 0x00028a0000047ab9 */ /* 0x000fe20000000a00 */
[----:B------:R-:W-:Y:S01]  /*10d0*/  ULDC.64 UR8, c[0x0][0xa18] ;  /* 0x0002860000087ab9 */ /* 0x000fe20000000a00 */
[----:B------:R-:W-:Y:S01]  /*10e0*/  ISETP.NE.U32.AND P1, PT, RZ, UR4, PT ;  /* 0x00000004ff007c0c */ /* 0x000fe2000bf25070 */
[----:B------:R-:W-:Y:S01]  /*10f0*/  ULDC.64 UR6, c[0x0][0xa08] ;  /* 0x0002820000067ab9 */ /* 0x000fe20000000a00 */
[----:B0-----:R-:W-:Y:S01]  /*1100*/  MOV R3, RZ ;  /* 0x000000ff00037202 */ /* 0x001fe20000000f00 */
[----:B-----5:R-:W-:Y:S01]  /*1110*/  IMAD.MOV.U32 R29, RZ, RZ, RZ ;  /* 0x000000ffff1d7224 */ /* 0x020fe200078e00ff */
[----:B------:R-:W-:-:S02]  /*1120*/  ISETP.NE.AND.EX P1, PT, RZ, UR5, PT, P1 ;  /* 0x00000005ff007c0c */ /* 0x000fc4000bf25310 */
[----:B------:R-:W-:-:S04]  /*1130*/  ISETP.NE.U32.AND P0, PT, RZ, UR6, PT ;  /* 0x00000006ff007c0c */ /* 0x000fc8000bf05070 */
[----:B------:R-:W-:Y:S02]  /*1140*/  ISETP.NE.AND.EX P0, PT, RZ, UR7, PT, P0 ;  /* 0x00000007ff007c0c */ /* 0x000fe4000bf05300 */
[----:B--2---:R-:W-:Y:S01]  /*1150*/  SHF.R.S32.HI R6, RZ, 0x1f, R0 ;  /* 0x0000001fff067819 */ /* 0x004fe20000011400 */
[----:B------:R-:W-:-:S04]  /*1160*/  IMAD.SHL.U32 R28, R0, 0x4, RZ ;  /* 0x00000004001c7824 */ /* 0x000fc800078e00ff */
[C---:B---34-:R-:W-:Y:S01]  /*1170*/  @P1 LEA R4, P2, R0.reuse, UR4, 0x2 ;  /* 0x0000000400041c11 */ /* 0x058fe2000f8410ff */
[----:B------:R-:W-:Y:S01]  /*1180*/  STL [R1+0x14], R0 ;  /* 0x0000140001007387 */ /* 0x000fe20000100800 */
[C-C-:B------:R-:W-:Y:S02]  /*1190*/  SHF.L.U64.HI R30, R0.reuse, 0x2, R6.reuse ;  /* 0x00000002001e7819 */ /* 0x140fe40000010206 */
[----:B------:R-:W-:Y:S01]  /*11a0*/  @P1 LEA.HI.X R5, R0, UR5, R6, 0x2, P2 ;  /* 0x0000000500051c11 */ /* 0x000fe200090f1406 */
[----:B------:R0:W-:Y:S01]  /*11b0*/  STL [R1+0x2c], R6 ;  /* 0x00002c0601007387 */ /* 0x0001e20000100800 */
[----:B------:R-:W-:Y:S01]  /*11c0*/  ISETP.NE.U32.AND P2, PT, RZ, UR8, PT ;  /* 0x00000008ff007c0c */ /* 0x000fe2000bf45070 */
[----:B------:R-:W-:Y:S01]  /*11d0*/  ULDC UR4, c[0x0][0x288] ;  /* 0x0000a20000047ab9 */ /* 0x000fe20000000800 */
[----:B------:R-:W-:Y:S01]  /*11e0*/  IADD3 R8, P3, R28, UR6, RZ ;  /* 0x000000061c087c10 */ /* 0x000fe2000ff7e0ff */
[----:B------:R1:W5:Y:S01]  /*11f0*/  @P1 LDG.E R3, desc[UR42][R4.64] ;  /* 0x0000002a04031981 */ /* 0x000362000c1e1900 */
[----:B------:R-:W-:Y:S01]  /*1200*/  ISETP.NE.AND.EX P2, PT, RZ, UR9, PT, P2 ;  /* 0x00000009ff007c0c */ /* 0x000fe2000bf45320 */
[----:B------:R-:W-:Y:S01]  /*1210*/  IMAD.U32 R132, RZ, RZ, UR4 ;  /* 0x00000004ff847e24 */ /* 0x000fe2000f8e00ff */
[----:B------:R-:W-:Y:S01]  /*1220*/  IADD3.X R9, R30, UR7, RZ, P3, !PT ;  /* 0x000000071e097c10 */ /* 0x000fe20009ffe4ff */
[----:B------:R-:W-:-:S04]  /*1230*/  ULDC.64 UR4, c[0x0][0x3f8] ;  /* 0x0000fe0000047ab9 */ /* 0x000fc80000000a00 */
[----:B------:R1:W5:Y:S06]  /*1240*/  @P0 LDG.E R29, desc[UR42][R8.64] ;  /* 0x0000002a081d0981 */ /* 0x00036c000c1e1900 */
[----:B0-----:R-:W-:-:S04]  /*1250*/  @P2 IADD3 R6, P1, R28, UR8, RZ ;  /* 0x000000081c062c10 */ /* 0x001fc8000ff3e0ff */
[----:B------:R-:W-:-:S05]  /*1260*/  @P2 IADD3.X R7, R30, UR9, RZ, P1, !PT ;  /* 0x000000091e072c10 */ /* 0x000fca0008ffe4ff */
[----:B------:R1:W5:Y:S01]  /*1270*/  @P2 LDG.E R132, desc[UR42][R6.64] ;  /* 0x0000002a06842981 */ /* 0x000362000c1e1900 */
[----:B------:R-:W-:-:S03]  /*1280*/  UISETP.NE.U32.AND UP0, UPT, UR4, URZ, UPT ;  /* 0x0000003f0400728c */ /* 0x000fc6000bf05070 */
[----:B------:R-:W-:Y:S01]  /*1290*/  ULDC UR4, c[0x0][0x404] ;  /* 0x0001010000047ab9 */ /* 0x000fe20000000800 */
[----:B------:R-:W-:-:S03]  /*12a0*/  UISETP.NE.AND.EX UP0, UPT, UR5, URZ, UPT, UP0 ;  /* 0x0000003f0500728c */ /* 0x000fc6000bf05300 */
[----:B------:R-:W-:Y:S01]  /*12b0*/  ULDC UR5, c[0x0][0x2e0] ;  /* 0x0000b80000057ab9 */ /* 0x000fe20000000800 */
[----:B------:R-:W-:-:S04]  /*12c0*/  USEL UR4, UR4, 0x1, UP0 ;  /* 0x0000000104047887 */ /* 0x000fc80008000000 */
[----:B------:R-:W-:-:S03]  /*12d0*/  UIMAD UR4, UR4, UR5, URZ ;  /* 0x00000005040472a4 */ /* 0x000fc6000f8e023f */
[----:B------:R-:W-:Y:S02]  /*12e0*/  ULDC UR5, c[0x0][0x338] ;  /* 0x0000ce0000057ab9 */ /* 0x000fe40000000800 */
[----:B------:R-:W-:Y:S02]  /*12f0*/  IMAD.U32 R2, RZ, RZ, UR5 ;  /* 0x00000005ff027e24 */ /* 0x000fe4000f8e00ff */
[----:B------:R-:W-:Y:S01]  /*1300*/  IMAD.U32 R26, RZ, RZ, UR4 ;  /* 0x00000004ff1a7e24 */ /* 0x000fe2000f8e00ff */
[----:B------:R-:W-:Y:S01]  /*1310*/  MOV R27, R0 ;  /* 0x00000000001b7202 */ /* 0x000fe20000000f00 */
[----:B-1----:R-:W-:Y:S06]  /*1320*/  @P2 BRA `(.L_x_290) ;  /* 0x0000000000242947 */ /* 0x002fec0003800000 */
[----:B------:R-:W-:Y:S02]  /*1330*/  ULDC.64 UR4, c[0x0][0xa00] ;  /* 0x0002800000047ab9 */ /* 0x000fe40000000a00 */
[----:B------:R-:W-:-:S04]  /*1340*/  ISETP.NE.U32.AND P1, PT, RZ, UR4, PT ;  /* 0x00000004ff007c0c */ /* 0x000fc8000bf25070 */
[----:B------:R-:W-:-:S13]  /*1350*/  ISETP.NE.AND.EX P1, PT, RZ, UR5, PT, P1 ;  /* 0x00000005ff007c0c */ /* 0x000fda000bf25310 */
[----:B------:R-:W-:Y:S05]  /*1360*/  @!P1 BRA `(.L_x_290) ;  /* 0x0000000000149947 */ /* 0x000fea0003800000 */
[----:B------:R-:W0:Y:S02]  /*1370*/  LDC.64 R4, c[0x0][0xa00] ;  /* 0x00028000ff047b82 */ /* 0x000e240000000a00 */
[----:B0-----:R-:W-:-:S05]  /*1380*/  IMAD.WIDE R4, R27, 0x4, R4 ;  /* 0x000000041b047825 */ /* 0x001fca00078e0204 */
[----:B-----5:R-:W2:Y:S04]  /*1390*/  LDG.E R132, desc[UR42][R4.64] ;  /* 0x0000002a04847981 */ /* 0x020ea8000c1e1900 */
[----:B------:R-:W2:Y:S02]  /*13a0*/  LDG.E R7, desc[UR42][R4.64+0x4] ;  /* 0x0000042a04077981 */ /* 0x000ea4000c1e1900 */
[----:B--2---:R-:W-:-:S07]  /*13b0*/  IMAD.IADD R132, R7, 0x1, -R132 ;  /* 0x0000000107847824 */ /* 0x004fce00078e0a84 */
.L_x_290:
[----:B------:R-:W-:Y:S01]  /*13c0*/  ULDC.64 UR4, c[0x0][0xa20] ;  /* 0x0002880000047ab9 */ /* 0x000fe20000000a00 */
[----:B------:R0:W-:Y:S01]  /*13d0*/  STL [R1+0x34], R125 ;  /* 0x0000347d01007387 */ /* 0x0001e20000100800 */
[----:B------:R-:W-:-:S03]  /*13e0*/  ISETP.NE.U32.AND P1, PT, RZ, UR4, PT ;  /* 0x00000004ff007c0c */ /* 0x000fc6000bf25070 */
[----:B------:R0:W-:Y:S01]  /*13f0*/  STL [R1+0x28], R126 ;  /* 0x0000287e01007387 */ /* 0x0001e20000100800 */
[----:B------:R-:W-:-:S13]  /*1400*/  ISETP.NE.AND.EX P1, PT, RZ, UR5, PT, P1 ;  /* 0x00000005ff007c0c */ /* 0x000fda000bf25310 */
[----:B0-----:R-:W-:Y:S05]  /*1410*/  @!P1 BRA `(.L_x_291) ;  /* 0x0000000000109947 */ /* 0x001fea0003800000 */
[----:B------:R-:W-:-:S04]  /*1420*/  IADD3 R4, P0, R28, UR4, RZ ;  /* 0x000000041c047c10 */ /* 0x000fc8000ff1e0ff */
[----:B------:R-:W-:-:S05]  /*1430*/  IADD3.X R5, R30, UR5, RZ, P0, !PT ;  /* 0x000000051e057c10 */ /* 0x000fca00087fe4ff */
[----:B------:R0:W5:Y:S01]  /*1440*/  LDG.E R26, desc[UR42][R4.64] ;  /* 0x0000002a041a7981 */ /* 0x000162000c1e1900 */
[----:B------:R-:W-:Y:S05]  /*1450*/  BRA `(.L_x_292) ;  /* 0x0000000000107947 */ /* 0x000fea0003800000 */
.L_x_291:
[----:B------:R-:W-:Y:S05]  /*1460*/  @!P0 BRA `(.L_x_292) ;  /* 0x00000000000c8947 */ /* 0x000fea0003800000 */
[----:B------:R-:W2:Y:S04]  /*1470*/  LDG.E R5, desc[UR42][R8.64] ;  /* 0x0000002a08057981 */ /* 0x000ea8000c1e1900 */
[----:B------:R-:W2:Y:S02]  /*1480*/  LDG.E R26, desc[UR42][R8.64+0x4] ;  /* 0x0000042a081a7981 */ /* 0x000ea4000c1e1900 */
[----:B--2---:R-:W-:-:S07]  /*1490*/  IMAD.IADD R26, R26, 0x1, -R5 ;  /* 0x000000011a1a7824 */ /* 0x004fce00078e0a05 */
.L_x_292:
[----:B------:R-:W-:Y:S02]  /*14a0*/  ULDC.64 UR4, c[0x0][0xa10] ;  /* 0x0002840000047ab9 */ /* 0x000fe40000000a00 */
[----:B------:R-:W-:-:S04]  /*14b0*/  ISETP.NE.U32.AND P0, PT, RZ, UR4, PT ;  /* 0x00000004ff007c0c */ /* 0x000fc8000bf05070 */
[----:B------:R-:W-:Y:S01]  /*14c0*/  ISETP.NE.AND.EX P0, PT, RZ, UR5, PT, P0 ;  /* 0x00000005ff007c0c */ /* 0x000fe2000bf05300 */
[----:B-----5:R-:W-:Y:S01]  /*14d0*/  IMAD.IADD R11, R26, 0x1, -R3 ;  /* 0x000000011a0b7824 */ /* 0x020fe200078e0a03 */
[----:B------:R-:W-:-:S11]  /*14e0*/  ULDC.64 UR4, c[0x0][0xa30] ;  /* 0x00028c0000047ab9 */ /* 0x000fd60000000a00 */
[----:B0-----:R-:W0:Y:S02]  /*14f0*/  @P0 LDC.64 R4, c[0x0][0xa10] ;  /* 0x00028400ff040b82 */ /* 0x001e240000000a00 */
[----:B0-----:R-:W-:-:S05]  /*1500*/  @P0 IMAD.WIDE R4, R27, 0x4, R4 ;  /* 0x000000041b040825 */ /* 0x001fca00078e0204 */
[----:B------:R-:W2:Y:S04]  /*1510*/  @P0 LDG.E R0, desc[UR42][R4.64] ;  /* 0x0000002a04000981 */ /* 0x000ea8000c1e1900 */
[----:B------:R-:W2:Y:S01]  /*1520*/  @P0 LDG.E R9, desc[UR42][R4.64+0x4] ;  /* 0x0000042a04090981 */ /* 0x000ea2000c1e1900 */
[----:B------:R-:W-:Y:S01]  /*1530*/  IMAD.MOV R24, RZ, RZ, -R11 ;  /* 0x000000ffff187224 */ /* 0x000fe200078e0a0b */
[----:B------:R-:W-:Y:S02]  /*1540*/  ISETP.NE.U32.AND P1, PT, RZ, UR4, PT ;  /* 0x00000004ff007c0c */ /* 0x000fe4000bf25070 */
[----:B------:R-:W-:Y:S02]  /*1550*/  MOV R121, R26 ;  /* 0x0000001a00797202 */ /* 0x000fe40000000f00 */
[----:B------:R-:W-:-:S02]  /*1560*/  VIMNMX R24, RZ, R24, !PT ;  /* 0x00000018ff187248 */ /* 0x000fc40007fe0100 */
[----:B------:R-:W-:-:S13]  /*1570*/  ISETP.NE.AND.EX P1, PT, RZ, UR5, PT, P1 ;  /* 0x00000005ff007c0c */ /* 0x000fda000bf25310 */
[----:B------:R-:W-:-:S04]  /*1580*/  @P1 IADD3 R6, P2, R28, UR4, RZ ;  /* 0x000000041c061c10 */ /* 0x000fc8000ff5e0ff */
[----:B------:R-:W-:-:S05]  /*1590*/  @P1 IADD3.X R7, R30, UR5, RZ, P2, !PT ;  /* 0x000000051e071c10 */ /* 0x000fca00097fe4ff */
[----:B------:R0:W5:Y:S01]  /*15a0*/  @P1 LDG.E R121, desc[UR42][R6.64] ;  /* 0x0000002a06791981 */ /* 0x000162000c1e1900 */
[----:B--2---:R-:W-:-:S04]  /*15b0*/  @P0 IMAD.IADD R2, R9, 0x1, -R0 ;  /* 0x0000000109020824 */ /* 0x004fc800078e0a00 */
[----:B------:R-:W-:-:S05]  /*15c0*/  IMAD.IADD R127, R11, 0x1, R2 ;  /* 0x000000010b7f7824 */ /* 0x000fca00078e0202 */
[----:B------:R-:W-:-:S04]  /*15d0*/  IADD3 R0, R127, 0x7f, RZ ;  /* 0x0000007f7f007810 */ /* 0x000fc80007ffe0ff */
[----:B------:R-:W-:-:S04]  /*15e0*/  SHF.R.S32.HI R3, RZ, 0x1f, R0 ;  /* 0x0000001fff037819 */ /* 0x000fc80000011400 */
[----:B------:R-:W-:-:S04]  /*15f0*/  LEA.HI R3, R3, R0, RZ, 0x7 ;  /* 0x0000000003037211 */ /* 0x000fc800078f38ff */
[----:B------:R-:W-:Y:S02]  /*1600*/  LOP3.LUT R5, R3, 0xffffff80, RZ, 0xc0, !PT ;  /* 0xffffff8003057812 */ /* 0x000fe400078ec0ff */
[----:B------:R-:W-:Y:S02]  /*1610*/  SHF.R.S32.HI R153, RZ, 0x7, R3 ;  /* 0x00000007ff997819 */ /* 0x000fe40000011403 */
[----:B------:R-:W-:-:S04]  /*1620*/  VIADDMNMX R5, R5, -R11, R2, PT ;  /* 0x8000000b05057246 */ /* 0x000fc80003800102 */
[----:B------:R-:W-:Y:S02]  /*1630*/  ISETP.GT.AND P0, PT, R5, R24, PT ;  /* 0x000000180500720c */ /* 0x000fe40003f04270 */
[----:B------:R-:W-:-:S05]  /*1640*/  SHF.R.U32.HI R24, RZ, 0x7, R24 ;  /* 0x00000007ff187819 */ /* 0x000fca0000011618 */
[----:B------:R-:W-:-:S06]  /*1650*/  IMAD.MOV.U32 R25, RZ, RZ, R24 ;  /* 0x000000ffff197224 */ /* 0x000fcc00078e0018 */
[----:B------:R-:W-:-:S05]  /*1660*/  @P0 VIADD R0, R5, 0x7f ;  /* 0x0000007f05000836 */ /* 0x000fca0000000000 */
[----:B------:R-:W-:-:S04]  /*1670*/  @P0 SHF.R.S32.HI R5, RZ, 0x1f, R0 ;  /* 0x0000001fff050819 */ /* 0x000fc80000011400 */
[----:B------:R-:W-:-:S04]  /*1680*/  @P0 LEA.HI R5, R5, R0, RZ, 0x7 ;  /* 0x0000000005050211 */ /* 0x000fc800078f38ff */
[----:B------:R-:W-:Y:S02]  /*1690*/  @P0 SHF.R.S32.HI R25, RZ, 0x7, R5 ;  /* 0x00000007ff190819 */ /* 0x000fe40000011405 */
[----:B------:R-:W-:Y:S02]  /*16a0*/  PLOP3.LUT P0, PT, PT, PT, PT, 0x80, 0x0 ;  /* 0x000000000000781c */ /* 0x000fe40003f0f070 */
[----:B------:R-:W-:-:S13]  /*16b0*/  ISETP.GT.AND P1, PT, R25, R24, PT ;  /* 0x000000181900720c */ /* 0x000fda0003f24270 */
[----:B0-----:R-:W-:Y:S05]  /*16c0*/  @!P1 BRA `(.L_x_293) ;  /* 0x000000a400709947 */ /* 0x001fea0003800000 */
[----:B------:R-:W-:Y:S01]  /*16d0*/  IADD3 R0, R19, 0x28400, RZ ;  /* 0x0002840013007810 */ /* 0x000fe20007ffe0ff */
[----:B------:R-:W-:Y:S03]  /*16e0*/  BSSY B6, `(.L_x_294) ;  /* 0x0000013000067945 */ /* 0x000fe60003800000 */
[----:B------:R-:W-:-:S13]  /*16f0*/  LOP3.LUT P0, RZ, R0, 0x3ff, RZ, 0xc0, !PT ;  /* 0x000003ff00ff7812 */ /* 0x000fda000780c0ff */
[----:B------:R-:W-:Y:S05]  /*1700*/  @!P0 BRA `(.L_x_295) ;  /* 0x0000000000408947 */ /* 0x000fea0003800000 */
[----:B------:R-:W-:Y:S01]  /*1710*/  MOV R0, 0x0 ;  /* 0x0000000000007802 */ /* 0x000fe20000000f00 */
[----:B------:R-:W-:Y:S01]  /*1720*/  ULDC.64 UR4, c[0x4][0xc0] ;  /* 0x0100300000047ab9 */ /* 0x000fe20000000a00 */
[----:B------:R-:W-:Y:S01]  /*1730*/  ULDC.64 UR6, c[0x4][0x20] ;  /* 0x0100080000067ab9 */ /* 0x000fe20000000a00 */
[----:B------:R-:W-:Y:S01]  /*1740*/  IMAD.U32 R4, RZ, RZ, UR4 ;  /* 0x00000004ff047e24 */ /* 0x000fe2000f8e00ff */
[----:B------:R0:W1:Y:S01]  /*1750*/  LDC.64 R14, c[0x4][R0] ;  /* 0x01000000000e7b82 */ /* 0x0000620000000a00 */
[----:B------:R-:W-:Y:S01]  /*1760*/  IMAD.U32 R5, RZ, RZ, UR5 ;  /* 0x00000005ff057e24 */ /* 0x000fe2000f8e00ff */
[----:B------:R-:W-:Y:S01]  /*1770*/  ULDC.64 UR4, c[0x4][0xc8] ;  /* 0x0100320000047ab9 */ /* 0x000fe20000000a00 */
[----:B------:R-:W-:Y:S01]  /*1780*/  IMAD.U32 R10, RZ, RZ, UR6 ;  /* 0x00000006ff0a7e24 */ /* 0x000fe2000f8e00ff */
[----:B------:R-:W-:Y:S01]  /*1790*/  MOV R7, UR5 ;  /* 0x0000000500077c02 */ /* 0x000fe20008000f00 */
[----:B------:R-:W-:Y:S01]  /*17a0*/  IMAD.U32 R6, RZ, RZ, UR4 ;  /* 0x00000004ff067e24 */ /* 0x000fe2000f8e00ff */
[----:B------:R-:W-:Y:S01]  /*17b0*/  MOV R12, 0x1 ;  /* 0x00000001000c7802 */ /* 0x000fe20000000f00 */
[----:B------:R-:W-:-:S02]  /*17c0*/  IMAD.U32 R11, RZ, RZ, UR7 ;  /* 0x00000007ff0b7e24 */ /* 0x000fc4000f8e00ff */
[----:B------:R-:W-:Y:S02]  /*17d0*/  IMAD.MOV.U32 R8, RZ, RZ, 0x70 ;  /* 0x00000070ff087424 */ /* 0x000fe400078e00ff */
[----:B0-----:R-:W-:-:S07]  /*17e0*/  IMAD.MOV.U32 R13, RZ, RZ, RZ ;  /* 0x000000ffff0d7224 */ /* 0x001fce00078e00ff */
[----:B------:R-:W-:-:S07]  /*17f0*/  LEPC R20, `(.L_x_295) ;  /* 0x000000001014794e */ /* 0x000fce0000000000 */
[----:B-1---5:R-:W-:Y:S05]  /*1800*/  CALL.ABS.NOINC R14 ;  /* 0x000000000e007343 */ /* 0x022fea0003c00000 */
.L_x_295:
[----:B------:R-:W-:Y:S05]  /*1810*/  BSYNC B6 ;  /* 0x0000000000067941 */ /* 0x000fea0003800000 */
.L_x_294:
[----:B------:R-:W-:Y:S01]  /*1820*/  VIADD R0, R19, 0x10400 ;  /* 0x0001040013007836 */ /* 0x000fe20000000000 */
[----:B------:R-:W-:Y:S04]  /*1830*/  BSSY B6, `(.L_x_296) ;  /* 0x0000013000067945 */ /* 0x000fe80003800000 */
[----:B------:R-:W-:-:S13]  /*1840*/  LOP3.LUT P0, RZ, R0, 0x3ff, RZ, 0xc0, !PT ;  /* 0x000003ff00ff7812 */ /* 0x000fda000780c0ff */
[----:B------:R-:W-:Y:S05]  /*1850*/  @!P0 BRA `(.L_x_297) ;  /* 0x0000000000408947 */ /* 0x000fea0003800000 */
[----:B------:R-:W-:Y:S01]  /*1860*/  MOV R0, 0x0 ;  /* 0x0000000000007802 */ /* 0x000fe20000000f00 */
[----:B------:R-:W-:Y:S01]  /*1870*/  ULDC.64 UR4, c[0x4][0xc0] ;  /* 0x0100300000047ab9 */ /* 0x000fe20000000a00 */
[----:B------:R-:W-:Y:S01]  /*1880*/  ULDC.64 UR6, c[0x4][0x20] ;  /* 0x0100080000067ab9 */ /* 0x000fe20000000a00 */
[----:B------:R-:W-:Y:S01]  /*1890*/  IMAD.U32 R4, RZ, RZ, UR4 ;  /* 0x00000004ff047e24 */ /* 0x000fe2000f8e00ff */
[----:B------:R0:W1:Y:S01]  /*18a0*/  LDC.64 R14, c[0x4][R0] ;  /* 0x01000000000e7b82 */ /* 0x0000620000000a00 */
[----:B------:R-:W-:Y:S01]  /*18b0*/  MOV R5, UR5 ;  /* 0x0000000500057c02 */ /* 0x000fe20008000f00 */
[----:B------:R-:W-:Y:S01]  /*18c0*/  ULDC.64 UR4, c[0x4][0xc8] ;  /* 0x0100320000047ab9 */ /* 0x000fe20000000a00 */
[----:B------:R-:W-:Y:S01]  /*18d0*/  IMAD.U32 R10, RZ, RZ, UR6 ;  /* 0x00000006ff0a7e24 */ /* 0x000fe2000f8e00ff */
[----:B------:R-:W-:Y:S01]  /*18e0*/  MOV R11, UR7 ;  /* 0x00000007000b7c02 */ /* 0x000fe20008000f00 */
[----:B------:R-:W-:Y:S02]  /*18f0*/  IMAD.U32 R6, RZ, RZ, UR4 ;  /* 0x00000004ff067e24 */ /* 0x000fe4000f8e00ff */
[----:B------:R-:W-:-:S02]  /*1900*/  IMAD.U32 R7, RZ, RZ, UR5 ;  /* 0x00000005ff077e24 */ /* 0x000fc4000f8e00ff */
[----:B------:R-:W-:Y:S02]  /*1910*/  IMAD.MOV.U32 R8, RZ, RZ, 0x70 ;  /* 0x00000070ff087424 */ /* 0x000fe400078e00ff */
[----:B------:R-:W-:Y:S02]  /*1920*/  IMAD.MOV.U32 R12, RZ, RZ, 0x1 ;  /* 0x00000001ff0c7424 */ /* 0x000fe400078e00ff */
[----:B0-----:R-:W-:-:S07]  /*1930*/  IMAD.MOV.U32 R13, RZ, RZ, RZ ;  /* 0x000000ffff0d7224 */ /* 0x001fce00078e00ff */
[----:B------:R-:W-:-:S07]  /*1940*/  LEPC R20, `(.L_x_297) ;  /* 0x000000001014794e */ /* 0x000fce0000000000 */
[----:B-1---5:R-:W-:Y:S05]  /*1950*/  CALL.ABS.NOINC R14 ;  /* 0x000000000e007343 */ /* 0x022fea0003c00000 */
.L_x_297:
[----:B------:R-:W-:Y:S05]  /*1960*/  BSYNC B6 ;  /* 0x0000000000067941 */ /* 0x000fea0003800000 */
.L_x_296:
[----:B------:R-:W-:Y:S01]  /*1970*/  ULDC.64 UR4, c[0x0][0x9f8] ;  /* 0x00027e0000047ab9 */ /* 0x000fe20000000a00 */
[----:B------:R-:W0:Y:S01]  /*1980*/  S2R R20, SR_TID.X ;  /* 0x0000000000147919 */ /* 0x000e220000002100 */
[----:B------:R-:W-:Y:S01]  /*1990*/  ISETP.NE.U32.AND P0, PT, RZ, UR4, PT ;  /* 0x00000004ff007c0c */ /* 0x000fe2000bf05070 */
[----:B------:R-:W1:Y:S08]  /*19a0*/  LDC R0, c[0x0][0x428] ;  /* 0x00010a00ff007b82 */ /* 0x000e700000000800 */
[----:B------:R-:W2:Y:S01]  /*19b0*/  LDC.64 R102, c[0x0][0x2f0] ;  /* 0x0000bc00ff667b82 */ /* 0x000ea20000000a00 */
[----:B------:R-:W-:Y:S01]  /*19c0*/  ISETP.NE.AND.EX P0, PT, RZ, UR5, PT, P0 ;  /* 0x00000005ff007c0c */ /* 0x000fe2000bf05300 */
[----:B------:R-:W3:Y:S01]  /*19d0*/  LDL R12, [R1+0x4] ;  /* 0x00000400010c7983 */ /* 0x000ee20000100800 */
[----:B------:R-:W-:Y:S01]  /*19e0*/  IADD3 R45, R29, R26, RZ ;  /* 0x0000001a1d2d7210 */ /* 0x000fe20007ffe0ff */
[----:B------:R-:W-:-:S02]  /*19f0*/  ULDC.64 UR6, c[0x0][0xa08] ;  /* 0x0002820000067ab9 */ /* 0x000fc40000000a00 */
[----:B------:R-:W4:Y:S02]  /*1a00*/  LDL R36, [R1+0xc] ;  /* 0x00000c0001247983 */ /* 0x000f240000100800 */
[----:B------:R-:W2:Y:S02]  /*1a10*/  LDC.64 R38, c[0x0][0x3d8] ;  /* 0x0000f600ff267b82 */ /* 0x000ea40000000a00 */
[----:B------:R-:W4:Y:S04]  /*1a20*/  LDL R35, [R1+0x10] ;  /* 0x0000100001237983 */ /* 0x000f280000100800 */
[----:B------:R-:W-:Y:S01]  /*1a30*/  @P0 IADD3 R4, P1, R28, UR4, RZ ;  /* 0x000000041c040c10 */ /* 0x000fe2000ff3e0ff */
[----:B------:R-:W4:Y:S01]  /*1a40*/  LDL R33, [R1+0x20] ;  /* 0x0000200001217983 */ /* 0x000f220000100800 */
[----:B------:R-:W2:Y:S02]  /*1a50*/  LDC R123, c[0x0][0x3d4] ;  /* 0x0000f500ff7b7b82 */ /* 0x000ea40000000800 */
[----:B------:R-:W-:Y:S01]  /*1a60*/  @P0 IADD3.X R5, R30, UR5, RZ, P1, !PT ;  /* 0x000000051e050c10 */ /* 0x000fe20008ffe4ff */
[----:B------:R-:W4:Y:S01]  /*1a70*/  LDL R15, [R1+0x18] ;  /* 0x00001800010f7983 */ /* 0x000f220000100800 */
[----:B0-----:R-:W-:-:S03]  /*1a80*/  SHF.R.U32.HI R34, RZ, 0x7, R20 ;  /* 0x00000007ff227819 */ /* 0x001fc60000011614 */
[----:B------:R0:W3:Y:S01]  /*1a90*/  @P0 LDG.E R27, desc[UR42][R4.64] ;  /* 0x0000002a041b0981 */ /* 0x0000e2000c1e1900 */
[----:B-1----:R-:W-:Y:S01]  /*1aa0*/  ISETP.NE.AND P0, PT, R0, 0x1, PT ;  /* 0x000000010000780c */ /* 0x002fe20003f05270 */
[----:B------:R-:W-:Y:S01]  /*1ab0*/  ULDC.64 UR4, c[0x0][0x2f8] ;  /* 0x0000be0000047ab9 */ /* 0x000fe20000000a00 */
[----:B------:R-:W-:Y:S01]  /*1ac0*/  SHF.R.S32.HI R41, RZ, 0x1f, R45 ;  /* 0x0000001fff297819 */ /* 0x000fe2000001142d */
[----:B------:R-:W4:Y:S01]  /*1ad0*/  LDL R20, [R1+0x1c] ;  /* 0x00001c0001147983 */ /* 0x000f220000100800 */
[----:B------:R-:W1:Y:S03]  /*1ae0*/  LDC.64 R114, c[0x0][0x3e8] ;  /* 0x0000fa00ff727b82 */ /* 0x000e660000000a00 */
[-C--:B--2---:R-:W-:Y:S02]  /*1af0*/  IMAD R6, R41, R102.reuse, RZ ;  /* 0x0000006629067224 */ /* 0x084fe400078e02ff */
[----:B0-----:R-:W-:-:S04]  /*1b00*/  IMAD.WIDE.U32 R4, R45, R102, RZ ;  /* 0x000000662d047225 */ /* 0x001fc800078e00ff */
[----:B------:R-:W0:Y:S08]  /*1b10*/  @P0 LDC R3, c[0x0][0x42c] ;  /* 0x00010b00ff030b82 */ /* 0x000e300000000800 */
[----:B------:R-:W2:Y:S01]  /*1b20*/  @P0 LDC R7, c[0x0][0x430] ;  /* 0x00010c00ff070b82 */ /* 0x000ea20000000800 */
[----:B0-----:R-:W-:-:S04]  /*1b30*/  @P0 IMAD.HI.U32 R0, R126, R3, RZ ;  /* 0x000000037e000227 */ /* 0x001fc800078e00ff */
[----:B------:R-:W-:Y:S01]  /*1b40*/  IMAD.MOV.U32 R3, RZ, RZ, R126 ;  /* 0x000000ffff037224 */ /* 0x000fe200078e007e */
[----:B--2---:R-:W-:Y:S01]  /*1b50*/  @P0 SHF.R.U32.HI R3, RZ, R7, R0 ;  /* 0x00000007ff030219 */ /* 0x004fe20000011600 */
[----:B------:R-:W-:Y:S01]  /*1b60*/  IMAD R7, R45, R103, R6 ;  /* 0x000000672d077224 */ /* 0x000fe200078e0206 */
[----:B------:R-:W-:Y:S02]  /*1b70*/  ISETP.NE.U32.AND P0, PT, RZ, UR6, PT ;  /* 0x00000006ff007c0c */ /* 0x000fe4000bf05070 */
[----:B------:R-:W-:Y:S01]  /*1b80*/  SHF.R.S32.HI R8, RZ, 0x1f, R3 ;  /* 0x0000001fff087819 */ /* 0x000fe20000011403 */
[----:B------:R-:W-:Y:S01]  /*1b90*/  IMAD.IADD R5, R5, 0x1, R7 ;  /* 0x0000000105057824 */ /* 0x000fe200078e0207 */
[----:B------:R-:W-:-:S03]  /*1ba0*/  ISETP.NE.AND.EX P0, PT, RZ, UR7, PT, P0 ;  /* 0x00000007ff007c0c */ /* 0x000fc6000bf05300 */
[----:B------:R-:W-:Y:S01]  /*1bb0*/  IMAD R6, R8, UR4, RZ ;  /* 0x0000000408067c24 */ /* 0x000fe2000f8e02ff */
[----:B------:R-:W-:Y:S01]  /*1bc0*/  ISETP.NE.AND P6, PT, R34, 0x1, PT ;  /* 0x000000012200780c */ /* 0x000fe20003fc5270 */
[----:B------:R-:W-:-:S04]  /*1bd0*/  IMAD.WIDE.U32 R4, R3, UR4, R4 ;  /* 0x0000000403047c25 */ /* 0x000fc8000f8e0004 */
[----:B------:R-:W-:Y:S01]  /*1be0*/  IMAD R7, R3, UR5, R6 ;  /* 0x0000000503077c24 */ /* 0x000fe2000f8e0206 */
[----:B------:R-:W-:-:S03]  /*1bf0*/  ULDC.64 UR4, c[0x0][0x300] ;  /* 0x0000c00000047ab9 */ /* 0x000fc60000000a00 */
[----:B------:R-:W-:Y:S01]  /*1c00*/  IMAD.IADD R5, R5, 0x1, R7 ;  /* 0x0000000105057824 */ /* 0x000fe200078e0207 */
[----:B------:R-:W-:Y:S02]  /*1c10*/  SHF.R.S32.HI R17, RZ, 0x1f, R16 ;  /* 0x0000001fff117819 */ /* 0x000fe40000011410 */
[----:B------:R-:W-:Y:S01]  /*1c20*/  ISETP.GE.AND P2, PT, R16, R123, PT ;  /* 0x0000007b1000720c */ /* 0x000fe20003f46270 */
[----:B-1----:R-:W-:-:S04]  /*1c30*/  IMAD R10, R23, R114, RZ ;  /* 0x00000072170a7224 */ /* 0x002fc800078e02ff */
[C---:B------:R-:W-:Y:S02]  /*1c40*/  IMAD R89, R22.reuse, R115, R10 ;  /* 0x0000007316597224 */ /* 0x040fe400078e020a */
[----:B------:R-:W-:-:S04]  /*1c50*/  IMAD.WIDE.U32 R10, R22, R114, R16 ;  /* 0x00000072160a7225 */ /* 0x000fc800078e0010 */
[----:B------:R-:W-:Y:S01]  /*1c60*/  IMAD.MOV.U32 R88, RZ, RZ, R10 ;  /* 0x000000ffff587224 */ /* 0x000fe200078e000a */
[----:B------:R-:W-:-:S04]  /*1c70*/  SHF.L.U32 R30, R234, 0x7, RZ ;  /* 0x00000007ea1e7819 */ /* 0x000fc800000006ff */
[----:B------:R-:W-:Y:S01]  /*1c80*/  LOP3.LUT R30, R30, 0x380, RZ, 0xc0, !PT ;  /* 0x000003801e1e7812 */ /* 0x000fe200078ec0ff */
[----:B------:R-:W-:Y:S02]  /*1c90*/  IMAD.SHL.U32 R29, R233, 0x80, RZ ;  /* 0x00000080e91d7824 */ /* 0x000fe400078e00ff */
[----:B------:R-:W-:Y:S01]  /*1ca0*/  IMAD.SHL.U32 R28, R235, 0x80, RZ ;  /* 0x00000080eb1c7824 */ /* 0x000fe200078e00ff */
[C---:B------:R-:W-:Y:S01]  /*1cb0*/  SHF.L.U64.HI R93, R102.reuse, 0x5, R103 ;  /* 0x00000005665d7819 */ /* 0x040fe20000010267 */
[----:B------:R-:W-:Y:S01]  /*1cc0*/  IMAD.SHL.U32 R92, R102, 0x20, RZ ;  /* 0x00000020665c7824 */ /* 0x000fe200078e00ff */
[----:B-----5:R-:W-:Y:S02]  /*1cd0*/  SHF.R.S32.HI R31, RZ, 0x1f, R121 ;  /* 0x0000001fff1f7819 */ /* 0x020fe40000011479 */
[----:B------:R-:W-:Y:S02]  /*1ce0*/  LOP3.LUT R29, R29, 0x380, RZ, 0xc0, !PT ;  /* 0x000003801d1d7812 */ /* 0x000fe400078ec0ff */
[----:B------:R-:W-:Y:S01]  /*1cf0*/  LOP3.LUT R28, R28, 0x380, RZ, 0xc0, !PT ;  /* 0x000003801c1c7812 */ /* 0x000fe200078ec0ff */
[----:B------:R-:W-:Y:S01]  /*1d00*/  IMAD.WIDE.U32 R46, R22, R102, R92 ;  /* 0x00000066162e7225 */ /* 0x000fe200078e005c */
[----:B------:R-:W-:-:S02]  /*1d10*/  SHF.R.U32.HI R26, RZ, 0x3, R29 ;  /* 0x00000003ff1a7819 */ /* 0x000fc4000001161d */
[----:B------:R-:W-:Y:S01]  /*1d20*/  SHF.R.U32.HI R21, RZ, 0x3, R28 ;  /* 0x00000003ff157819 */ /* 0x000fe2000001161c */
[----:B------:R-:W-:Y:S02]  /*1d30*/  IMAD R32, R31, R38, RZ ;  /* 0x000000261f207224 */ /* 0x000fe400078e02ff */
[----:B------:R-:W-:Y:S01]  /*1d40*/  IMAD.WIDE.U32 R42, R22, R102, R16 ;  /* 0x00000066162a7225 */ /* 0x000fe200078e0010 */
[----:B------:R-:W-:Y:S02]  /*1d50*/  SHF.L.U64.HI R116, R38, 0x7, R39 ;  /* 0x0000000726747819 */ /* 0x000fe40000010227 */
[----:B------:R-:W-:Y:S01]  /*1d60*/  IADD3 R133, R34, 0x8, RZ ;  /* 0x0000000822857810 */ /* 0x000fe20007ffe0ff */
[C---:B------:R-:W-:Y:S01]  /*1d70*/  IMAD.SHL.U32 R136, R102.reuse, 0x80, RZ ;  /* 0x0000008066887824 */ /* 0x040fe200078e00ff */
[----:B------:R-:W-:Y:S02]  /*1d80*/  SHF.L.U64.HI R111, R102, 0x6, R103 ;  /* 0x00000006666f7819 */ /* 0x000fe40000010267 */
[----:B---3--:R-:W-:-:S02]  /*1d90*/  SHF.R.S32.HI R0, RZ, 0x1f, R27 ;  /* 0x0000001fff007819 */ /* 0x008fc4000001141b */
[----:B------:R-:W-:Y:S02]  /*1da0*/  SEL R99, R27, RZ, !P0 ;  /* 0x000000ff1b637207 */ /* 0x000fe40004000000 */
[----:B------:R-:W-:-:S05]  /*1db0*/  SEL R6, R0, RZ, !P0 ;  /* 0x000000ff00067207 */ /* 0x000fca0004000000 */
[----:B------:R-:W-:Y:S02]  /*1dc0*/  IMAD R0, R6, UR4, RZ ;  /* 0x0000000406007c24 */ /* 0x000fe4000f8e02ff */
[----:B------:R-:W-:-:S04]  /*1dd0*/  IMAD.WIDE.U32 R100, R99, UR4, R4 ;  /* 0x0000000463647c25 */ /* 0x000fc8000f8e0004 */
[----:B------:R-:W-:Y:S01]  /*1de0*/  IMAD R37, R99, UR5, R0 ;  /* 0x0000000563257c24 */ /* 0x000fe2000f8e0200 */
[----:B------:R-:W-:Y:S05]  /*1df0*/  @!P6 WARPSYNC.ALL ;  /* 0x000000000000e948 */ /* 0x000fea0003800000 */
[----:B------:R-:W-:Y:S02]  /*1e00*/  ULDC.64 UR4, c[0x0][0x320] ;  /* 0x0000c80000047ab9 */ /* 0x000fe40000000a00 */
[----:B------:R-:W-:Y:S02]  /*1e10*/  IMAD R0, R8, UR4, RZ ;  /* 0x0000000408007c24 */ /* 0x000fe4000f8e02ff */
[----:B------:R-:W-:-:S04]  /*1e20*/  IMAD.WIDE.U32 R4, R3, UR4, R16 ;  /* 0x0000000403047c25 */ /* 0x000fc8000f8e0010 */
[----:B------:R-:W-:Y:S01]  /*1e30*/  IMAD R7, R3, UR5, R0 ;  /* 0x0000000503077c24 */ /* 0x000fe2000f8e0200 */
[----:B------:R-:W-:Y:S02]  /*1e40*/  ULDC.64 UR4, c[0x0][0x328] ;  /* 0x0000ca0000047ab9 */ /* 0x000fe40000000a00 */
[----:B------:R-:W-:Y:S02]  /*1e50*/  IMAD R0, R6, UR4, RZ ;  /* 0x0000000406007c24 */ /* 0x000fe4000f8e02ff */
[----:B------:R-:W-:Y:S01]  /*1e60*/  IADD3 R5, R5, R7, RZ ;  /* 0x0000000705057210 */ /* 0x000fe20007ffe0ff */
[--C-:B------:R-:W-:Y:S01]  /*1e70*/  IMAD.MOV.U32 R6, RZ, RZ, R18.reuse ;  /* 0x000000ffff067224 */ /* 0x100fe200078e0012 */
[----:B------:R-:W-:Y:S01]  /*1e80*/  SHF.R.S32.HI R7, RZ, 0x1f, R18 ;  /* 0x0000001fff077819 */ /* 0x000fe20000011412 */
[----:B------:R-:W-:Y:S02]  /*1e90*/  IMAD R53, R99, UR5, R0 ;  /* 0x0000000563357c24 */ /* 0x000fe4000f8e0200 */
[----:B------:R-:W-:-:S02]  /*1ea0*/  IMAD R0, R23, R38, RZ ;  /* 0x0000002617007224 */ /* 0x000fc400078e02ff */
[----:B------:R-:W-:Y:S01]  /*1eb0*/  IMAD.WIDE.U32 R98, R99, UR4, R4 ;  /* 0x0000000463627c25 */ /* 0x000fe2000f8e0004 */
[----:B------:R-:W-:Y:S01]  /*1ec0*/  SHF.R.U32.HI R27, RZ, 0x3, R30 ;  /* 0x00000003ff1b7819 */ /* 0x000fe2000001161e */
[----:B------:R-:W-:Y:S02]  /*1ed0*/  ULDC UR4, c[0x0][0x2e4] ;  /* 0x0000b90000047ab9 */ /* 0x000fe40000000800 */
[C---:B------:R-:W-:Y:S02]  /*1ee0*/  IMAD R3, R22.reuse, R39, R0 ;  /* 0x0000002716037224 */ /* 0x040fe400078e0200 */
[----:B------:R-:W-:-:S04]  /*1ef0*/  IMAD.WIDE.U32 R4, R22, R38, R6 ;  /* 0x0000002616047225 */ /* 0x000fc800078e0006 */
[----:B------:R-:W-:-:S04]  /*1f00*/  IMAD.WIDE.U32 R8, R22, R38, R16 ;  /* 0x0000002616087225 */ /* 0x000fc800078e0010 */
[----:B------:R-:W-:Y:S02]  /*1f10*/  IMAD.IADD R5, R5, 0x1, R3 ;  /* 0x0000000105057824 */ /* 0x000fe400078e0203 */
[----:B------:R-:W-:Y:S01]  /*1f20*/  IMAD.IADD R9, R3, 0x1, R9 ;  /* 0x0000000103097824 */ /* 0x000fe200078e0209 */
[----:B------:R-:W-:-:S05]  /*1f30*/  SEL R3, R123, RZ, P2 ;  /* 0x000000ff7b037207 */ /* 0x000fca0001000000 */
[----:B------:R-:W-:-:S05]  /*1f40*/  IMAD.IADD R3, R16, 0x1, R3 ;  /* 0x0000000110037824 */ /* 0x000fca00078e0203 */
[----:B------:R-:W-:-:S04]  /*1f50*/  SHF.R.S32.HI R10, RZ, 0x1f, R3 ;  /* 0x0000001fff0a7819 */ /* 0x000fc80000011403 */
[CC--:B------:R-:W-:Y:S02]  /*1f60*/  LEA.HI R49, R10.reuse, R3.reuse, RZ, 0x4 ;  /* 0x000000030a317211 */ /* 0x0c0fe400078f20ff */
[----:B------:R-:W-:Y:S01]  /*1f70*/  LEA.HI R3, R10, R3, RZ, 0x7 ;  /* 0x000000030a037211 */ /* 0x000fe200078f38ff */
[----:B------:R-:W-:-:S04]  /*1f80*/  IMAD.WIDE.U32 R6, R22, R114, R6 ;  /* 0x0000007216067225 */ /* 0x000fc800078e0006 */
[----:B------:R-:W-:Y:S01]  /*1f90*/  IMAD.SHL.U32 R10, R3, 0x80, RZ ;  /* 0x00000080030a7824 */ /* 0x000fe200078e00ff */
[--C-:B------:R-:W-:Y:S02]  /*1fa0*/  LOP3.LUT R3, R12, 0x70, R49.reuse, 0xf8, !PT ;  /* 0x000000700c037812 */ /* 0x100fe400078ef831 */
[----:B------:R-:W-:Y:S02]  /*1fb0*/  LOP3.LUT R12, R30, 0x70, R49, 0xf8, !PT ;  /* 0x000000701e0c7812 */ /* 0x000fe400078ef831 */
[----:B------:R-:W-:Y:S02]  /*1fc0*/  LOP3.LUT R10, R10, 0xffffc000, RZ, 0xc0, !PT ;  /* 0xffffc0000a0a7812 */ /* 0x000fe400078ec0ff */
[----:B----4-:R-:W-:Y:S02]  /*1fd0*/  LOP3.LUT R3, R3, R36, RZ, 0x3c, !PT ;  /* 0x0000002403037212 */ /* 0x010fe400078e3cff */
[----:B------:R-:W-:Y:S01]  /*1fe0*/  IADD3 R7, R7, R89, RZ ;  /* 0x0000005907077210 */ /* 0x000fe20007ffe0ff */
[----:B------:R-:W-:Y:S01]  /*1ff0*/  IMAD.IADD R89, R89, 0x1, R11 ;  /* 0x0000000159597824 */ /* 0x000fe200078e020b */
[----:B------:R-:W-:-:S02]  /*2000*/  LOP3.LUT R11, R12, R27, RZ, 0x3c, !PT ;  /* 0x0000001b0c0b7212 */ /* 0x000fc400078e3cff */
[----:B------:R-:W-:Y:S01]  /*2010*/  IADD3 R122, R3, R10, R35 ;  /* 0x0000000a037a7210 */ /* 0x000fe20007ffe023 */
[----:B------:R-:W-:Y:S01]  /*2020*/  IMAD R3, R23, R102, RZ ;  /* 0x0000006617037224 */ /* 0x000fe200078e02ff */
[----:B------:R-:W-:Y:S01]  /*2030*/  IADD3 R120, R11, R10, R33 ;  /* 0x0000000a0b787210 */ /* 0x000fe20007ffe021 */
[----:B------:R-:W-:Y:S01]  /*2040*/  IMAD.WIDE.U32 R96, R121, R38, R4 ;  /* 0x0000002679607225 */ /* 0x000fe200078e0004 */
[--C-:B------:R-:W-:Y:S02]  /*2050*/  LOP3.LUT R13, R29, 0x70, R49.reuse, 0xf8, !PT ;  /* 0x000000701d0d7812 */ /* 0x100fe400078ef831 */
[----:B------:R-:W-:Y:S01]  /*2060*/  LOP3.LUT R14, R28, 0x70, R49, 0xf8, !PT ;  /* 0x000000701c0e7812 */ /* 0x000fe200078ef831 */
[----:B------:R-:W-:Y:S01]  /*2070*/  IMAD R4, R31, R114, RZ ;  /* 0x000000721f047224 */ /* 0x000fe200078e02ff */
[C---:B------:R-:W-:Y:S01]  /*2080*/  IADD3 R44, P0, R22.reuse, R45, RZ ;  /* 0x0000002d162c7210 */ /* 0x040fe20007f1e0ff */
[----:B------:R-:W-:Y:S01]  /*2090*/  IMAD R33, R22, R103, R3 ;  /* 0x0000006716217224 */ /* 0x000fe200078e0203 */
[----:B------:R-:W-:Y:S01]  /*20a0*/  IADD3 R3, P1, R92, R46, RZ ;  /* 0x0000002e5c037210 */ /* 0x000fe20007f3e0ff */
[----:B------:R-:W-:Y:S01]  /*20b0*/  IMAD R51, R121, R115, R4 ;  /* 0x0000007379337224 */ /* 0x000fe200078e0204 */
[----:B------:R-:W-:Y:S01]  /*20c0*/  LOP3.LUT R13, R13, R26, RZ, 0x3c, !PT ;  /* 0x0000001a0d0d7212 */ /* 0x000fe200078e3cff */
[----:B------:R-:W-:Y:S01]  /*20d0*/  IMAD R35, R121, R39, R32 ;  /* 0x0000002779237224 */ /* 0x000fe200078e0220 */
[----:B------:R-:W-:Y:S01]  /*20e0*/  LOP3.LUT R117, R14, R21, RZ, 0x3c, !PT ;  /* 0x000000150e757212 */ /* 0x000fe200078e3cff */
[----:B------:R-:W-:-:S02]  /*20f0*/  IMAD.IADD R4, R33, 0x1, R47 ;  /* 0x0000000121047824 */ /* 0x000fc400078e022f */
[----:B------:R-:W-:Y:S02]  /*2100*/  IMAD.X R45, R23, 0x1, R41, P0 ;  /* 0x00000001172d7824 */ /* 0x000fe400000e0629 */
[----:B------:R-:W-:Y:S02]  /*2110*/  IMAD.IADD R32, R43, 0x1, R33 ;  /* 0x000000012b207824 */ /* 0x000fe400078e0221 */
[----:B------:R-:W-:Y:S01]  /*2120*/  IMAD.IADD R36, R101, 0x1, R37 ;  /* 0x0000000165247824 */ /* 0x000fe200078e0225 */
[----:B------:R-:W-:Y:S01]  /*2130*/  IADD3 R37, P0, R100, R42, RZ ;  /* 0x0000002a64257210 */ /* 0x000fe20007f1e0ff */
[----:B------:R-:W-:Y:S01]  /*2140*/  IMAD.X R31, R4, 0x1, R93, P1 ;  /* 0x00000001041f7824 */ /* 0x000fe200008e065d */
[----:B------:R-:W-:Y:S01]  /*2150*/  IADD3 R119, R13, R10, R20 ;  /* 0x0000000a0d777210 */ /* 0x000fe20007ffe014 */
[----:B------:R-:W-:Y:S01]  /*2160*/  IMAD.WIDE.U32 R90, R121, R114, R6 ;  /* 0x00000072795a7225 */ /* 0x000fe200078e0006 */
[----:B------:R-:W-:Y:S02]  /*2170*/  IADD3 R117, R117, R10, R15 ;  /* 0x0000000a75757210 */ /* 0x000fe40007ffe00f */
[----:B------:R-:W-:Y:S01]  /*2180*/  P2R R0, PR, RZ, 0x4 ;  /* 0x00000004ff007803 */ /* 0x000fe20000000000 */
[C---:B------:R-:W-:Y:S01]  /*2190*/  IMAD.SHL.U32 R13, R38.reuse, 0x40, RZ ;  /* 0x00000040260d7824 */ /* 0x040fe200078e00ff */
[C---:B------:R-:W-:Y:S01]  /*21a0*/  SHF.L.U64.HI R20, R38.reuse, 0x5, R39 ;  /* 0x0000000526147819 */ /* 0x040fe20000010227 */
[----:B------:R-:W-:Y:S01]  /*21b0*/  IMAD.WIDE.U32 R94, R121, R38, R8 ;  /* 0x00000026795e7225 */ /* 0x000fe200078e0008 */
[----:B------:R-:W-:-:S02]  /*21c0*/  SHF.L.U64.HI R15, R38, 0x6, R39 ;  /* 0x00000006260f7819 */ /* 0x000fc40000010227 */
[----:B------:R-:W-:Y:S01]  /*21d0*/  IADD3 R113, P1, R3, R92, RZ ;  /* 0x0000005c03717210 */ /* 0x000fe20007f3e0ff */
[C---:B------:R-:W-:Y:S01]  /*21e0*/  IMAD.SHL.U32 R12, R38.reuse, 0x80, RZ ;  /* 0x00000080260c7824 */ /* 0x040fe200078e00ff */
[----:B------:R-:W-:Y:S01]  /*21f0*/  SHF.L.U32 R14, R38, 0x5, RZ ;  /* 0x00000005260e7819 */ /* 0x000fe200000006ff */
[----:B------:R-:W-:Y:S01]  /*2200*/  VIADD R6, R16, 0x80 ;  /* 0x0000008010067836 */ /* 0x000fe20000000000 */
[----:B------:R-:W-:Y:S01]  /*2210*/  IADD3 R39, P3, R100, 0x80, RZ ;  /* 0x0000008064277810 */ /* 0x000fe20007f7e0ff */
[----:B------:R-:W-:Y:S01]  /*2220*/  IMAD.WIDE.U32 R88, R121, R114, R88 ;  /* 0x0000007279587225 */ /* 0x000fe200078e0058 */
[----:B------:R-:W-:Y:S02]  /*2230*/  IADD3.X R40, R32, R36, RZ, P0, !PT ;  /* 0x0000002420287210 */ /* 0x000fe400007fe4ff */
[----:B------:R-:W-:Y:S02]  /*2240*/  IADD3 R41, P2, R37, 0x80, RZ ;  /* 0x0000008025297810 */ /* 0x000fe40007f5e0ff */
[----:B------:R-:W-:Y:S01]  /*2250*/  LOP3.LUT R38, R49, 0xfffffff0, RZ, 0xc0, !PT ;  /* 0xfffffff031267812 */ /* 0x000fe200078ec0ff */
[----:B------:R-:W-:Y:S01]  /*2260*/  IMAD.X R112, R31, 0x1, R93, P1 ;  /* 0x000000011f707824 */ /* 0x000fe200008e065d */
[C---:B------:R-:W-:Y:S01]  /*2270*/  SHF.L.U64.HI R11, R114.reuse, 0x5, R115 ;  /* 0x00000005720b7819 */ /* 0x040fe20000010273 */
[----:B------:R-:W-:Y:S01]  /*2280*/  IMAD.IADD R34, R35, 0x1, R95 ;  /* 0x0000000123227824 */ /* 0x000fe200078e025f */
[C---:B------:R-:W-:Y:S01]  /*2290*/  SHF.L.U64.HI R10, R114.reuse, 0x6, R115 ;  /* 0x00000006720a7819 */ /* 0x040fe20000010273 */
[----:B------:R-:W-:Y:S01]  /*22a0*/  IMAD.SHL.U32 R8, R114, 0x40, RZ ;  /* 0x0000004072087824 */ /* 0x000fe200078e00ff */
[----:B------:R-:W-:Y:S01]  /*22b0*/  SHF.L.U64.HI R5, R102, 0x7, R103 ;  /* 0x0000000766057819 */ /* 0x000fe20000010267 */
[C---:B------:R-:W-:Y:S01]  /*22c0*/  IMAD.SHL.U32 R7, R114.reuse, 0x80, RZ ;  /* 0x0000008072077824 */ /* 0x040fe200078e00ff */
[----:B------:R-:W-:Y:S01]  /*22d0*/  IADD3 R33, R97, R35, RZ ;  /* 0x0000002361217210 */ /* 0x000fe20007ffe0ff */
[----:B------:R-:W-:Y:S01]  /*22e0*/  IMAD.IADD R35, R91, 0x1, R51 ;  /* 0x000000015b237824 */ /* 0x000fe200078e0233 */
[C---:B------:R-:W-:Y:S01]  /*22f0*/  SHF.L.U64.HI R115, R114.reuse, 0x7, R115 ;  /* 0x0000000772737819 */ /* 0x040fe20000010273 */
[----:B------:R-:W-:Y:S01]  /*2300*/  IMAD.IADD R103, R51, 0x1, R89 ;  /* 0x0000000133677824 */ /* 0x000fe200078e0259 */
[----:B------:R-:W-:Y:S01]  /*2310*/  SHF.L.U32 R9, R114, 0x5, RZ ;  /* 0x0000000572097819 */ /* 0x000fe200000006ff */
[----:B------:R-:W-:Y:S01]  /*2320*/  IMAD.X R106, RZ, RZ, R36, P3 ;  /* 0x000000ffff6a7224 */ /* 0x000fe200018e0624 */
[----:B------:R-:W-:Y:S01]  /*2330*/  SHF.L.U32 R123, R123, 0x1, RZ ;  /* 0x000000017b7b7819 */ /* 0x000fe200000006ff */
[----:B------:R-:W-:Y:S01]  /*2340*/  IMAD.X R107, RZ, RZ, R40, P2 ;  /* 0x000000ffff6b7224 */ /* 0x000fe200010e0628 */
[----:B------:R-:W-:Y:S01]  /*2350*/  @!P6 BAR.SYNC.DEFER_BLOCKING 0x9, 0x100 ;  /* 0x024400000000eb1d */ /* 0x000fe20000010000 */
[----:B------:R-:W-:-:S02]  /*2360*/  ISETP.GE.AND P0, PT, R16, UR4, PT ;  /* 0x0000000410007c0c */ /* 0x000fc4000bf06270 */
[----:B------:R-:W-:Y:S02]  /*2370*/  ISETP.GE.AND P1, PT, R6, UR4, PT ;  /* 0x0000000406007c0c */ /* 0x000fe4000bf26270 */
[----:B------:R-:W-:Y:S02]  /*2380*/  SHF.R.S32.HI R104, RZ, 0x4, R49 ;  /* 0x00000004ff687819 */ /* 0x000fe40000011431 */
[----:B------:R-:W-:Y:S02]  /*2390*/  SHF.R.S32.HI R105, RZ, 0x1f, R38 ;  /* 0x0000001fff697819 */ /* 0x000fe40000011426 */
[----:B------:R-:W-:-:S07]  /*23a0*/  IADD3 R108, R99, R53, RZ ;  /* 0x00000035636c7210 */ /* 0x000fce0007ffe0ff */
.L_x_381:
[----:B------:R-:W2:Y:S01]  /*23b0*/  LDL R48, [R1+0x4] ;  /* 0x0000040001307983 */ /* 0x000ea20000100800 */
[----:B------:R-:W0:Y:S03]  /*23c0*/  LDC R130, c[0x0][0x3d4] ;  /* 0x0000f500ff827b82 */ /* 0x000e260000000800 */
[----:B------:R-:W3:Y:S04]  /*23d0*/  LDL R50, [R1+0xc] ;  /* 0x00000c0001327983 */ /* 0x000ee80000100800 */
[----:B------:R-:W3:Y:S01]  /*23e0*/  LDL R49, [R1+0x10] ;  /* 0x0000100001317983 */ /* 0x000ee20000100800 */
[----:B------:R-:W-:Y:S01]  /*23f0*/  VIADD R25, R25, 0xffffffff ;  /* 0xffffffff19197836 */ /* 0x000fe20000000000 */
[----:B------:R-:W-:Y:S05]  /*2400*/  YIELD ;  /* 0x0000000000007946 */ /* 0x000fea0003800000 */
[----:B------:R-:W-:Y:S01]  /*2410*/  ISETP.GT.AND P3, PT, R25, R24, PT ;  /* 0x000000181900720c */ /* 0x000fe20003f64270 */
[----:B------:R-:W-:Y:S03]  /*2420*/  BSSY B0, `(.L_x_298) ;  /* 0x000090c000007945 */ /* 0x000fe60003800000 */
[----:B------:R-:W-:-:S02]  /*2430*/  P2R R110, PR, RZ, 0x8 ;  /* 0x00000008ff6e7803 */ /* 0x000fc40000000000 */
[----:B0-----:R-:W-:Y:S02]  /*2440*/  ISETP.GE.AND P2, PT, R130, 0x1, PT ;  /* 0x000000018200780c */ /* 0x001fe40003f46270 */
[----:B--2---:R-:W-:-:S04]  /*2450*/  LOP3.LUT R48, R48, 0x70, R16, 0xf8, !PT ;  /* 0x0000007030307812 */ /* 0x004fc800078ef810 */
[----:B---3--:R-:W-:-:S05]  /*2460*/  LOP3.LUT R49, R49, R48, R50, 0xf6, !PT ;  /* 0x0000003031317212 */ /* 0x008fca00078ef632 */
[----:B------:R-:W-:-:S04]  /*2470*/  IMAD R114, R232, 0x8000, R49 ;  /* 0x00008000e8727824 */ /* 0x000fc800078e0231 */
[----:B------:R-:W-:Y:S01]  /*2480*/  IMAD.IADD R114, R19, 0x1, R114 ;  /* 0x0000000113727824 */ /* 0x000fe200078e0272 */
[----:B------:R-:W-:Y:S06]  /*2490*/  @!P2 BRA `(.L_x_299) ;  /* 0x0000008800d0a947 */ /* 0x000fec0003800000 */
[----:B------:R-:W-:Y:S01]  /*24a0*/  ULDC.U8 UR4, c[0x0][0x3f0] ;  /* 0x0000fc0000047ab9 */ /* 0x000fe20000000000 */
[----:B------:R-:W-:Y:S01]  /*24b0*/  SHF.R.S32.HI R49, RZ, 0x1f, R25 ;  /* 0x0000001fff317819 */ /* 0x000fe20000011419 */
[-C--:B------:R-:W-:Y:S01]  /*24c0*/  IMAD R48, R5, R25.reuse, RZ ;  /* 0x0000001905307224 */ /* 0x080fe200078e02ff */
[----:B------:R-:W-:Y:S01]  /*24d0*/  ISETP.NE.AND P2, PT, RZ, UR4, PT ;  /* 0x00000004ff007c0c */ /* 0x000fe2000bf45270 */
[-C--:B------:R-:W-:Y:S02]  /*24e0*/  IMAD R50, R116, R25.reuse, RZ ;  /* 0x0000001974327224 */ /* 0x080fe400078e02ff */
[----:B------:R-:W-:Y:S02]  /*24f0*/  IMAD R52, R115, R25, RZ ;  /* 0x0000001973347224 */ /* 0x000fe400078e02ff */
[C---:B------:R-:W-:Y:S02]  /*2500*/  IMAD R131, R49.reuse, R136, R48 ;  /* 0x0000008831837224 */ /* 0x040fe400078e0230 */
[----:B------:R-:W-:-:S02]  /*2510*/  IMAD R53, R49, R12, R50 ;  /* 0x0000000c31357224 */ /* 0x000fc400078e0232 */
[----:B------:R-:W-:Y:S02]  /*2520*/  IMAD R55, R49, R7, R52 ;  /* 0x0000000731377224 */ /* 0x000fe400078e0234 */
[----:B------:R-:W-:Y:S02]  /*2530*/  IMAD R118, R25, -0x80, R2 ;  /* 0xffffff8019767824 */ /* 0x000fe400078e0202 */
[----:B------:R-:W-:-:S03]  /*2540*/  IMAD.WIDE.U32 R128, R136, R25, RZ ;  /* 0x0000001988807225 */ /* 0x000fc600078e00ff */
[----:B------:R-:W-:Y:S01]  /*2550*/  VIMNMX R118, R118, 0x80, PT ;  /* 0x0000008076767848 */ /* 0x000fe20003fe0100 */
[----:B------:R-:W-:Y:S01]  /*2560*/  IMAD.WIDE.U32 R48, R12, R25, RZ ;  /* 0x000000190c307225 */ /* 0x000fe200078e00ff */
[----:B------:R-:W-:-:S03]  /*2570*/  IADD3 R131, R129, R131, RZ ;  /* 0x0000008381837210 */ /* 0x000fc60007ffe0ff */
[----:B------:R-:W-:-:S04]  /*2580*/  IMAD.WIDE.U32 R50, R7, R25, RZ ;  /* 0x0000001907327225 */ /* 0x000fc800078e00ff */
[----:B------:R-:W-:Y:S02]  /*2590*/  IMAD.IADD R109, R49, 0x1, R53 ;  /* 0x00000001316d7824 */ /* 0x000fe400078e0235 */
[----:B------:R-:W-:Y:S01]  /*25a0*/  IMAD.IADD R124, R51, 0x1, R55 ;  /* 0x00000001337c7824 */ /* 0x000fe200078e0237 */
[----:B------:R-:W-:Y:S06]  /*25b0*/  @!P2 BRA `(.L_x_300) ;  /* 0x0000004000eca947 */ /* 0x000fec0003800000 */
[----:B------:R-:W-:Y:S01]  /*25c0*/  ISETP.GE.AND P2, PT, R22, R118, PT ;  /* 0x000000761600720c */ /* 0x000fe20003f46270 */
[----:B------:R-:W-:Y:S01]  /*25d0*/  BSSY B1, `(.L_x_301) ;  /* 0x0000017000017945 */ /* 0x000fe20003800000 */
[----:B------:R-:W-:Y:S02]  /*25e0*/  CS2R R68, SRZ ;  /* 0x0000000000447805 */ /* 0x000fe4000001ff00 */
[----:B------:R-:W-:Y:S02]  /*25f0*/  CS2R R76, SRZ ;  /* 0x00000000004c7805 */ /* 0x000fe4000001ff00 */
[----:B------:R-:W-:Y:S02]  /*2600*/  CS2R R80, SRZ ;  /* 0x0000000000507805 */ /* 0x000fe4000001ff00 */
[----:B------:R-:W-:Y:S02]  /*2610*/  CS2R R78, SRZ ;  /* 0x00000000004e7805 */ /* 0x000fe4000001ff00 */
[----:B------:R-:W-:-:S03]  /*2620*/  CS2R R82, SRZ ;  /* 0x0000000000527805 */ /* 0x000fc6000001ff00 */
[----:B------:R-:W-:Y:S05]  /*2630*/  @P2 BRA `(.L_x_302) ;  /* 0x0000000000402947 */ /* 0x000fea0003800000 */
[----:B------:R-:W-:Y:S01]  /*2640*/  ULDC.64 UR4, c[0x0][0x3c8] ;  /* 0x0000f20000047ab9 */ /* 0x000fe20000000a00 */
[----:B------:R-:W-:Y:S02]  /*2650*/  CS2R R80, SRZ ;  /* 0x0000000000507805 */ /* 0x000fe4000001ff00 */
[----:B------:R-:W-:Y:S02]  /*2660*/  IADD3 R52, P3, P4, R96, UR4, R48 ;  /* 0x0000000460347c10 */ /* 0x000fe4000fc7e030 */
[----:B------:R-:W-:Y:S02]  /*2670*/  CS2R R82, SRZ ;  /* 0x0000000000527805 */ /* 0x000fe4000001ff00 */
[----:B------:R-:W-:Y:S01]  /*2680*/  IADD3.X R53, R33, UR5, R109, P3, P4 ;  /* 0x0000000521357c10 */ /* 0x000fe20009fe846d */
[----:B------:R-:W-:Y:S02]  /*2690*/  ULDC.64 UR4, c[0x0][0x3e0] ;  /* 0x0000f80000047ab9 */ /* 0x000fe40000000a00 */
[----:B------:R-:W-:-:S04]  /*26a0*/  IADD3 R54, P3, P4, R90, UR4, R50 ;  /* 0x000000045a367c10 */ /* 0x000fc8000fc7e032 */
[----:B------:R-:W-:Y:S02]  /*26b0*/  IADD3.X R55, R35, UR5, R124, P3, P4 ;  /* 0x0000000523377c10 */ /* 0x000fe40009fe847c */
[----:B------:R-:W-:Y:S02]  /*26c0*/  ISETP.GE.AND P3, PT, R18, R130, PT ;  /* 0x000000821200720c */ /* 0x000fe40003f66270 */
[----:B------:R-:W-:Y:S02]  /*26d0*/  CS2R R76, SRZ ;  /* 0x00000000004c7805 */ /* 0x000fe4000001ff00 */
[----:B------:R-:W-:-:S09]  /*26e0*/  CS2R R78, SRZ ;  /* 0x00000000004e7805 */ /* 0x000fd2000001ff00 */
[----:B------:R0:W5:Y:S04]  /*26f0*/  @!P3 LDG.E.64 R80, desc[UR42][R52.64] ;  /* 0x0000002a3450b981 */ /* 0x000168000c1e1b00 */
[----:B------:R0:W5:Y:S01]  /*2700*/  @!P3 LDG.E.64 R82, desc[UR42][R54.64] ;  /* 0x0000002a3652b981 */ /* 0x000162000c1e1b00 */
[----:B------:R-:W-:-:S13]  /*2710*/  ISETP.GE.AND P3, PT, R236, R130, PT ;  /* 0x00000082ec00720c */ /* 0x000fda0003f66270 */
[----:B------:R0:W5:Y:S04]  /*2720*/  @!P3 LDG.E.64 R76, desc[UR42][R52.64+0x40] ;  /* 0x0000402a344cb981 */ /* 0x000168000c1e1b00 */
[----:B------:R0:W5:Y:S02]  /*2730*/  @!P3 LDG.E.64 R78, desc[UR42][R54.64+0x40] ;  /* 0x0000402a364eb981 */ /* 0x000164000c1e1b00 */
.L_x_302:
[----:B------:R-:W-:Y:S05]  /*2740*/  BSYNC B1 ;  /* 0x0000000000017941 */ /* 0x000fea0003800000 */
.L_x_301:
[----:B------:R-:W-:Y:S01]  /*2750*/  ISETP.GE.AND P3, PT, R234, R118, PT ;  /* 0x00000076ea00720c */ /* 0x000fe20003f66270 */
[----:B------:R-:W-:Y:S01]  /*2760*/  BSSY B1, `(.L_x_303) ;  /* 0x0000023000017945 */ /* 0x000fe20003800000 */
[----:B------:R-:W-:Y:S02]  /*2770*/  CS2R R72, SRZ ;  /* 0x0000000000487805 */ /* 0x000fe4000001ff00 */
[----:B------:R-:W-:Y:S02]  /*2780*/  CS2R R70, SRZ ;  /* 0x0000000000467805 */ /* 0x000fe4000001ff00 */
[----:B0-----:R-:W-:Y:S02]  /*2790*/  CS2R R52, SRZ ;  /* 0x0000000000347805 */ /* 0x001fe4000001ff00 */
[----:B------:R-:W-:Y:S02]  /*27a0*/  CS2R R60, SRZ ;  /* 0x00000000003c7805 */ /* 0x000fe4000001ff00 */
[----:B------:R-:W-:-:S02]  /*27b0*/  CS2R R64, SRZ ;  /* 0x0000000000407805 */ /* 0x000fc4000001ff00 */
[----:B------:R-:W-:Y:S02]  /*27c0*/  CS2R R62, SRZ ;  /* 0x00000000003e7805 */ /* 0x000fe4000001ff00 */
[----:B------:R-:W-:Y:S02]  /*27d0*/  CS2R R66, SRZ ;  /* 0x0000000000427805 */ /* 0x000fe4000001ff00 */
[----:B------:R-:W-:Y:S02]  /*27e0*/  CS2R R56, SRZ ;  /* 0x0000000000387805 */ /* 0x000fe4000001ff00 */
[----:B------:R-:W-:Y:S02]  /*27f0*/  CS2R R54, SRZ ;  /* 0x0000000000367805 */ /* 0x000fe4000001ff00 */
[----:B------:R-:W-:Y:S01]  /*2800*/  CS2R R58, SRZ ;  /* 0x00000000003a7805 */ /* 0x000fe2000001ff00 */
[----:B-----5:R-:W-:Y:S01]  /*2810*/  IMAD.MOV.U32 R137, RZ, RZ, R76 ;  /* 0x000000ffff897224 */ /* 0x020fe200078e004c */
[----:B------:R-:W-:-:S02]  /*2820*/  MOV R147, R80 ;  /* 0x0000005000937202 */ /* 0x000fc40000000f00 */
[----:B------:R-:W-:Y:S01]  /*2830*/  CS2R R74, SRZ ;  /* 0x00000000004a7805 */ /* 0x000fe2000001ff00 */
[----:B------:R-:W-:Y:S06]  /*2840*/  @P3 BRA `(.L_x_304) ;  /* 0x0000000000503947 */ /* 0x000fec0003800000 */
[----:B------:R-:W-:Y:S01]  /*2850*/  IADD3 R84, P4, P5, R96, R48, R14 ;  /* 0x0000003060547210 */ /* 0x000fe20007d9e00e */
[----:B------:R-:W-:Y:S01]  /*2860*/  ULDC.64 UR4, c[0x0][0x3c8] ;  /* 0x0000f20000047ab9 */ /* 0x000fe20000000a00 */
[----:B------:R-:W-:Y:S02]  /*2870*/  CS2R R72, SRZ ;  /* 0x0000000000487805 */ /* 0x000fe4000001ff00 */
[----:B------:R-:W-:Y:S02]  /*2880*/  CS2R R74, SRZ ;  /* 0x00000000004a7805 */ /* 0x000fe4000001ff00 */
[----:B------:R-:W-:Y:S02]  /*2890*/  IADD3.X R69, R33, R109, R20, P4, P5 ;  /* 0x0000006d21457210 */ /* 0x000fe400027ea414 */
[----:B------:R-:W-:-:S04]  /*28a0*/  IADD3 R86, P4, P5, R90, R50, R9 ;  /* 0x000000325a567210 */ /* 0x000fc80007d9e009 */
[----:B------:R-:W-:Y:S02]  /*28b0*/  IADD3.X R68, R35, R124, R11, P4, P5 ;  /* 0x0000007c23447210 */ /* 0x000fe400027ea40b */
[----:B------:R-:W-:-:S04]  /*28c0*/  IADD3 R84, P4, R84, UR4, RZ ;  /* 0x0000000454547c10 */ /* 0x000fc8000ff9e0ff */
[----:B------:R-:W-:Y:S01]  /*28d0*/  IADD3.X R85, R69, UR5, RZ, P4, !PT ;  /* 0x0000000545557c10 */ /* 0x000fe2000a7fe4ff */
[----:B------:R-:W-:Y:S02]  /*28e0*/  ULDC.64 UR4, c[0x0][0x3e0] ;  /* 0x0000f80000047ab9 */ /* 0x000fe40000000a00 */
[----:B------:R-:W-:-:S04]  /*28f0*/  IADD3 R86, P4, R86, UR4, RZ ;  /* 0x0000000456567c10 */ /* 0x000fc8000ff9e0ff */
[----:B------:R-:W-:Y:S02]  /*2900*/  IADD3.X R87, R68, UR5, RZ, P4, !PT ;  /* 0x0000000544577c10 */ /* 0x000fe4000a7fe4ff */
        /* <DEDUP_REMOVED lines=8> */
.L_x_304:
[----:B------:R-:W-:Y:S05]  /*2990*/  BSYNC B1 ;  /* 0x0000000000017941 */ /* 0x000fea0003800000 */
.L_x_303:
[----:B------:R-:W-:Y:S01]  /*29a0*/  ISETP.GE.AND P4, PT, R233, R118, PT ;  /* 0x00000076e900720c */ /* 0x000fe20003f86270 */
[----:B------:R-:W-:Y:S03]  /*29b0*/  BSSY B1, `(.L_x_305) ;  /* 0x0000017000017945 */ /* 0x000fe60003800000 */
[----:B------:R-:W-:-:S09]  /*29c0*/  P2R R148, PR, RZ, 0x10 ;  /* 0x00000010ff947803 */ /* 0x000fd20000000000 */
[----:B------:R-:W-:Y:S05]  /*29d0*/  @P4 BRA `(.L_x_306) ;  /* 0x0000000000504947 */ /* 0x000fea0003800000 */
[----:B0-----:R-:W-:Y:S01]  /*29e0*/  IADD3 R84, P4, P5, R96, R13, R48 ;  /* 0x0000000d60547210 */ /* 0x001fe20007d9e030 */
        /* <DEDUP_REMOVED lines=19> */
.L_x_306:
[----:B------:R-:W-:Y:S05]  /*2b20*/  BSYNC B1 ;  /* 0x0000000000017941 */ /* 0x000fea0003800000 */
.L_x_305:
[----:B------:R-:W-:Y:S01]  /*2b30*/  ISETP.GE.AND P4, PT, R235, R118, PT ;  /* 0x00000076eb00720c */ /* 0x000fe20003f86270 */
[----:B------:R-:W-:-:S12]  /*2b40*/  BSSY B1, `(.L_x_307) ;  /* 0x000001c000017945 */ /* 0x000fd80003800000 */
[----:B------:R-:W-:Y:S05]  /*2b50*/  @P4 BRA `(.L_x_308) ;  /* 0x0000000000684947 */ /* 0x000fea0003800000 */
[----:B------:R-:W2:Y:S01]  /*2b60*/  LDC.64 R52, c[0x0][0x3d8] ;  /* 0x0000f600ff347b82 */ /* 0x000ea20000000a00 */
[----:B------:R-:W-:Y:S01]  /*2b70*/  IMAD.MOV.U32 R49, RZ, RZ, R109 ;  /* 0x000000ffff317224 */ /* 0x000fe200078e006d */
[----:B------:R-:W-:Y:S01]  /*2b80*/  ULDC.64 UR4, c[0x0][0x3c8] ;  /* 0x0000f20000047ab9 */ /* 0x000fe20000000a00 */
[----:B------:R-:W-:Y:S01]  /*2b90*/  IMAD.MOV.U32 R51, RZ, RZ, R124 ;  /* 0x000000ffff337224 */ /* 0x000fe200078e007c */
[----:B------:R-:W-:Y:S02]  /*2ba0*/  CS2R R56, SRZ ;  /* 0x0000000000387805 */ /* 0x000fe4000001ff00 */
[----:B------:R-:W-:Y:S01]  /*2bb0*/  CS2R R58, SRZ ;  /* 0x00000000003a7805 */ /* 0x000fe2000001ff00 */
[----:B--2---:R-:W-:-:S04]  /*2bc0*/  IMAD.WIDE.U32 R48, R52, 0x60, R48 ;  /* 0x0000006034307825 */ /* 0x004fc800078e0030 */
[----:B------:R-:W-:Y:S01]  /*2bd0*/  IMAD R53, R53, 0x60, RZ ;  /* 0x0000006035357824 */ /* 0x000fe200078e02ff */
[----:B------:R-:W-:-:S03]  /*2be0*/  IADD3 R48, P5, P6, R96, UR4, R48 ;  /* 0x0000000460307c10 */ /* 0x000fc6000febe030 */
[----:B------:R-:W-:-:S05]  /*2bf0*/  IMAD.IADD R52, R49, 0x1, R53 ;  /* 0x0000000131347824 */ /* 0x000fca00078e0235 */
[----:B------:R-:W-:Y:S01]  /*2c00*/  IADD3.X R49, R33, UR5, R52, P5, P6 ;  /* 0x0000000521317c10 */ /* 0x000fe2000afec434 */
[----:B------:R-:W-:Y:S01]  /*2c10*/  ULDC.64 UR4, c[0x0][0x3e0] ;  /* 0x0000f80000047ab9 */ /* 0x000fe20000000a00 */
[----:B------:R-:W2:Y:S02]  /*2c20*/  LDC.64 R52, c[0x0][0x3e8] ;  /* 0x0000fa00ff347b82 */ /* 0x000ea40000000a00 */
[----:B--2---:R-:W-:-:S04]  /*2c30*/  IMAD.WIDE.U32 R50, R52, 0x60, R50 ;  /* 0x0000006034327825 */ /* 0x004fc800078e0032 */
[----:B------:R-:W-:Y:S01]  /*2c40*/  IMAD R53, R53, 0x60, RZ ;  /* 0x0000006035357824 */ /* 0x000fe200078e02ff */
[----:B------:R-:W-:-:S04]  /*2c50*/  IADD3 R50, P5, P6, R90, UR4, R50 ;  /* 0x000000045a327c10 */ /* 0x000fc8000febe032 */
[----:B------:R-:W-:-:S04]  /*2c60*/  IADD3 R52, R51, R53, RZ ;  /* 0x0000003533347210 */ /* 0x000fc80007ffe0ff */
        /* <DEDUP_REMOVED lines=9> */
.L_x_308:
[----:B------:R-:W-:Y:S05]  /*2d00*/  BSYNC B1 ;  /* 0x0000000000017941 */ /* 0x000fea0003800000 */
.L_x_307:
[----:B------:R-:W-:Y:S01]  /*2d10*/  UISETP.NE.AND UP0, UPT, UR47, 0x3, UPT ;  /* 0x000000032f00788c */ /* 0x000fe2000bf05270 */
[----:B------:R-:W-:Y:S01]  /*2d20*/  IMAD.MOV.U32 R146, RZ, RZ, R78 ;  /* 0x000000ffff927224 */ /* 0x000fe200078e004e */
[----:B-----5:R-:W-:Y:S01]  /*2d30*/  MOV R142, R72 ;  /* 0x00000048008e7202 */ /* 0x020fe20000000f00 */
[----:B------:R-:W-:Y:S01]  /*2d40*/  IMAD.MOV.U32 R159, RZ, RZ, R82 ;  /* 0x000000ffff9f7224 */ /* 0x000fe200078e0052 */
[----:B------:R-:W-:Y:S01]  /*2d50*/  MOV R138, R64 ;  /* 0x00000040008a7202 */ /* 0x000fe20000000f00 */
[----:B------:R-:W-:Y:S01]  /*2d60*/  IMAD.MOV.U32 R140, RZ, RZ, R68 ;  /* 0x000000ffff8c7224 */ /* 0x000fe200078e0044 */
[----:B------:R-:W-:Y:S01]  /*2d70*/  PLOP3.LUT P5, PT, PT, PT, UP0, 0x80, 0x0 ;  /* 0x000000000000781c */ /* 0x000fe20003faf008 */
[----:B------:R-:W-:Y:S01]  /*2d80*/  IMAD.MOV.U32 R141, RZ, RZ, R70 ;  /* 0x000000ffff8d7224 */ /* 0x000fe200078e0046 */
[----:B01----:R-:W-:Y:S01]  /*2d90*/  MOV R86, R56 ;  /* 0x0000003800567202 */ /* 0x003fe20000000f00 */
[----:B------:R-:W-:Y:S02]  /*2da0*/  IMAD.MOV.U32 R143, RZ, RZ, R74 ;  /* 0x000000ffff8f7224 */ /* 0x000fe400078e004a */
[----:B------:R-:W-:-:S02]  /*2db0*/  IMAD.MOV.U32 R134, RZ, RZ, R60 ;  /* 0x000000ffff867224 */ /* 0x000fc400078e003c */
[----:B------:R-:W-:Y:S02]  /*2dc0*/  IMAD.MOV.U32 R135, RZ, RZ, R62 ;  /* 0x000000ffff877224 */ /* 0x000fe400078e003e */
[----:B------:R-:W-:Y:S02]  /*2dd0*/  IMAD.MOV.U32 R139, RZ, RZ, R66 ;  /* 0x000000ffff8b7224 */ /* 0x000fe400078e0042 */
[----:B------:R-:W-:Y:S02]  /*2de0*/  IMAD.MOV.U32 R84, RZ, RZ, R52 ;  /* 0x000000ffff547224 */ /* 0x000fe400078e0034 */
[----:B------:R-:W-:Y:S02]  /*2df0*/  IMAD.MOV.U32 R85, RZ, RZ, R54 ;  /* 0x000000ffff557224 */ /* 0x000fe400078e0036 */
[----:B------:R-:W-:Y:S01]  /*2e00*/  IMAD.MOV.U32 R87, RZ, RZ, R58 ;  /* 0x000000ffff577224 */ /* 0x000fe200078e003a */
[----:B------:R-:W-:Y:S06]  /*2e10*/  @!P5 BRA `(.L_x_309) ;  /* 0x000000000004d947 */ /* 0x000fec0003800000 */
[----:B------:R-:W-:Y:S01]  /*2e20*/  BPT.TRAP 0x1 ;  /* 0x000000040000795c */ /* 0x000fe20000300000 */
.L_x_309:
[----:B------:R-:W-:Y:S01]  /*2e30*/  IMAD R109, R232, 0x8, R19 ;  /* 0x00000008e86d7824 */ /* 0x000fe200078e0213 */
[----:B------:R-:W-:Y:S01]  /*2e40*/  SHF.L.U32 R124, R237, 0x1f, RZ ;  /* 0x0000001fed7c7819 */ /* 0x000fe200000006ff */
[----:B------:R-:W-:Y:S03]  /*2e50*/  BSSY B1, `(.L_x_310) ;  /* 0x0000003000017945 */ /* 0x000fe60003800000 */
[----:B------:R-:W0:Y:S02]  /*2e60*/  SYNCS.PHASECHK.TRANS64.TRYWAIT P6, [R109+URZ+0x38890], R124 ;  /* 0x0388907c6d0075a7 */ /* 0x000e2400080c017f */
[----:B0-----:R-:W-:Y:S05]  /*2e70*/  @!P6 BRA `(.L_x_311) ;  /* 0x000002080038e947 */ /* 0x001fea0003800000 */
.L_x_597:
[----:B------:R-:W-:Y:S05]  /*2e80*/  BSYNC B1 ;  /* 0x0000000000017941 */ /* 0x000fea0003800000 */
.L_x_310:
[----:B------:R-:W-:Y:S04]  /*2e90*/  BSSY B1, `(.L_x_312) ;  /* 0x00000e8000017945 */ /* 0x000fe80003800000 */
[----:B------:R-:W-:Y:S05]  /*2ea0*/  @P2 BRA `(.L_x_313) ;  /* 0x0000000c00982947 */ /* 0x000fea0003800000 */
[----:B------:R-:W-:Y:S01]  /*2eb0*/  IADD3 R144, P2, R42, R128, RZ ;  /* 0x000000802a907210 */ /* 0x000fe20007f5e0ff */
[----:B------:R-:W-:Y:S03]  /*2ec0*/  BSSY B2, `(.L_x_314) ;  /* 0x0000073000027945 */ /* 0x000fe60003800000 */
[----:B------:R-:W-:Y:S01]  /*2ed0*/  IADD3.X R145, R131, R32, RZ, P2, !PT ;  /* 0x0000002083917210 */ /* 0x000fe200017fe4ff */
[----:B------:R-:W-:Y:S08]  /*2ee0*/  @P0 BRA `(.L_x_315) ;  /* 0x0000000400c00947 */ /* 0x000ff00003800000 */
[----:B--2---:R1:W2:Y:S01]  /*2ef0*/  LDS.128 R48, [R114+0x28400] ;  /* 0x0284000072307984 */ /* 0x0042a20000000c00 */
[----:B------:R-:W-:Y:S01]  /*2f00*/  ISETP.GE.AND P2, PT, R18, R130, PT ;  /* 0x000000821200720c */ /* 0x000fe20003f46270 */
[----:B------:R-:W-:-:S12]  /*2f10*/  BSSY B3, `(.L_x_316) ;  /* 0x0000069000037945 */ /* 0x000fd80003800000 */
[----:B-1----:R-:W-:Y:S05]  /*2f20*/  @P2 BRA `(.L_x_317) ;  /* 0x00000004009c2947 */ /* 0x002fea0003800000 */
[----:B------:R-:W-:Y:S02]  /*2f30*/  SHF.R.U32.HI R151, RZ, 0x8, R81 ;  /* 0x00000008ff977819 */ /* 0x000fe40000011651 */
[----:B------:R-:W-:Y:S02]  /*2f40*/  SHF.R.U32.HI R80, RZ, 0x8, R83 ;  /* 0x00000008ff507819 */ /* 0x000fe40000011653 */
[----:B------:R-:W-:Y:S02]  /*2f50*/  SHF.R.U32.HI R154, RZ, 0x10, R81 ;  /* 0x00000010ff9a7819 */ /* 0x000fe40000011651 */
[----:B------:R-:W-:Y:S01]  /*2f60*/  LOP3.LUT R82, R81, 0xff0000ff, RZ, 0xc0, !PT ;  /* 0xff0000ff51527812 */ /* 0x000fe200078ec0ff */
[----:B------:R-:W-:Y:S01]  /*2f70*/  IMAD.SHL.U32 R81, R151, 0x100, RZ ;  /* 0x0000010097517824 */ /* 0x000fe200078e00ff */
[----:B------:R-:W-:Y:S02]  /*2f80*/  SHF.R.U32.HI R149, RZ, 0x10, R83 ;  /* 0x00000010ff957819 */ /* 0x000fe40000011653 */
[----:B------:R-:W-:Y:S01]  /*2f90*/  LOP3.LUT R150, R83, 0xff0000ff, RZ, 0xc0, !PT ;  /* 0xff0000ff53967812 */ /* 0x000fe200078ec0ff */
[----:B------:R-:W-:Y:S01]  /*2fa0*/  IMAD.SHL.U32 R83, R80, 0x100, RZ ;  /* 0x0000010050537824 */ /* 0x000fe200078e00ff */
[----:B------:R-:W-:Y:S01]  /*2fb0*/  LOP3.LUT R82, R82, 0xff00, R81, 0xf8, !PT ;  /* 0x0000ff0052527812 */ /* 0x000fe200078ef851 */
[----:B--2---:R-:W-:Y:S01]  /*2fc0*/  IMAD.MOV.U32 R80, RZ, RZ, R48 ;  /* 0x000000ffff507224 */ /* 0x004fe200078e0030 */
[----:B------:R-:W-:Y:S01]  /*2fd0*/  SHF.L.U32 R81, R154, 0x10, RZ ;  /* 0x000000109a517819 */ /* 0x000fe200000006ff */
[----:B------:R-:W-:Y:S01]  /*2fe0*/  IMAD.U32 R149, R149, 0x10000, RZ ;  /* 0x0001000095957824 */ /* 0x000fe200078e00ff */
[----:B------:R-:W-:-:S02]  /*2ff0*/  LOP3.LUT R150, R150, 0xff00, R83, 0xf8, !PT ;  /* 0x0000ff0096967812 */ /* 0x000fc400078ef853 */
[----:B------:R-:W-:Y:S02]  /*3000*/  F2FP.F16.E4M3.UNPACK_B R48, R49 ;  /* 0x00000031ff30723e */ /* 0x000fe400020006ff */
[----:B------:R-:W-:Y:S02]  /*3010*/  F2FP.F16.E4M3.UNPACK_B R83, R159.H1 ;  /* 0x0000009fff53723e */ /* 0x000fe400030006ff */
[----:B------:R-:W-:Y:S01]  /*3020*/  LOP3.LUT R151, R82, 0xff0000, R81, 0xf8, !PT ;  /* 0x00ff000052977812 */ /* 0x000fe200078ef851 */
[--C-:B------:R-:W-:Y:S01]  /*3030*/  HADD2.F32 R81, -RZ, R48.reuse.H1_H1 ;  /* 0x30000030ff517230 */ /* 0x100fe20000004100 */
[----:B------:R-:W-:Y:S01]  /*3040*/  LOP3.LUT R156, R150, 0xff0000, R149, 0xf8, !PT ;  /* 0x00ff0000969c7812 */ /* 0x000fe200078ef895 */
[--C-:B------:R-:W-:Y:S01]  /*3050*/  HADD2.F32 R154, -RZ, R83.reuse.H0_H0 ;  /* 0x20000053ff9a7230 */ /* 0x100fe20000004100 */
[----:B------:R-:W-:Y:S01]  /*3060*/  F2FP.F16.E4M3.UNPACK_B R149, R147.H1 ;  /* 0x00000093ff95723e */ /* 0x000fe200030006ff */
[----:B------:R-:W-:Y:S01]  /*3070*/  HADD2.F32 R48, -RZ, R48.H0_H0 ;  /* 0x20000030ff307230 */ /* 0x000fe20000004100 */
[----:B------:R-:W-:Y:S01]  /*3080*/  F2FP.F16.E4M3.UNPACK_B R49, R49.H1 ;  /* 0x00000031ff31723e */ /* 0x000fe200030006ff */
[----:B------:R-:W-:-:S02]  /*3090*/  HADD2.F32 R155, -RZ, R83.H1_H1 ;  /* 0x30000053ff9b7230 */ /* 0x000fc40000004100 */
[CC--:B------:R-:W-:Y:S01]  /*30a0*/  FMUL.FTZ R157, R81.reuse, R154.reuse ;  /* 0x0000009a519d7220 */ /* 0x0c0fe20000410000 */
[----:B------:R-:W-:Y:S02]  /*30b0*/  HADD2.F32 R150, -RZ, R149.H0_H0 ;  /* 0x20000095ff967230 */ /* 0x000fe40000004100 */
[C---:B------:R-:W-:Y:S01]  /*30c0*/  FMUL.FTZ R158, R48.reuse, R154 ;  /* 0x0000009a309e7220 */ /* 0x040fe20000410000 */
[--C-:B------:R-:W-:Y:S01]  /*30d0*/  HADD2.F32 R83, -RZ, R49.reuse.H1_H1 ;  /* 0x30000031ff537230 */ /* 0x100fe20000004100 */
[----:B------:R-:W-:Y:S01]  /*30e0*/  F2FP.F16.E4M3.UNPACK_B R154, R159 ;  /* 0x0000009fff9a723e */ /* 0x000fe200020006ff */
[----:B------:R-:W-:Y:S02]  /*30f0*/  HADD2.F32 R82, -RZ, R49.H0_H0 ;  /* 0x20000031ff527230 */ /* 0x000fe40000004100 */
[-C--:B------:R-:W-:Y:S01]  /*3100*/  FFMA.FTZ R48, R48, R150.reuse, -R157 ;  /* 0x0000009630307223 */ /* 0x080fe2000001089d */
[----:B------:R-:W-:Y:S02]  /*3110*/  HADD2.F32 R149, -RZ, R149.H1_H1 ;  /* 0x30000095ff957230 */ /* 0x000fe40000004100 */
[----:B------:R-:W-:Y:S01]  /*3120*/  FFMA.FTZ R49, R81, R150, R158 ;  /* 0x0000009651317223 */ /* 0x000fe2000001009e */
[CC--:B------:R-:W-:Y:S01]  /*3130*/  FMUL.FTZ R157, R83.reuse, R155.reuse ;  /* 0x0000009b539d7220 */ /* 0x0c0fe20000410000 */
[C---:B------:R-:W-:Y:S01]  /*3140*/  FMUL.FTZ R160, R82.reuse, R155 ;  /* 0x0000009b52a07220 */ /* 0x040fe20000410000 */
[-C--:B------:R-:W-:Y:S01]  /*3150*/  F2FP.F16.E4M3.UNPACK_B R81, R80.reuse.H1 ;  /* 0x00000050ff51723e */ /* 0x080fe200030006ff */
[----:B------:R-:W-:Y:S01]  /*3160*/  HADD2.F32 R150, -RZ, R154.H1_H1 ;  /* 0x3000009aff967230 */ /* 0x000fe20000004100 */
[----:B------:R-:W-:Y:S01]  /*3170*/  F2FP.F16.E4M3.UNPACK_B R80, R80 ;  /* 0x00000050ff50723e */ /* 0x000fe200020006ff */
[-C--:B------:R-:W-:Y:S01]  /*3180*/  FFMA.FTZ R159, R82, R149.reuse, -R157 ;  /* 0x00000095529f7223 */ /* 0x080fe2000001089d */
[----:B------:R-:W-:Y:S01]  /*3190*/  FFMA.FTZ R160, R83, R149, R160 ;  /* 0x0000009553a07223 */ /* 0x000fe200000100a0 */
[----:B------:R-:W-:Y:S01]  /*31a0*/  F2FP.F16.E4M3.UNPACK_B R147, R147 ;  /* 0x00000093ff93723e */ /* 0x000fe200020006ff */
[----:B------:R-:W-:-:S02]  /*31b0*/  HADD2.F32 R82, -RZ, R81.H0_H0 ;  /* 0x20000051ff527230 */ /* 0x000fc40000004100 */
[----:B------:R-:W-:Y:S01]  /*31c0*/  HADD2.F32 R83, -RZ, R81.H1_H1 ;  /* 0x30000051ff537230 */ /* 0x000fe20000004100 */
[----:B------:R-:W-:Y:S01]  /*31d0*/  F2FP.SATFINITE.E4M3.F32.PACK_AB_MERGE_C R162, R160, R159, RZ ;  /* 0x0000009fa0a2723e */ /* 0x000fe200048070ff */
[----:B------:R-:W-:Y:S02]  /*31e0*/  HADD2.F32 R81, -RZ, R80.H0_H0 ;  /* 0x20000050ff517230 */ /* 0x000fe40000004100 */
[-C--:B------:R-:W-:Y:S01]  /*31f0*/  FMUL.FTZ R158, R82, R150.reuse ;  /* 0x00000096529e7220 */ /* 0x080fe20000410000 */
[----:B------:R-:W-:Y:S02]  /*3200*/  HADD2.F32 R154, -RZ, R154.H0_H0 ;  /* 0x2000009aff9a7230 */ /* 0x000fe40000004100 */
[----:B------:R-:W-:Y:S01]  /*3210*/  FMUL.FTZ R157, R83, R150 ;  /* 0x00000096539d7220 */ /* 0x000fe20000410000 */
[----:B------:R-:W-:Y:S01]  /*3220*/  HADD2.F32 R80, -RZ, R80.H1_H1 ;  /* 0x30000050ff507230 */ /* 0x000fe20000004100 */
[----:B------:R-:W-:Y:S01]  /*3230*/  F2FP.SATFINITE.E4M3.F32.PACK_AB_MERGE_C R49, R49, R48, R162 ;  /* 0x000000303131723e */ /* 0x000fe200048070a2 */
[----:B------:R-:W-:-:S02]  /*3240*/  HADD2.F32 R149, -RZ, R147.H1_H1 ;  /* 0x30000093ff957230 */ /* 0x000fc40000004100 */
[-C--:B------:R-:W-:Y:S01]  /*3250*/  FMUL.FTZ R155, R81, R154.reuse ;  /* 0x0000009a519b7220 */ /* 0x080fe20000410000 */
[----:B------:R-:W-:Y:S02]  /*3260*/  HADD2.F32 R147, -RZ, R147.H0_H0 ;  /* 0x20000093ff937230 */ /* 0x000fe40000004100 */
[----:B------:R-:W-:Y:S01]  /*3270*/  FMUL.FTZ R150, R80, R154 ;  /* 0x0000009a50967220 */ /* 0x000fe20000410000 */
[-C--:B------:R-:W-:Y:S01]  /*3280*/  FFMA.FTZ R82, R82, R149.reuse, -R157 ;  /* 0x0000009552527223 */ /* 0x080fe2000001089d */
[----:B------:R-:W-:Y:S02]  /*3290*/  FFMA.FTZ R83, R83, R149, R158 ;  /* 0x0000009553537223 */ /* 0x000fe4000001009e */
[----:B------:R-:W-:Y:S01]  /*32a0*/  FFMA.FTZ R157, R81, R147, -R150 ;  /* 0x00000093519d7223 */ /* 0x000fe20000010896 */
[----:B------:R-:W-:Y:S01]  /*32b0*/  F2FP.F16.E4M3.UNPACK_B R81, R51.H1 ;  /* 0x00000033ff51723e */ /* 0x000fe200030006ff */
[----:B------:R-:W-:Y:S01]  /*32c0*/  FFMA.FTZ R158, R80, R147, R155 ;  /* 0x00000093509e7223 */ /* 0x000fe2000001009b */
[----:B------:R-:W-:-:S02]  /*32d0*/  F2FP.F16.E4M3.UNPACK_B R150, R156.H1 ;  /* 0x0000009cff96723e */ /* 0x000fc400030006ff */
[----:B------:R-:W-:Y:S01]  /*32e0*/  F2FP.SATFINITE.E4M3.F32.PACK_AB_MERGE_C R161, R83, R82, RZ ;  /* 0x0000005253a1723e */ /* 0x000fe200048070ff */
[--C-:B------:R-:W-:Y:S01]  /*32f0*/  HADD2.F32 R83, -RZ, R81.reuse.H1_H1 ;  /* 0x30000051ff537230 */ /* 0x100fe20000004100 */
[-C--:B------:R-:W-:Y:S01]  /*3300*/  F2FP.F16.E4M3.UNPACK_B R147, R151.reuse.H1 ;  /* 0x00000097ff93723e */ /* 0x080fe200030006ff */
[----:B------:R-:W-:Y:S01]  /*3310*/  HADD2.F32 R155, -RZ, R150.H1_H1 ;  /* 0x30000096ff9b7230 */ /* 0x000fe20000004100 */
[----:B------:R-:W-:Y:S01]  /*3320*/  F2FP.F16.E4M3.UNPACK_B R80, R50.H1 ;  /* 0x00000032ff50723e */ /* 0x000fe200030006ff */
[----:B------:R-:W-:Y:S01]  /*3330*/  HADD2.F32 R82, -RZ, R81.H0_H0 ;  /* 0x20000051ff527230 */ /* 0x000fe20000004100 */
[----:B------:R-:W-:Y:S01]  /*3340*/  F2FP.F16.E4M3.UNPACK_B R156, R156 ;  /* 0x0000009cff9c723e */ /* 0x000fe200020006ff */
[----:B------:R-:W-:Y:S01]  /*3350*/  HADD2.F32 R149, -RZ, R147.H1_H1 ;  /* 0x30000093ff957230 */ /* 0x000fe20000004100 */
[----:B------:R-:W-:Y:S01]  /*3360*/  F2FP.F16.E4M3.UNPACK_B R151, R151 ;  /* 0x00000097ff97723e */ /* 0x000fe200020006ff */
[----:B------:R-:W-:Y:S02]  /*3370*/  HADD2.F32 R81, -RZ, R80.H1_H1 ;  /* 0x30000050ff517230 */ /* 0x000fe40000004100 */
[----:B------:R-:W-:Y:S01]  /*3380*/  FMUL.FTZ R159, R83, R155 ;  /* 0x0000009b539f7220 */ /* 0x000fe20000410000 */
[----:B------:R-:W-:-:S02]  /*3390*/  HADD2.F32 R154, -RZ, R156.H1_H1 ;  /* 0x3000009cff9a7230 */ /* 0x000fc40000004100 */
[C---:B------:R-:W-:Y:S01]  /*33a0*/  FMUL.FTZ R160, R82.reuse, R155 ;  /* 0x0000009b52a07220 */ /* 0x040fe20000410000 */
[----:B------:R-:W-:Y:S02]  /*33b0*/  HADD2.F32 R80, -RZ, R80.H0_H0 ;  /* 0x20000050ff507230 */ /* 0x000fe40000004100 */
[----:B------:R-:W-:Y:S01]  /*33c0*/  FFMA.FTZ R159, R82, R149, -R159 ;  /* 0x00000095529f7223 */ /* 0x000fe2000001089f */
[----:B------:R-:W-:Y:S02]  /*33d0*/  HADD2.F32 R82, -RZ, R151.H1_H1 ;  /* 0x30000097ff527230 */ /* 0x000fe40000004100 */
[-C--:B------:R-:W-:Y:S01]  /*33e0*/  FMUL.FTZ R155, R81, R154.reuse ;  /* 0x0000009a519b7220 */ /* 0x080fe20000410000 */
[----:B------:R-:W-:Y:S01]  /*33f0*/  F2FP.F16.E4M3.UNPACK_B R51, R51 ;  /* 0x00000033ff33723e */ /* 0x000fe200020006ff */
[C---:B------:R-:W-:Y:S01]  /*3400*/  FMUL.FTZ R154, R80.reuse, R154 ;  /* 0x0000009a509a7220 */ /* 0x040fe20000410000 */
[----:B------:R-:W-:Y:S01]  /*3410*/  F2FP.F16.E4M3.UNPACK_B R50, R50 ;  /* 0x00000032ff32723e */ /* 0x000fe200020006ff */
[----:B------:R-:W-:Y:S01]  /*3420*/  FFMA.FTZ R155, R80, R82, -R155 ;  /* 0x00000052509b7223 */ /* 0x000fe2000001089b */
[----:B------:R-:W-:-:S02]  /*3430*/  HADD2.F32 R150, -RZ, R150.H0_H0 ;  /* 0x20000096ff967230 */ /* 0x000fc40000004100 */
[----:B------:R-:W-:Y:S01]  /*3440*/  FFMA.FTZ R154, R81, R82, R154 ;  /* 0x00000052519a7223 */ /* 0x000fe2000001009a */
[--C-:B------:R-:W-:Y:S02]  /*3450*/  HADD2.F32 R80, -RZ, R51.reuse.H0_H0 ;  /* 0x20000033ff507230 */ /* 0x100fe40000004100 */
[----:B------:R-:W-:Y:S01]  /*3460*/  FFMA.FTZ R160, R83, R149, R160 ;  /* 0x0000009553a07223 */ /* 0x000fe200000100a0 */
[----:B------:R-:W-:Y:S01]  /*3470*/  HADD2.F32 R81, -RZ, R51.H1_H1 ;  /* 0x30000033ff517230 */ /* 0x000fe20000004100 */
[----:B------:R-:W-:Y:S01]  /*3480*/  F2FP.SATFINITE.E4M3.F32.PACK_AB_MERGE_C R48, R158, R157, R161 ;  /* 0x0000009d9e30723e */ /* 0x000fe200048070a1 */
[--C-:B------:R-:W-:Y:S01]  /*3490*/  HADD2.F32 R51, -RZ, R50.reuse.H0_H0 ;  /* 0x20000032ff337230 */ /* 0x100fe20000004100 */
[----:B------:R-:W-:Y:S01]  /*34a0*/  F2FP.SATFINITE.E4M3.F32.PACK_AB_MERGE_C R154, R154, R155, RZ ;  /* 0x0000009b9a9a723e */ /* 0x000fe200048070ff */
[----:B------:R-:W-:Y:S02]  /*34b0*/  HADD2.F32 R50, -RZ, R50.H1_H1 ;  /* 0x30000032ff327230 */ /* 0x000fe40000004100 */
[----:B------:R-:W-:Y:S01]  /*34c0*/  FMUL.FTZ R149, R81, R150 ;  /* 0x0000009651957220 */ /* 0x000fe20000410000 */
[----:B------:R-:W-:-:S02]  /*34d0*/  HADD2.F32 R156, -RZ, R156.H0_H0 ;  /* 0x2000009cff9c7230 */ /* 0x000fc40000004100 */
[----:B------:R-:W-:Y:S01]  /*34e0*/  FMUL.FTZ R150, R80, R150 ;  /* 0x0000009650967220 */ /* 0x000fe20000410000 */
[----:B------:R-:W-:Y:S01]  /*34f0*/  HADD2.F32 R147, -RZ, R147.H0_H0 ;  /* 0x20000093ff937230 */ /* 0x000fe20000004100 */
[----:B------:R-:W-:Y:S01]  /*3500*/  F2FP.SATFINITE.E4M3.F32.PACK_AB_MERGE_C R159, R160, R159, RZ ;  /* 0x0000009fa09f723e */ /* 0x000fe200048070ff */
[----:B------:R-:W-:Y:S02]  /*3510*/  HADD2.F32 R151, -RZ, R151.H0_H0 ;  /* 0x20000097ff977230 */ /* 0x000fe40000004100 */
[-C--:B------:R-:W-:Y:S01]  /*3520*/  FMUL.FTZ R82, R50, R156.reuse ;  /* 0x0000009c32527220 */ /* 0x080fe20000410000 */
[----:B------:R-:W-:Y:S01]  /*3530*/  FMUL.FTZ R83, R51, R156 ;  /* 0x0000009c33537220 */ /* 0x000fe20000410000 */
[-C--:B------:R-:W-:Y:S01]  /*3540*/  FFMA.FTZ R149, R80, R147.reuse, -R149 ;  /* 0x0000009350957223 */ /* 0x080fe20000010895 */
[----:B------:R-:W-:Y:S01]  /*3550*/  FFMA.FTZ R150, R81, R147, R150 ;  /* 0x0000009351967223 */ /* 0x000fe20000010096 */
[-C--:B------:R-:W-:Y:S01]  /*3560*/  FFMA.FTZ R82, R51, R151.reuse, -R82 ;  /* 0x0000009733527223 */ /* 0x080fe20000010852 */
[----:B------:R-:W-:-:S03]  /*3570*/  FFMA.FTZ R83, R50, R151, R83 ;  /* 0x0000009732537223 */ /* 0x000fc60000010053 */
[----:B------:R-:W-:Y:S02]  /*3580*/  F2FP.SATFINITE.E4M3.F32.PACK_AB_MERGE_C R51, R150, R149, R159 ;  /* 0x000000959633723e */ /* 0x000fe4000480709f */
[----:B------:R-:W-:-:S07]  /*3590*/  F2FP.SATFINITE.E4M3.F32.PACK_AB_MERGE_C R50, R83, R82, R154 ;  /* 0x000000525332723e */ /* 0x000fce000480709a */
.L_x_317:
[----:B------:R-:W-:Y:S05]  /*35a0*/  BSYNC B3 ;  /* 0x0000000000037941 */ /* 0x000fea0003800000 */
.L_x_316:
[----:B------:R-:W-:Y:S02]  /*35b0*/  ULDC.64 UR4, c[0x0][0x2d8] ;  /* 0x0000b60000047ab9 */ /* 0x000fe40000000a00 */
[----:B------:R-:W-:-:S04]  /*35c0*/  IADD3 R80, P2, P6, R144, UR4, R100 ;  /* 0x0000000490507c10 */ /* 0x000fc8000fe5e064 */
[----:B------:R-:W-:-:S05]  /*35d0*/  IADD3.X R81, R145, UR5, R36, P2, P6 ;  /* 0x0000000591517c10 */ /* 0x000fca00097ec424 */
[----:B--2---:R1:W-:Y:S04]  /*35e0*/  STG.E.128 desc[UR42][R80.64], R48 ;  /* 0x0000003050007986 */ /* 0x0043e8000c101d2a */
.L_x_315:
[----:B------:R-:W-:Y:S05]  /*35f0*/  BSYNC B2 ;  /* 0x0000000000027941 */ /* 0x000fea0003800000 */
.L_x_314:
[----:B------:R-:W-:Y:S05]  /*3600*/  @P1 BRA `(.L_x_313) ;  /* 0x0000000400c01947 */ /* 0x000fea0003800000 */
[----:B-12---:R1:W2:Y:S01]  /*3610*/  LDS.128 R48, [R114+0x2c400] ;  /* 0x02c4000072307984 */ /* 0x0062a20000000c00 */
[----:B------:R-:W-:Y:S01]  /*3620*/  ISETP.GE.AND P2, PT, R236, R130, PT ;  /* 0x00000082ec00720c */ /* 0x000fe20003f46270 */
[----:B------:R-:W-:-:S12]  /*3630*/  BSSY B2, `(.L_x_318) ;  /* 0x0000069000027945 */ /* 0x000fd80003800000 */
[----:B-1----:R-:W-:Y:S05]  /*3640*/  @P2 BRA `(.L_x_319) ;  /* 0x00000004009c2947 */ /* 0x002fea0003800000 */
[----:B------:R-:W-:Y:S02]  /*3650*/  SHF.R.U32.HI R83, RZ, 0x8, R77 ;  /* 0x00000008ff537819 */ /* 0x000fe4000001164d */
[----:B------:R-:W-:Y:S02]  /*3660*/  SHF.R.U32.HI R76, RZ, 0x8, R79 ;  /* 0x00000008ff4c7819 */ /* 0x000fe4000001164f */
[----:B------:R-:W-:Y:S02]  /*3670*/  LOP3.LUT R78, R77, 0xff0000ff, RZ, 0xc0, !PT ;  /* 0xff0000ff4d4e7812 */ /* 0x000fe400078ec0ff */
[----:B------:R-:W-:Y:S01]  /*3680*/  SHF.R.U32.HI R82, RZ, 0x10, R77 ;  /* 0x00000010ff527819 */ /* 0x000fe2000001164d */
[----:B------:R-:W-:Y:S01]  /*3690*/  IMAD.SHL.U32 R77, R83, 0x100, RZ ;  /* 0x00000100534d7824 */ /* 0x000fe200078e00ff */
[----:B------:R-:W-:Y:S02]  /*36a0*/  LOP3.LUT R80, R79, 0xff0000ff, RZ, 0xc0, !PT ;  /* 0xff0000ff4f507812 */ /* 0x000fe400078ec0ff */
[----:B------:R-:W-:Y:S01]  /*36b0*/  SHF.R.U32.HI R81, RZ, 0x10, R79 ;  /* 0x00000010ff517819 */ /* 0x000fe2000001164f */
[----:B------:R-:W-:Y:S01]  /*36c0*/  IMAD.SHL.U32 R79, R76, 0x100, RZ ;  /* 0x000001004c4f7824 */ /* 0x000fe200078e00ff */
[----:B------:R-:W-:Y:S01]  /*36d0*/  LOP3.LUT R77, R78, 0xff00, R77, 0xf8, !PT ;  /* 0x0000ff004e4d7812 */ /* 0x000fe200078ef84d */
[----:B------:R-:W-:Y:S01]  /*36e0*/  IMAD.U32 R78, R82, 0x10000, RZ ;  /* 0x00010000524e7824 */ /* 0x000fe200078e00ff */
[----:B--2---:R-:W-:Y:S01]  /*36f0*/  MOV R76, R48 ;  /* 0x00000030004c7202 */ /* 0x004fe20000000f00 */
        /* <DEDUP_REMOVED lines=13> */
[--C-:B------:R-:W-:Y:S02]  /*37d0*/  HADD2.F32 R81, -RZ, R80.reuse.H0_H0 ;  /* 0x20000050ff517230 */ /* 0x100fe40000004100 */
[----:B------:R-:W-:Y:S01]  /*37e0*/  FMUL.FTZ R150, R48, R83 ;  /* 0x0000005330967220 */ /* 0x000fe20000410000 */
[--C-:B------:R-:W-:Y:S01]  /*37f0*/  HADD2.F32 R79, -RZ, R49.reuse.H1_H1 ;  /* 0x30000031ff4f7230 */ /* 0x100fe20000004100 */
[----:B------:R-:W-:Y:S01]  /*3800*/  F2FP.F16.E4M3.UNPACK_B R146, R146 ;  /* 0x00000092ff92723e */ /* 0x000fe200020006ff */
[----:B------:R-:W-:Y:S02]  /*3810*/  HADD2.F32 R78, -RZ, R49.H0_H0 ;  /* 0x20000031ff4e7230 */ /* 0x000fe40000004100 */
[----:B------:R-:W-:Y:S01]  /*3820*/  FFMA.FTZ R49, R77, R81, R150 ;  /* 0x000000514d317223 */ /* 0x000fe20000010096 */
[----:B------:R-:W-:Y:S02]  /*3830*/  HADD2.F32 R80, -RZ, R80.H1_H1 ;  /* 0x30000050ff507230 */ /* 0x000fe40000004100 */
[CC--:B------:R-:W-:Y:S01]  /*3840*/  FMUL.FTZ R83, R79.reuse, R147.reuse ;  /* 0x000000934f537220 */ /* 0x0c0fe20000410000 */
[----:B------:R-:W-:Y:S01]  /*3850*/  F2FP.F16.E4M3.UNPACK_B R77, R76.H1 ;  /* 0x0000004cff4d723e */ /* 0x000fe200030006ff */
[----:B------:R-:W-:Y:S01]  /*3860*/  FMUL.FTZ R154, R78, R147 ;  /* 0x000000934e9a7220 */ /* 0x000fe20000410000 */
[----:B------:R-:W-:Y:S01]  /*3870*/  FFMA.FTZ R48, R48, R81, -R151 ;  /* 0x0000005130307223 */ /* 0x000fe20000010897 */
[----:B------:R-:W-:Y:S01]  /*3880*/  FFMA.FTZ R151, R78, R80, -R83 ;  /* 0x000000504e977223 */ /* 0x000fe20000010853 */
[----:B------:R-:W-:Y:S01]  /*3890*/  F2FP.F16.E4M3.UNPACK_B R76, R76 ;  /* 0x0000004cff4c723e */ /* 0x000fe200020006ff */
[----:B------:R-:W-:Y:S01]  /*38a0*/  FFMA.FTZ R156, R79, R80, R154 ;  /* 0x000000504f9c7223 */ /* 0x000fe2000001009a */
[----:B------:R-:W-:Y:S01]  /*38b0*/  F2FP.F16.E4M3.UNPACK_B R137, R137 ;  /* 0x00000089ff89723e */ /* 0x000fe200020006ff */
[----:B------:R-:W-:-:S02]  /*38c0*/  HADD2.F32 R81, -RZ, R146.H1_H1 ;  /* 0x30000092ff517230 */ /* 0x000fc40000004100 */
[--C-:B------:R-:W-:Y:S01]  /*38d0*/  HADD2.F32 R78, -RZ, R77.reuse.H0_H0 ;  /* 0x2000004dff4e7230 */ /* 0x100fe20000004100 */
[----:B------:R-:W-:Y:S01]  /*38e0*/  F2FP.SATFINITE.E4M3.F32.PACK_AB_MERGE_C R158, R156, R151, RZ ;  /* 0x000000979c9e723e */ /* 0x000fe200048070ff */
[----:B------:R-:W-:Y:S02]  /*38f0*/  HADD2.F32 R79, -RZ, R77.H1_H1 ;  /* 0x3000004dff4f7230 */ /* 0x000fe40000004100 */
[----:B------:R-:W-:Y:S02]  /*3900*/  HADD2.F32 R77, -RZ, R76.H0_H0 ;  /* 0x2000004cff4d7230 */ /* 0x000fe40000004100 */
[-C--:B------:R-:W-:Y:S01]  /*3910*/  FMUL.FTZ R154, R78, R81.reuse ;  /* 0x000000514e9a7220 */ /* 0x080fe20000410000 */
[----:B------:R-:W-:Y:S02]  /*3920*/  HADD2.F32 R80, -RZ, R137.H1_H1 ;  /* 0x30000089ff507230 */ /* 0x000fe40000004100 */
[----:B------:R-:W-:Y:S01]  /*3930*/  FMUL.FTZ R83, R79, R81 ;  /* 0x000000514f537220 */ /* 0x000fe20000410000 */
[----:B------:R-:W-:Y:S01]  /*3940*/  HADD2.F32 R146, -RZ, R146.H0_H0 ;  /* 0x20000092ff927230 */ /* 0x000fe20000004100 */
[----:B------:R-:W-:Y:S01]  /*3950*/  F2FP.SATFINITE.E4M3.F32.PACK_AB_MERGE_C R49, R49, R48, R158 ;  /* 0x000000303131723e */ /* 0x000fe2000480709e */
[----:B------:R-:W-:-:S02]  /*3960*/  HADD2.F32 R76, -RZ, R76.H1_H1 ;  /* 0x3000004cff4c7230 */ /* 0x000fc40000004100 */
[-C--:B------:R-:W-:Y:S01]  /*3970*/  FFMA.FTZ R83, R78, R80.reuse, -R83 ;  /* 0x000000504e537223 */ /* 0x080fe20000010853 */
[----:B------:R-:W-:Y:S02]  /*3980*/  HADD2.F32 R137, -RZ, R137.H0_H0 ;  /* 0x20000089ff897230 */ /* 0x000fe40000004100 */
[----:B------:R-:W-:Y:S01]  /*3990*/  FFMA.FTZ R154, R79, R80, R154 ;  /* 0x000000504f9a7223 */ /* 0x000fe2000001009a */
[CC--:B------:R-:W-:Y:S01]  /*39a0*/  FMUL.FTZ R81, R77.reuse, R146.reuse ;  /* 0x000000924d517220 */ /* 0x0c0fe20000410000 */
[----:B------:R-:W-:Y:S01]  /*39b0*/  FMUL.FTZ R150, R76, R146 ;  /* 0x000000924c967220 */ /* 0x000fe20000410000 */
[----:B------:R-:W-:Y:S02]  /*39c0*/  F2FP.F16.E4M3.UNPACK_B R80, R82.H1 ;  /* 0x00000052ff50723e */ /* 0x000fe400030006ff */
[----:B------:R-:W-:Y:S01]  /*39d0*/  F2FP.SATFINITE.E4M3.F32.PACK_AB_MERGE_C R157, R154, R83, RZ ;  /* 0x000000539a9d723e */ /* 0x000fe200048070ff */
[----:B------:R-:W-:Y:S01]  /*39e0*/  FFMA.FTZ R150, R77, R137, -R150 ;  /* 0x000000894d967223 */ /* 0x000fe20000010896 */
[----:B------:R-:W-:Y:S01]  /*39f0*/  F2FP.F16.E4M3.UNPACK_B R77, R51.H1 ;  /* 0x00000033ff4d723e */ /* 0x000fe200030006ff */
[----:B------:R-:W-:Y:S01]  /*3a00*/  FFMA.FTZ R147, R76, R137, R81 ;  /* 0x000000894c937223 */ /* 0x000fe20000010051 */
[-C--:B------:R-:W-:Y:S01]  /*3a10*/  F2FP.F16.E4M3.UNPACK_B R83, R149.reuse.H1 ;  /* 0x00000095ff53723e */ /* 0x080fe200030006ff */
[----:B------:R-:W-:Y:S01]  /*3a20*/  HADD2.F32 R81, -RZ, R80.H1_H1 ;  /* 0x30000050ff517230 */ /* 0x000fe20000004100 */
[----:B------:R-:W-:Y:S01]  /*3a30*/  F2FP.F16.E4M3.UNPACK_B R76, R50.H1 ;  /* 0x00000032ff4c723e */ /* 0x000fe200030006ff */
[----:B------:R-:W-:Y:S01]  /*3a40*/  HADD2.F32 R79, -RZ, R77.H1_H1 ;  /* 0x3000004dff4f7230 */ /* 0x000fe20000004100 */
[----:B------:R-:W-:Y:S01]  /*3a50*/  F2FP.F16.E4M3.UNPACK_B R149, R149 ;  /* 0x00000095ff95723e */ /* 0x000fe200020006ff */
[----:B------:R-:W-:Y:S01]  /*3a60*/  HADD2.F32 R146, -RZ, R83.H1_H1 ;  /* 0x30000053ff927230 */ /* 0x000fe20000004100 */
[----:B------:R-:W-:Y:S01]  /*3a70*/  F2FP.F16.E4M3.UNPACK_B R82, R82 ;  /* 0x00000052ff52723e */ /* 0x000fe200020006ff */
[----:B------:R-:W-:Y:S01]  /*3a80*/  HADD2.F32 R78, -RZ, R77.H0_H0 ;  /* 0x2000004dff4e7230 */ /* 0x000fe20000004100 */
[----:B------:R-:W-:Y:S01]  /*3a90*/  F2FP.F16.E4M3.UNPACK_B R51, R51 ;  /* 0x00000033ff33723e */ /* 0x000fe200020006ff */
[----:B------:R-:W-:-:S02]  /*3aa0*/  HADD2.F32 R77, -RZ, R76.H1_H1 ;  /* 0x3000004cff4d7230 */ /* 0x000fc40000004100 */
[-C--:B------:R-:W-:Y:S01]  /*3ab0*/  FMUL.FTZ R151, R79, R146.reuse ;  /* 0x000000924f977220 */ /* 0x080fe20000410000 */
[--C-:B------:R-:W-:Y:S02]  /*3ac0*/  HADD2.F32 R137, -RZ, R149.reuse.H1_H1 ;  /* 0x30000095ff897230 */ /* 0x100fe40000004100 */
[C---:B------:R-:W-:Y:S01]  /*3ad0*/  FMUL.FTZ R154, R78.reuse, R146 ;  /* 0x000000924e9a7220 */ /* 0x040fe20000410000 */
[----:B------:R-:W-:Y:S02]  /*3ae0*/  HADD2.F32 R76, -RZ, R76.H0_H0 ;  /* 0x2000004cff4c7230 */ /* 0x000fe40000004100 */
[----:B------:R-:W-:Y:S01]  /*3af0*/  FFMA.FTZ R155, R78, R81, -R151 ;  /* 0x000000514e9b7223 */ /* 0x000fe20000010897 */
[----:B------:R-:W-:Y:S02]  /*3b00*/  HADD2.F32 R78, -RZ, R82.H1_H1 ;  /* 0x30000052ff4e7230 */ /* 0x000fe40000004100 */
[-C--:B------:R-:W-:Y:S01]  /*3b10*/  FMUL.FTZ R151, R77, R137.reuse ;  /* 0x000000894d977220 */ /* 0x080fe20000410000 */
[----:B------:R-:W-:Y:S01]  /*3b20*/  F2FP.F16.E4M3.UNPACK_B R50, R50 ;  /* 0x00000032ff32723e */ /* 0x000fe200020006ff */
[----:B------:R-:W-:Y:S01]  /*3b30*/  FMUL.FTZ R146, R76, R137 ;  /* 0x000000894c927220 */ /* 0x000fe20000410000 */
[----:B------:R-:W-:-:S02]  /*3b40*/  HADD2.F32 R149, -RZ, R149.H0_H0 ;  /* 0x20000095ff957230 */ /* 0x000fc40000004100 */
[-C--:B------:R-:W-:Y:S01]  /*3b50*/  FFMA.FTZ R151, R76, R78.reuse, -R151 ;  /* 0x0000004e4c977223 */ /* 0x080fe20000010897 */
[--C-:B------:R-:W-:Y:S02]  /*3b60*/  HADD2.F32 R76, -RZ, R51.reuse.H0_H0 ;  /* 0x20000033ff4c7230 */ /* 0x100fe40000004100 */
[----:B------:R-:W-:Y:S01]  /*3b70*/  FFMA.FTZ R146, R77, R78, R146 ;  /* 0x0000004e4d927223 */ /* 0x000fe20000010092 */
[----:B------:R-:W-:Y:S02]  /*3b80*/  HADD2.F32 R77, -RZ, R51.H1_H1 ;  /* 0x30000033ff4d7230 */ /* 0x000fe40000004100 */
[----:B------:R-:W-:Y:S01]  /*3b90*/  FFMA.FTZ R156, R79, R81, R154 ;  /* 0x000000514f9c7223 */ /* 0x000fe2000001009a */
[--C-:B------:R-:W-:Y:S01]  /*3ba0*/  HADD2.F32 R51, -RZ, R50.reuse.H0_H0 ;  /* 0x20000032ff337230 */ /* 0x100fe20000004100 */
[----:B------:R-:W-:Y:S01]  /*3bb0*/  F2FP.SATFINITE.E4M3.F32.PACK_AB_MERGE_C R48, R147, R150, R157 ;  /* 0x000000969330723e */ /* 0x000fe2000480709d */
[----:B------:R-:W-:Y:S01]  /*3bc0*/  HADD2.F32 R50, -RZ, R50.H1_H1 ;  /* 0x30000032ff327230 */ /* 0x000fe20000004100 */
[----:B------:R-:W-:Y:S01]  /*3bd0*/  F2FP.SATFINITE.E4M3.F32.PACK_AB_MERGE_C R146, R146, R151, RZ ;  /* 0x000000979292723e */ /* 0x000fe200048070ff */
[----:B------:R-:W-:Y:S01]  /*3be0*/  HADD2.F32 R83, -RZ, R83.H0_H0 ;  /* 0x20000053ff537230 */ /* 0x000fe20000004100 */
[----:B------:R-:W-:Y:S01]  /*3bf0*/  F2FP.SATFINITE.E4M3.F32.PACK_AB_MERGE_C R155, R156, R155, RZ ;  /* 0x0000009b9c9b723e */ /* 0x000fe200048070ff */
[----:B------:R-:W-:-:S02]  /*3c00*/  HADD2.F32 R80, -RZ, R80.H0_H0 ;  /* 0x20000050ff507230 */ /* 0x000fc40000004100 */
[----:B------:R-:W-:Y:S01]  /*3c10*/  FMUL.FTZ R78, R50, R149 ;  /* 0x00000095324e7220 */ /* 0x000fe20000410000 */
[----:B------:R-:W-:Y:S02]  /*3c20*/  HADD2.F32 R82, -RZ, R82.H0_H0 ;  /* 0x20000052ff527230 */ /* 0x000fe40000004100 */
[-C--:B------:R-:W-:Y:S01]  /*3c30*/  FMUL.FTZ R79, R77, R83.reuse ;  /* 0x000000534d4f7220 */ /* 0x080fe20000410000 */
[C---:B------:R-:W-:Y:S01]  /*3c40*/  FMUL.FTZ R154, R76.reuse, R83 ;  /* 0x000000534c9a7220 */ /* 0x040fe20000410000 */
[----:B------:R-:W-:Y:S02]  /*3c50*/  FMUL.FTZ R149, R51, R149 ;  /* 0x0000009533957220 */ /* 0x000fe40000410000 */
[-C--:B------:R-:W-:Y:S01]  /*3c60*/  FFMA.FTZ R79, R76, R80.reuse, -R79 ;  /* 0x000000504c4f7223 */ /* 0x080fe2000001084f */
[----:B------:R-:W-:Y:S01]  /*3c70*/  FFMA.FTZ R154, R77, R80, R154 ;  /* 0x000000504d9a7223 */ /* 0x000fe2000001009a */
[-C--:B------:R-:W-:Y:S01]  /*3c80*/  FFMA.FTZ R78, R51, R82.reuse, -R78 ;  /* 0x00000052334e7223 */ /* 0x080fe2000001084e */
[----:B------:R-:W-:-:S03]  /*3c90*/  FFMA.FTZ R149, R50, R82, R149 ;  /* 0x0000005232957223 */ /* 0x000fc60000010095 */
[----:B------:R-:W-:Y:S02]  /*3ca0*/  F2FP.SATFINITE.E4M3.F32.PACK_AB_MERGE_C R51, R154, R79, R155 ;  /* 0x0000004f9a33723e */ /* 0x000fe4000480709b */
[----:B------:R-:W-:-:S07]  /*3cb0*/  F2FP.SATFINITE.E4M3.F32.PACK_AB_MERGE_C R50, R149, R78, R146 ;  /* 0x0000004e9532723e */ /* 0x000fce0004807092 */
.L_x_319:
[----:B------:R-:W-:Y:S05]  /*3cc0*/  BSYNC B2 ;  /* 0x0000000000027941 */ /* 0x000fea0003800000 */
.L_x_318:
[----:B------:R-:W-:Y:S02]  /*3cd0*/  ULDC.64 UR4, c[0x0][0x2d8] ;  /* 0x0000b60000047ab9 */ /* 0x000fe40000000a00 */
[----:B------:R-:W-:-:S04]  /*3ce0*/  IADD3 R76, P2, P6, R39, UR4, R144 ;  /* 0x00000004274c7c10 */ /* 0x000fc8000fe5e090 */
[----:B------:R-:W-:-:S05]  /*3cf0*/  IADD3.X R77, R106, UR5, R145, P2, P6 ;  /* 0x000000056a4d7c10 */ /* 0x000fca00097ec491 */
[----:B--2---:R3:W-:Y:S04]  /*3d00*/  STG.E.128 desc[UR42][R76.64], R48 ;  /* 0x000000304c007986 */ /* 0x0047e8000c101d2a */
.L_x_313:
[----:B------:R-:W-:Y:S05]  /*3d10*/  BSYNC B1 ;  /* 0x0000000000017941 */ /* 0x000fea0003800000 */
.L_x_312:
[----:B------:R-:W-:Y:S04]  /*3d20*/  BSSY B1, `(.L_x_320) ;  /* 0x00000ea000017945 */ /* 0x000fe80003800000 */
[----:B------:R-:W-:Y:S05]  /*3d30*/  @P3 BRA `(.L_x_321) ;  /* 0x0000000c00a03947 */ /* 0x000fea0003800000 */
[----:B---3--:R-:W-:Y:S01]  /*3d40*/  IADD3 R76, P2, P3, R46, R128, R16 ;  /* 0x000000802e4c7210 */ /* 0x008fe20007b5e010 */
[----:B------:R-:W-:Y:S03]  /*3d50*/  BSSY B2, `(.L_x_322) ;  /* 0x0000073000027945 */ /* 0x000fe60003800000 */
[----:B------:R-:W-:Y:S01]  /*3d60*/  IADD3.X R77, R4, R131, R17, P2, P3 ;  /* 0x00000083044d7210 */ /* 0x000fe200017e6411 */
[----:B------:R-:W-:Y:S08]  /*3d70*/  @P0 BRA `(.L_x_323) ;  /* 0x0000000400c00947 */ /* 0x000ff00003800000 */
        /* <DEDUP_REMOVED lines=9> */
[----:B------:R-:W-:Y:S02]  /*3e10*/  SHF.R.U32.HI R80, RZ, 0x10, R75 ;  /* 0x00000010ff507819 */ /* 0x000fe4000001164b */
[----:B------:R-:W-:-:S02]  /*3e20*/  LOP3.LUT R78, R75, 0xff0000ff, RZ, 0xc0, !PT ;  /* 0xff0000ff4b4e7812 */ /* 0x000fc400078ec0ff */
[----:B------:R-:W-:Y:S01]  /*3e30*/  SHF.L.U32 R75, R72, 0x8, RZ ;  /* 0x00000008484b7819 */ /* 0x000fe200000006ff */
[----:B------:R-:W-:Y:S01]  /*3e40*/  IMAD.U32 R80, R80, 0x10000, RZ ;  /* 0x0001000050507824 */ /* 0x000fe200078e00ff */
[----:B------:R-:W-:Y:S01]  /*3e50*/  LOP3.LUT R73, R74, 0xff00, R73, 0xf8, !PT ;  /* 0x0000ff004a497812 */ /* 0x000fe200078ef849 */
[----:B--2---:R-:W-:Y:S01]  /*3e60*/  IMAD.MOV.U32 R72, RZ, RZ, R48 ;  /* 0x000000ffff487224 */ /* 0x004fe200078e0030 */
[----:B------:R-:W-:Y:S01]  /*3e70*/  LOP3.LUT R75, R78, 0xff00, R75, 0xf8, !PT ;  /* 0x0000ff004e4b7812 */ /* 0x000fe200078ef84b */
[----:B------:R-:W-:Y:S01]  /*3e80*/  IMAD.U32 R74, R79, 0x10000, RZ ;  /* 0x000100004f4a7824 */ /* 0x000fe200078e00ff */
[----:B------:R-:W-:Y:S02]  /*3e90*/  F2FP.F16.E4M3.UNPACK_B R48, R49 ;  /* 0x00000031ff30723e */ /* 0x000fe400020006ff */
[----:B------:R-:W-:Y:S02]  /*3ea0*/  F2FP.F16.E4M3.UNPACK_B R78, R143.H1 ;  /* 0x0000008fff4e723e */ /* 0x000fe400030006ff */
[----:B------:R-:W-:-:S02]  /*3eb0*/  F2FP.F16.E4M3.UNPACK_B R49, R49.H1 ;  /* 0x00000031ff31723e */ /* 0x000fc400030006ff */
[----:B------:R-:W-:Y:S01]  /*3ec0*/  LOP3.LUT R82, R75, 0xff0000, R80, 0xf8, !PT ;  /* 0x00ff00004b527812 */ /* 0x000fe200078ef850 */
[--C-:B------:R-:W-:Y:S01]  /*3ed0*/  HADD2.F32 R81, -RZ, R78.reuse.H1_H1 ;  /* 0x3000004eff517230 */ /* 0x100fe20000004100 */
[-C--:B------:R-:W-:Y:S01]  /*3ee0*/  F2FP.F16.E4M3.UNPACK_B R75, R142.reuse.H1 ;  /* 0x0000008eff4b723e */ /* 0x080fe200030006ff */
[----:B------:R-:W-:Y:S01]  /*3ef0*/  HADD2.F32 R80, -RZ, R78.H0_H0 ;  /* 0x2000004eff507230 */ /* 0x000fe20000004100 */
[----:B------:R-:W-:Y:S01]  /*3f00*/  LOP3.LUT R79, R73, 0xff0000, R74, 0xf8, !PT ;  /* 0x00ff0000494f7812 */ /* 0x000fe200078ef84a */
[----:B------:R-:W-:Y:S01]  /*3f10*/  HADD2.F32 R74, -RZ, R49.H1_H1 ;  /* 0x30000031ff4a7230 */ /* 0x000fe20000004100 */
[----:B------:R-:W-:Y:S01]  /*3f20*/  F2FP.F16.E4M3.UNPACK_B R143, R143 ;  /* 0x0000008fff8f723e */ /* 0x000fe200020006ff */
[----:B------:R-:W-:Y:S01]  /*3f30*/  HADD2.F32 R78, -RZ, R75.H0_H0 ;  /* 0x2000004bff4e7230 */ /* 0x000fe20000004100 */
[----:B------:R-:W-:Y:S01]  /*3f40*/  F2FP.F16.E4M3.UNPACK_B R142, R142 ;  /* 0x0000008eff8e723e */ /* 0x000fe200020006ff */
[----:B------:R-:W-:Y:S02]  /*3f50*/  HADD2.F32 R73, -RZ, R48.H1_H1 ;  /* 0x30000030ff497230 */ /* 0x000fe40000004100 */
[----:B------:R-:W-:Y:S01]  /*3f60*/  FMUL.FTZ R144, R74, R81 ;  /* 0x000000514a907220 */ /* 0x000fe20000410000 */
[----:B------:R-:W-:-:S02]  /*3f70*/  HADD2.F32 R49, -RZ, R49.H0_H0 ;  /* 0x20000031ff317230 */ /* 0x000fc40000004100 */
[----:B------:R-:W-:Y:S02]  /*3f80*/  HADD2.F32 R75, -RZ, R75.H1_H1 ;  /* 0x3000004bff4b7230 */ /* 0x000fe40000004100 */
[----:B------:R-:W-:Y:S01]  /*3f90*/  FMUL.FTZ R83, R73, R80 ;  /* 0x0000005049537220 */ /* 0x000fe20000410000 */
[----:B------:R-:W-:Y:S02]  /*3fa0*/  HADD2.F32 R48, -RZ, R48.H0_H0 ;  /* 0x20000030ff307230 */ /* 0x000fe40000004100 */
[C---:B------:R-:W-:Y:S01]  /*3fb0*/  FMUL.FTZ R81, R49.reuse, R81 ;  /* 0x0000005131517220 */ /* 0x040fe20000410000 */
[-C--:B------:R-:W-:Y:S01]  /*3fc0*/  FFMA.FTZ R144, R49, R75.reuse, -R144 ;  /* 0x0000004b31907223 */ /* 0x080fe20000010890 */
[----:B------:R-:W-:Y:S01]  /*3fd0*/  F2FP.F16.E4M3.UNPACK_B R49, R72.H1 ;  /* 0x00000048ff31723e */ /* 0x000fe200030006ff */
[C---:B------:R-:W-:Y:S01]  /*3fe0*/  FMUL.FTZ R80, R48.reuse, R80 ;  /* 0x0000005030507220 */ /* 0x040fe20000410000 */
[----:B------:R-:W-:Y:S01]  /*3ff0*/  FFMA.FTZ R48, R48, R78, -R83 ;  /* 0x0000004e30307223 */ /* 0x000fe20000010853 */
[----:B------:R-:W-:Y:S01]  /*4000*/  F2FP.F16.E4M3.UNPACK_B R72, R72 ;  /* 0x00000048ff48723e */ /* 0x000fe200020006ff */
[----:B------:R-:W-:Y:S01]  /*4010*/  FFMA.FTZ R83, R74, R75, R81 ;  /* 0x0000004b4a537223 */ /* 0x000fe20000010051 */
[----:B------:R-:W-:Y:S01]  /*4020*/  FFMA.FTZ R145, R73, R78, R80 ;  /* 0x0000004e49917223 */ /* 0x000fe20000010050 */
[----:B------:R-:W-:-:S02]  /*4030*/  HADD2.F32 R78, -RZ, R143.H1_H1 ;  /* 0x3000008fff4e7230 */ /* 0x000fc40000004100 */
[--C-:B------:R-:W-:Y:S01]  /*4040*/  HADD2.F32 R73, -RZ, R49.reuse.H0_H0 ;  /* 0x20000031ff497230 */ /* 0x100fe20000004100 */
[----:B------:R-:W-:Y:S01]  /*4050*/  F2FP.SATFINITE.E4M3.F32.PACK_AB_MERGE_C R147, R83, R144, RZ ;  /* 0x000000905393723e */ /* 0x000fe200048070ff */
[----:B------:R-:W-:Y:S02]  /*4060*/  HADD2.F32 R74, -RZ, R49.H1_H1 ;  /* 0x30000031ff4a7230 */ /* 0x000fe40000004100 */
[--C-:B------:R-:W-:Y:S02]  /*4070*/  HADD2.F32 R49, -RZ, R72.reuse.H0_H0 ;  /* 0x20000048ff317230 */ /* 0x100fe40000004100 */
[-C--:B------:R-:W-:Y:S01]  /*4080*/  FMUL.FTZ R81, R73, R78.reuse ;  /* 0x0000004e49517220 */ /* 0x080fe20000410000 */
[----:B------:R-:W-:Y:S02]  /*4090*/  HADD2.F32 R143, -RZ, R143.H0_H0 ;  /* 0x2000008fff8f7230 */ /* 0x000fe40000004100 */
[----:B------:R-:W-:Y:S01]  /*40a0*/  FMUL.FTZ R80, R74, R78 ;  /* 0x0000004e4a507220 */ /* 0x000fe20000410000 */
[----:B------:R-:W-:-:S02]  /*40b0*/  HADD2.F32 R72, -RZ, R72.H1_H1 ;  /* 0x30000048ff487230 */ /* 0x000fc40000004100 */
[--C-:B------:R-:W-:Y:S02]  /*40c0*/  HADD2.F32 R75, -RZ, R142.reuse.H1_H1 ;  /* 0x3000008eff4b7230 */ /* 0x100fe40000004100 */
[----:B------:R-:W-:Y:S02]  /*40d0*/  HADD2.F32 R142, -RZ, R142.H0_H0 ;  /* 0x2000008eff8e7230 */ /* 0x000fe40000004100 */
[-C--:B------:R-:W-:Y:S01]  /*40e0*/  FMUL.FTZ R78, R72, R143.reuse ;  /* 0x0000008f484e7220 */ /* 0x080fe20000410000 */
[----:B------:R-:W-:Y:S01]  /*40f0*/  FMUL.FTZ R143, R49, R143 ;  /* 0x0000008f318f7220 */ /* 0x000fe20000410000 */
[-C--:B------:R-:W-:Y:S01]  /*4100*/  FFMA.FTZ R80, R73, R75.reuse, -R80 ;  /* 0x0000004b49507223 */ /* 0x080fe20000010850 */
[----:B------:R-:W-:Y:S01]  /*4110*/  FFMA.FTZ R81, R74, R75, R81 ;  /* 0x0000004b4a517223 */ /* 0x000fe20000010051 */
[-C--:B------:R-:W-:Y:S01]  /*4120*/  FFMA.FTZ R137, R49, R142.reuse, -R78 ;  /* 0x0000008e31897223 */ /* 0x080fe2000001084e */
[----:B------:R-:W-:Y:S01]  /*4130*/  FFMA.FTZ R142, R72, R142, R143 ;  /* 0x0000008e488e7223 */ /* 0x000fe2000001008f */
[----:B------:R-:W-:-:S02]  /*4140*/  F2FP.F16.E4M3.UNPACK_B R72, R51.H1 ;  /* 0x00000033ff48723e */ /* 0x000fc400030006ff */
[----:B------:R-:W-:Y:S02]  /*4150*/  F2FP.SATFINITE.E4M3.F32.PACK_AB_MERGE_C R146, R81, R80, RZ ;  /* 0x000000505192723e */ /* 0x000fe400048070ff */
[----:B------:R-:W-:Y:S01]  /*4160*/  F2FP.F16.E4M3.UNPACK_B R80, R82.H1 ;  /* 0x00000052ff50723e */ /* 0x000fe200030006ff */
[--C-:B------:R-:W-:Y:S01]  /*4170*/  HADD2.F32 R74, -RZ, R72.reuse.H1_H1 ;  /* 0x30000048ff4a7230 */ /* 0x100fe20000004100 */
[-C--:B------:R-:W-:Y:S01]  /*4180*/  F2FP.F16.E4M3.UNPACK_B R75, R79.reuse.H1 ;  /* 0x0000004fff4b723e */ /* 0x080fe200030006ff */
[----:B------:R-:W-:Y:S01]  /*4190*/  HADD2.F32 R73, -RZ, R72.H0_H0 ;  /* 0x20000048ff497230 */ /* 0x000fe20000004100 */
[----:B------:R-:W-:Y:S01]  /*41a0*/  F2FP.F16.E4M3.UNPACK_B R49, R50.H1 ;  /* 0x00000032ff31723e */ /* 0x000fe200030006ff */
[----:B------:R-:W-:Y:S01]  /*41b0*/  HADD2.F32 R83, -RZ, R80.H1_H1 ;  /* 0x30000050ff537230 */ /* 0x000fe20000004100 */
[----:B------:R-:W-:Y:S01]  /*41c0*/  F2FP.F16.E4M3.UNPACK_B R82, R82 ;  /* 0x00000052ff52723e */ /* 0x000fe200020006ff */
[----:B------:R-:W-:Y:S01]  /*41d0*/  HADD2.F32 R78, -RZ, R75.H1_H1 ;  /* 0x3000004bff4e7230 */ /* 0x000fe20000004100 */
[----:B------:R-:W-:Y:S01]  /*41e0*/  F2FP.F16.E4M3.UNPACK_B R79, R79 ;  /* 0x0000004fff4f723e */ /* 0x000fe200020006ff */
[----:B------:R-:W-:-:S02]  /*41f0*/  HADD2.F32 R72, -RZ, R49.H1_H1 ;  /* 0x30000031ff487230 */ /* 0x000fc40000004100 */
[-C--:B------:R-:W-:Y:S01]  /*4200*/  FMUL.FTZ R144, R74, R83.reuse ;  /* 0x000000534a907220 */ /* 0x080fe20000410000 */
[----:B------:R-:W-:Y:S02]  /*4210*/  HADD2.F32 R81, -RZ, R82.H1_H1 ;  /* 0x30000052ff517230 */ /* 0x000fe40000004100 */
[C---:B------:R-:W-:Y:S01]  /*4220*/  FMUL.FTZ R83, R73.reuse, R83 ;  /* 0x0000005349537220 */ /* 0x040fe20000410000 */
[----:B------:R-:W-:Y:S02]  /*4230*/  HADD2.F32 R49, -RZ, R49.H0_H0 ;  /* 0x20000031ff317230 */ /* 0x000fe40000004100 */
[----:B------:R-:W-:Y:S01]  /*4240*/  FFMA.FTZ R143, R73, R78, -R144 ;  /* 0x0000004e498f7223 */ /* 0x000fe20000010890 */
[----:B------:R-:W-:Y:S02]  /*4250*/  HADD2.F32 R73, -RZ, R79.H1_H1 ;  /* 0x3000004fff497230 */ /* 0x000fe40000004100 */
[----:B------:R-:W-:Y:S01]  /*4260*/  FMUL.FTZ R144, R72, R81 ;  /* 0x0000005148907220 */ /* 0x000fe20000410000 */
        /* <DEDUP_REMOVED lines=8> */
[----:B------:R-:W-:Y:S02]  /*42f0*/  HADD2.F32 R51, -RZ, R51.H1_H1 ;  /* 0x30000033ff337230 */ /* 0x000fe40000004100 */
        /* <DEDUP_REMOVED lines=14> */
[----:B------:R-:W-:Y:S01]  /*43e0*/  FFMA.FTZ R73, R50, R79, R73 ;  /* 0x0000004f32497223 */ /* 0x000fe20000010049 */
[----:B------:R-:W-:-:S02]  /*43f0*/  F2FP.SATFINITE.E4M3.F32.PACK_AB_MERGE_C R49, R145, R48, R147 ;  /* 0x000000309131723e */ /* 0x000fc40004807093 */
[----:B------:R-:W-:Y:S02]  /*4400*/  F2FP.SATFINITE.E4M3.F32.PACK_AB_MERGE_C R48, R142, R137, R146 ;  /* 0x000000898e30723e */ /* 0x000fe40004807092 */
[----:B------:R-:W-:Y:S02]  /*4410*/  F2FP.SATFINITE.E4M3.F32.PACK_AB_MERGE_C R50, R73, R74, R81 ;  /* 0x0000004a4932723e */ /* 0x000fe40004807051 */
[----:B------:R-:W-:-:S07]  /*4420*/  F2FP.SATFINITE.E4M3.F32.PACK_AB_MERGE_C R51, R80, R83, R78 ;  /* 0x000000535033723e */ /* 0x000fce000480704e */
.L_x_325:
[----:B------:R-:W-:Y:S05]  /*4430*/  BSYNC B3 ;  /* 0x0000000000037941 */ /* 0x000fea0003800000 */
.L_x_324:
[----:B------:R-:W-:Y:S02]  /*4440*/  ULDC.64 UR4, c[0x0][0x2d8] ;  /* 0x0000b60000047ab9 */ /* 0x000fe40000000a00 */
[----:B------:R-:W-:-:S04]  /*4450*/  IADD3 R72, P2, P3, R76, UR4, R100 ;  /* 0x000000044c487c10 */ /* 0x000fc8000fb5e064 */
[----:B------:R-:W-:-:S05]  /*4460*/  IADD3.X R73, R77, UR5, R36, P2, P3 ;  /* 0x000000054d497c10 */ /* 0x000fca00097e6424 */
[----:B--2---:R3:W-:Y:S04]  /*4470*/  STG.E.128 desc[UR42][R72.64], R48 ;  /* 0x0000003048007986 */ /* 0x0047e8000c101d2a */
.L_x_323:
[----:B------:R-:W-:Y:S05]  /*4480*/  BSYNC B2 ;  /* 0x0000000000027941 */ /* 0x000fea0003800000 */
.L_x_322:
[----:B------:R-:W-:Y:S05]  /*4490*/  @P1 BRA `(.L_x_321) ;  /* 0x0000000400c81947 */ /* 0x000fea0003800000 */
[----:B-123--:R1:W2:Y:S01]  /*44a0*/  LDS.128 R48, [R114+0x2d400] ;  /* 0x02d4000072307984 */ /* 0x00e2a20000000c00 */
[----:B------:R-:W-:Y:S01]  /*44b0*/  ISETP.GE.AND P2, PT, R236, R130, PT ;  /* 0x00000082ec00720c */ /* 0x000fe20003f46270 */
[----:B------:R-:W-:-:S12]  /*44c0*/  BSSY B2, `(.L_x_326) ;  /* 0x000006b000027945 */ /* 0x000fd80003800000 */
[----:B-1----:R-:W-:Y:S05]  /*44d0*/  @P2 BRA `(.L_x_327) ;  /* 0x0000000400a42947 */ /* 0x002fea0003800000 */
[----:B------:R-:W-:Y:S02]  /*44e0*/  SHF.R.U32.HI R74, RZ, 0x8, R69 ;  /* 0x00000008ff4a7819 */ /* 0x000fe40000011645 */
[----:B------:R-:W-:Y:S02]  /*44f0*/  SHF.R.U32.HI R68, RZ, 0x8, R71 ;  /* 0x00000008ff447819 */ /* 0x000fe40000011647 */
[----:B------:R-:W-:Y:S02]  /*4500*/  SHF.R.U32.HI R78, RZ, 0x10, R69 ;  /* 0x00000010ff4e7819 */ /* 0x000fe40000011645 */
[----:B------:R-:W-:Y:S01]  /*4510*/  LOP3.LUT R73, R69, 0xff0000ff, RZ, 0xc0, !PT ;  /* 0xff0000ff45497812 */ /* 0x000fe200078ec0ff */
[----:B--2---:R-:W-:Y:S01]  /*4520*/  IMAD.MOV.U32 R69, RZ, RZ, R50 ;  /* 0x000000ffff457224 */ /* 0x004fe200078e0032 */
[----:B------:R-:W-:Y:S01]  /*4530*/  SHF.R.U32.HI R75, RZ, 0x10, R71 ;  /* 0x00000010ff4b7819 */ /* 0x000fe20000011647 */
[----:B------:R-:W-:Y:S01]  /*4540*/  IMAD.SHL.U32 R50, R74, 0x100, RZ ;  /* 0x000001004a327824 */ /* 0x000fe200078e00ff */
[----:B------:R-:W-:Y:S01]  /*4550*/  MOV R70, R51 ;  /* 0x0000003300467202 */ /* 0x000fe20000000f00 */
[----:B------:R-:W-:Y:S01]  /*4560*/  IMAD.SHL.U32 R51, R68, 0x100, RZ ;  /* 0x0000010044337824 */ /* 0x000fe200078e00ff */
[----:B------:R-:W-:Y:S01]  /*4570*/  LOP3.LUT R72, R71, 0xff0000ff, RZ, 0xc0, !PT ;  /* 0xff0000ff47487812 */ /* 0x000fe200078ec0ff */
[----:B------:R-:W-:Y:S01]  /*4580*/  IMAD.U32 R71, R75, 0x10000, RZ ;  /* 0x000100004b477824 */ /* 0x000fe200078e00ff */
[----:B------:R-:W-:-:S02]  /*4590*/  LOP3.LUT R68, R73, 0xff00, R50, 0xf8, !PT ;  /* 0x0000ff0049447812 */ /* 0x000fc400078ef832 */
[----:B------:R-:W-:Y:S02]  /*45a0*/  LOP3.LUT R74, R72, 0xff00, R51, 0xf8, !PT ;  /* 0x0000ff00484a7812 */ /* 0x000fe400078ef833 */
[----:B------:R-:W-:Y:S02]  /*45b0*/  SHF.L.U32 R51, R78, 0x10, RZ ;  /* 0x000000104e337819 */ /* 0x000fe400000006ff */
[----:B------:R-:W-:Y:S02]  /*45c0*/  F2FP.F16.E4M3.UNPACK_B R72, R141.H1 ;  /* 0x0000008dff48723e */ /* 0x000fe400030006ff */
[-C--:B------:R-:W-:Y:S02]  /*45d0*/  F2FP.F16.E4M3.UNPACK_B R50, R49.reuse ;  /* 0x00000031ff32723e */ /* 0x080fe400020006ff */
[----:B------:R-:W-:Y:S01]  /*45e0*/  LOP3.LUT R78, R74, 0xff0000, R71, 0xf8, !PT ;  /* 0x00ff00004a4e7812 */ /* 0x000fe200078ef847 */
[----:B------:R-:W-:Y:S01]  /*45f0*/  HADD2.F32 R74, -RZ, R72.H0_H0 ;  /* 0x20000048ff4a7230 */ /* 0x000fe20000004100 */
[----:B------:R-:W-:Y:S01]  /*4600*/  LOP3.LUT R73, R68, 0xff0000, R51, 0xf8, !PT ;  /* 0x00ff000044497812 */ /* 0x000fe200078ef833 */
[----:B------:R-:W-:Y:S01]  /*4610*/  HADD2.F32 R51, -RZ, R50.H1_H1 ;  /* 0x30000032ff337230 */ /* 0x000fe20000004100 */
[----:B------:R-:W-:Y:S01]  /*4620*/  F2FP.F16.E4M3.UNPACK_B R71, R140.H1 ;  /* 0x0000008cff47723e */ /* 0x000fe200030006ff */
[----:B------:R-:W-:Y:S01]  /*4630*/  HADD2.F32 R75, -RZ, R72.H1_H1 ;  /* 0x30000048ff4b7230 */ /* 0x000fe20000004100 */
[----:B------:R-:W-:Y:S01]  /*4640*/  F2FP.F16.E4M3.UNPACK_B R49, R49.H1 ;  /* 0x00000031ff31723e */ /* 0x000fe200030006ff */
[----:B------:R-:W-:-:S02]  /*4650*/  HADD2.F32 R50, -RZ, R50.H0_H0 ;  /* 0x20000032ff327230 */ /* 0x000fc40000004100 */
[CC--:B------:R-:W-:Y:S01]  /*4660*/  FMUL.FTZ R79, R51.reuse, R74.reuse ;  /* 0x0000004a334f7220 */ /* 0x0c0fe20000410000 */
[----:B------:R-:W-:Y:S01]  /*4670*/  HADD2.F32 R72, -RZ, R71.H0_H0 ;  /* 0x20000047ff487230 */ /* 0x000fe20000004100 */
[----:B------:R-:W-:Y:S01]  /*4680*/  F2FP.F16.E4M3.UNPACK_B R141, R141 ;  /* 0x0000008dff8d723e */ /* 0x000fe200020006ff */
[--C-:B------:R-:W-:Y:S02]  /*4690*/  HADD2.F32 R68, -RZ, R49.reuse.H1_H1 ;  /* 0x30000031ff447230 */ /* 0x100fe40000004100 */
[C---:B------:R-:W-:Y:S01]  /*46a0*/  FMUL.FTZ R74, R50.reuse, R74 ;  /* 0x0000004a324a7220 */ /* 0x040fe20000410000 */
[----:B------:R-:W-:Y:S02]  /*46b0*/  HADD2.F32 R49, -RZ, R49.H0_H0 ;  /* 0x20000031ff317230 */ /* 0x000fe40000004100 */
[-C--:B------:R-:W-:Y:S01]  /*46c0*/  FFMA.FTZ R80, R50, R72.reuse, -R79 ;  /* 0x0000004832507223 */ /* 0x080fe2000001084f */
[----:B------:R-:W-:Y:S02]  /*46d0*/  HADD2.F32 R71, -RZ, R71.H1_H1 ;  /* 0x30000047ff477230 */ /* 0x000fe40000004100 */
[CC--:B------:R-:W-:Y:S01]  /*46e0*/  FMUL.FTZ R50, R68.reuse, R75.reuse ;  /* 0x0000004b44327220 */ /* 0x0c0fe20000410000 */
[----:B------:R-:W-:Y:S01]  /*46f0*/  FFMA.FTZ R81, R51, R72, R74 ;  /* 0x0000004833517223 */ /* 0x000fe2000001004a */
[C---:B------:R-:W-:Y:S01]  /*4700*/  FMUL.FTZ R75, R49.reuse, R75 ;  /* 0x0000004b314b7220 */ /* 0x040fe20000410000 */
[----:B------:R-:W-:Y:S01]  /*4710*/  F2FP.F16.E4M3.UNPACK_B R140, R140 ;  /* 0x0000008cff8c723e */ /* 0x000fe200020006ff */
[-C--:B------:R-:W-:Y:S01]  /*4720*/  FFMA.FTZ R82, R49, R71.reuse, -R50 ;  /* 0x0000004731527223 */ /* 0x080fe20000010832 */
[-C--:B------:R-:W-:Y:S01]  /*4730*/  F2FP.F16.E4M3.UNPACK_B R49, R48.reuse.H1 ;  /* 0x00000030ff31723e */ /* 0x080fe200030006ff */
[----:B------:R-:W-:Y:S01]  /*4740*/  FFMA.FTZ R83, R68, R71, R75 ;  /* 0x0000004744537223 */ /* 0x000fe2000001004b */
[----:B------:R-:W-:Y:S01]  /*4750*/  F2FP.F16.E4M3.UNPACK_B R48, R48 ;  /* 0x00000030ff30723e */ /* 0x000fe200020006ff */
[----:B------:R-:W-:-:S02]  /*4760*/  HADD2.F32 R71, -RZ, R141.H1_H1 ;  /* 0x3000008dff477230 */ /* 0x000fc40000004100 */
[--C-:B------:R-:W-:Y:S02]  /*4770*/  HADD2.F32 R50, -RZ, R49.reuse.H0_H0 ;  /* 0x20000031ff327230 */ /* 0x100fe40000004100 */
        /* <DEDUP_REMOVED lines=12> */
[----:B------:R-:W-:Y:S01]  /*4840*/  FFMA.FTZ R79, R49, R140, -R72 ;  /* 0x0000008c314f7223 */ /* 0x000fe20000010848 */
[----:B------:R-:W-:Y:S01]  /*4850*/  F2FP.F16.E4M3.UNPACK_B R49, R70.H1 ;  /* 0x00000046ff31723e */ /* 0x000fe200030006ff */
[----:B------:R-:W-:Y:S01]  /*4860*/  FFMA.FTZ R140, R48, R140, R141 ;  /* 0x0000008c308c7223 */ /* 0x000fe2000001008d */
[----:B------:R-:W-:-:S02]  /*4870*/  F2FP.F16.E4M3.UNPACK_B R72, R78.H1 ;  /* 0x0000004eff48723e */ /* 0x000fc400030006ff */
[----:B------:R-:W-:Y:S01]  /*4880*/  F2FP.SATFINITE.E4M3.F32.PACK_AB_MERGE_C R137, R74, R75, RZ ;  /* 0x0000004b4a89723e */ /* 0x000fe200048070ff */
[--C-:B------:R-:W-:Y:S01]  /*4890*/  HADD2.F32 R51, -RZ, R49.reuse.H1_H1 ;  /* 0x30000031ff337230 */ /* 0x100fe20000004100 */
[----:B------:R-:W-:Y:S01]  /*48a0*/  F2FP.F16.E4M3.UNPACK_B R68, R73.H1 ;  /* 0x00000049ff44723e */ /* 0x000fe200030006ff */
[----:B------:R-:W-:Y:S01]  /*48b0*/  HADD2.F32 R75, -RZ, R72.H1_H1 ;  /* 0x30000048ff4b7230 */ /* 0x000fe20000004100 */
[----:B------:R-:W-:Y:S01]  /*48c0*/  F2FP.F16.E4M3.UNPACK_B R48, R69.H1 ;  /* 0x00000045ff30723e */ /* 0x000fe200030006ff */
[----:B------:R-:W-:Y:S01]  /*48d0*/  HADD2.F32 R50, -RZ, R49.H0_H0 ;  /* 0x20000031ff327230 */ /* 0x000fe20000004100 */
[----:B------:R-:W-:Y:S01]  /*48e0*/  F2FP.F16.E4M3.UNPACK_B R78, R78 ;  /* 0x0000004eff4e723e */ /* 0x000fe200020006ff */
[----:B------:R-:W-:Y:S01]  /*48f0*/  HADD2.F32 R71, -RZ, R68.H1_H1 ;  /* 0x30000044ff477230 */ /* 0x000fe20000004100 */
[----:B------:R-:W-:Y:S01]  /*4900*/  F2FP.SATFINITE.E4M3.F32.PACK_AB_MERGE_C R141, R83, R82, RZ ;  /* 0x00000052538d723e */ /* 0x000fe200048070ff */
[----:B------:R-:W-:Y:S01]  /*4910*/  FMUL.FTZ R83, R51, R75 ;  /* 0x0000004b33537220 */ /* 0x000fe20000410000 */
[----:B------:R-:W-:Y:S01]  /*4920*/  F2FP.F16.E4M3.UNPACK_B R73, R73 ;  /* 0x00000049ff49723e */ /* 0x000fe200020006ff */
[----:B------:R-:W-:-:S02]  /*4930*/  HADD2.F32 R49, -RZ, R48.H1_H1 ;  /* 0x30000030ff317230 */ /* 0x000fc40000004100 */
[C---:B------:R-:W-:Y:S01]  /*4940*/  FMUL.FTZ R82, R50.reuse, R75 ;  /* 0x0000004b32527220 */ /* 0x040fe20000410000 */
[----:B------:R-:W-:Y:S02]  /*4950*/  HADD2.F32 R74, -RZ, R78.H1_H1 ;  /* 0x3000004eff4a7230 */ /* 0x000fe40000004100 */
[----:B------:R-:W-:Y:S01]  /*4960*/  FFMA.FTZ R83, R50, R71, -R83 ;  /* 0x0000004732537223 */ /* 0x000fe20000010853 */
[----:B------:R-:W-:Y:S01]  /*4970*/  HADD2.F32 R48, -RZ, R48.H0_H0 ;  /* 0x20000030ff307230 */ /* 0x000fe20000004100 */
[----:B------:R-:W-:Y:S01]  /*4980*/  F2FP.F16.E4M3.UNPACK_B R69, R69 ;  /* 0x00000045ff45723e */ /* 0x000fe200020006ff */
[----:B------:R-:W-:Y:S02]  /*4990*/  HADD2.F32 R50, -RZ, R73.H1_H1 ;  /* 0x30000049ff327230 */ /* 0x000fe40000004100 */
[----:B------:R-:W-:Y:S01]  /*49a0*/  FMUL.FTZ R75, R49, R74 ;  /* 0x0000004a314b7220 */ /* 0x000fe20000410000 */
        /* <DEDUP_REMOVED lines=8> */
[--C-:B------:R-:W-:Y:S02]  /*4a30*/  HADD2.F32 R49, -RZ, R70.reuse.H0_H0 ;  /* 0x20000046ff317230 */ /* 0x100fe40000004100 */
        /* <DEDUP_REMOVED lines=13> */
[----:B------:R-:W-:-:S02]  /*4b10*/  F2FP.SATFINITE.E4M3.F32.PACK_AB_MERGE_C R82, R82, R83, RZ ;  /* 0x000000535252723e */ /* 0x000fc400048070ff */
[----:B------:R-:W-:Y:S02]  /*4b20*/  F2FP.SATFINITE.E4M3.F32.PACK_AB_MERGE_C R74, R78, R51, R74 ;  /* 0x000000334e4a723e */ /* 0x000fe4000480704a */
[----:B------:R-:W-:Y:S02]  /*4b30*/  F2FP.SATFINITE.E4M3.F32.PACK_AB_MERGE_C R51, R71, R50, R82 ;  /* 0x000000324733723e */ /* 0x000fe40004807052 */
[----:B------:R-:W-:Y:S01]  /*4b40*/  F2FP.SATFINITE.E4M3.F32.PACK_AB_MERGE_C R49, R81, R80, R141 ;  /* 0x000000505131723e */ /* 0x000fe2000480708d */
[----:B------:R-:W-:Y:S01]  /*4b50*/  IMAD.MOV.U32 R50, RZ, RZ, R74 ;  /* 0x000000ffff327224 */ /* 0x000fe200078e004a */
[----:B------:R-:W-:-:S07]  /*4b60*/  F2FP.SATFINITE.E4M3.F32.PACK_AB_MERGE_C R48, R140, R79, R137 ;  /* 0x0000004f8c30723e */ /* 0x000fce0004807089 */
.L_x_327:
[----:B------:R-:W-:Y:S05]  /*4b70*/  BSYNC B2 ;  /* 0x0000000000027941 */ /* 0x000fea0003800000 */
.L_x_326:
[----:B------:R-:W-:Y:S02]  /*4b80*/  ULDC.64 UR4, c[0x0][0x2d8] ;  /* 0x0000b60000047ab9 */ /* 0x000fe40000000a00 */
[----:B------:R-:W-:-:S04]  /*4b90*/  IADD3 R68, P2, P3, R39, UR4, R76 ;  /* 0x0000000427447c10 */ /* 0x000fc8000fb5e04c */
[----:B------:R-:W-:-:S05]  /*4ba0*/  IADD3.X R69, R106, UR5, R77, P2, P3 ;  /* 0x000000056a457c10 */ /* 0x000fca00097e644d */
[----:B--2---:R4:W-:Y:S04]  /*4bb0*/  STG.E.128 desc[UR42][R68.64], R48 ;  /* 0x0000003044007986 */ /* 0x0049e8000c101d2a */
.L_x_321:
[----:B------:R-:W-:Y:S05]  /*4bc0*/  BSYNC B1 ;  /* 0x0000000000017941 */ /* 0x000fea0003800000 */
.L_x_320:
[----:B------:R-:W-:Y:S01]  /*4bd0*/  ISETP.NE.AND P2, PT, R148, RZ, PT ;  /* 0x000000ff9400720c */ /* 0x000fe20003f45270 */
[----:B------:R-:W-:-:S12]  /*4be0*/  BSSY B1, `(.L_x_328) ;  /* 0x00000ec000017945 */ /* 0x000fd80003800000 */
[----:B------:R-:W-:Y:S05]  /*4bf0*/  @P2 BRA `(.L_x_329) ;  /* 0x0000000c00a82947 */ /* 0x000fea0003800000 */
[----:B----4-:R-:W-:Y:S01]  /*4c00*/  IADD3 R68, P2, P3, R3, R128, R16 ;  /* 0x0000008003447210 */ /* 0x010fe20007b5e010 */
[----:B------:R-:W-:Y:S03]  /*4c10*/  BSSY B2, `(.L_x_330) ;  /* 0x0000075000027945 */ /* 0x000fe60003800000 */
[----:B------:R-:W-:Y:S01]  /*4c20*/  IADD3.X R69, R31, R131, R17, P2, P3 ;  /* 0x000000831f457210 */ /* 0x000fe200017e6411 */
[----:B------:R-:W-:Y:S08]  /*4c30*/  @P0 BRA `(.L_x_331) ;  /* 0x0000000400c80947 */ /* 0x000ff00003800000 */
[----:B-123--:R1:W2:Y:S01]  /*4c40*/  LDS.128 R48, [R114+0x2a400] ;  /* 0x02a4000072307984 */ /* 0x00e2a20000000c00 */
[----:B------:R-:W-:Y:S01]  /*4c50*/  ISETP.GE.AND P2, PT, R18, R130, PT ;  /* 0x000000821200720c */ /* 0x000fe20003f46270 */
[----:B------:R-:W-:-:S12]  /*4c60*/  BSSY B3, `(.L_x_332) ;  /* 0x000006b000037945 */ /* 0x000fd80003800000 */
[----:B-1----:R-:W-:Y:S05]  /*4c70*/  @P2 BRA `(.L_x_333) ;  /* 0x0000000400a42947 */ /* 0x002fea0003800000 */
[----:B------:R-:W-:Y:S01]  /*4c80*/  SHF.R.U32.HI R64, RZ, 0x8, R67 ;  /* 0x00000008ff407819 */ /* 0x000fe20000011643 */
[----:B--2---:R-:W-:Y:S01]  /*4c90*/  IMAD.MOV.U32 R66, RZ, RZ, R51 ;  /* 0x000000ffff427224 */ /* 0x004fe200078e0033 */
[--C-:B------:R-:W-:Y:S02]  /*4ca0*/  SHF.R.U32.HI R72, RZ, 0x8, R65.reuse ;  /* 0x00000008ff487819 */ /* 0x100fe40000011641 */
[----:B------:R-:W-:Y:S01]  /*4cb0*/  SHF.R.U32.HI R74, RZ, 0x10, R65 ;  /* 0x00000010ff4a7819 */ /* 0x000fe20000011641 */
[----:B------:R-:W-:Y:S01]  /*4cc0*/  IMAD.SHL.U32 R51, R64, 0x100, RZ ;  /* 0x0000010040337824 */ /* 0x000fe200078e00ff */
[----:B------:R-:W-:Y:S02]  /*4cd0*/  LOP3.LUT R71, R65, 0xff0000ff, RZ, 0xc0, !PT ;  /* 0xff0000ff41477812 */ /* 0x000fe400078ec0ff */
[----:B------:R-:W-:Y:S01]  /*4ce0*/  MOV R65, R50 ;  /* 0x0000003200417202 */ /* 0x000fe20000000f00 */
[----:B------:R-:W-:Y:S01]  /*4cf0*/  IMAD.SHL.U32 R50, R72, 0x100, RZ ;  /* 0x0000010048327824 */ /* 0x000fe200078e00ff */
[----:B------:R-:W-:-:S02]  /*4d00*/  LOP3.LUT R70, R67, 0xff0000ff, RZ, 0xc0, !PT ;  /* 0xff0000ff43467812 */ /* 0x000fc400078ec0ff */
[----:B------:R-:W-:Y:S02]  /*4d10*/  SHF.R.U32.HI R73, RZ, 0x10, R67 ;  /* 0x00000010ff497819 */ /* 0x000fe40000011643 */
[----:B------:R-:W-:Y:S01]  /*4d20*/  LOP3.LUT R72, R70, 0xff00, R51, 0xf8, !PT ;  /* 0x0000ff0046487812 */ /* 0x000fe200078ef833 */
[----:B------:R-:W-:Y:S01]  /*4d30*/  IMAD.U32 R51, R74, 0x10000, RZ ;  /* 0x000100004a337824 */ /* 0x000fe200078e00ff */
[----:B------:R-:W-:Y:S02]  /*4d40*/  LOP3.LUT R64, R71, 0xff00, R50, 0xf8, !PT ;  /* 0x0000ff0047407812 */ /* 0x000fe400078ef832 */
[----:B------:R-:W-:Y:S02]  /*4d50*/  SHF.L.U32 R67, R73, 0x10, RZ ;  /* 0x0000001049437819 */ /* 0x000fe400000006ff */
[----:B------:R-:W-:Y:S02]  /*4d60*/  F2FP.F16.E4M3.UNPACK_B R70, R139.H1 ;  /* 0x0000008bff46723e */ /* 0x000fe400030006ff */
[----:B------:R-:W-:-:S02]  /*4d70*/  F2FP.F16.E4M3.UNPACK_B R50, R49 ;  /* 0x00000031ff32723e */ /* 0x000fc400020006ff */
[----:B------:R-:W-:Y:S01]  /*4d80*/  LOP3.LUT R74, R72, 0xff0000, R67, 0xf8, !PT ;  /* 0x00ff0000484a7812 */ /* 0x000fe200078ef843 */
[----:B------:R-:W-:Y:S01]  /*4d90*/  HADD2.F32 R72, -RZ, R70.H0_H0 ;  /* 0x20000046ff487230 */ /* 0x000fe20000004100 */
[----:B------:R-:W-:Y:S01]  /*4da0*/  LOP3.LUT R71, R64, 0xff0000, R51, 0xf8, !PT ;  /* 0x00ff000040477812 */ /* 0x000fe200078ef833 */
[----:B------:R-:W-:Y:S01]  /*4db0*/  HADD2.F32 R51, -RZ, R50.H1_H1 ;  /* 0x30000032ff337230 */ /* 0x000fe20000004100 */
[----:B------:R-:W-:Y:S01]  /*4dc0*/  F2FP.F16.E4M3.UNPACK_B R67, R138.H1 ;  /* 0x0000008aff43723e */ /* 0x000fe200030006ff */
[----:B------:R-:W-:Y:S01]  /*4dd0*/  HADD2.F32 R73, -RZ, R70.H1_H1 ;  /* 0x30000046ff497230 */ /* 0x000fe20000004100 */
[----:B------:R-:W-:Y:S01]  /*4de0*/  F2FP.F16.E4M3.UNPACK_B R49, R49.H1 ;  /* 0x00000031ff31723e */ /* 0x000fe200030006ff */
[----:B------:R-:W-:Y:S02]  /*4df0*/  HADD2.F32 R50, -RZ, R50.H0_H0 ;  /* 0x20000032ff327230 */ /* 0x000fe40000004100 */
[----:B------:R-:W-:Y:S01]  /*4e00*/  FMUL.FTZ R75, R51, R72 ;  /* 0x00000048334b7220 */ /* 0x000fe20000410000 */
[----:B------:R-:W-:Y:S01]  /*4e10*/  HADD2.F32 R70, -RZ, R67.H0_H0 ;  /* 0x20000043ff467230 */ /* 0x000fe20000004100 */
[----:B------:R-:W-:Y:S01]  /*4e20*/  F2FP.F16.E4M3.UNPACK_B R139, R139 ;  /* 0x0000008bff8b723e */ /* 0x000fe200020006ff */
[----:B------:R-:W-:-:S02]  /*4e30*/  HADD2.F32 R64, -RZ, R49.H1_H1 ;  /* 0x30000031ff407230 */ /* 0x000fc40000004100 */
        /* <DEDUP_REMOVED lines=39> */
[----:B------:R-:W-:Y:S01]  /*50b0*/  F2FP.F16.E4M3.UNPACK_B R71, R71 ;  /* 0x00000047ff47723e */ /* 0x000fe200020006ff */
[----:B------:R-:W-:Y:S01]  /*50c0*/  FMUL.FTZ R79, R51, R73 ;  /* 0x00000049334f7220 */ /* 0x000fe20000410000 */
        /* <DEDUP_REMOVED lines=36> */
.L_x_333:
[----:B------:R-:W-:Y:S05]  /*5310*/  BSYNC B3 ;  /* 0x0000000000037941 */ /* 0x000fea0003800000 */
.L_x_332:
[----:B------:R-:W-:Y:S02]  /*5320*/  ULDC.64 UR4, c[0x0][0x2d8] ;  /* 0x0000b60000047ab9 */ /* 0x000fe40000000a00 */
[----:B------:R-:W-:-:S04]  /*5330*/  IADD3 R64, P2, P3, R68, UR4, R100 ;  /* 0x0000000444407c10 */ /* 0x000fc8000fb5e064 */
[----:B------:R-:W-:-:S05]  /*5340*/  IADD3.X R65, R69, UR5, R36, P2, P3 ;  /* 0x0000000545417c10 */ /* 0x000fca00097e6424 */
[----:B--2---:R4:W-:Y:S04]  /*5350*/  STG.E.128 desc[UR42][R64.64], R48 ;  /* 0x0000003040007986 */ /* 0x0049e8000c101d2a */
.L_x_331:
[----:B------:R-:W-:Y:S05]  /*5360*/  BSYNC B2 ;  /* 0x0000000000027941 */ /* 0x000fea0003800000 */
.L_x_330:
[----:B------:R-:W-:Y:S05]  /*5370*/  @P1 BRA `(.L_x_329) ;  /* 0x0000000400c81947 */ /* 0x000fea0003800000 */
[----:B-1234-:R1:W2:Y:S01]  /*5380*/  LDS.128 R48, [R114+0x2e400] ;  /* 0x02e4000072307984 */ /* 0x01e2a20000000c00 */
[----:B------:R-:W-:Y:S01]  /*5390*/  ISETP.GE.AND P2, PT, R236, R130, PT ;  /* 0x00000082ec00720c */ /* 0x000fe20003f46270 */
[----:B------:R-:W-:-:S12]  /*53a0*/  BSSY B2, `(.L_x_334) ;  /* 0x000006b000027945 */ /* 0x000fd80003800000 */
[----:B-1----:R-:W-:Y:S05]  /*53b0*/  @P2 BRA `(.L_x_335) ;  /* 0x0000000400a42947 */ /* 0x002fea0003800000 */
[----:B------:R-:W-:Y:S01]  /*53c0*/  SHF.R.U32.HI R65, RZ, 0x8, R63 ;  /* 0x00000008ff417819 */ /* 0x000fe2000001163f */
[----:B--2---:R-:W-:Y:S01]  /*53d0*/  IMAD.MOV.U32 R62, RZ, RZ, R51 ;  /* 0x000000ffff3e7224 */ /* 0x004fe200078e0033 */
[----:B------:R-:W-:Y:S02]  /*53e0*/  SHF.R.U32.HI R70, RZ, 0x8, R61 ;  /* 0x00000008ff467819 */ /* 0x000fe4000001163d */
[----:B------:R-:W-:Y:S02]  /*53f0*/  LOP3.LUT R64, R63, 0xff0000ff, RZ, 0xc0, !PT ;  /* 0xff0000ff3f407812 */ /* 0x000fe400078ec0ff */
[----:B------:R-:W-:Y:S01]  /*5400*/  SHF.R.U32.HI R66, RZ, 0x10, R63 ;  /* 0x00000010ff427819 */ /* 0x000fe2000001163f */
[----:B------:R-:W-:Y:S01]  /*5410*/  IMAD.SHL.U32 R63, R65, 0x100, RZ ;  /* 0x00000100413f7824 */ /* 0x000fe200078e00ff */
[----:B------:R-:W-:Y:S02]  /*5420*/  LOP3.LUT R60, R61, 0xff0000ff, RZ, 0xc0, !PT ;  /* 0xff0000ff3d3c7812 */ /* 0x000fe400078ec0ff */
[----:B------:R-:W-:Y:S01]  /*5430*/  SHF.R.U32.HI R67, RZ, 0x10, R61 ;  /* 0x00000010ff437819 */ /* 0x000fe2000001163d */
[----:B------:R-:W-:Y:S01]  /*5440*/  IMAD.U32 R66, R66, 0x10000, RZ ;  /* 0x0001000042427824 */ /* 0x000fe200078e00ff */
[----:B------:R-:W-:Y:S01]  /*5450*/  SHF.L.U32 R51, R70, 0x8, RZ ;  /* 0x0000000846337819 */ /* 0x000fe200000006ff */
[----:B------:R-:W-:Y:S01]  /*5460*/  IMAD.MOV.U32 R61, RZ, RZ, R50 ;  /* 0x000000ffff3d7224 */ /* 0x000fe200078e0032 */
[----:B------:R-:W-:-:S02]  /*5470*/  LOP3.LUT R63, R64, 0xff00, R63, 0xf8, !PT ;  /* 0x0000ff00403f7812 */ /* 0x000fc400078ef83f */
[----:B------:R-:W-:Y:S01]  /*5480*/  LOP3.LUT R51, R60, 0xff00, R51, 0xf8, !PT ;  /* 0x0000ff003c337812 */ /* 0x000fe200078ef833 */
[----:B------:R-:W-:Y:S01]  /*5490*/  IMAD.U32 R60, R67, 0x10000, RZ ;  /* 0x00010000433c7824 */ /* 0x000fe200078e00ff */
        /* <DEDUP_REMOVED lines=88> */
[----:B------:R-:W-:Y:S02]  /*5a20*/  F2FP.SATFINITE.E4M3.F32.PACK_AB_MERGE_C R49, R73, R72, R77 ;  /* 0x000000484931723e */ /* 0x000fe4000480704d */
[----:B------:R-:W-:Y:S02]  /*5a30*/  F2FP.SATFINITE.E4M3.F32.PACK_AB_MERGE_C R48, R134, R71, R76 ;  /* 0x000000478630723e */ /* 0x000fe4000480704c */
[----:B------:R-:W-:-:S07]  /*5a40*/  MOV R50, R66 ;  /* 0x0000004200327202 */ /* 0x000fce0000000f00 */
.L_x_335:
[----:B------:R-:W-:Y:S05]  /*5a50*/  BSYNC B2 ;  /* 0x0000000000027941 */ /* 0x000fea0003800000 */
.L_x_334:
[----:B------:R-:W-:Y:S02]  /*5a60*/  ULDC.64 UR4, c[0x0][0x2d8] ;  /* 0x0000b60000047ab9 */ /* 0x000fe40000000a00 */
[----:B------:R-:W-:-:S04]  /*5a70*/  IADD3 R60, P2, P3, R39, UR4, R68 ;  /* 0x00000004273c7c10 */ /* 0x000fc8000fb5e044 */
[----:B------:R-:W-:-:S05]  /*5a80*/  IADD3.X R61, R106, UR5, R69, P2, P3 ;  /* 0x000000056a3d7c10 */ /* 0x000fca00097e6445 */
[----:B--2---:R1:W-:Y:S04]  /*5a90*/  STG.E.128 desc[UR42][R60.64], R48 ;  /* 0x000000303c007986 */ /* 0x0043e8000c101d2a */
.L_x_329:
[----:B------:R-:W-:Y:S05]  /*5aa0*/  BSYNC B1 ;  /* 0x0000000000017941 */ /* 0x000fea0003800000 */
.L_x_328:
[----:B------:R-:W-:Y:S05]  /*5ab0*/  @P4 BRA `(.L_x_336) ;  /* 0x0000005800884947 */ /* 0x000fea0003800000 */
[----:B------:R-:W-:Y:S01]  /*5ac0*/  IADD3 R128, P2, P3, R113, R128, R16 ;  /* 0x0000008071807210 */ /* 0x000fe20007b5e010 */
[----:B------:R-:W-:Y:S03]  /*5ad0*/  BSSY B1, `(.L_x_337) ;  /* 0x0000075000017945 */ /* 0x000fe60003800000 */
[----:B------:R-:W-:Y:S01]  /*5ae0*/  IADD3.X R131, R112, R131, R17, P2, P3 ;  /* 0x0000008370837210 */ /* 0x000fe200017e6411 */
[----:B------:R-:W-:Y:S08]  /*5af0*/  @P0 BRA `(.L_x_338) ;  /* 0x0000000400c80947 */ /* 0x000ff00003800000 */
[----:B-1234-:R1:W2:Y:S01]  /*5b00*/  LDS.128 R48, [R114+0x2b400] ;  /* 0x02b4000072307984 */ /* 0x01e2a20000000c00 */
        /* <DEDUP_REMOVED lines=9> */
[----:B------:R-:W-:Y:S01]  /*5ba0*/  SHF.R.U32.HI R63, RZ, 0x10, R57 ;  /* 0x00000010ff3f7819 */ /* 0x000fe20000011639 */
[----:B------:R-:W-:Y:S01]  /*5bb0*/  IMAD.U32 R62, R62, 0x10000, RZ ;  /* 0x000100003e3e7824 */ /* 0x000fe200078e00ff */
[----:B------:R-:W-:Y:S01]  /*5bc0*/  LOP3.LUT R60, R59, 0xff0000ff, RZ, 0xc0, !PT ;  /* 0xff0000ff3b3c7812 */ /* 0x000fe200078ec0ff */
[----:B------:R-:W-:Y:S01]  /*5bd0*/  IMAD.MOV.U32 R57, RZ, RZ, R50 ;  /* 0x000000ffff397224 */ /* 0x000fe200078e0032 */
[----:B------:R-:W-:-:S02]  /*5be0*/  SHF.L.U32 R59, R61, 0x8, RZ ;  /* 0x000000083d3b7819 */ /* 0x000fc400000006ff */
[----:B------:R-:W-:Y:S01]  /*5bf0*/  LOP3.LUT R51, R56, 0xff00, R51, 0xf8, !PT ;  /* 0x0000ff0038337812 */ /* 0x000fe200078ef833 */
[----:B------:R-:W-:Y:S01]  /*5c00*/  IMAD.U32 R56, R63, 0x10000, RZ ;  /* 0x000100003f387824 */ /* 0x000fe200078e00ff */
[----:B------:R-:W-:Y:S02]  /*5c10*/  LOP3.LUT R59, R60, 0xff00, R59, 0xf8, !PT ;  /* 0x0000ff003c3b7812 */ /* 0x000fe400078ef83b */
        /* <DEDUP_REMOVED lines=91> */
.L_x_340:
[----:B------:R-:W-:Y:S05]  /*61d0*/  BSYNC B2 ;  /* 0x0000000000027941 */ /* 0x000fea0003800000 */
.L_x_339:
[----:B------:R-:W-:Y:S02]  /*61e0*/  ULDC.64 UR4, c[0x0][0x2d8] ;  /* 0x0000b60000047ab9 */ /* 0x000fe40000000a00 */
[----:B------:R-:W-:-:S04]  /*61f0*/  IADD3 R56, P2, P3, R128, UR4, R100 ;  /* 0x0000000480387c10 */ /* 0x000fc8000fb5e064 */
[----:B------:R-:W-:-:S05]  /*6200*/  IADD3.X R57, R131, UR5, R36, P2, P3 ;  /* 0x0000000583397c10 */ /* 0x000fca00097e6424 */
[----:B--2---:R1:W-:Y:S04]  /*6210*/  STG.E.128 desc[UR42][R56.64], R48 ;  /* 0x0000003038007986 */ /* 0x0043e8000c101d2a */
.L_x_338:
[----:B------:R-:W-:Y:S05]  /*6220*/  BSYNC B1 ;  /* 0x0000000000017941 */ /* 0x000fea0003800000 */
.L_x_337:
[----:B------:R-:W-:Y:S05]  /*6230*/  @P1 BRA `(.L_x_336) ;  /* 0x0000005000a81947 */ /* 0x000fea0003800000 */
[----:B-1234-:R1:W2:Y:S01]  /*6240*/  LDS.128 R48, [R114+0x2f400] ;  /* 0x02f4000072307984 */ /* 0x01e2a20000000c00 */
        /* <DEDUP_REMOVED lines=108> */
.L_x_342:
[----:B------:R-:W-:Y:S05]  /*6910*/  BSYNC B1 ;  /* 0x0000000000017941 */ /* 0x000fea0003800000 */
.L_x_341:
[----:B------:R-:W-:Y:S02]  /*6920*/  ULDC.64 UR4, c[0x0][0x2d8] ;  /* 0x0000b60000047ab9 */ /* 0x000fe40000000a00 */
[----:B------:R-:W-:-:S04]  /*6930*/  IADD3 R128, P2, P3, R39, UR4, R128 ;  /* 0x0000000427807c10 */ /* 0x000fc8000fb5e080 */
[----:B------:R-:W-:-:S05]  /*6940*/  IADD3.X R129, R106, UR5, R131, P2, P3 ;  /* 0x000000056a817c10 */ /* 0x000fca00097e6483 */
[----:B--2---:R1:W-:Y:S01]  /*6950*/  STG.E.128 desc[UR42][R128.64], R48 ;  /* 0x0000003080007986 */ /* 0x0043e2000c101d2a */
[----:B------:R-:W-:Y:S05]  /*6960*/  BRA `(.L_x_336) ;  /* 0x0000004800dc7947 */ /* 0x000fea0003800000 */
.L_x_300:
[----:B------:R-:W-:Y:S02]  /*6970*/  ISETP.GE.AND P5, PT, R22, R118, PT ;  /* 0x000000761600720c */ /* 0x000fe40003fa6270 */
[----:B------:R-:W-:Y:S02]  /*6980*/  P2R R61, PR, RZ, 0x1 ;  /* 0x00000001ff3d7803 */ /* 0x000fe40000000000 */
[----:B------:R-:W-:-:S13]  /*6990*/  ISETP.GE.OR P5, PT, R16, R130, P5 ;  /* 0x000000821000720c */ /* 0x000fda0002fa6670 */
[----:B------:R-:W0:Y:S08]  /*69a0*/  @!P5 LDC.64 R56, c[0x0][0x3c8] ;  /* 0x0000f200ff38db82 */ /* 0x000e300000000a00 */
[----:B------:R-:W1:Y:S01]  /*69b0*/  @!P5 LDC.64 R58, c[0x0][0x3e0] ;  /* 0x0000f800ff3adb82 */ /* 0x000e620000000a00 */
[----:B0-----:R-:W-:-:S04]  /*69c0*/  @!P5 IADD3 R56, P2, P3, R94, R56, R48 ;  /* 0x000000385e38d210 */ /* 0x001fc80007b5e030 */
[----:B------:R-:W-:Y:S02]  /*69d0*/  @!P5 IADD3.X R57, R34, R57, R109, P2, P3 ;  /* 0x000000392239d210 */ /* 0x000fe400017e646d */
[----:B------:R-:W-:-:S04]  /*69e0*/  ISETP.GE.AND P2, PT, R235, R118, PT ;  /* 0x00000076eb00720c */ /* 0x000fc80003f46270 */
[----:B------:R-:W-:-:S13]  /*69f0*/  ISETP.GE.OR P2, PT, R16, R130, P2 ;  /* 0x000000821000720c */ /* 0x000fda0001746670 */
[----:B------:R-:W0:Y:S01]  /*6a00*/  @!P2 LDC.64 R54, c[0x0][0x3d8] ;  /* 0x0000f600ff36ab82 */ /* 0x000e220000000a00 */
[----:B------:R-:W-:Y:S02]  /*6a10*/  @!P2 IMAD.MOV.U32 R49, RZ, RZ, R109 ;  /* 0x000000ffff31a224 */ /* 0x000fe400078e006d */
[----:B------:R-:W-:-:S05]  /*6a20*/  @!P2 IMAD.MOV.U32 R51, RZ, RZ, R124 ;  /* 0x000000ffff33a224 */ /* 0x000fca00078e007c */
[----:B------:R-:W2:Y:S08]  /*6a30*/  @!P2 LDC.64 R80, c[0x0][0x3c8] ;  /* 0x0000f200ff50ab82 */ /* 0x000eb00000000a00 */
[----:B------:R-:W3:Y:S01]  /*6a40*/  @!P2 LDC.64 R82, c[0x0][0x3e0] ;  /* 0x0000f800ff52ab82 */ /* 0x000ee20000000a00 */
[----:B0-----:R-:W-:-:S04]  /*6a50*/  @!P2 IMAD.WIDE.U32 R52, R54, 0x60, R48 ;  /* 0x000000603634a825 */ /* 0x001fc800078e0030 */
[----:B------:R-:W-:Y:S01]  /*6a60*/  @!P2 IMAD R55, R55, 0x60, RZ ;  /* 0x000000603737a824 */ /* 0x000fe200078e02ff */
[----:B--2---:R-:W-:-:S04]  /*6a70*/  @!P2 IADD3 R80, P3, P4, R94, R80, R52 ;  /* 0x000000505e50a210 */ /* 0x004fc80007c7e034 */
[----:B------:R-:W-:-:S04]  /*6a80*/  @!P2 IADD3 R55, R53, R55, RZ ;  /* 0x000000373537a210 */ /* 0x000fc80007ffe0ff */
[----:B------:R-:W-:Y:S02]  /*6a90*/  @!P2 IADD3.X R81, R34, R81, R55, P3, P4 ;  /* 0x000000512251a210 */ /* 0x000fe40001fe8437 */
[----:B------:R-:W0:Y:S02]  /*6aa0*/  @!P2 LDC.64 R54, c[0x0][0x3e8] ;  /* 0x0000fa00ff36ab82 */ /* 0x000e240000000a00 */
[----:B0-----:R-:W-:-:S04]  /*6ab0*/  @!P2 IMAD.WIDE.U32 R52, R54, 0x60, R50 ;  /* 0x000000603634a825 */ /* 0x001fc800078e0032 */
[----:B------:R-:W-:Y:S01]  /*6ac0*/  @!P2 IMAD R55, R55, 0x60, RZ ;  /* 0x000000603737a824 */ /* 0x000fe200078e02ff */
[----:B---3--:R-:W-:-:S03]  /*6ad0*/  @!P2 IADD3 R82, P3, P4, R88, R82, R52 ;  /* 0x000000525852a210 */ /* 0x008fc60007c7e034 */
[----:B------:R-:W-:-:S05]  /*6ae0*/  @!P2 IMAD.IADD R54, R53, 0x1, R55 ;  /* 0x000000013536a824 */ /* 0x000fca00078e0237 */
[----:B------:R-:W-:Y:S02]  /*6af0*/  @!P2 IADD3.X R83, R103, R83, R54, P3, P4 ;  /* 0x000000536753a210 */ /* 0x000fe40001fe8436 */
[----:B-1----:R-:W-:-:S04]  /*6b00*/  @!P5 IADD3 R58, P3, P4, R88, R58, R50 ;  /* 0x0000003a583ad210 */ /* 0x002fc80007c7e032 */
[----:B------:R-:W-:Y:S02]  /*6b10*/  @!P5 IADD3.X R59, R103, R59, R124, P3, P4 ;  /* 0x0000003b673bd210 */ /* 0x000fe40001fe847c */
[----:B------:R-:W-:-:S04]  /*6b20*/  ISETP.GE.AND P4, PT, R234, R118, PT ;  /* 0x00000076ea00720c */ /* 0x000fc80003f86270 */
[----:B------:R-:W-:-:S13]  /*6b30*/  ISETP.GE.OR P4, PT, R16, R130, P4 ;  /* 0x000000821000720c */ /* 0x000fda0002786670 */
[----:B------:R-:W-:Y:S01]  /*6b40*/  @!P4 IADD3 R55, P3, P6, R94, R48, R14 ;  /* 0x000000305e37c210 */ /* 0x000fe20007e7e00e */
[----:B------:R-:W0:Y:S03]  /*6b50*/  @!P4 LDC.64 R64, c[0x0][0x3c8] ;  /* 0x0000f200ff40cb82 */ /* 0x000e260000000a00 */
[----:B------:R-:W-:Y:S02]  /*6b60*/  @!P4 IADD3.X R60, R34, R109, R20, P3, P6 ;  /* 0x0000006d223cc210 */ /* 0x000fe40001fec414 */
[----:B------:R-:W-:-:S03]  /*6b70*/  ISETP.GE.AND P3, PT, R233, R118, PT ;  /* 0x00000076e900720c */ /* 0x000fc60003f66270 */
[----:B------:R-:W1:Y:S01]  /*6b80*/  @!P4 LDC.64 R66, c[0x0][0x3e0] ;  /* 0x0000f800ff42cb82 */ /* 0x000e620000000a00 */
[----:B------:R-:W-:-:S13]  /*6b90*/  ISETP.GE.OR P3, PT, R16, R130, P3 ;  /* 0x000000821000720c */ /* 0x000fda0001f66670 */
[----:B------:R-:W-:Y:S01]  /*6ba0*/  @!P3 IADD3 R49, P0, P6, R94, R13, R48 ;  /* 0x0000000d5e31b210 */ /* 0x000fe20007e1e030 */
[----:B------:R-:W2:Y:S03]  /*6bb0*/  @!P3 LDC.64 R68, c[0x0][0x3c8] ;  /* 0x0000f200ff44bb82 */ /* 0x000ea60000000a00 */
[----:B------:R-:W-:Y:S02]  /*6bc0*/  @!P3 IADD3.X R52, R34, R15, R109, P0, P6 ;  /* 0x0000000f2234b210 */ /* 0x000fe400007ec46d */
[----:B------:R-:W-:-:S03]  /*6bd0*/  @!P4 IADD3 R53, P0, P6, R88, R50, R9 ;  /* 0x000000325835c210 */ /* 0x000fc60007e1e009 */
[----:B------:R-:W3:Y:S01]  /*6be0*/  @!P3 LDC.64 R84, c[0x0][0x3e0] ;  /* 0x0000f800ff54bb82 */ /* 0x000ee20000000a00 */
[----:B------:R-:W-:Y:S02]  /*6bf0*/  @!P4 IADD3.X R54, R103, R124, R11, P0, P6 ;  /* 0x0000007c6736c210 */ /* 0x000fe400007ec40b */
[----:B------:R-:W-:-:S04]  /*6c00*/  @!P3 IADD3 R51, P0, P6, R88, R8, R50 ;  /* 0x000000085833b210 */ /* 0x000fc80007e1e032 */
[----:B------:R-:W-:Y:S02]  /*6c10*/  @!P3 IADD3.X R48, R103, R10, R124, P0, P6 ;  /* 0x0000000a6730b210 */ /* 0x000fe400007ec47c */
[----:B0-----:R-:W-:Y:S02]  /*6c20*/  @!P4 IADD3 R64, P6, R55, R64, RZ ;  /* 0x000000403740c210 */ /* 0x001fe40007fde0ff */
[----:B------:R-:W-:Y:S02]  /*6c30*/  CS2R R62, SRZ ;  /* 0x00000000003e7805 */ /* 0x000fe4000001ff00 */
[----:B------:R-:W-:Y:S01]  /*6c40*/  ISETP.NE.AND P0, PT, R61, RZ, PT ;  /* 0x000000ff3d00720c */ /* 0x000fe20003f05270 */
[----:B------:R-:W-:Y:S01]  /*6c50*/  @!P4 IMAD.X R65, R60, 0x1, R65, P6 ;  /* 0x000000013c41c824 */ /* 0x000fe200030e0641 */
[----:B-1----:R-:W-:-:S04]  /*6c60*/  @!P4 IADD3 R66, P6, R53, R66, RZ ;  /* 0x000000423542c210 */ /* 0x002fc80007fde0ff */
[----:B------:R-:W-:Y:S02]  /*6c70*/  @!P4 IADD3.X R67, R54, R67, RZ, P6, !PT ;  /* 0x000000433643c210 */ /* 0x000fe400037fe4ff */
[----:B------:R-:W-:Y:S02]  /*6c80*/  CS2R R54, SRZ ;  /* 0x0000000000367805 */ /* 0x000fe4000001ff00 */
[----:B--2---:R-:W-:-:S05]  /*6c90*/  @!P3 IADD3 R68, P6, R49, R68, RZ ;  /* 0x000000443144b210 */ /* 0x004fca0007fde0ff */
[----:B------:R-:W-:Y:S01]  /*6ca0*/  @!P3 IMAD.X R69, R52, 0x1, R69, P6 ;  /* 0x000000013445b824 */ /* 0x000fe200030e0645 */
[----:B---3--:R-:W-:Y:S02]  /*6cb0*/  @!P3 IADD3 R84, P6, R51, R84, RZ ;  /* 0x000000543354b210 */ /* 0x008fe40007fde0ff */
[----:B------:R-:W-:Y:S02]  /*6cc0*/  CS2R R50, SRZ ;  /* 0x0000000000327805 */ /* 0x000fe4000001ff00 */
[----:B------:R-:W-:Y:S01]  /*6cd0*/  CS2R R52, SRZ ;  /* 0x0000000000347805 */ /* 0x000fe2000001ff00 */
[----:B------:R-:W-:Y:S01]  /*6ce0*/  @!P3 IMAD.X R85, R48, 0x1, R85, P6 ;  /* 0x000000013055b824 */ /* 0x000fe200030e0655 */
[----:B------:R-:W-:Y:S02]  /*6cf0*/  CS2R R48, SRZ ;  /* 0x0000000000307805 */ /* 0x000fe4000001ff00 */
[----:B------:R-:W-:Y:S02]  /*6d00*/  CS2R R60, SRZ ;  /* 0x00000000003c7805 */ /* 0x000fe4000001ff00 */
[----:B------:R0:W2:Y:S04]  /*6d10*/  @!P5 LDG.E.128 R52, desc[UR42][R58.64] ;  /* 0x0000002a3a34d981 */ /* 0x0000a8000c1e1d00 */
[----:B------:R1:W3:Y:S04]  /*6d20*/  @!P5 LDG.E.128 R48, desc[UR42][R56.64] ;  /* 0x0000002a3830d981 */ /* 0x0002e8000c1e1d00 */
[----:B------:R4:W5:Y:S01]  /*6d30*/  @!P4 LDG.E.128 R60, desc[UR42][R66.64] ;  /* 0x0000002a423cc981 */ /* 0x000962000c1e1d00 */
[----:B0-----:R-:W-:-:S02]  /*6d40*/  CS2R R58, SRZ ;  /* 0x00000000003a7805 */ /* 0x001fc4000001ff00 */
[----:B-1----:R-:W-:Y:S02]  /*6d50*/  CS2R R56, SRZ ;  /* 0x0000000000387805 */ /* 0x002fe4000001ff00 */
[----:B----4-:R-:W-:-:S04]  /*6d60*/  CS2R R66, SRZ ;  /* 0x0000000000427805 */ /* 0x010fc8000001ff00 */
[----:B------:R0:W4:Y:S01]  /*6d70*/  @!P4 LDG.E.128 R56, desc[UR42][R64.64] ;  /* 0x0000002a4038c981 */ /* 0x000122000c1e1d00 */
[----:B------:R-:W-:Y:S02]  /*6d80*/  CS2R R70, SRZ ;  /* 0x0000000000467805 */ /* 0x000fe4000001ff00 */
[----:B------:R-:W-:Y:S02]  /*6d90*/  CS2R R72, SRZ ;  /* 0x0000000000487805 */ /* 0x000fe4000001ff00 */
[----:B------:R-:W-:Y:S02]  /*6da0*/  CS2R R74, SRZ ;  /* 0x00000000004a7805 */ /* 0x000fe4000001ff00 */
[----:B------:R-:W-:Y:S02]  /*6db0*/  CS2R R76, SRZ ;  /* 0x00000000004c7805 */ /* 0x000fe4000001ff00 */
[----:B------:R-:W-:Y:S02]  /*6dc0*/  CS2R R78, SRZ ;  /* 0x00000000004e7805 */ /* 0x000fe4000001ff00 */
[----:B------:R-:W4:Y:S01]  /*6dd0*/  @!P2 LDG.E.128 R72, desc[UR42][R80.64] ;  /* 0x0000002a5048a981 */ /* 0x000f22000c1e1d00 */
[----:B0-----:R-:W-:-:S03]  /*6de0*/  CS2R R64, SRZ ;  /* 0x0000000000407805 */ /* 0x001fc6000001ff00 */
[----:B------:R-:W4:Y:S04]  /*6df0*/  @!P2 LDG.E.128 R76, desc[UR42][R82.64] ;  /* 0x0000002a524ca981 */ /* 0x000f28000c1e1d00 */
[----:B------:R0:W4:Y:S02]  /*6e00*/  @!P3 LDG.E.128 R64, desc[UR42][R68.64] ;  /* 0x0000002a4440b981 */ /* 0x000124000c1e1d00 */
[----:B0-----:R-:W-:-:S06]  /*6e10*/  CS2R R68, SRZ ;  /* 0x0000000000447805 */ /* 0x001fcc000001ff00 */
[----:B------:R-:W4:Y:S01]  /*6e20*/  @!P3 LDG.E.128 R68, desc[UR42][R84.64] ;  /* 0x0000002a5444b981 */ /* 0x000f22000c1e1d00 */
[----:B------:R-:W-:-:S06]  /*6e30*/  UISETP.NE.AND UP0, UPT, UR47, 0x3, UPT ;  /* 0x000000032f00788c */ /* 0x000fcc000bf05270 */
[----:B------:R-:W-:Y:S02]  /*6e40*/  PLOP3.LUT P5, PT, PT, PT, UP0, 0x80, 0x0 ;  /* 0x000000000000781c */ /* 0x000fe40003faf008 */
[----:B------:R-:W-:Y:S01]  /*6e50*/  ISETP.GE.AND P2, PT, R16, R130, PT ;  /* 0x000000821000720c */ /* 0x000fe20003f46270 */
[----:B--2---:R-:W-:Y:S02]  /*6e60*/  IMAD.MOV.U32 R159, RZ, RZ, R52 ;  /* 0x000000ffff9f7224 */ /* 0x004fe400078e0034 */
[----:B------:R-:W-:Y:S02]  /*6e70*/  IMAD.MOV.U32 R157, RZ, RZ, R54 ;  /* 0x000000ffff9d7224 */ /* 0x000fe400078e0036 */
[----:B---3--:R-:W-:Y:S01]  /*6e80*/  IMAD.MOV.U32 R158, RZ, RZ, R48 ;  /* 0x000000ffff9e7224 */ /* 0x008fe200078e0030 */
[----:B------:R-:W-:Y:S01]  /*6e90*/  MOV R156, R50 ;  /* 0x00000032009c7202 */ /* 0x000fe20000000f00 */
[----:B-----5:R-:W-:Y:S02]  /*6ea0*/  IMAD.MOV.U32 R147, RZ, RZ, R60 ;  /* 0x000000ffff937224 */ /* 0x020fe400078e003c */
[----:B------:R-:W-:-:S02]  /*6eb0*/  IMAD.MOV.U32 R148, RZ, RZ, R62 ;  /* 0x000000ffff947224 */ /* 0x000fc400078e003e */
[----:B----4-:R-:W-:Y:S01]  /*6ec0*/  IMAD.MOV.U32 R150, RZ, RZ, R56 ;  /* 0x000000ffff967224 */ /* 0x010fe200078e0038 */
[----:B------:R-:W-:Y:S01]  /*6ed0*/  MOV R149, R58 ;  /* 0x0000003a00957202 */ /* 0x000fe20000000f00 */
[----:B------:R-:W-:Y:S01]  /*6ee0*/  IMAD.MOV.U32 R137, RZ, RZ, R72 ;  /* 0x000000ffff897224 */ /* 0x000fe200078e0048 */
[----:B------:R-:W-:Y:S01]  /*6ef0*/  MOV R138, R74 ;  /* 0x0000004a008a7202 */ /* 0x000fe20000000f00 */
[----:B------:R-:W-:Y:S02]  /*6f00*/  IMAD.MOV.U32 R139, RZ, RZ, R76 ;  /* 0x000000ffff8b7224 */ /* 0x000fe400078e004c */
[----:B------:R-:W-:Y:S02]  /*6f10*/  IMAD.MOV.U32 R140, RZ, RZ, R78 ;  /* 0x000000ffff8c7224 */ /* 0x000fe400078e004e */
[----:B------:R-:W-:Y:S01]  /*6f20*/  IMAD.MOV.U32 R141, RZ, RZ, R64 ;  /* 0x000000ffff8d7224 */ /* 0x000fe200078e0040 */
[----:B------:R-:W-:Y:S01]  /*6f30*/  MOV R143, R66 ;  /* 0x00000042008f7202 */ /* 0x000fe20000000f00 */
[----:B------:R-:W-:-:S02]  /*6f40*/  IMAD.MOV.U32 R145, RZ, RZ, R68 ;  /* 0x000000ffff917224 */ /* 0x000fc400078e0044 */
[----:B------:R-:W-:Y:S01]  /*6f50*/  IMAD.MOV.U32 R146, RZ, RZ, R70 ;  /* 0x000000ffff927224 */ /* 0x000fe200078e0046 */
[----:B------:R-:W-:Y:S06]  /*6f60*/  @!P5 BRA `(.L_x_343) ;  /* 0x000000000004d947 */ /* 0x000fec0003800000 */
[----:B------:R-:W-:Y:S01]  /*6f70*/  BPT.TRAP 0x1 ;  /* 0x000000040000795c */ /* 0x000fe20000300000 */
.L_x_343:
[----:B------:R-:W-:Y:S01]  /*6f80*/  IMAD R109, R232, 0x8, R19 ;  /* 0x00000008e86d7824 */ /* 0x000fe200078e0213 */
[----:B------:R-:W-:Y:S01]  /*6f90*/  SHF.L.U32 R124, R237, 0x1f, RZ ;  /* 0x0000001fed7c7819 */ /* 0x000fe200000006ff */
[----:B------:R-:W0:Y:S01]  /*6fa0*/  LDC R142, c[0x0][0x2e4] ;  /* 0x0000b900ff8e7b82 */ /* 0x000e220000000800 */
[----:B------:R-:W-:Y:S01]  /*6fb0*/  MOV R129, R131 ;  /* 0x0000008300817202 */ /* 0x000fe20000000f00 */
[----:B------:R-:W-:Y:S01]  /*6fc0*/  BSSY B1, `(.L_x_344) ;  /* 0x0000005000017945 */ /* 0x000fe20003800000 */
[----:B------:R-:W1:Y:S05]  /*6fd0*/  SYNCS.PHASECHK.TRANS64.TRYWAIT P3, [R109+URZ+0x38890], R124 ;  /* 0x0388907c6d0075a7 */ /* 0x000e6a000806017f */
[----:B------:R-:W2:Y:S01]  /*6fe0*/  LDC.64 R130, c[0x0][0x2f0] ;  /* 0x0000bc00ff827b82 */ /* 0x000ea20000000a00 */
[----:B0-----:R-:W-:Y:S01]  /*6ff0*/  IMAD.IADD R144, R142, 0x1, -R123 ;  /* 0x000000018e907824 */ /* 0x001fe200078e0a7b */
[----:B-1----:R-:W-:Y:S06]  /*7000*/  @!P3 BRA `(.L_x_345) ;  /* 0x000001c400e8b947 */ /* 0x002fec0003800000 */
.L_x_598:
[----:B------:R-:W-:Y:S05]  /*7010*/  BSYNC B1 ;  /* 0x0000000000017941 */ /* 0x000fea0003800000 */
.L_x_344:
[----:B------:R-:W-:Y:S01]  /*7020*/  ISETP.GE.OR P3, PT, R22, R118, P0 ;  /* 0x000000761600720c */ /* 0x000fe20000766670 */
[----:B------:R-:W-:-:S12]  /*7030*/  BSSY B1, `(.L_x_346) ;  /* 0x00000f8000017945 */ /* 0x000fd80003800000 */
[----:B------:R-:W-:Y:S05]  /*7040*/  @P3 BRA `(.L_x_347) ;  /* 0x0000000c00d83947 */ /* 0x000fea0003800000 */
[----:B------:R-:W3:Y:S04]  /*7050*/  LDL R84, [R1+0x4] ;  /* 0x0000040001547983 */ /* 0x000ee80000100800 */
[----:B------:R-:W4:Y:S04]  /*7060*/  LDL R83, [R1+0xc] ;  /* 0x00000c0001537983 */ /* 0x000f280000100800 */
[----:B------:R-:W5:Y:S01]  /*7070*/  LDL R82, [R1+0x10] ;  /* 0x0000100001527983 */ /* 0x000f620000100800 */
[-C--:B--2---:R-:W-:Y:S01]  /*7080*/  IMAD R80, R23, R130.reuse, RZ ;  /* 0x0000008217507224 */ /* 0x084fe200078e02ff */
[----:B------:R-:W-:Y:S01]  /*7090*/  ISETP.NE.AND P6, PT, R0, RZ, PT ;  /* 0x000000ff0000720c */ /* 0x000fe20003fc5270 */
[C---:B------:R-:W-:Y:S01]  /*70a0*/  IMAD.WIDE.U32 R134, R22.reuse, R130, R128 ;  /* 0x0000008216867225 */ /* 0x040fe200078e0080 */
[----:B------:R-:W-:Y:S03]  /*70b0*/  BSSY B2, `(.L_x_348) ;  /* 0x00000e4000027945 */ /* 0x000fe60003800000 */
[----:B------:R-:W-:Y:S01]  /*70c0*/  IMAD R151, R22, R131, R80 ;  /* 0x0000008316977224 */ /* 0x000fe200078e0250 */
[----:B------:R-:W-:-:S02]  /*70d0*/  SEL R80, R123, R144, !P6 ;  /* 0x000000907b507207 */ /* 0x000fc40007000000 */
[----:B------:R-:W-:Y:S01]  /*70e0*/  IADD3 R154, P3, P4, R100, R134, R38 ;  /* 0x00000086649a7210 */ /* 0x000fe20007c7e026 */
[----:B------:R-:W-:Y:S01]  /*70f0*/  IMAD.IADD R151, R151, 0x1, R135 ;  /* 0x0000000197977824 */ /* 0x000fe200078e0287 */
[----:B------:R-:W-:-:S04]  /*7100*/  SHF.R.S32.HI R81, RZ, 0x1f, R80 ;  /* 0x0000001fff517819 */ /* 0x000fc80000011450 */
[----:B------:R-:W-:Y:S02]  /*7110*/  LEA.HI R81, R81, R80, RZ, 0x5 ;  /* 0x0000005051517211 */ /* 0x000fe400078f28ff */
[----:B------:R-:W-:Y:S02]  /*7120*/  IADD3.X R160, R36, R151, R105, P3, P4 ;  /* 0x0000009724a07210 */ /* 0x000fe40001fe8469 */
[----:B------:R-:W-:-:S04]  /*7130*/  LEA.HI.SX32 R81, R81, R104, 0x1b ;  /* 0x0000006851517211 */ /* 0x000fc800078fdaff */
[----:B------:R-:W-:Y:S01]  /*7140*/  SHF.R.S32.HI R80, RZ, 0x1f, R81 ;  /* 0x0000001fff507819 */ /* 0x000fe20000011451 */
[----:B------:R-:W-:-:S03]  /*7150*/  IMAD.SHL.U32 R155, R81, 0x10, RZ ;  /* 0x00000010519b7824 */ /* 0x000fc600078e00ff */
[----:B------:R-:W-:-:S04]  /*7160*/  LEA.HI R81, R80, R81, RZ, 0x3 ;  /* 0x0000005150517211 */ /* 0x000fc800078f18ff */
[----:B------:R-:W-:-:S04]  /*7170*/  SHF.L.U32 R81, R81, 0xb, RZ ;  /* 0x0000000b51517819 */ /* 0x000fc800000006ff */
[----:B------:R-:W-:Y:S02]  /*7180*/  LOP3.LUT R81, R81, 0xffffc000, RZ, 0xc0, !PT ;  /* 0xffffc00051517812 */ /* 0x000fe400078ec0ff */
[----:B---3--:R-:W-:-:S04]  /*7190*/  LOP3.LUT R80, R84, 0x70, R155, 0xf8, !PT ;  /* 0x0000007054507812 */ /* 0x008fc800078ef89b */
[----:B----4-:R-:W-:-:S04]  /*71a0*/  LOP3.LUT R80, R80, R83, RZ, 0x3c, !PT ;  /* 0x0000005350507212 */ /* 0x010fc800078e3cff */
[----:B-----5:R-:W-:Y:S01]  /*71b0*/  IADD3 R81, R80, R81, R82 ;  /* 0x0000005150517210 */ /* 0x020fe20007ffe052 */
[----:B------:R-:W-:-:S04]  /*71c0*/  IMAD R80, R232, 0x8000, R122 ;  /* 0x00008000e8507824 */ /* 0x000fc800078e027a */
[----:B------:R-:W-:Y:S02]  /*71d0*/  IMAD R82, R232, 0x8000, R81 ;  /* 0x00008000e8527824 */ /* 0x000fe400078e0251 */
[----:B------:R-:W-:-:S03]  /*71e0*/  IMAD.IADD R80, R19, 0x1, R80 ;  /* 0x0000000113507824 */ /* 0x000fc600078e0250 */
[----:B------:R-:W-:-:S03]  /*71f0*/  IADD3 R84, R19, R82, RZ ;  /* 0x0000005213547210 */ /* 0x000fc60007ffe0ff */
[----:B------:R-:W1:Y:S04]  /*7200*/  LDS.128 R80, [R80+0x28400] ;  /* 0x0284000050507984 */ /* 0x000e680000000c00 */
[----:B------:R-:W2:Y:S01]  /*7210*/  LDS.128 R84, [R84+0x28400] ;  /* 0x0284000054547984 */ /* 0x000ea20000000c00 */
[----:B------:R-:W-:Y:S05]  /*7220*/  @P2 BRA `(.L_x_349) ;  /* 0x0000000c00302947 */ /* 0x000fea0003800000 */
[--C-:B------:R-:W-:Y:S02]  /*7230*/  SHF.R.U32.HI R167, RZ, 0x8, R49.reuse ;  /* 0x00000008ffa77819 */ /* 0x100fe40000011631 */
[----:B------:R-:W-:Y:S02]  /*7240*/  LOP3.LUT R48, R49, 0xff0000ff, RZ, 0xc0, !PT ;  /* 0xff0000ff31307812 */ /* 0x000fe400078ec0ff */
[----:B------:R-:W-:Y:S01]  /*7250*/  SHF.R.U32.HI R165, RZ, 0x10, R49 ;  /* 0x00000010ffa57819 */ /* 0x000fe20000011631 */
[----:B------:R-:W-:Y:S01]  /*7260*/  IMAD.SHL.U32 R49, R167, 0x100, RZ ;  /* 0x00000100a7317824 */ /* 0x000fe200078e00ff */
[--C-:B------:R-:W-:Y:S02]  /*7270*/  SHF.R.U32.HI R163, RZ, 0x8, R51.reuse ;  /* 0x00000008ffa37819 */ /* 0x100fe40000011633 */
[----:B------:R-:W-:Y:S02]  /*7280*/  LOP3.LUT R50, R51, 0xff0000ff, RZ, 0xc0, !PT ;  /* 0xff0000ff33327812 */ /* 0x000fe400078ec0ff */
[----:B------:R-:W-:Y:S01]  /*7290*/  SHF.R.U32.HI R164, RZ, 0x10, R51 ;  /* 0x00000010ffa47819 */ /* 0x000fe20000011633 */
[----:B------:R-:W-:Y:S01]  /*72a0*/  IMAD.SHL.U32 R51, R163, 0x100, RZ ;  /* 0x00000100a3337824 */ /* 0x000fe200078e00ff */
[----:B------:R-:W-:-:S02]  /*72b0*/  SHF.R.U32.HI R161, RZ, 0x8, R55 ;  /* 0x00000008ffa17819 */ /* 0x000fc40000011637 */
[----:B------:R-:W-:Y:S01]  /*72c0*/  LOP3.LUT R48, R48, 0xff00, R49, 0xf8, !PT ;  /* 0x0000ff0030307812 */ /* 0x000fe200078ef831 */
[----:B------:R-:W-:Y:S01]  /*72d0*/  IMAD.U32 R49, R165, 0x10000, RZ ;  /* 0x00010000a5317824 */ /* 0x000fe200078e00ff */
[----:B------:R-:W-:Y:S02]  /*72e0*/  SHF.R.U32.HI R162, RZ, 0x8, R53 ;  /* 0x00000008ffa27819 */ /* 0x000fe40000011635 */
[----:B------:R-:W-:Y:S02]  /*72f0*/  LOP3.LUT R54, R55, 0xff0000ff, RZ, 0xc0, !PT ;  /* 0xff0000ff37367812 */ /* 0x000fe400078ec0ff */
[----:B------:R-:W-:Y:S02]  /*7300*/  SHF.R.U32.HI R168, RZ, 0x10, R55 ;  /* 0x00000010ffa87819 */ /* 0x000fe40000011637 */
[----:B------:R-:W-:Y:S02]  /*7310*/  SHF.L.U32 R55, R161, 0x8, RZ ;  /* 0x00000008a1377819 */ /* 0x000fe400000006ff */
[----:B------:R-:W-:-:S02]  /*7320*/  LOP3.LUT R51, R50, 0xff00, R51, 0xf8, !PT ;  /* 0x0000ff0032337812 */ /* 0x000fc400078ef833 */
[----:B------:R-:W-:Y:S02]  /*7330*/  LOP3.LUT R52, R53, 0xff0000ff, RZ, 0xc0, !PT ;  /* 0xff0000ff35347812 */ /* 0x000fe400078ec0ff */
[----:B------:R-:W-:Y:S01]  /*7340*/  SHF.R.U32.HI R166, RZ, 0x10, R53 ;  /* 0x00000010ffa67819 */ /* 0x000fe20000011635 */
[----:B------:R-:W-:Y:S01]  /*7350*/  IMAD.SHL.U32 R53, R162, 0x100, RZ ;  /* 0x00000100a2357824 */ /* 0x000fe200078e00ff */
[----:B------:R-:W-:Y:S01]  /*7360*/  LOP3.LUT R50, R48, 0xff0000, R49, 0xf8, !PT ;  /* 0x00ff000030327812 */ /* 0x000fe200078ef831 */
[----:B------:R-:W-:Y:S01]  /*7370*/  IMAD.U32 R48, R164, 0x10000, RZ ;  /* 0x00010000a4307824 */ /* 0x000fe200078e00ff */
[----:B------:R-:W-:Y:S01]  /*7380*/  LOP3.LUT R165, R54, 0xff00, R55, 0xf8, !PT ;  /* 0x0000ff0036a57812 */ /* 0x000fe200078ef837 */
[----:B------:R-:W-:Y:S01]  /*7390*/  IMAD.U32 R166, R166, 0x10000, RZ ;  /* 0x00010000a6a67824 */ /* 0x000fe200078e00ff */
[----:B------:R-:W-:Y:S02]  /*73a0*/  F2FP.F16.E4M3.UNPACK_B R164, R159.H1 ;  /* 0x0000009fffa4723e */ /* 0x000fe400030006ff */
[----:B--2---:R-:W-:-:S02]  /*73b0*/  F2FP.F16.E4M3.UNPACK_B R55, R84.H1 ;  /* 0x00000054ff37723e */ /* 0x004fc400030006ff */
[----:B-1----:R-:W-:Y:S01]  /*73c0*/  F2FP.F16.E4M3.UNPACK_B R54, R80.H1 ;  /* 0x00000050ff36723e */ /* 0x002fe200030006ff */
[----:B------:R-:W-:Y:S01]  /*73d0*/  HADD2.F32 R49, -RZ, R164.H0_H0 ;  /* 0x200000a4ff317230 */ /* 0x000fe20000004100 */
[----:B------:R-:W-:Y:S01]  /*73e0*/  LOP3.LUT R163, R52, 0xff00, R53, 0xf8, !PT ;  /* 0x0000ff0034a37812 */ /* 0x000fe200078ef835 */
[----:B------:R-:W-:Y:S01]  /*73f0*/  HADD2.F32 R53, -RZ, R55.H0_H0 ;  /* 0x20000037ff357230 */ /* 0x000fe20000004100 */
[----:B------:R-:W-:Y:S01]  /*7400*/  F2FP.F16.E4M3.UNPACK_B R161, R158.H1 ;  /* 0x0000009effa1723e */ /* 0x000fe200030006ff */
[--C-:B------:R-:W-:Y:S01]  /*7410*/  HADD2.F32 R52, -RZ, R54.reuse.H0_H0 ;  /* 0x20000036ff347230 */ /* 0x100fe20000004100 */
[----:B------:R-:W-:Y:S01]  /*7420*/  LOP3.LUT R48, R51, 0xff0000, R48, 0xf8, !PT ;  /* 0x00ff000033307812 */ /* 0x000fe200078ef830 */
[----:B------:R-:W-:Y:S02]  /*7430*/  HADD2.F32 R54, -RZ, R54.H1_H1 ;  /* 0x30000036ff367230 */ /* 0x000fe40000004100 */
[----:B------:R-:W-:Y:S01]  /*7440*/  FMUL.FTZ R167, R53, R49 ;  /* 0x0000003135a77220 */ /* 0x000fe20000410000 */
[----:B------:R-:W-:-:S02]  /*7450*/  HADD2.F32 R162, -RZ, R161.H0_H0 ;  /* 0x200000a1ffa27230 */ /* 0x000fc40000004100 */
[----:B------:R-:W-:Y:S01]  /*7460*/  FMUL.FTZ R170, R52, R49 ;  /* 0x0000003134aa7220 */ /* 0x000fe20000410000 */
[----:B------:R-:W-:Y:S01]  /*7470*/  LOP3.LUT R51, R163, 0xff0000, R166, 0xf8, !PT ;  /* 0x00ff0000a3337812 */ /* 0x000fe200078ef8a6 */
[----:B------:R-:W-:Y:S01]  /*7480*/  HADD2.F32 R163, -RZ, R161.H1_H1 ;  /* 0x300000a1ffa37230 */ /* 0x000fe20000004100 */
[----:B------:R-:W-:Y:S01]  /*7490*/  SHF.L.U32 R168, R168, 0x10, RZ ;  /* 0x00000010a8a87819 */ /* 0x000fe200000006ff */
[-C--:B------:R-:W-:Y:S01]  /*74a0*/  FFMA.FTZ R52, R52, R162.reuse, -R167 ;  /* 0x000000a234347223 */ /* 0x080fe200000108a7 */
[----:B------:R-:W-:Y:S01]  /*74b0*/  FFMA.FTZ R53, R53, R162, R170 ;  /* 0x000000a235357223 */ /* 0x000fe200000100aa */
[----:B------:R-:W-:Y:S01]  /*74c0*/  HADD2.F32 R166, -RZ, R164.H1_H1 ;  /* 0x300000a4ffa67230 */ /* 0x000fe20000004100 */
[----:B------:R-:W-:Y:S01]  /*74d0*/  F2FP.F16.E4M3.UNPACK_B R162, R158 ;  /* 0x0000009effa2723e */ /* 0x000fe200020006ff */
[----:B------:R-:W-:Y:S01]  /*74e0*/  HADD2.F32 R161, -RZ, R55.H1_H1 ;  /* 0x30000037ffa17230 */ /* 0x000fe20000004100 */
[----:B------:R-:W-:Y:S02]  /*74f0*/  F2FP.F16.E4M3.UNPACK_B R164, R159 ;  /* 0x0000009fffa4723e */ /* 0x000fe400020006ff */
[----:B------:R-:W-:-:S02]  /*7500*/  F2FP.F16.E4M3.UNPACK_B R158, R80 ;  /* 0x00000050ff9e723e */ /* 0x000fc400020006ff */
[----:B------:R-:W-:Y:S01]  /*7510*/  F2FP.F16.E4M3.UNPACK_B R84, R84 ;  /* 0x00000054ff54723e */ /* 0x000fe200020006ff */
[-C--:B------:R-:W-:Y:S01]  /*7520*/  FMUL.FTZ R55, R161, R166.reuse ;  /* 0x000000a6a1377220 */ /* 0x080fe20000410000 */
[----:B------:R-:W-:Y:S01]  /*7530*/  LOP3.LUT R49, R165, 0xff0000, R168, 0xf8, !PT ;  /* 0x00ff0000a5317812 */ /* 0x000fe200078ef8a8 */
[C---:B------:R-:W-:Y:S01]  /*7540*/  FMUL.FTZ R166, R54.reuse, R166 ;  /* 0x000000a636a67220 */ /* 0x040fe20000410000 */
[----:B------:R-:W-:Y:S02]  /*7550*/  HADD2.F32 R165, -RZ, R164.H0_H0 ;  /* 0x200000a4ffa57230 */ /* 0x000fe40000004100 */
[-C--:B------:R-:W-:Y:S01]  /*7560*/  FFMA.FTZ R55, R54, R163.reuse, -R55 ;  /* 0x000000a336377223 */ /* 0x080fe20000010837 */
[----:B------:R-:W-:Y:S02]  /*7570*/  HADD2.F32 R80, -RZ, R158.H0_H0 ;  /* 0x2000009eff507230 */ /* 0x000fe40000004100 */
[----:B------:R-:W-:Y:S01]  /*7580*/  FFMA.FTZ R54, R161, R163, R166 ;  /* 0x000000a3a1367223 */ /* 0x000fe200000100a6 */
[----:B------:R-:W-:-:S02]  /*7590*/  HADD2.F32 R159, -RZ, R84.H0_H0 ;  /* 0x20000054ff9f7230 */ /* 0x000fc40000004100 */
[----:B------:R-:W-:Y:S02]  /*75a0*/  HADD2.F32 R163, -RZ, R162.H0_H0 ;  /* 0x200000a2ffa37230 */ /* 0x000fe40000004100 */
[CC--:B------:R-:W-:Y:S01]  /*75b0*/  FMUL.FTZ R166, R80.reuse, R165.reuse ;  /* 0x000000a550a67220 */ /* 0x0c0fe20000410000 */
[----:B------:R-:W-:Y:S02]  /*75c0*/  HADD2.F32 R164, -RZ, R164.H1_H1 ;  /* 0x300000a4ffa47230 */ /* 0x000fe40000004100 */
[C---:B------:R-:W-:Y:S01]  /*75d0*/  FMUL.FTZ R167, R159.reuse, R165 ;  /* 0x000000a59fa77220 */ /* 0x040fe20000410000 */
[----:B------:R-:W-:Y:S02]  /*75e0*/  HADD2.F32 R161, -RZ, R84.H1_H1 ;  /* 0x30000054ffa17230 */ /* 0x000fe40000004100 */
[-C--:B------:R-:W-:Y:S01]  /*75f0*/  FFMA.FTZ R84, R159, R163.reuse, R166 ;  /* 0x000000a39f547223 */ /* 0x080fe200000100a6 */
[----:B------:R-:W-:Y:S02]  /*7600*/  HADD2.F32 R158, -RZ, R158.H1_H1 ;  /* 0x3000009eff9e7230 */ /* 0x000fe40000004100 */
[----:B------:R-:W-:Y:S01]  /*7610*/  FFMA.FTZ R80, R80, R163, -R167 ;  /* 0x000000a350507223 */ /* 0x000fe200000108a7 */
[----:B------:R-:W-:-:S02]  /*7620*/  HADD2.F32 R159, -RZ, R162.H1_H1 ;  /* 0x300000a2ff9f7230 */ /* 0x000fc40000004100 */
[CC--:B------:R-:W-:Y:S01]  /*7630*/  FMUL.FTZ R163, R161.reuse, R164.reuse ;  /* 0x000000a4a1a37220 */ /* 0x0c0fe20000410000 */
[----:B------:R-:W-:Y:S01]  /*7640*/  F2FP.F16.E4M3.UNPACK_B R165, R157.H1 ;  /* 0x0000009dffa5723e */ /* 0x000fe200030006ff */
[C---:B------:R-:W-:Y:S01]  /*7650*/  FMUL.FTZ R166, R158.reuse, R164 ;  /* 0x000000a49ea67220 */ /* 0x040fe20000410000 */
[----:B------:R-:W-:Y:S01]  /*7660*/  F2FP.F16.E4M3.UNPACK_B R162, R86.H1 ;  /* 0x00000056ffa2723e */ /* 0x000fe200030006ff */
[-C--:B------:R-:W-:Y:S01]  /*7670*/  FFMA.FTZ R167, R158, R159.reuse, -R163 ;  /* 0x0000009f9ea77223 */ /* 0x080fe200000108a3 */
[----:B------:R-:W-:Y:S01]  /*7680*/  F2FP.F16.E4M3.UNPACK_B R164, R156.H1 ;  /* 0x0000009cffa4723e */ /* 0x000fe200030006ff */
[----:B------:R-:W-:Y:S01]  /*7690*/  HADD2.F32 R168, -RZ, R165.H0_H0 ;  /* 0x200000a5ffa87230 */ /* 0x000fe20000004100 */
[----:B------:R-:W-:Y:S01]  /*76a0*/  F2FP.F16.E4M3.UNPACK_B R158, R82.H1 ;  /* 0x00000052ff9e723e */ /* 0x000fe200030006ff */
[----:B------:R-:W-:Y:S02]  /*76b0*/  HADD2.F32 R163, -RZ, R162.H0_H0 ;  /* 0x200000a2ffa37230 */ /* 0x000fe40000004100 */
[----:B------:R-:W-:Y:S01]  /*76c0*/  FFMA.FTZ R169, R161, R159, R166 ;  /* 0x0000009fa1a97223 */ /* 0x000fe200000100a6 */
[----:B------:R-:W-:Y:S01]  /*76d0*/  HADD2.F32 R166, -RZ, R164.H0_H0 ;  /* 0x200000a4ffa67230 */ /* 0x000fe20000004100 */
[----:B------:R-:W-:Y:S01]  /*76e0*/  F2FP.F16.E4M3.UNPACK_B R161, R157 ;  /* 0x0000009dffa1723e */ /* 0x000fe200020006ff */
[----:B------:R-:W-:-:S02]  /*76f0*/  HADD2.F32 R159, -RZ, R158.H0_H0 ;  /* 0x2000009eff9f7230 */ /* 0x000fc40000004100 */
[----:B------:R-:W-:Y:S01]  /*7700*/  FMUL.FTZ R170, R163, R168 ;  /* 0x000000a8a3aa7220 */ /* 0x000fe20000410000 */
[----:B------:R-:W-:Y:S01]  /*7710*/  HADD2.F32 R165, -RZ, R165.H1_H1 ;  /* 0x300000a5ffa57230 */ /* 0x000fe20000004100 */
[----:B------:R-:W-:Y:S01]  /*7720*/  F2FP.F16.E4M3.UNPACK_B R157, R86 ;  /* 0x00000056ff9d723e */ /* 0x000fe200020006ff */
[----:B------:R-:W-:Y:S02]  /*7730*/  HADD2.F32 R162, -RZ, R162.H1_H1 ;  /* 0x300000a2ffa27230 */ /* 0x000fe40000004100 */
[C---:B------:R-:W-:Y:S01]  /*7740*/  FMUL.FTZ R168, R159.reuse, R168 ;  /* 0x000000a89fa87220 */ /* 0x040fe20000410000 */
[----:B------:R-:W-:Y:S01]  /*7750*/  FFMA.FTZ R170, R159, R166, -R170 ;  /* 0x000000a69faa7223 */ /* 0x000fe200000108aa */
[----:B------:R-:W-:Y:S01]  /*7760*/  HADD2.F32 R158, -RZ, R158.H1_H1 ;  /* 0x3000009eff9e7230 */ /* 0x000fe20000004100 */
[----:B------:R-:W-:Y:S01]  /*7770*/  F2FP.F16.E4M3.UNPACK_B R82, R82 ;  /* 0x00000052ff52723e */ /* 0x000fe200020006ff */
[----:B------:R-:W-:Y:S02]  /*7780*/  HADD2.F32 R159, -RZ, R164.H1_H1 ;  /* 0x300000a4ff9f7230 */ /* 0x000fe40000004100 */
[-C--:B------:R-:W-:Y:S01]  /*7790*/  FMUL.FTZ R171, R162, R165.reuse ;  /* 0x000000a5a2ab7220 */ /* 0x080fe20000410000 */
[----:B------:R-:W-:Y:S01]  /*77a0*/  FFMA.FTZ R168, R163, R166, R168 ;  /* 0x000000a6a3a87223 */ /* 0x000fe200000100a8 */
[----:B------:R-:W-:Y:S01]  /*77b0*/  FMUL.FTZ R165, R158, R165 ;  /* 0x000000a59ea57220 */ /* 0x000fe20000410000 */
[----:B------:R-:W-:-:S02]  /*77c0*/  HADD2.F32 R163, -RZ, R161.H0_H0 ;  /* 0x200000a1ffa37230 */ /* 0x000fc40000004100 */
[-C--:B------:R-:W-:Y:S01]  /*77d0*/  FFMA.FTZ R173, R158, R159.reuse, -R171 ;  /* 0x0000009f9ead7223 */ /* 0x080fe200000108ab */
[----:B------:R-:W-:Y:S01]  /*77e0*/  F2FP.F16.E4M3.UNPACK_B R158, R156 ;  /* 0x0000009cff9e723e */ /* 0x000fe200020006ff */
[----:B------:R-:W-:Y:S02]  /*77f0*/  HADD2.F32 R156, -RZ, R157.H0_H0 ;  /* 0x2000009dff9c7230 */ /* 0x000fe40000004100 */
[----:B------:R-:W-:Y:S01]  /*7800*/  FFMA.FTZ R175, R162, R159, R165 ;  /* 0x0000009fa2af7223 */ /* 0x000fe200000100a5 */
[--C-:B------:R-:W-:Y:S01]  /*7810*/  HADD2.F32 R86, -RZ, R82.reuse.H0_H0 ;  /* 0x20000052ff567230 */ /* 0x100fe20000004100 */
[----:B------:R-:W-:Y:S01]  /*7820*/  F2FP.SATFINITE.E4M3.F32.PACK_AB_MERGE_C R53, R54, R53, RZ ;  /* 0x000000353635723e */ /* 0x000fe200048070ff */
[----:B------:R-:W-:Y:S02]  /*7830*/  HADD2.F32 R161, -RZ, R161.H1_H1 ;  /* 0x300000a1ffa17230 */ /* 0x000fe40000004100 */
[----:B------:R-:W-:Y:S01]  /*7840*/  FMUL.FTZ R165, R156, R163 ;  /* 0x000000a39ca57220 */ /* 0x000fe20000410000 */
[----:B------:R-:W-:-:S02]  /*7850*/  HADD2.F32 R82, -RZ, R82.H1_H1 ;  /* 0x30000052ff527230 */ /* 0x000fc40000004100 */
[----:B------:R-:W-:Y:S01]  /*7860*/  FMUL.FTZ R163, R86, R163 ;  /* 0x000000a356a37220 */ /* 0x000fe20000410000 */
[--C-:B------:R-:W-:Y:S01]  /*7870*/  HADD2.F32 R159, -RZ, R158.reuse.H0_H0 ;  /* 0x2000009eff9f7230 */ /* 0x100fe20000004100 */
[----:B------:R-:W-:Y:S01]  /*7880*/  F2FP.SATFINITE.E4M3.F32.PACK_AB_MERGE_C R52, R55, R52, RZ ;  /* 0x000000343734723e */ /* 0x000fe200048070ff */
[----:B------:R-:W-:Y:S02]  /*7890*/  HADD2.F32 R157, -RZ, R157.H1_H1 ;  /* 0x3000009dff9d7230 */ /* 0x000fe40000004100 */
[----:B------:R-:W-:Y:S01]  /*78a0*/  FMUL.FTZ R162, R82, R161 ;  /* 0x000000a152a27220 */ /* 0x000fe20000410000 */
[----:B------:R-:W-:Y:S01]  /*78b0*/  HADD2.F32 R158, -RZ, R158.H1_H1 ;  /* 0x3000009eff9e7230 */ /* 0x000fe20000004100 */
[----:B------:R-:W-:Y:S01]  /*78c0*/  F2FP.F16.E4M3.UNPACK_B R54, R85 ;  /* 0x00000055ff36723e */ /* 0x000fe200020006ff */
[----:B------:R-:W-:Y:S01]  /*78d0*/  FFMA.FTZ R165, R86, R159, -R165 ;  /* 0x0000009f56a57223 */ /* 0x000fe200000108a5 */
[----:B------:R-:W-:Y:S01]  /*78e0*/  F2FP.F16.E4M3.UNPACK_B R55, R51 ;  /* 0x00000033ff37723e */ /* 0x000fe200020006ff */
[----:B------:R-:W-:Y:S01]  /*78f0*/  FFMA.FTZ R86, R156, R159, R163 ;  /* 0x0000009f9c567223 */ /* 0x000fe200000100a3 */
[----:B------:R-:W-:Y:S01]  /*7900*/  F2FP.SATFINITE.E4M3.F32.PACK_AB_MERGE_C R84, R169, R84, R53 ;  /* 0x00000054a954723e */ /* 0x000fe20004807035 */
[C---:B------:R-:W-:Y:S01]  /*7910*/  FMUL.FTZ R171, R157.reuse, R161 ;  /* 0x000000a19dab7220 */ /* 0x040fe20000410000 */
[----:B------:R-:W-:Y:S01]  /*7920*/  F2FP.F16.E4M3.UNPACK_B R53, R81 ;  /* 0x00000051ff35723e */ /* 0x000fe200020006ff */
[----:B------:R-:W-:Y:S01]  /*7930*/  FFMA.FTZ R159, R157, R158, R162 ;  /* 0x0000009e9d9f7223 */ /* 0x000fe200000100a2 */
[----:B------:R-:W-:Y:S01]  /*7940*/  F2FP.SATFINITE.E4M3.F32.PACK_AB_MERGE_C R168, R175, R168, RZ ;  /* 0x000000a8afa8723e */ /* 0x000fe200048070ff */
[----:B------:R-:W-:Y:S01]  /*7950*/  HADD2.F32 R156, -RZ, R54.H0_H0 ;  /* 0x20000036ff9c7230 */ /* 0x000fe20000004100 */
[----:B------:R-:W-:Y:S01]  /*7960*/  F2FP.SATFINITE.E4M3.F32.PACK_AB_MERGE_C R80, R167, R80, R52 ;  /* 0x00000050a750723e */ /* 0x000fe20004807034 */
[----:B------:R-:W-:Y:S01]  /*7970*/  HADD2.F32 R161, -RZ, R55.H0_H0 ;  /* 0x20000037ffa17230 */ /* 0x000fe20000004100 */
[----:B------:R-:W-:Y:S01]  /*7980*/  F2FP.F16.E4M3.UNPACK_B R157, R50 ;  /* 0x00000032ff9d723e */ /* 0x000fe200020006ff */
[----:B------:R-:W-:-:S02]  /*7990*/  HADD2.F32 R52, -RZ, R53.H0_H0 ;  /* 0x20000035ff347230 */ /* 0x000fc40000004100 */
[----:B------:R-:W-:Y:S01]  /*79a0*/  FFMA.FTZ R82, R82, R158, -R171 ;  /* 0x0000009e52527223 */ /* 0x000fe200000108ab */
[----:B------:R-:W-:Y:S01]  /*79b0*/  F2FP.SATFINITE.E4M3.F32.PACK_AB_MERGE_C R86, R159, R86, R168 ;  /* 0x000000569f56723e */ /* 0x000fe200048070a8 */
[-C--:B------:R-:W-:Y:S01]  /*79c0*/  FMUL.FTZ R163, R156, R161.reuse ;  /* 0x000000a19ca37220 */ /* 0x080fe20000410000 */
[----:B------:R-:W-:Y:S02]  /*79d0*/  HADD2.F32 R159, -RZ, R157.H0_H0 ;  /* 0x2000009dff9f7230 */ /* 0x000fe40000004100 */
[C---:B------:R-:W-:Y:S01]  /*79e0*/  FMUL.FTZ R161, R52.reuse, R161 ;  /* 0x000000a134a17220 */ /* 0x040fe20000410000 */
[----:B------:R-:W-:Y:S01]  /*79f0*/  HADD2.F32 R158, -RZ, R55.H1_H1 ;  /* 0x30000037ff9e7230 */ /* 0x000fe20000004100 */
[----:B------:R-:W-:Y:S01]  /*7a00*/  F2FP.F16.E4M3.UNPACK_B R85, R85.H1 ;  /* 0x00000055ff55723e */ /* 0x000fe200030006ff */
[----:B------:R-:W-:Y:S02]  /*7a10*/  HADD2.F32 R54, -RZ, R54.H1_H1 ;  /* 0x30000036ff367230 */ /* 0x000fe40000004100 */
[----:B------:R-:W-:Y:S01]  /*7a20*/  FFMA.FTZ R52, R52, R159, -R163 ;  /* 0x0000009f34347223 */ /* 0x000fe200000108a3 */
[----:B------:R-:W-:-:S02]  /*7a30*/  HADD2.F32 R55, -RZ, R53.H1_H1 ;  /* 0x30000035ff377230 */ /* 0x000fc40000004100 */
[----:B------:R-:W-:Y:S01]  /*7a40*/  FFMA.FTZ R53, R156, R159, R161 ;  /* 0x0000009f9c357223 */ /* 0x000fe200000100a1 */
[----:B------:R-:W-:Y:S02]  /*7a50*/  HADD2.F32 R157, -RZ, R157.H1_H1 ;  /* 0x3000009dff9d7230 */ /* 0x000fe40000004100 */
[CC--:B------:R-:W-:Y:S01]  /*7a60*/  FMUL.FTZ R156, R54.reuse, R158.reuse ;  /* 0x0000009e369c7220 */ /* 0x0c0fe20000410000 */
[----:B------:R-:W-:Y:S01]  /*7a70*/  F2FP.F16.E4M3.UNPACK_B R81, R81.H1 ;  /* 0x00000051ff51723e */ /* 0x000fe200030006ff */
[C---:B------:R-:W-:Y:S01]  /*7a80*/  FMUL.FTZ R159, R55.reuse, R158 ;  /* 0x0000009e379f7220 */ /* 0x040fe20000410000 */
[----:B------:R-:W-:Y:S01]  /*7a90*/  F2FP.F16.E4M3.UNPACK_B R158, R51.H1 ;  /* 0x00000033ff9e723e */ /* 0x000fe200030006ff */
[-C--:B------:R-:W-:Y:S01]  /*7aa0*/  FFMA.FTZ R55, R55, R157.reuse, -R156 ;  /* 0x0000009d37377223 */ /* 0x080fe2000001089c */
[----:B------:R-:W-:Y:S02]  /*7ab0*/  HADD2.F32 R156, -RZ, R85.H0_H0 ;  /* 0x20000055ff9c7230 */ /* 0x000fe40000004100 */
[----:B------:R-:W-:Y:S01]  /*7ac0*/  FFMA.FTZ R54, R54, R157, R159 ;  /* 0x0000009d36367223 */ /* 0x000fe2000001009f */
[----:B------:R-:W-:Y:S01]  /*7ad0*/  F2FP.F16.E4M3.UNPACK_B R50, R50.H1 ;  /* 0x00000032ff32723e */ /* 0x000fe200030006ff */
[----:B------:R-:W-:Y:S01]  /*7ae0*/  HADD2.F32 R159, -RZ, R158.H0_H0 ;  /* 0x2000009eff9f7230 */ /* 0x000fe20000004100 */
[----:B------:R-:W-:Y:S01]  /*7af0*/  F2FP.SATFINITE.E4M3.F32.PACK_AB_MERGE_C R170, R173, R170, RZ ;  /* 0x000000aaadaa723e */ /* 0x000fe200048070ff */
[----:B------:R-:W-:Y:S01]  /*7b00*/  HADD2.F32 R51, -RZ, R81.H0_H0 ;  /* 0x20000051ff337230 */ /* 0x000fe20000004100 */
[----:B------:R-:W-:Y:S01]  /*7b10*/  F2FP.F16.E4M3.UNPACK_B R161, R49 ;  /* 0x00000031ffa1723e */ /* 0x000fe200020006ff */
[----:B------:R-:W-:-:S02]  /*7b20*/  HADD2.F32 R85, -RZ, R85.H1_H1 ;  /* 0x30000055ff557230 */ /* 0x000fc40000004100 */
[-C--:B------:R-:W-:Y:S01]  /*7b30*/  FMUL.FTZ R164, R156, R159.reuse ;  /* 0x0000009f9ca47220 */ /* 0x080fe20000410000 */
[----:B------:R-:W-:Y:S02]  /*7b40*/  HADD2.F32 R162, -RZ, R158.H1_H1 ;  /* 0x3000009effa27230 */ /* 0x000fe40000004100 */
[----:B------:R-:W-:Y:S01]  /*7b50*/  FMUL.FTZ R159, R51, R159 ;  /* 0x0000009f339f7220 */ /* 0x000fe20000410000 */
[----:B------:R-:W-:Y:S01]  /*7b60*/  HADD2.F32 R81, -RZ, R81.H1_H1 ;  /* 0x30000051ff517230 */ /* 0x000fe20000004100 */
[----:B------:R-:W-:Y:S01]  /*7b70*/  F2FP.SATFINITE.E4M3.F32.PACK_AB_MERGE_C R82, R82, R165, R170 ;  /* 0x000000a55252723e */ /* 0x000fe200048070aa */
[--C-:B------:R-:W-:Y:S02]  /*7b80*/  HADD2.F32 R157, -RZ, R50.reuse.H0_H0 ;  /* 0x20000032ff9d7230 */ /* 0x100fe40000004100 */
[----:B------:R-:W-:Y:S02]  /*7b90*/  HADD2.F32 R158, -RZ, R50.H1_H1 ;  /* 0x30000032ff9e7230 */ /* 0x000fe40000004100 */
[-C--:B------:R-:W-:Y:S01]  /*7ba0*/  FMUL.FTZ R50, R85, R162.reuse ;  /* 0x000000a255327220 */ /* 0x080fe20000410000 */
[C---:B------:R-:W-:Y:S01]  /*7bb0*/  FMUL.FTZ R162, R81.reuse, R162 ;  /* 0x000000a251a27220 */ /* 0x040fe20000410000 */
[----:B------:R-:W-:Y:S01]  /*7bc0*/  FFMA.FTZ R166, R156, R157, R159 ;  /* 0x0000009d9ca67223 */ /* 0x000fe2000001009f */
[----:B------:R-:W-:Y:S01]  /*7bd0*/  F2FP.F16.E4M3.UNPACK_B R156, R87 ;  /* 0x00000057ff9c723e */ /* 0x000fe200020006ff */
[-C--:B------:R-:W-:Y:S01]  /*7be0*/  FFMA.FTZ R168, R81, R158.reuse, -R50 ;  /* 0x0000009e51a87223 */ /* 0x080fe20000010832 */
[----:B------:R-:W-:Y:S01]  /*7bf0*/  FFMA.FTZ R167, R85, R158, R162 ;  /* 0x0000009e55a77223 */ /* 0x000fe200000100a2 */
[----:B------:R-:W-:Y:S01]  /*7c00*/  F2FP.F16.E4M3.UNPACK_B R50, R83 ;  /* 0x00000053ff32723e */ /* 0x000fe200020006ff */
[----:B------:R-:W-:Y:S01]  /*7c10*/  FFMA.FTZ R165, R51, R157, -R164 ;  /* 0x0000009d33a57223 */ /* 0x000fe200000108a4 */
[----:B------:R-:W-:Y:S01]  /*7c20*/  F2FP.F16.E4M3.UNPACK_B R87, R87.H1 ;  /* 0x00000057ff57723e */ /* 0x000fe200030006ff */
[----:B------:R-:W-:Y:S01]  /*7c30*/  HADD2.F32 R85, -RZ, R156.H0_H0 ;  /* 0x2000009cff557230 */ /* 0x000fe20000004100 */
[----:B------:R-:W-:Y:S01]  /*7c40*/  F2FP.F16.E4M3.UNPACK_B R162, R49.H1 ;  /* 0x00000031ffa2723e */ /* 0x000fe200030006ff */
[----:B------:R-:W-:Y:S01]  /*7c50*/  HADD2.F32 R164, -RZ, R161.H0_H0 ;  /* 0x200000a1ffa47230 */ /* 0x000fe20000004100 */
[----:B------:R-:W-:Y:S01]  /*7c60*/  F2FP.F16.E4M3.UNPACK_B R83, R83.H1 ;  /* 0x00000053ff53723e */ /* 0x000fe200030006ff */
[----:B------:R-:W-:Y:S01]  /*7c70*/  HADD2.F32 R51, -RZ, R50.H0_H0 ;  /* 0x20000032ff337230 */ /* 0x000fe20000004100 */
[-C--:B------:R-:W-:Y:S01]  /*7c80*/  F2FP.F16.E4M3.UNPACK_B R49, R48.reuse ;  /* 0x00000030ff31723e */ /* 0x080fe200020006ff */
[----:B------:R-:W-:Y:S01]  /*7c90*/  HADD2.F32 R163, -RZ, R162.H0_H0 ;  /* 0x200000a2ffa37230 */ /* 0x000fe20000004100 */
[----:B------:R-:W-:Y:S01]  /*7ca0*/  F2FP.F16.E4M3.UNPACK_B R157, R48.H1 ;  /* 0x00000030ff9d723e */ /* 0x000fe200030006ff */
[----:B------:R-:W-:-:S02]  /*7cb0*/  HADD2.F32 R48, -RZ, R87.H0_H0 ;  /* 0x20000057ff307230 */ /* 0x000fc40000004100 */
[-C--:B------:R-:W-:Y:S01]  /*7cc0*/  FMUL.FTZ R170, R85, R164.reuse ;  /* 0x000000a455aa7220 */ /* 0x080fe20000410000 */
[----:B------:R-:W-:Y:S02]  /*7cd0*/  HADD2.F32 R81, -RZ, R83.H0_H0 ;  /* 0x20000053ff517230 */ /* 0x000fe40000004100 */
[----:B------:R-:W-:Y:S01]  /*7ce0*/  FMUL.FTZ R164, R51, R164 ;  /* 0x000000a433a47220 */ /* 0x000fe20000410000 */
[----:B------:R-:W-:Y:S02]  /*7cf0*/  HADD2.F32 R158, -RZ, R49.H0_H0 ;  /* 0x20000031ff9e7230 */ /* 0x000fe40000004100 */
[-C--:B------:R-:W-:Y:S01]  /*7d00*/  FMUL.FTZ R172, R48, R163.reuse ;  /* 0x000000a330ac7220 */ /* 0x080fe20000410000 */
[----:B------:R-:W-:Y:S02]  /*7d10*/  HADD2.F32 R159, -RZ, R157.H0_H0 ;  /* 0x2000009dff9f7230 */ /* 0x000fe40000004100 */
[----:B------:R-:W-:Y:S01]  /*7d20*/  FMUL.FTZ R163, R81, R163 ;  /* 0x000000a351a37220 */ /* 0x000fe20000410000 */
[----:B------:R-:W-:-:S02]  /*7d30*/  HADD2.F32 R87, -RZ, R87.H1_H1 ;  /* 0x30000057ff577230 */ /* 0x000fc40000004100 */
[-C--:B------:R-:W-:Y:S01]  /*7d40*/  FFMA.FTZ R170, R51, R158.reuse, -R170 ;  /* 0x0000009e33aa7223 */ /* 0x080fe200000108aa */
[----:B------:R-:W-:Y:S02]  /*7d50*/  HADD2.F32 R162, -RZ, R162.H1_H1 ;  /* 0x300000a2ffa27230 */ /* 0x000fe40000004100 */
[----:B------:R-:W-:Y:S01]  /*7d60*/  FFMA.FTZ R164, R85, R158, R164 ;  /* 0x0000009e55a47223 */ /* 0x000fe200000100a4 */
[----:B------:R-:W-:Y:S02]  /*7d70*/  HADD2.F32 R83, -RZ, R83.H1_H1 ;  /* 0x30000053ff537230 */ /* 0x000fe40000004100 */
[----:B------:R-:W-:Y:S01]  /*7d80*/  FFMA.FTZ R163, R48, R159, R163 ;  /* 0x0000009f30a37223 */ /* 0x000fe200000100a3 */
[----:B------:R-:W-:Y:S02]  /*7d90*/  HADD2.F32 R156, -RZ, R156.H1_H1 ;  /* 0x3000009cff9c7230 */ /* 0x000fe40000004100 */
[----:B------:R-:W-:Y:S01]  /*7da0*/  FMUL.FTZ R158, R87, R162 ;  /* 0x000000a2579e7220 */ /* 0x000fe20000410000 */
[----:B------:R-:W-:-:S02]  /*7db0*/  HADD2.F32 R161, -RZ, R161.H1_H1 ;  /* 0x300000a1ffa17230 */ /* 0x000fc40000004100 */
[----:B------:R-:W-:Y:S01]  /*7dc0*/  FMUL.FTZ R162, R83, R162 ;  /* 0x000000a253a27220 */ /* 0x000fe20000410000 */
[----:B------:R-:W-:Y:S02]  /*7dd0*/  HADD2.F32 R50, -RZ, R50.H1_H1 ;  /* 0x30000032ff327230 */ /* 0x000fe40000004100 */
[----:B------:R-:W-:Y:S01]  /*7de0*/  FFMA.FTZ R172, R81, R159, -R172 ;  /* 0x0000009f51ac7223 */ /* 0x000fe200000108ac */
[----:B------:R-:W-:Y:S02]  /*7df0*/  HADD2.F32 R48, -RZ, R157.H1_H1 ;  /* 0x3000009dff307230 */ /* 0x000fe40000004100 */
[-C--:B------:R-:W-:Y:S01]  /*7e00*/  FMUL.FTZ R51, R156, R161.reuse ;  /* 0x000000a19c337220 */ /* 0x080fe20000410000 */
[----:B------:R-:W-:Y:S02]  /*7e10*/  HADD2.F32 R49, -RZ, R49.H1_H1 ;  /* 0x30000031ff317230 */ /* 0x000fe40000004100 */
[----:B------:R-:W-:Y:S01]  /*7e20*/  FMUL.FTZ R161, R50, R161 ;  /* 0x000000a132a17220 */ /* 0x000fe20000410000 */
[----:B------:R-:W-:Y:S01]  /*7e30*/  F2FP.SATFINITE.E4M3.F32.PACK_AB_MERGE_C R165, R168, R165, RZ ;  /* 0x000000a5a8a5723e */ /* 0x000fe200048070ff */
[-C--:B------:R-:W-:Y:S01]  /*7e40*/  FFMA.FTZ R83, R83, R48.reuse, -R158 ;  /* 0x0000003053537223 */ /* 0x080fe2000001089e */
[----:B------:R-:W-:Y:S01]  /*7e50*/  FFMA.FTZ R162, R87, R48, R162 ;  /* 0x0000003057a27223 */ /* 0x000fe200000100a2 */
[-C--:B------:R-:W-:Y:S01]  /*7e60*/  FFMA.FTZ R51, R50, R49.reuse, -R51 ;  /* 0x0000003132337223 */ /* 0x080fe20000010833 */
[----:B------:R-:W-:Y:S01]  /*7e70*/  FFMA.FTZ R161, R156, R49, R161 ;  /* 0x000000319ca17223 */ /* 0x000fe200000100a1 */
[----:B------:R-:W-:-:S02]  /*7e80*/  F2FP.SATFINITE.E4M3.F32.PACK_AB_MERGE_C R166, R167, R166, RZ ;  /* 0x000000a6a7a6723e */ /* 0x000fc400048070ff */
[----:B------:R-:W-:Y:S02]  /*7e90*/  F2FP.SATFINITE.E4M3.F32.PACK_AB_MERGE_C R83, R83, R172, RZ ;  /* 0x000000ac5353723e */ /* 0x000fe400048070ff */
[----:B------:R-:W-:Y:S02]  /*7ea0*/  F2FP.SATFINITE.E4M3.F32.PACK_AB_MERGE_C R162, R162, R163, RZ ;  /* 0x000000a3a2a2723e */ /* 0x000fe400048070ff */
[----:B------:R-:W-:Y:S02]  /*7eb0*/  F2FP.SATFINITE.E4M3.F32.PACK_AB_MERGE_C R81, R55, R52, R165 ;  /* 0x000000343751723e */ /* 0x000fe400048070a5 */
[----:B------:R-:W-:Y:S02]  /*7ec0*/  F2FP.SATFINITE.E4M3.F32.PACK_AB_MERGE_C R83, R51, R170, R83 ;  /* 0x000000aa3353723e */ /* 0x000fe40004807053 */
[----:B------:R-:W-:Y:S02]  /*7ed0*/  F2FP.SATFINITE.E4M3.F32.PACK_AB_MERGE_C R85, R54, R53, R166 ;  /* 0x000000353655723e */ /* 0x000fe400048070a6 */
[----:B------:R-:W-:-:S07]  /*7ee0*/  F2FP.SATFINITE.E4M3.F32.PACK_AB_MERGE_C R87, R161, R164, R162 ;  /* 0x000000a4a157723e */ /* 0x000fce00048070a2 */
.L_x_349:
[----:B------:R-:W-:Y:S05]  /*7ef0*/  BSYNC B2 ;  /* 0x0000000000027941 */ /* 0x000fea0003800000 */
.L_x_348:
[----:B------:R-:W-:Y:S01]  /*7f00*/  ISETP.GE.AND P3, PT, R155, R142, PT ;  /* 0x0000008e9b00720c */ /* 0x000fe20003f66270 */
[----:B------:R-:W-:-:S12]  /*7f10*/  ULDC.64 UR4, c[0x0][0x2d8] ;  /* 0x0000b60000047ab9 */ /* 0x000fd80000000a00 */
[--C-:B------:R-:W-:Y:S02]  /*7f20*/  @!P3 SHF.R.S32.HI R48, RZ, 0x1f, R155.reuse ;  /* 0x0000001fff30b819 */ /* 0x100fe4000001149b */
[----:B------:R-:W-:-:S04]  /*7f30*/  @!P3 IADD3 R50, P4, P6, R100, R134, R155 ;  /* 0x000000866432b210 */ /* 0x000fc80007e9e09b */
[----:B------:R-:W-:Y:S02]  /*7f40*/  @!P3 IADD3.X R151, R36, R151, R48, P4, P6 ;  /* 0x000000972497b210 */ /* 0x000fe400027ec430 */
[----:B------:R-:W-:-:S04]  /*7f50*/  IADD3 R48, P4, R154, UR4, RZ ;  /* 0x000000049a307c10 */ /* 0x000fc8000ff9e0ff */
[----:B------:R-:W-:Y:S02]  /*7f60*/  IADD3.X R49, R160, UR5, RZ, P4, !PT ;  /* 0x00000005a0317c10 */ /* 0x000fe4000a7fe4ff */
[----:B------:R-:W-:-:S03]  /*7f70*/  @!P3 IADD3 R50, P4, R50, UR4, RZ ;  /* 0x000000043232bc10 */ /* 0x000fc6000ff9e0ff */
[----:B-1----:R1:W-:Y:S01]  /*7f80*/  STG.E.128 desc[UR42][R48.64], R80 ;  /* 0x0000005030007986 */ /* 0x0023e2000c101d2a */
[----:B------:R-:W-:-:S05]  /*7f90*/  @!P3 IADD3.X R51, R151, UR5, RZ, P4, !PT ;  /* 0x000000059733bc10 */ /* 0x000fca000a7fe4ff */
[----:B--2---:R1:W-:Y:S04]  /*7fa0*/  @!P3 STG.E.128 desc[UR42][R50.64], R84 ;  /* 0x000000543200b986 */ /* 0x0043e8000c101d2a */
.L_x_347:
[----:B------:R-:W-:Y:S05]  /*7fb0*/  BSYNC B1 ;  /* 0x0000000000017941 */ /* 0x000fea0003800000 */
.L_x_346:
[----:B------:R-:W-:Y:S01]  /*7fc0*/  ISETP.GE.OR P3, PT, R234, R118, P0 ;  /* 0x00000076ea00720c */ /* 0x000fe20000766670 */
[----:B------:R-:W-:-:S12]  /*7fd0*/  BSSY B1, `(.L_x_350) ;  /* 0x00000fe000017945 */ /* 0x000fd80003800000 */
[----:B------:R-:W-:Y:S05]  /*7fe0*/  @P3 BRA `(.L_x_351) ;  /* 0x0000000c00f03947 */ /* 0x000fea0003800000 */
[----:B-1----:R-:W3:Y:S01]  /*7ff0*/  LDL R50, [R1+0x20] ;  /* 0x0000200001327983 */ /* 0x002ee20000100800 */
[----:B------:R-:W-:Y:S01]  /*8000*/  SHF.R.S32.HI R49, RZ, 0x1f, R234 ;  /* 0x0000001fff317819 */ /* 0x000fe200000114ea */
[-C--:B--2---:R-:W-:Y:S01]  /*8010*/  IMAD.WIDE.U32 R80, R234, R130.reuse, R128 ;  /* 0x00000082ea507225 */ /* 0x084fe200078e0080 */
[----:B------:R-:W-:Y:S01]  /*8020*/  ISETP.NE.AND P6, PT, R0, RZ, PT ;  /* 0x000000ff0000720c */ /* 0x000fe20003fc5270 */
[----:B------:R-:W-:Y:S02]  /*8030*/  BSSY B2, `(.L_x_352) ;  /* 0x00000ec000027945 */ /* 0x000fe40003800000 */
[----:B------:R-:W-:Y:S01]  /*8040*/  IMAD R48, R49, R130, RZ ;  /* 0x0000008231307224 */ /* 0x000fe200078e02ff */
[----:B------:R-:W-:-:S03]  /*8050*/  IADD3 R82, P3, P4, R100, R80, R38 ;  /* 0x0000005064527210 */ /* 0x000fc60007c7e026 */
[----:B------:R-:W-:Y:S01]  /*8060*/  IMAD R83, R234, R131, R48 ;  /* 0x00000083ea537224 */ /* 0x000fe200078e0230 */
[----:B------:R-:W-:-:S03]  /*8070*/  SEL R48, R123, R144, !P6 ;  /* 0x000000907b307207 */ /* 0x000fc60007000000 */
[----:B------:R-:W-:Y:S01]  /*8080*/  IMAD.IADD R83, R81, 0x1, R83 ;  /* 0x0000000151537824 */ /* 0x000fe200078e0253 */
[----:B------:R-:W-:-:S04]  /*8090*/  SHF.R.S32.HI R49, RZ, 0x1f, R48 ;  /* 0x0000001fff317819 */ /* 0x000fc80000011430 */
[----:B------:R-:W-:Y:S02]  /*80a0*/  LEA.HI R49, R49, R48, RZ, 0x5 ;  /* 0x0000003031317211 */ /* 0x000fe400078f28ff */
[----:B------:R-:W-:Y:S02]  /*80b0*/  IADD3.X R87, R36, R83, R105, P3, P4 ;  /* 0x0000005324577210 */ /* 0x000fe40001fe8469 */
[----:B------:R-:W-:-:S04]  /*80c0*/  LEA.HI.SX32 R49, R49, R104, 0x1b ;  /* 0x0000006831317211 */ /* 0x000fc800078fdaff */
[----:B------:R-:W-:Y:S01]  /*80d0*/  SHF.R.S32.HI R48, RZ, 0x1f, R49 ;  /* 0x0000001fff307819 */ /* 0x000fe20000011431 */
[----:B------:R-:W-:-:S03]  /*80e0*/  IMAD.SHL.U32 R85, R49, 0x10, RZ ;  /* 0x0000001031557824 */ /* 0x000fc600078e00ff */
[----:B------:R-:W-:Y:S02]  /*80f0*/  LEA.HI R49, R48, R49, RZ, 0x3 ;  /* 0x0000003130317211 */ /* 0x000fe400078f18ff */
[----:B------:R-:W-:-:S03]  /*8100*/  LOP3.LUT R48, R30, 0x70, R85, 0xf8, !PT ;  /* 0x000000701e307812 */ /* 0x000fc600078ef855 */
[----:B------:R-:W-:Y:S01]  /*8110*/  IMAD.SHL.U32 R49, R49, 0x800, RZ ;  /* 0x0000080031317824 */ /* 0x000fe200078e00ff */
[----:B------:R-:W-:-:S04]  /*8120*/  LOP3.LUT R48, R48, R27, RZ, 0x3c, !PT ;  /* 0x0000001b30307212 */ /* 0x000fc800078e3cff */
[----:B------:R-:W-:-:S04]  /*8130*/  LOP3.LUT R49, R49, 0xffffc000, RZ, 0xc0, !PT ;  /* 0xffffc00031317812 */ /* 0x000fc800078ec0ff */
[----:B---3--:R-:W-:Y:S02]  /*8140*/  IADD3 R49, R48, R49, R50 ;  /* 0x0000003130317210 */ /* 0x008fe40007ffe032 */
[----:B------:R-:W-:-:S03]  /*8150*/  LEA R48, R232, R120, 0xf ;  /* 0x00000078e8307211 */ /* 0x000fc600078e78ff */
[----:B------:R-:W-:Y:S02]  /*8160*/  IMAD R50, R232, 0x8000, R49 ;  /* 0x00008000e8327824 */ /* 0x000fe400078e0231 */
[C---:B------:R-:W-:Y:S02]  /*8170*/  IMAD.IADD R48, R19.reuse, 0x1, R48 ;  /* 0x0000000113307824 */ /* 0x040fe400078e0230 */
[----:B------:R-:W-:-:S04]  /*8180*/  IMAD.IADD R52, R19, 0x1, R50 ;  /* 0x0000000113347824 */ /* 0x000fc800078e0232 */
[----:B------:R-:W1:Y:S04]  /*8190*/  LDS.128 R48, [R48+0x28400] ;  /* 0x0284000030307984 */ /* 0x000e680000000c00 */
[----:B------:R-:W2:Y:S01]  /*81a0*/  LDS.128 R52, [R52+0x28400] ;  /* 0x0284000034347984 */ /* 0x000ea20000000c00 */
[----:B------:R-:W-:Y:S05]  /*81b0*/  @P2 BRA `(.L_x_353) ;  /* 0x0000000c004c2947 */ /* 0x000fea0003800000 */
[----:B------:R-:W-:Y:S01]  /*81c0*/  SHF.R.U32.HI R151, RZ, 0x8, R57 ;  /* 0x00000008ff977819 */ /* 0x000fe20000011639 */
[----:B-1----:R-:W-:Y:S01]  /*81d0*/  IMAD.MOV.U32 R60, RZ, RZ, R48 ;  /* 0x000000ffff3c7224 */ /* 0x002fe200078e0030 */
[----:B------:R-:W-:Y:S02]  /*81e0*/  LOP3.LUT R135, R57, 0xff0000ff, RZ, 0xc0, !PT ;  /* 0xff0000ff39877812 */ /* 0x000fe400078ec0ff */
[----:B------:R-:W-:Y:S01]  /*81f0*/  SHF.R.U32.HI R134, RZ, 0x8, R59 ;  /* 0x00000008ff867819 */ /* 0x000fe2000001163b */
[----:B------:R-:W-:Y:S01]  /*8200*/  IMAD.SHL.U32 R48, R151, 0x100, RZ ;  /* 0x0000010097307824 */ /* 0x000fe200078e00ff */
[----:B------:R-:W-:Y:S02]  /*8210*/  SHF.R.U32.HI R62, RZ, 0x8, R63 ;  /* 0x00000008ff3e7819 */ /* 0x000fe4000001163f */
[--C-:B------:R-:W-:Y:S02]  /*8220*/  SHF.R.U32.HI R155, RZ, 0x10, R61.reuse ;  /* 0x00000010ff9b7819 */ /* 0x100fe4000001163d */
[----:B------:R-:W-:-:S02]  /*8230*/  SHF.R.U32.HI R84, RZ, 0x8, R61 ;  /* 0x00000008ff547819 */ /* 0x000fc4000001163d */
[----:B------:R-:W-:Y:S02]  /*8240*/  LOP3.LUT R58, R61, 0xff0000ff, RZ, 0xc0, !PT ;  /* 0xff0000ff3d3a7812 */ /* 0x000fe400078ec0ff */
[----:B------:R-:W-:Y:S02]  /*8250*/  SHF.R.U32.HI R86, RZ, 0x10, R63 ;  /* 0x00000010ff567819 */ /* 0x000fe4000001163f */
[----:B------:R-:W-:Y:S01]  /*8260*/  LOP3.LUT R61, R63, 0xff0000ff, RZ, 0xc0, !PT ;  /* 0xff0000ff3f3d7812 */ /* 0x000fe200078ec0ff */
[----:B--2---:R-:W-:Y:S01]  /*8270*/  IMAD.MOV.U32 R63, RZ, RZ, R52 ;  /* 0x000000ffff3f7224 */ /* 0x004fe200078e0034 */
[----:B------:R-:W-:Y:S01]  /*8280*/  LOP3.LUT R135, R135, 0xff00, R48, 0xf8, !PT ;  /* 0x0000ff0087877812 */ /* 0x000fe200078ef830 */
[----:B------:R-:W-:Y:S01]  /*8290*/  IMAD.SHL.U32 R48, R134, 0x100, RZ ;  /* 0x0000010086307824 */ /* 0x000fe200078e00ff */
[----:B------:R-:W-:Y:S01]  /*82a0*/  SHF.R.U32.HI R156, RZ, 0x10, R59 ;  /* 0x00000010ff9c7819 */ /* 0x000fe2000001163b */
[----:B------:R-:W-:Y:S01]  /*82b0*/  IMAD.SHL.U32 R52, R62, 0x100, RZ ;  /* 0x000001003e347824 */ /* 0x000fe200078e00ff */
[----:B------:R-:W-:-:S02]  /*82c0*/  SHF.R.U32.HI R154, RZ, 0x10, R57 ;  /* 0x00000010ff9a7819 */ /* 0x000fc40000011639 */
[----:B------:R-:W-:Y:S02]  /*82d0*/  LOP3.LUT R59, R59, 0xff0000ff, RZ, 0xc0, !PT ;  /* 0xff0000ff3b3b7812 */ /* 0x000fe400078ec0ff */
[----:B------:R-:W-:Y:S02]  /*82e0*/  MOV R57, R50 ;  /* 0x0000003200397202 */ /* 0x000fe40000000f00 */
[----:B------:R-:W-:Y:S01]  /*82f0*/  MOV R56, R49 ;  /* 0x0000003100387202 */ /* 0x000fe20000000f00 */
[----:B------:R-:W-:Y:S01]  /*8300*/  IMAD.SHL.U32 R49, R84, 0x100, RZ ;  /* 0x0000010054317824 */ /* 0x000fe200078e00ff */
[----:B------:R-:W-:Y:S02]  /*8310*/  SHF.L.U32 R50, R154, 0x10, RZ ;  /* 0x000000109a327819 */ /* 0x000fe400000006ff */
[----:B------:R-:W-:Y:S01]  /*8320*/  LOP3.LUT R59, R59, 0xff00, R48, 0xf8, !PT ;  /* 0x0000ff003b3b7812 */ /* 0x000fe200078ef830 */
[----:B------:R-:W-:Y:S01]  /*8330*/  IMAD.U32 R48, R156, 0x10000, RZ ;  /* 0x000100009c307824 */ /* 0x000fe200078e00ff */
[----:B------:R-:W-:Y:S01]  /*8340*/  LOP3.LUT R154, R61, 0xff00, R52, 0xf8, !PT ;  /* 0x0000ff003d9a7812 */ /* 0x000fe200078ef834 */
[----:B------:R-:W-:Y:S01]  /*8350*/  IMAD.U32 R52, R155, 0x10000, RZ ;  /* 0x000100009b347824 */ /* 0x000fe200078e00ff */
[----:B------:R-:W-:-:S02]  /*8360*/  F2FP.F16.E4M3.UNPACK_B R134, R147.H1 ;  /* 0x00000093ff86723e */ /* 0x000fc400030006ff */
[----:B------:R-:W-:Y:S02]  /*8370*/  F2FP.F16.E4M3.UNPACK_B R84, R63.H1 ;  /* 0x0000003fff54723e */ /* 0x000fe400030006ff */
[----:B------:R-:W-:Y:S02]  /*8380*/  F2FP.F16.E4M3.UNPACK_B R61, R60.H1 ;  /* 0x0000003cff3d723e */ /* 0x000fe400030006ff */
[----:B------:R-:W-:Y:S01]  /*8390*/  LOP3.LUT R151, R58, 0xff00, R49, 0xf8, !PT ;  /* 0x0000ff003a977812 */ /* 0x000fe200078ef831 */
[----:B------:R-:W-:Y:S01]  /*83a0*/  HADD2.F32 R49, -RZ, R134.H0_H0 ;  /* 0x20000086ff317230 */ /* 0x000fe20000004100 */
[----:B------:R-:W-:Y:S01]  /*83b0*/  LOP3.LUT R48, R59, 0xff0000, R48, 0xf8, !PT ;  /* 0x00ff00003b307812 */ /* 0x000fe200078ef830 */
[----:B------:R-:W-:Y:S01]  /*83c0*/  HADD2.F32 R59, -RZ, R84.H0_H0 ;  /* 0x20000054ff3b7230 */ /* 0x000fe20000004100 */
[----:B------:R-:W-:Y:S01]  /*83d0*/  F2FP.F16.E4M3.UNPACK_B R62, R150.H1 ;  /* 0x00000096ff3e723e */ /* 0x000fe200030006ff */
[----:B------:R-:W-:Y:S01]  /*83e0*/  HADD2.F32 R58, -RZ, R61.H0_H0 ;  /* 0x2000003dff3a7230 */ /* 0x000fe20000004100 */
[----:B------:R-:W-:Y:S01]  /*83f0*/  LOP3.LUT R50, R135, 0xff0000, R50, 0xf8, !PT ;  /* 0x00ff000087327812 */ /* 0x000fe200078ef832 */
[----:B------:R-:W-:-:S02]  /*8400*/  IMAD.U32 R135, R86, 0x10000, RZ ;  /* 0x0001000056877824 */ /* 0x000fc400078e00ff */
[-C--:B------:R-:W-:Y:S01]  /*8410*/  FMUL.FTZ R155, R59, R49.reuse ;  /* 0x000000313b9b7220 */ /* 0x080fe20000410000 */
[----:B------:R-:W-:Y:S02]  /*8420*/  HADD2.F32 R86, -RZ, R62.H0_H0 ;  /* 0x2000003eff567230 */ /* 0x000fe40000004100 */
[----:B------:R-:W-:Y:S01]  /*8430*/  FMUL.FTZ R156, R58, R49 ;  /* 0x000000313a9c7220 */ /* 0x000fe20000410000 */
[----:B------:R-:W-:Y:S01]  /*8440*/  LOP3.LUT R52, R151, 0xff0000, R52, 0xf8, !PT ;  /* 0x00ff000097347812 */ /* 0x000fe200078ef834 */
[----:B------:R-:W-:Y:S01]  /*8450*/  HADD2.F32 R151, -RZ, R134.H1_H1 ;  /* 0x30000086ff977230 */ /* 0x000fe20000004100 */
[----:B------:R-:W-:Y:S01]  /*8460*/  LOP3.LUT R49, R154, 0xff0000, R135, 0xf8, !PT ;  /* 0x00ff00009a317812 */ /* 0x000fe200078ef887 */
[-C--:B------:R-:W-:Y:S01]  /*8470*/  FFMA.FTZ R58, R58, R86.reuse, -R155 ;  /* 0x000000563a3a7223 */ /* 0x080fe2000001089b */
[----:B------:R-:W-:Y:S01]  /*8480*/  FFMA.FTZ R59, R59, R86, R156 ;  /* 0x000000563b3b7223 */ /* 0x000fe2000001009c */
[----:B------:R-:W-:Y:S01]  /*8490*/  HADD2.F32 R135, -RZ, R62.H1_H1 ;  /* 0x3000003eff877230 */ /* 0x000fe20000004100 */
[----:B------:R-:W-:Y:S01]  /*84a0*/  F2FP.F16.E4M3.UNPACK_B R147, R147 ;  /* 0x00000093ff93723e */ /* 0x000fe200020006ff */
[----:B------:R-:W-:Y:S01]  /*84b0*/  HADD2.F32 R86, -RZ, R84.H1_H1 ;  /* 0x30000054ff567230 */ /* 0x000fe20000004100 */
[----:B------:R-:W-:Y:S01]  /*84c0*/  F2FP.F16.E4M3.UNPACK_B R60, R60 ;  /* 0x0000003cff3c723e */ /* 0x000fe200020006ff */
[----:B------:R-:W-:Y:S01]  /*84d0*/  HADD2.F32 R62, -RZ, R61.H1_H1 ;  /* 0x3000003dff3e7230 */ /* 0x000fe20000004100 */
[----:B------:R-:W-:Y:S01]  /*84e0*/  F2FP.F16.E4M3.UNPACK_B R63, R63 ;  /* 0x0000003fff3f723e */ /* 0x000fe200020006ff */
[----:B------:R-:W-:Y:S01]  /*84f0*/  HADD2.F32 R134, -RZ, R147.H0_H0 ;  /* 0x20000093ff867230 */ /* 0x000fe20000004100 */
[----:B------:R-:W-:Y:S01]  /*8500*/  F2FP.F16.E4M3.UNPACK_B R150, R150 ;  /* 0x00000096ff96723e */ /* 0x000fe200020006ff */
[-C--:B------:R-:W-:Y:S01]  /*8510*/  FMUL.FTZ R155, R86, R151.reuse ;  /* 0x00000097569b7220 */ /* 0x080fe20000410000 */
[----:B------:R-:W-:Y:S01]  /*8520*/  FMUL.FTZ R151, R62, R151 ;  /* 0x000000973e977220 */ /* 0x000fe20000410000 */
[----:B------:R-:W-:-:S02]  /*8530*/  HADD2.F32 R61, -RZ, R60.H0_H0 ;  /* 0x2000003cff3d7230 */ /* 0x000fc40000004100 */
[----:B------:R-:W-:Y:S02]  /*8540*/  HADD2.F32 R84, -RZ, R63.H0_H0 ;  /* 0x2000003fff547230 */ /* 0x000fe40000004100 */
[-C--:B------:R-:W-:Y:S01]  /*8550*/  FFMA.FTZ R155, R62, R135.reuse, -R155 ;  /* 0x000000873e9b7223 */ /* 0x080fe2000001089b */
[----:B------:R-:W-:Y:S01]  /*8560*/  FFMA.FTZ R160, R86, R135, R151 ;  /* 0x0000008756a07223 */ /* 0x000fe20000010097 */
[----:B------:R-:W-:Y:S02]  /*8570*/  HADD2.F32 R62, -RZ, R150.H0_H0 ;  /* 0x20000096ff3e7230 */ /* 0x000fe40000004100 */
[-C--:B------:R-:W-:Y:S01]  /*8580*/  FMUL.FTZ R135, R61, R134.reuse ;  /* 0x000000863d877220 */ /* 0x080fe20000410000 */
[----:B------:R-:W-:Y:S02]  /*8590*/  HADD2.F32 R147, -RZ, R147.H1_H1 ;  /* 0x30000093ff937230 */ /* 0x000fe40000004100 */
[----:B------:R-:W-:Y:S01]  /*85a0*/  FMUL.FTZ R86, R84, R134 ;  /* 0x0000008654567220 */ /* 0x000fe20000410000 */
[----:B------:R-:W-:-:S02]  /*85b0*/  HADD2.F32 R63, -RZ, R63.H1_H1 ;  /* 0x3000003fff3f7230 */ /* 0x000fc40000004100 */
[-C--:B------:R-:W-:Y:S01]  /*85c0*/  FFMA.FTZ R154, R84, R62.reuse, R135 ;  /* 0x0000003e549a7223 */ /* 0x080fe20000010087 */
[----:B------:R-:W-:Y:S02]  /*85d0*/  HADD2.F32 R60, -RZ, R60.H1_H1 ;  /* 0x3000003cff3c7230 */ /* 0x000fe40000004100 */
[----:B------:R-:W-:Y:S01]  /*85e0*/  FFMA.FTZ R151, R61, R62, -R86 ;  /* 0x0000003e3d977223 */ /* 0x000fe20000010856 */
[----:B------:R-:W-:Y:S02]  /*85f0*/  HADD2.F32 R150, -RZ, R150.H1_H1 ;  /* 0x30000096ff967230 */ /* 0x000fe40000004100 */
[-C--:B------:R-:W-:Y:S01]  /*8600*/  FMUL.FTZ R135, R63, R147.reuse ;  /* 0x000000933f877220 */ /* 0x080fe20000410000 */
[----:B------:R-:W-:Y:S01]  /*8610*/  F2FP.F16.E4M3.UNPACK_B R61, R148.H1 ;  /* 0x00000094ff3d723e */ /* 0x000fe200030006ff */
[C---:B------:R-:W-:Y:S01]  /*8620*/  FMUL.FTZ R158, R60.reuse, R147 ;  /* 0x000000933c9e7220 */ /* 0x040fe20000410000 */
[----:B------:R-:W-:Y:S01]  /*8630*/  F2FP.F16.E4M3.UNPACK_B R62, R54.H1 ;  /* 0x00000036ff3e723e */ /* 0x000fe200030006ff */
[----:B------:R-:W-:Y:S01]  /*8640*/  FFMA.FTZ R156, R60, R150, -R135 ;  /* 0x000000963c9c7223 */ /* 0x000fe20000010887 */
[----:B------:R-:W-:Y:S01]  /*8650*/  F2FP.F16.E4M3.UNPACK_B R86, R149.H1 ;  /* 0x00000095ff56723e */ /* 0x000fe200030006ff */
[----:B------:R-:W-:Y:S01]  /*8660*/  HADD2.F32 R134, -RZ, R61.H0_H0 ;  /* 0x2000003dff867230 */ /* 0x000fe20000004100 */
[----:B------:R-:W-:Y:S01]  /*8670*/  F2FP.F16.E4M3.UNPACK_B R60, R57.H1 ;  /* 0x00000039ff3c723e */ /* 0x000fe200030006ff */
[----:B------:R-:W-:-:S02]  /*8680*/  HADD2.F32 R84, -RZ, R62.H0_H0 ;  /* 0x2000003eff547230 */ /* 0x000fc40000004100 */
[----:B------:R-:W-:Y:S01]  /*8690*/  FFMA.FTZ R147, R63, R150, R158 ;  /* 0x000000963f937223 */ /* 0x000fe2000001009e */
[----:B------:R-:W-:Y:S01]  /*86a0*/  HADD2.F32 R135, -RZ, R61.H1_H1 ;  /* 0x3000003dff877230 */ /* 0x000fe20000004100 */
[----:B------:R-:W-:Y:S01]  /*86b0*/  F2FP.F16.E4M3.UNPACK_B R148, R148 ;  /* 0x00000094ff94723e */ /* 0x000fe200020006ff */
[----:B------:R-:W-:Y:S02]  /*86c0*/  HADD2.F32 R61, -RZ, R60.H0_H0 ;  /* 0x2000003cff3d7230 */ /* 0x000fe40000004100 */
[-C--:B------:R-:W-:Y:S01]  /*86d0*/  FMUL.FTZ R150, R84, R134.reuse ;  /* 0x0000008654967220 */ /* 0x080fe20000410000 */
[----:B------:R-:W-:Y:S01]  /*86e0*/  HADD2.F32 R63, -RZ, R86.H0_H0 ;  /* 0x20000056ff3f7230 */ /* 0x000fe20000004100 */
[----:B------:R-:W-:Y:S01]  /*86f0*/  F2FP.F16.E4M3.UNPACK_B R57, R57 ;  /* 0x00000039ff39723e */ /* 0x000fe200020006ff */
[----:B------:R-:W-:Y:S02]  /*8700*/  HADD2.F32 R62, -RZ, R62.H1_H1 ;  /* 0x3000003eff3e7230 */ /* 0x000fe40000004100 */
[----:B------:R-:W-:Y:S01]  /*8710*/  FMUL.FTZ R157, R61, R134 ;  /* 0x000000863d9d7220 */ /* 0x000fe20000410000 */
[----:B------:R-:W-:-:S02]  /*8720*/  HADD2.F32 R60, -RZ, R60.H1_H1 ;  /* 0x3000003cff3c7230 */ /* 0x000fc40000004100 */
[----:B------:R-:W-:Y:S01]  /*8730*/  FFMA.FTZ R150, R61, R63, -R150 ;  /* 0x0000003f3d967223 */ /* 0x000fe20000010896 */
[----:B------:R-:W-:Y:S02]  /*8740*/  HADD2.F32 R61, -RZ, R86.H1_H1 ;  /* 0x30000056ff3d7230 */ /* 0x000fe40000004100 */
[----:B------:R-:W-:Y:S01]  /*8750*/  FMUL.FTZ R159, R62, R135 ;  /* 0x000000873e9f7220 */ /* 0x000fe20000410000 */
[----:B------:R-:W-:Y:S01]  /*8760*/  FFMA.FTZ R157, R84, R63, R157 ;  /* 0x0000003f549d7223 */ /* 0x000fe2000001009d */
[C---:B------:R-:W-:Y:S01]  /*8770*/  FMUL.FTZ R135, R60.reuse, R135 ;  /* 0x000000873c877220 */ /* 0x040fe20000410000 */
[----:B------:R-:W-:Y:S01]  /*8780*/  F2FP.F16.E4M3.UNPACK_B R149, R149 ;  /* 0x00000095ff95723e */ /* 0x000fe200020006ff */
[-C--:B------:R-:W-:Y:S01]  /*8790*/  FFMA.FTZ R159, R60, R61.reuse, -R159 ;  /* 0x0000003d3c9f7223 */ /* 0x080fe2000001089f */
[----:B------:R-:W-:Y:S01]  /*87a0*/  F2FP.F16.E4M3.UNPACK_B R60, R54 ;  /* 0x00000036ff3c723e */ /* 0x000fe200020006ff */
[----:B------:R-:W-:Y:S01]  /*87b0*/  FFMA.FTZ R134, R62, R61, R135 ;  /* 0x0000003d3e867223 */ /* 0x000fe20000010087 */
[----:B------:R-:W-:Y:S01]  /*87c0*/  HADD2.F32 R63, -RZ, R148.H0_H0 ;  /* 0x20000094ff3f7230 */ /* 0x000fe20000004100 */
[----:B------:R-:W-:Y:S01]  /*87d0*/  F2FP.SATFINITE.E4M3.F32.PACK_AB_MERGE_C R58, R155, R58, RZ ;  /* 0x0000003a9b3a723e */ /* 0x000fe200048070ff */
[----:B------:R-:W-:Y:S01]  /*87e0*/  HADD2.F32 R54, -RZ, R57.H0_H0 ;  /* 0x20000039ff367230 */ /* 0x000fe20000004100 */
[----:B------:R-:W-:Y:S01]  /*87f0*/  F2FP.SATFINITE.E4M3.F32.PACK_AB_MERGE_C R160, R160, R59, RZ ;  /* 0x0000003ba0a0723e */ /* 0x000fe200048070ff */
[----:B------:R-:W-:Y:S01]  /*8800*/  HADD2.F32 R61, -RZ, R60.H0_H0 ;  /* 0x2000003cff3d7230 */ /* 0x000fe20000004100 */
[----:B------:R-:W-:Y:S01]  /*8810*/  F2FP.SATFINITE.E4M3.F32.PACK_AB_MERGE_C R150, R159, R150, RZ ;  /* 0x000000969f96723e */ /* 0x000fe200048070ff */
[----:B------:R-:W-:-:S02]  /*8820*/  HADD2.F32 R148, -RZ, R148.H1_H1 ;  /* 0x30000094ff947230 */ /* 0x000fc40000004100 */
[-C--:B------:R-:W-:Y:S01]  /*8830*/  FMUL.FTZ R84, R54, R63.reuse ;  /* 0x0000003f36547220 */ /* 0x080fe20000410000 */
[----:B------:R-:W-:Y:S02]  /*8840*/  HADD2.F32 R60, -RZ, R60.H1_H1 ;  /* 0x3000003cff3c7230 */ /* 0x000fe40000004100 */
[----:B------:R-:W-:Y:S01]  /*8850*/  FMUL.FTZ R135, R61, R63 ;  /* 0x0000003f3d877220 */ /* 0x000fe20000410000 */
[----:B------:R-:W-:Y:S01]  /*8860*/  HADD2.F32 R57, -RZ, R57.H1_H1 ;  /* 0x30000039ff397230 */ /* 0x000fe20000004100 */
[----:B------:R-:W-:Y:S01]  /*8870*/  F2FP.SATFINITE.E4M3.F32.PACK_AB_MERGE_C R59, R156, R151, R58 ;  /* 0x000000979c3b723e */ /* 0x000fe2000480703a */
[--C-:B------:R-:W-:Y:S02]  /*8880*/  HADD2.F32 R62, -RZ, R149.reuse.H0_H0 ;  /* 0x20000095ff3e7230 */ /* 0x100fe40000004100 */
[-C--:B------:R-:W-:Y:S01]  /*8890*/  FMUL.FTZ R86, R60, R148.reuse ;  /* 0x000000943c567220 */ /* 0x080fe20000410000 */
[----:B------:R-:W-:Y:S02]  /*88a0*/  HADD2.F32 R149, -RZ, R149.H1_H1 ;  /* 0x30000095ff957230 */ /* 0x000fe40000004100 */
[----:B------:R-:W-:Y:S01]  /*88b0*/  FMUL.FTZ R63, R57, R148 ;  /* 0x00000094393f7220 */ /* 0x000fe20000410000 */
[----:B------:R-:W-:Y:S01]  /*88c0*/  F2FP.SATFINITE.E4M3.F32.PACK_AB_MERGE_C R134, R134, R157, RZ ;  /* 0x0000009d8686723e */ /* 0x000fe200048070ff */
[-C--:B------:R-:W-:Y:S01]  /*88d0*/  FFMA.FTZ R54, R54, R62.reuse, -R135 ;  /* 0x0000003e36367223 */ /* 0x080fe20000010887 */
[----:B------:R-:W-:Y:S01]  /*88e0*/  FFMA.FTZ R84, R61, R62, R84 ;  /* 0x0000003e3d547223 */ /* 0x000fe20000010054 */
[----:B------:R-:W-:Y:S01]  /*88f0*/  F2FP.F16.E4M3.UNPACK_B R135, R52 ;  /* 0x00000034ff87723e */ /* 0x000fe200020006ff */
[-C--:B------:R-:W-:Y:S01]  /*8900*/  FFMA.FTZ R57, R57, R149.reuse, -R86 ;  /* 0x0000009539397223 */ /* 0x080fe20000010856 */
[----:B------:R-:W-:Y:S01]  /*8910*/  F2FP.F16.E4M3.UNPACK_B R61, R56 ;  /* 0x00000038ff3d723e */ /* 0x000fe200020006ff */
[----:B------:R-:W-:Y:S01]  /*8920*/  FFMA.FTZ R149, R60, R149, R63 ;  /* 0x000000953c957223 */ /* 0x000fe2000001003f */
[----:B------:R-:W-:-:S02]  /*8930*/  F2FP.F16.E4M3.UNPACK_B R62, R53 ;  /* 0x00000035ff3e723e */ /* 0x000fc400020006ff */
[----:B------:R-:W-:Y:S01]  /*8940*/  F2FP.SATFINITE.E4M3.F32.PACK_AB_MERGE_C R58, R147, R154, R160 ;  /* 0x0000009a933a723e */ /* 0x000fe200048070a0 */
[----:B------:R-:W-:Y:S01]  /*8950*/  HADD2.F32 R147, -RZ, R135.H0_H0 ;  /* 0x20000087ff937230 */ /* 0x000fe20000004100 */
[----:B------:R-:W-:Y:S01]  /*8960*/  F2FP.F16.E4M3.UNPACK_B R86, R50 ;  /* 0x00000032ff56723e */ /* 0x000fe200020006ff */
[----:B------:R-:W-:Y:S01]  /*8970*/  HADD2.F32 R60, -RZ, R61.H0_H0 ;  /* 0x2000003dff3c7230 */ /* 0x000fe20000004100 */
[----:B------:R-:W-:Y:S01]  /*8980*/  F2FP.SATFINITE.E4M3.F32.PACK_AB_MERGE_C R57, R57, R54, R150 ;  /* 0x000000363939723e */ /* 0x000fe20004807096 */
[----:B------:R-:W-:Y:S01]  /*8990*/  HADD2.F32 R63, -RZ, R62.H0_H0 ;  /* 0x2000003eff3f7230 */ /* 0x000fe20000004100 */
[----:B------:R-:W-:Y:S01]  /*89a0*/  F2FP.SATFINITE.E4M3.F32.PACK_AB_MERGE_C R54, R149, R84, R134 ;  /* 0x000000549536723e */ /* 0x000fe20004807086 */
[----:B------:R-:W-:Y:S02]  /*89b0*/  HADD2.F32 R134, -RZ, R86.H0_H0 ;  /* 0x20000056ff867230 */ /* 0x000fe40000004100 */
[----:B------:R-:W-:Y:S01]  /*89c0*/  FMUL.FTZ R148, R60, R147 ;  /* 0x000000933c947220 */ /* 0x000fe20000410000 */
[----:B------:R-:W-:-:S02]  /*89d0*/  HADD2.F32 R84, -RZ, R62.H1_H1 ;  /* 0x3000003eff547230 */ /* 0x000fc40000004100 */
[C---:B------:R-:W-:Y:S01]  /*89e0*/  FMUL.FTZ R149, R63.reuse, R147 ;  /* 0x000000933f957220 */ /* 0x040fe20000410000 */
[----:B------:R-:W-:Y:S01]  /*89f0*/  HADD2.F32 R135, -RZ, R135.H1_H1 ;  /* 0x30000087ff877230 */ /* 0x000fe20000004100 */
[----:B------:R-:W-:Y:S01]  /*8a00*/  F2FP.F16.E4M3.UNPACK_B R53, R53.H1 ;  /* 0x00000035ff35723e */ /* 0x000fe200030006ff */
[----:B------:R-:W-:Y:S02]  /*8a10*/  HADD2.F32 R62, -RZ, R61.H1_H1 ;  /* 0x3000003dff3e7230 */ /* 0x000fe40000004100 */
[----:B------:R-:W-:Y:S01]  /*8a20*/  FFMA.FTZ R61, R63, R134, R148 ;  /* 0x000000863f3d7223 */ /* 0x000fe20000010094 */
[----:B------:R-:W-:Y:S02]  /*8a30*/  HADD2.F32 R63, -RZ, R86.H1_H1 ;  /* 0x30000056ff3f7230 */ /* 0x000fe40000004100 */
[-C--:B------:R-:W-:Y:S01]  /*8a40*/  FMUL.FTZ R147, R84, R135.reuse ;  /* 0x0000008754937220 */ /* 0x080fe20000410000 */
[----:B------:R-:W-:Y:S01]  /*8a50*/  F2FP.F16.E4M3.UNPACK_B R86, R52.H1 ;  /* 0x00000034ff56723e */ /* 0x000fe200030006ff */
[----:B------:R-:W-:Y:S01]  /*8a60*/  FMUL.FTZ R135, R62, R135 ;  /* 0x000000873e877220 */ /* 0x000fe20000410000 */
[----:B------:R-:W-:Y:S01]  /*8a70*/  F2FP.F16.E4M3.UNPACK_B R56, R56.H1 ;  /* 0x00000038ff38723e */ /* 0x000fe200030006ff */
[----:B------:R-:W-:Y:S01]  /*8a80*/  FFMA.FTZ R60, R60, R134, -R149 ;  /* 0x000000863c3c7223 */ /* 0x000fe20000010895 */
[-C--:B------:R-:W-:Y:S01]  /*8a90*/  FFMA.FTZ R149, R62, R63.reuse, -R147 ;  /* 0x0000003f3e957223 */ /* 0x080fe20000010893 */
[----:B------:R-:W-:Y:S01]  /*8aa0*/  FFMA.FTZ R150, R84, R63, R135 ;  /* 0x0000003f54967223 */ /* 0x000fe20000010087 */
[--C-:B------:R-:W-:Y:S01]  /*8ab0*/  HADD2.F32 R62, -RZ, R53.reuse.H0_H0 ;  /* 0x20000035ff3e7230 */ /* 0x100fe20000004100 */
[----:B------:R-:W-:Y:S01]  /*8ac0*/  F2FP.F16.E4M3.UNPACK_B R50, R50.H1 ;  /* 0x00000032ff32723e */ /* 0x000fe200030006ff */
[----:B------:R-:W-:Y:S01]  /*8ad0*/  HADD2.F32 R135, -RZ, R86.H0_H0 ;  /* 0x20000056ff877230 */ /* 0x000fe20000004100 */
[----:B------:R-:W-:Y:S01]  /*8ae0*/  F2FP.F16.E4M3.UNPACK_B R134, R49.H1 ;  /* 0x00000031ff86723e */ /* 0x000fe200030006ff */
[----:B------:R-:W-:-:S02]  /*8af0*/  HADD2.F32 R53, -RZ, R53.H1_H1 ;  /* 0x30000035ff357230 */ /* 0x000fc40000004100 */
[----:B------:R-:W-:Y:S02]  /*8b00*/  HADD2.F32 R86, -RZ, R86.H1_H1 ;  /* 0x30000056ff567230 */ /* 0x000fe40000004100 */
[-C--:B------:R-:W-:Y:S01]  /*8b10*/  FMUL.FTZ R147, R62, R135.reuse ;  /* 0x000000873e937220 */ /* 0x080fe20000410000 */
[--C-:B------:R-:W-:Y:S02]  /*8b20*/  HADD2.F32 R52, -RZ, R56.reuse.H0_H0 ;  /* 0x20000038ff347230 */ /* 0x100fe40000004100 */
[----:B------:R-:W-:Y:S02]  /*8b30*/  HADD2.F32 R56, -RZ, R56.H1_H1 ;  /* 0x30000038ff387230 */ /* 0x000fe40000004100 */
[----:B------:R-:W-:Y:S01]  /*8b40*/  FMUL.FTZ R155, R53, R86 ;  /* 0x00000056359b7220 */ /* 0x000fe20000410000 */
[--C-:B------:R-:W-:Y:S02]  /*8b50*/  HADD2.F32 R84, -RZ, R50.reuse.H1_H1 ;  /* 0x30000032ff547230 */ /* 0x100fe40000004100 */
[----:B------:R-:W-:Y:S01]  /*8b60*/  FMUL.FTZ R135, R52, R135 ;  /* 0x0000008734877220 */ /* 0x000fe20000410000 */
[----:B------:R-:W-:-:S02]  /*8b70*/  HADD2.F32 R63, -RZ, R50.H0_H0 ;  /* 0x20000032ff3f7230 */ /* 0x000fc40000004100 */
[C---:B------:R-:W-:Y:S01]  /*8b80*/  FMUL.FTZ R86, R56.reuse, R86 ;  /* 0x0000005638567220 */ /* 0x040fe20000410000 */
[----:B------:R-:W-:Y:S01]  /*8b90*/  F2FP.F16.E4M3.UNPACK_B R50, R51 ;  /* 0x00000033ff32723e */ /* 0x000fe200020006ff */
[-C--:B------:R-:W-:Y:S01]  /*8ba0*/  FFMA.FTZ R156, R56, R84.reuse, -R155 ;  /* 0x00000054389c7223 */ /* 0x080fe2000001089b */
[----:B------:R-:W-:Y:S01]  /*8bb0*/  F2FP.F16.E4M3.UNPACK_B R56, R55 ;  /* 0x00000037ff38723e */ /* 0x000fe200020006ff */
[----:B------:R-:W-:Y:S01]  /*8bc0*/  FFMA.FTZ R155, R53, R84, R86 ;  /* 0x00000054359b7223 */ /* 0x000fe20000010056 */
[----:B------:R-:W-:Y:S01]  /*8bd0*/  F2FP.F16.E4M3.UNPACK_B R51, R51.H1 ;  /* 0x00000033ff33723e */ /* 0x000fe200030006ff */
[----:B------:R-:W-:Y:S01]  /*8be0*/  FFMA.FTZ R151, R52, R63, -R147 ;  /* 0x0000003f34977223 */ /* 0x000fe20000010893 */
[----:B------:R-:W-:Y:S01]  /*8bf0*/  F2FP.F16.E4M3.UNPACK_B R55, R55.H1 ;  /* 0x00000037ff37723e */ /* 0x000fe200030006ff */
[----:B------:R-:W-:Y:S01]  /*8c00*/  FFMA.FTZ R154, R62, R63, R135 ;  /* 0x0000003f3e9a7223 */ /* 0x000fe20000010087 */
[----:B------:R-:W-:Y:S01]  /*8c10*/  F2FP.F16.E4M3.UNPACK_B R86, R49 ;  /* 0x00000031ff56723e */ /* 0x000fe200020006ff */
[----:B------:R-:W-:Y:S01]  /*8c20*/  HADD2.F32 R53, -RZ, R51.H0_H0 ;  /* 0x20000033ff357230 */ /* 0x000fe20000004100 */
[-C--:B------:R-:W-:Y:S01]  /*8c30*/  F2FP.F16.E4M3.UNPACK_B R49, R48.reuse ;  /* 0x00000030ff31723e */ /* 0x080fe200020006ff */
[----:B------:R-:W-:Y:S01]  /*8c40*/  HADD2.F32 R148, -RZ, R134.H0_H0 ;  /* 0x20000086ff947230 */ /* 0x000fe20000004100 */
[----:B------:R-:W-:Y:S01]  /*8c50*/  F2FP.F16.E4M3.UNPACK_B R63, R48.H1 ;  /* 0x00000030ff3f723e */ /* 0x000fe200030006ff */
[----:B------:R-:W-:Y:S01]  /*8c60*/  HADD2.F32 R48, -RZ, R55.H0_H0 ;  /* 0x20000037ff307230 */ /* 0x000fe20000004100 */
[----:B------:R-:W-:Y:S01]  /*8c70*/  F2FP.SATFINITE.E4M3.F32.PACK_AB_MERGE_C R151, R156, R151, RZ ;  /* 0x000000979c97723e */ /* 0x000fe200048070ff */
[----:B------:R-:W-:-:S02]  /*8c80*/  HADD2.F32 R62, -RZ, R56.H0_H0 ;  /* 0x20000038ff3e7230 */ /* 0x000fc40000004100 */
[-C--:B------:R-:W-:Y:S01]  /*8c90*/  FMUL.FTZ R159, R53, R148.reuse ;  /* 0x00000094359f7220 */ /* 0x080fe20000410000 */
[----:B------:R-:W-:Y:S02]  /*8ca0*/  HADD2.F32 R147, -RZ, R86.H0_H0 ;  /* 0x20000056ff937230 */ /* 0x000fe40000004100 */
[----:B------:R-:W-:Y:S01]  /*8cb0*/  FMUL.FTZ R158, R48, R148 ;  /* 0x00000094309e7220 */ /* 0x000fe20000410000 */
[----:B------:R-:W-:Y:S01]  /*8cc0*/  HADD2.F32 R84, -RZ, R63.H0_H0 ;  /* 0x2000003fff547230 */ /* 0x000fe20000004100 */
[----:B------:R-:W-:Y:S01]  /*8cd0*/  F2FP.SATFINITE.E4M3.F32.PACK_AB_MERGE_C R154, R155, R154, RZ ;  /* 0x0000009a9b9a723e */ /* 0x000fe200048070ff */
[----:B------:R-:W-:Y:S02]  /*8ce0*/  HADD2.F32 R52, -RZ, R50.H0_H0 ;  /* 0x20000032ff347230 */ /* 0x000fe40000004100 */
[----:B------:R-:W-:Y:S01]  /*8cf0*/  FMUL.FTZ R157, R62, R147 ;  /* 0x000000933e9d7220 */ /* 0x000fe20000410000 */
[----:B------:R-:W-:Y:S02]  /*8d00*/  HADD2.F32 R135, -RZ, R49.H0_H0 ;  /* 0x20000031ff877230 */ /* 0x000fe40000004100 */
[----:B------:R-:W-:Y:S01]  /*8d10*/  FFMA.FTZ R158, R53, R84, -R158 ;  /* 0x00000054359e7223 */ /* 0x000fe2000001089e */
[----:B------:R-:W-:-:S02]  /*8d20*/  HADD2.F32 R55, -RZ, R55.H1_H1 ;  /* 0x30000037ff377230 */ /* 0x000fc40000004100 */
[----:B------:R-:W-:Y:S01]  /*8d30*/  FFMA.FTZ R159, R48, R84, R159 ;  /* 0x00000054309f7223 */ /* 0x000fe2000001009f */
[----:B------:R-:W-:Y:S02]  /*8d40*/  HADD2.F32 R134, -RZ, R134.H1_H1 ;  /* 0x30000086ff867230 */ /* 0x000fe40000004100 */
[C---:B------:R-:W-:Y:S01]  /*8d50*/  FMUL.FTZ R147, R52.reuse, R147 ;  /* 0x0000009334937220 */ /* 0x040fe20000410000 */
[----:B------:R-:W-:Y:S02]  /*8d60*/  HADD2.F32 R51, -RZ, R51.H1_H1 ;  /* 0x30000033ff337230 */ /* 0x000fe40000004100 */
[----:B------:R-:W-:Y:S01]  /*8d70*/  FFMA.FTZ R157, R52, R135, -R157 ;  /* 0x00000087349d7223 */ /* 0x000fe2000001089d */
[----:B------:R-:W-:Y:S02]  /*8d80*/  HADD2.F32 R56, -RZ, R56.H1_H1 ;  /* 0x30000038ff387230 */ /* 0x000fe40000004100 */
[----:B------:R-:W-:Y:S01]  /*8d90*/  FMUL.FTZ R52, R55, R134 ;  /* 0x0000008637347220 */ /* 0x000fe20000410000 */
[----:B------:R-:W-:-:S02]  /*8da0*/  HADD2.F32 R53, -RZ, R86.H1_H1 ;  /* 0x30000056ff357230 */ /* 0x000fc40000004100 */
[C---:B------:R-:W-:Y:S01]  /*8db0*/  FMUL.FTZ R134, R51.reuse, R134 ;  /* 0x0000008633867220 */ /* 0x040fe20000410000 */
[----:B------:R-:W-:Y:S02]  /*8dc0*/  HADD2.F32 R48, -RZ, R63.H1_H1 ;  /* 0x3000003fff307230 */ /* 0x000fe40000004100 */
[----:B------:R-:W-:Y:S01]  /*8dd0*/  FFMA.FTZ R147, R62, R135, R147 ;  /* 0x000000873e937223 */ /* 0x000fe20000010093 */
[----:B------:R-:W-:Y:S02]  /*8de0*/  HADD2.F32 R50, -RZ, R50.H1_H1 ;  /* 0x30000032ff327230 */ /* 0x000fe40000004100 */
[-C--:B------:R-:W-:Y:S01]  /*8df0*/  FMUL.FTZ R63, R56, R53.reuse ;  /* 0x00000035383f7220 */ /* 0x080fe20000410000 */
[----:B------:R-:W-:Y:S02]  /*8e00*/  HADD2.F32 R49, -RZ, R49.H1_H1 ;  /* 0x30000031ff317230 */ /* 0x000fe40000004100 */
[-C--:B------:R-:W-:Y:S01]  /*8e10*/  FFMA.FTZ R51, R51, R48.reuse, -R52 ;  /* 0x0000003033337223 */ /* 0x080fe20000010834 */
[----:B------:R-:W-:Y:S01]  /*8e20*/  FFMA.FTZ R134, R55, R48, R134 ;  /* 0x0000003037867223 */ /* 0x000fe20000010086 */
[C---:B------:R-:W-:Y:S01]  /*8e30*/  FMUL.FTZ R53, R50.reuse, R53 ;  /* 0x0000003532357220 */ /* 0x040fe20000410000 */
[----:B------:R-:W-:Y:S01]  /*8e40*/  MOV R48, R59 ;  /* 0x0000003b00307202 */ /* 0x000fe20000000f00 */
[-C--:B------:R-:W-:Y:S01]  /*8e50*/  FFMA.FTZ R50, R50, R49.reuse, -R63 ;  /* 0x0000003132327223 */ /* 0x080fe2000001083f */
[----:B------:R-:W-:Y:S01]  /*8e60*/  F2FP.SATFINITE.E4M3.F32.PACK_AB_MERGE_C R51, R51, R158, RZ ;  /* 0x0000009e3333723e */ /* 0x000fe200048070ff */
[----:B------:R-:W-:Y:S01]  /*8e70*/  FFMA.FTZ R56, R56, R49, R53 ;  /* 0x0000003138387223 */ /* 0x000fe20000010035 */
[----:B------:R-:W-:Y:S01]  /*8e80*/  F2FP.SATFINITE.E4M3.F32.PACK_AB_MERGE_C R134, R134, R159, RZ ;  /* 0x0000009f8686723e */ /* 0x000fe200048070ff */
[----:B------:R-:W-:Y:S01]  /*8e90*/  IMAD.MOV.U32 R52, RZ, RZ, R58 ;  /* 0x000000ffff347224 */ /* 0x000fe200078e003a */
[----:B------:R-:W-:Y:S01]  /*8ea0*/  F2FP.SATFINITE.E4M3.F32.PACK_AB_MERGE_C R51, R50, R157, R51 ;  /* 0x0000009d3233723e */ /* 0x000fe20004807033 */
[----:B------:R-:W-:Y:S01]  /*8eb0*/  IMAD.MOV.U32 R50, RZ, RZ, R57 ;  /* 0x000000ffff327224 */ /* 0x000fe200078e0039 */
[----:B------:R-:W-:-:S02]  /*8ec0*/  F2FP.SATFINITE.E4M3.F32.PACK_AB_MERGE_C R49, R149, R60, R151 ;  /* 0x0000003c9531723e */ /* 0x000fc40004807097 */
[----:B------:R-:W-:Y:S02]  /*8ed0*/  F2FP.SATFINITE.E4M3.F32.PACK_AB_MERGE_C R53, R150, R61, R154 ;  /* 0x0000003d9635723e */ /* 0x000fe4000480709a */
[----:B------:R-:W-:-:S07]  /*8ee0*/  F2FP.SATFINITE.E4M3.F32.PACK_AB_MERGE_C R55, R56, R147, R134 ;  /* 0x000000933837723e */ /* 0x000fce0004807086 */
.L_x_353:
[----:B------:R-:W-:Y:S05]  /*8ef0*/  BSYNC B2 ;  /* 0x0000000000027941 */ /* 0x000fea0003800000 */
.L_x_352:
        /* <DEDUP_REMOVED lines=11> */
.L_x_351:
[----:B------:R-:W-:Y:S05]  /*8fb0*/  BSYNC B1 ;  /* 0x0000000000017941 */ /* 0x000fea0003800000 */
.L_x_350:
[----:B------:R-:W-:Y:S01]  /*8fc0*/  ISETP.GE.OR P3, PT, R233, R118, P0 ;  /* 0x00000076e900720c */ /* 0x000fe20000766670 */
[----:B------:R-:W-:-:S12]  /*8fd0*/  BSSY B1, `(.L_x_354) ;  /* 0x00000ff000017945 */ /* 0x000fd80003800000 */
[----:B------:R-:W-:Y:S05]  /*8fe0*/  @P3 BRA `(.L_x_355) ;  /* 0x0000000c00f43947 */ /* 0x000fea0003800000 */
[----:B-1-3--:R-:W3:Y:S01]  /*8ff0*/  LDL R50, [R1+0x1c] ;  /* 0x00001c0001327983 */ /* 0x00aee20000100800 */
        /* <DEDUP_REMOVED lines=13> */
[----:B------:R-:W-:Y:S02]  /*90d0*/  SHF.R.S32.HI R48, RZ, 0x1f, R49 ;  /* 0x0000001fff307819 */ /* 0x000fe40000011431 */
[----:B------:R-:W-:Y:S02]  /*90e0*/  SHF.L.U32 R61, R49, 0x4, RZ ;  /* 0x00000004313d7819 */ /* 0x000fe400000006ff */
[----:B------:R-:W-:Y:S02]  /*90f0*/  LEA.HI R48, R48, R49, RZ, 0x3 ;  /* 0x0000003130307211 */ /* 0x000fe400078f18ff */
[----:B------:R-:W-:-:S03]  /*9100*/  LOP3.LUT R49, R29, 0x70, R61, 0xf8, !PT ;  /* 0x000000701d317812 */ /* 0x000fc600078ef83d */
[----:B------:R-:W-:Y:S01]  /*9110*/  IMAD.SHL.U32 R48, R48, 0x800, RZ ;  /* 0x0000080030307824 */ /* 0x000fe200078e00ff */
[----:B------:R-:W-:-:S04]  /*9120*/  LOP3.LUT R49, R49, R26, RZ, 0x3c, !PT ;  /* 0x0000001a31317212 */ /* 0x000fc800078e3cff */
[----:B------:R-:W-:-:S04]  /*9130*/  LOP3.LUT R48, R48, 0xffffc000, RZ, 0xc0, !PT ;  /* 0xffffc00030307812 */ /* 0x000fc800078ec0ff */
[----:B---3--:R-:W-:Y:S01]  /*9140*/  IADD3 R49, R49, R48, R50 ;  /* 0x0000003031317210 */ /* 0x008fe20007ffe032 */
[----:B------:R-:W-:-:S04]  /*9150*/  IMAD R48, R232, 0x8000, R119 ;  /* 0x00008000e8307824 */ /* 0x000fc800078e0277 */
[----:B------:R-:W-:Y:S01]  /*9160*/  IMAD R50, R232, 0x8000, R49 ;  /* 0x00008000e8327824 */ /* 0x000fe200078e0231 */
[----:B------:R-:W-:-:S03]  /*9170*/  IADD3 R48, R19, R48, RZ ;  /* 0x0000003013307210 */ /* 0x000fc60007ffe0ff */
[----:B------:R-:W-:-:S03]  /*9180*/  IMAD.IADD R52, R19, 0x1, R50 ;  /* 0x0000000113347824 */ /* 0x000fc600078e0232 */
[----:B------:R-:W1:Y:S04]  /*9190*/  LDS.128 R48, [R48+0x28400] ;  /* 0x0284000030307984 */ /* 0x000e680000000c00 */
[----:B------:R-:W2:Y:S01]  /*91a0*/  LDS.128 R52, [R52+0x28400] ;  /* 0x0284000034347984 */ /* 0x000ea20000000c00 */
[----:B------:R-:W-:Y:S05]  /*91b0*/  @P2 BRA `(.L_x_357) ;  /* 0x0000000c00502947 */ /* 0x000fea0003800000 */
[--C-:B------:R-:W-:Y:S01]  /*91c0*/  SHF.R.U32.HI R60, RZ, 0x8, R65.reuse ;  /* 0x00000008ff3c7819 */ /* 0x100fe20000011641 */
[----:B--2---:R-:W-:Y:S01]  /*91d0*/  IMAD.MOV.U32 R66, RZ, RZ, R52 ;  /* 0x000000ffff427224 */ /* 0x004fe200078e0034 */
[----:B------:R-:W-:Y:S01]  /*91e0*/  LOP3.LUT R64, R65, 0xff0000ff, RZ, 0xc0, !PT ;  /* 0xff0000ff41407812 */ /* 0x000fe200078ec0ff */
[----:B-1----:R-:W-:Y:S01]  /*91f0*/  IMAD.MOV.U32 R63, RZ, RZ, R48 ;  /* 0x000000ffff3f7224 */ /* 0x002fe200078e0030 */
[----:B------:R-:W-:Y:S01]  /*9200*/  SHF.R.U32.HI R134, RZ, 0x10, R65 ;  /* 0x00000010ff867819 */ /* 0x000fe20000011641 */
[----:B------:R-:W-:Y:S01]  /*9210*/  IMAD.MOV.U32 R62, RZ, RZ, R54 ;  /* 0x000000ffff3e7224 */ /* 0x000fe200078e0036 */
[----:B------:R-:W-:Y:S01]  /*9220*/  SHF.L.U32 R65, R60, 0x8, RZ ;  /* 0x000000083c417819 */ /* 0x000fe200000006ff */
[----:B------:R-:W-:Y:S01]  /*9230*/  IMAD.MOV.U32 R60, RZ, RZ, R50 ;  /* 0x000000ffff3c7224 */ /* 0x000fe200078e0032 */
[----:B------:R-:W-:Y:S02]  /*9240*/  SHF.R.U32.HI R87, RZ, 0x8, R67 ;  /* 0x00000008ff577819 */ /* 0x000fe40000011643 */
[----:B------:R-:W-:Y:S01]  /*9250*/  LOP3.LUT R52, R64, 0xff00, R65, 0xf8, !PT ;  /* 0x0000ff0040347812 */ /* 0x000fe200078ef841 */
[----:B------:R-:W-:Y:S01]  /*9260*/  IMAD.U32 R65, R134, 0x10000, RZ ;  /* 0x0001000086417824 */ /* 0x000fe200078e00ff */
[----:B------:R-:W-:-:S02]  /*9270*/  LOP3.LUT R68, R67, 0xff0000ff, RZ, 0xc0, !PT ;  /* 0xff0000ff43447812 */ /* 0x000fc400078ec0ff */
[----:B------:R-:W-:Y:S01]  /*9280*/  SHF.R.U32.HI R86, RZ, 0x10, R67 ;  /* 0x00000010ff567819 */ /* 0x000fe20000011643 */
[----:B------:R-:W-:Y:S01]  /*9290*/  IMAD.SHL.U32 R67, R87, 0x100, RZ ;  /* 0x0000010057437824 */ /* 0x000fe200078e00ff */
[----:B------:R-:W-:Y:S02]  /*92a0*/  SHF.R.U32.HI R82, RZ, 0x8, R71 ;  /* 0x00000008ff527819 */ /* 0x000fe40000011647 */
[--C-:B------:R-:W-:Y:S02]  /*92b0*/  SHF.R.U32.HI R85, RZ, 0x8, R69.reuse ;  /* 0x00000008ff557819 */ /* 0x100fe40000011645 */
[----:B------:R-:W-:Y:S01]  /*92c0*/  LOP3.LUT R70, R69, 0xff0000ff, RZ, 0xc0, !PT ;  /* 0xff0000ff45467812 */ /* 0x000fe200078ec0ff */
[----:B------:R-:W-:Y:S01]  /*92d0*/  IMAD.SHL.U32 R50, R82, 0x100, RZ ;  /* 0x0000010052327824 */ /* 0x000fe200078e00ff */
[----:B------:R-:W-:Y:S02]  /*92e0*/  SHF.R.U32.HI R84, RZ, 0x10, R69 ;  /* 0x00000010ff547819 */ /* 0x000fe40000011645 */
[----:B------:R-:W-:Y:S01]  /*92f0*/  LOP3.LUT R52, R52, 0xff0000, R65, 0xf8, !PT ;  /* 0x00ff000034347812 */ /* 0x000fe200078ef841 */
[----:B------:R-:W-:Y:S01]  /*9300*/  IMAD.U32 R65, R86, 0x10000, RZ ;  /* 0x0001000056417824 */ /* 0x000fe200078e00ff */
[----:B------:R-:W-:-:S02]  /*9310*/  LOP3.LUT R81, R71, 0xff0000ff, RZ, 0xc0, !PT ;  /* 0xff0000ff47517812 */ /* 0x000fc400078ec0ff */
[----:B------:R-:W-:Y:S02]  /*9320*/  SHF.R.U32.HI R83, RZ, 0x10, R71 ;  /* 0x00000010ff537819 */ /* 0x000fe40000011647 */
[----:B------:R-:W-:Y:S02]  /*9330*/  SHF.L.U32 R69, R85, 0x8, RZ ;  /* 0x0000000855457819 */ /* 0x000fe400000006ff */
[----:B------:R-:W-:Y:S01]  /*9340*/  LOP3.LUT R48, R68, 0xff00, R67, 0xf8, !PT ;  /* 0x0000ff0044307812 */ /* 0x000fe200078ef843 */
[----:B------:R-:W-:Y:S01]  /*9350*/  IMAD.U32 R83, R83, 0x10000, RZ ;  /* 0x0001000053537824 */ /* 0x000fe200078e00ff */
[----:B------:R-:W-:Y:S02]  /*9360*/  F2FP.F16.E4M3.UNPACK_B R71, R145.H1 ;  /* 0x00000091ff47723e */ /* 0x000fe400030006ff */
[----:B------:R-:W-:Y:S02]  /*9370*/  F2FP.F16.E4M3.UNPACK_B R64, R63.H1 ;  /* 0x0000003fff40723e */ /* 0x000fe400030006ff */
[----:B------:R-:W-:-:S02]  /*9380*/  F2FP.F16.E4M3.UNPACK_B R67, R66.H1 ;  /* 0x00000042ff43723e */ /* 0x000fc400030006ff */
[----:B------:R-:W-:Y:S02]  /*9390*/  LOP3.LUT R54, R70, 0xff00, R69, 0xf8, !PT ;  /* 0x0000ff0046367812 */ /* 0x000fe400078ef845 */
[----:B------:R-:W-:Y:S01]  /*93a0*/  LOP3.LUT R82, R81, 0xff00, R50, 0xf8, !PT ;  /* 0x0000ff0051527812 */ /* 0x000fe200078ef832 */
[----:B------:R-:W-:Y:S01]  /*93b0*/  HADD2.F32 R50, -RZ, R71.H0_H0 ;  /* 0x20000047ff327230 */ /* 0x000fe20000004100 */
[----:B------:R-:W-:Y:S01]  /*93c0*/  LOP3.LUT R48, R48, 0xff0000, R65, 0xf8, !PT ;  /* 0x00ff000030307812 */ /* 0x000fe200078ef841 */
[----:B------:R-:W-:Y:S01]  /*93d0*/  HADD2.F32 R65, -RZ, R64.H0_H0 ;  /* 0x20000040ff417230 */ /* 0x000fe20000004100 */
[----:B------:R-:W-:Y:S01]  /*93e0*/  F2FP.F16.E4M3.UNPACK_B R69, R141.H1 ;  /* 0x0000008dff45723e */ /* 0x000fe200030006ff */
[----:B------:R-:W-:Y:S01]  /*93f0*/  HADD2.F32 R68, -RZ, R67.H0_H0 ;  /* 0x20000043ff447230 */ /* 0x000fe20000004100 */
[----:B------:R-:W-:Y:S01]  /*9400*/  SHF.L.U32 R81, R84, 0x10, RZ ;  /* 0x0000001054517819 */ /* 0x000fe200000006ff */
[----:B------:R-:W-:Y:S02]  /*9410*/  HADD2.F32 R71, -RZ, R71.H1_H1 ;  /* 0x30000047ff477230 */ /* 0x000fe40000004100 */
[----:B------:R-:W-:Y:S01]  /*9420*/  FMUL.FTZ R85, R65, R50 ;  /* 0x0000003241557220 */ /* 0x000fe20000410000 */
[----:B------:R-:W-:-:S02]  /*9430*/  HADD2.F32 R70, -RZ, R69.H0_H0 ;  /* 0x20000045ff467230 */ /* 0x000fc40000004100 */
[----:B------:R-:W-:Y:S01]  /*9440*/  FMUL.FTZ R84, R68, R50 ;  /* 0x0000003244547220 */ /* 0x000fe20000410000 */
[----:B------:R-:W-:Y:S01]  /*9450*/  LOP3.LUT R50, R82, 0xff0000, R83, 0xf8, !PT ;  /* 0x00ff000052327812 */ /* 0x000fe200078ef853 */
[----:B------:R-:W-:Y:S01]  /*9460*/  HADD2.F32 R69, -RZ, R69.H1_H1 ;  /* 0x30000045ff457230 */ /* 0x000fe20000004100 */
[----:B------:R-:W-:Y:S01]  /*9470*/  F2FP.F16.E4M3.UNPACK_B R145, R145 ;  /* 0x00000091ff91723e */ /* 0x000fe200020006ff */
[-C--:B------:R-:W-:Y:S01]  /*9480*/  FFMA.FTZ R85, R68, R70.reuse, R85 ;  /* 0x0000004644557223 */ /* 0x080fe20000010055 */
[----:B------:R-:W-:Y:S01]  /*9490*/  FFMA.FTZ R83, R65, R70, -R84 ;  /* 0x0000004641537223 */ /* 0x000fe20000010854 */
[----:B------:R-:W-:Y:S01]  /*94a0*/  HADD2.F32 R68, -RZ, R67.H1_H1 ;  /* 0x30000043ff447230 */ /* 0x000fe20000004100 */
[----:B------:R-:W-:Y:S01]  /*94b0*/  F2FP.F16.E4M3.UNPACK_B R66, R66 ;  /* 0x00000042ff42723e */ /* 0x000fe200020006ff */
[----:B------:R-:W-:Y:S01]  /*94c0*/  HADD2.F32 R65, -RZ, R64.H1_H1 ;  /* 0x30000040ff417230 */ /* 0x000fe20000004100 */
[----:B------:R-:W-:Y:S01]  /*94d0*/  F2FP.F16.E4M3.UNPACK_B R63, R63 ;  /* 0x0000003fff3f723e */ /* 0x000fe200020006ff */
[----:B------:R-:W-:-:S02]  /*94e0*/  HADD2.F32 R70, -RZ, R145.H0_H0 ;  /* 0x20000091ff467230 */ /* 0x000fc40000004100 */
[C---:B------:R-:W-:Y:S01]  /*94f0*/  FMUL.FTZ R82, R68.reuse, R71 ;  /* 0x0000004744527220 */ /* 0x040fe20000410000 */
[----:B------:R-:W-:Y:S01]  /*9500*/  F2FP.F16.E4M3.UNPACK_B R141, R141 ;  /* 0x0000008dff8d723e */ /* 0x000fe200020006ff */
[C---:B------:R-:W-:Y:S01]  /*9510*/  FMUL.FTZ R71, R65.reuse, R71 ;  /* 0x0000004741477220 */ /* 0x040fe20000410000 */
[----:B------:R-:W-:Y:S02]  /*9520*/  HADD2.F32 R67, -RZ, R66.H0_H0 ;  /* 0x20000042ff437230 */ /* 0x000fe40000004100 */
[-C--:B------:R-:W-:Y:S01]  /*9530*/  FFMA.FTZ R86, R65, R69.reuse, -R82 ;  /* 0x0000004541567223 */ /* 0x080fe20000010852 */
[----:B------:R-:W-:Y:S02]  /*9540*/  HADD2.F32 R64, -RZ, R63.H0_H0 ;  /* 0x2000003fff407230 */ /* 0x000fe40000004100 */
[----:B------:R-:W-:Y:S01]  /*9550*/  FFMA.FTZ R134, R68, R69, R71 ;  /* 0x0000004544867223 */ /* 0x000fe20000010047 */
[----:B------:R-:W-:Y:S02]  /*9560*/  HADD2.F32 R65, -RZ, R141.H0_H0 ;  /* 0x2000008dff417230 */ /* 0x000fe40000004100 */
[----:B------:R-:W-:Y:S01]  /*9570*/  FMUL.FTZ R69, R67, R70 ;  /* 0x0000004643457220 */ /* 0x000fe20000410000 */
[----:B------:R-:W-:-:S02]  /*9580*/  HADD2.F32 R145, -RZ, R145.H1_H1 ;  /* 0x30000091ff917230 */ /* 0x000fc40000004100 */
[----:B------:R-:W-:Y:S01]  /*9590*/  FMUL.FTZ R70, R64, R70 ;  /* 0x0000004640467220 */ /* 0x000fe20000410000 */
[----:B------:R-:W-:Y:S01]  /*95a0*/  HADD2.F32 R66, -RZ, R66.H1_H1 ;  /* 0x30000042ff427230 */ /* 0x000fe20000004100 */
[----:B------:R-:W-:Y:S01]  /*95b0*/  LOP3.LUT R54, R54, 0xff0000, R81, 0xf8, !PT ;  /* 0x00ff000036367812 */ /* 0x000fe200078ef851 */
[----:B------:R-:W-:Y:S02]  /*95c0*/  HADD2.F32 R63, -RZ, R63.H1_H1 ;  /* 0x3000003fff3f7230 */ /* 0x000fe40000004100 */
[-C--:B------:R-:W-:Y:S01]  /*95d0*/  FFMA.FTZ R71, R64, R65.reuse, -R69 ;  /* 0x0000004140477223 */ /* 0x080fe20000010845 */
[----:B------:R-:W-:Y:S02]  /*95e0*/  HADD2.F32 R141, -RZ, R141.H1_H1 ;  /* 0x3000008dff8d7230 */ /* 0x000fe40000004100 */
[----:B------:R-:W-:Y:S01]  /*95f0*/  FFMA.FTZ R81, R67, R65, R70 ;  /* 0x0000004143517223 */ /* 0x000fe20000010046 */
        /* <DEDUP_REMOVED lines=25> */
[----:B------:R-:W-:Y:S01]  /*9790*/  FFMA.FTZ R66, R63, R68, -R64 ;  /* 0x000000443f427223 */ /* 0x000fe20000010840 */
[----:B------:R-:W-:Y:S01]  /*97a0*/  F2FP.F16.E4M3.UNPACK_B R63, R62 ;  /* 0x0000003eff3f723e */ /* 0x000fe200020006ff */
[--C-:B------:R-:W-:Y:S02]  /*97b0*/  HADD2.F32 R67, -RZ, R146.reuse.H0_H0 ;  /* 0x20000092ff437230 */ /* 0x100fe40000004100 */
[----:B------:R-:W-:Y:S01]  /*97c0*/  FFMA.FTZ R145, R65, R68, R70 ;  /* 0x0000004441917223 */ /* 0x000fe20000010046 */
[----:B------:R-:W-:Y:S01]  /*97d0*/  HADD2.F32 R146, -RZ, R146.H1_H1 ;  /* 0x30000092ff927230 */ /* 0x000fe20000004100 */
[----:B------:R-:W-:Y:S01]  /*97e0*/  F2FP.F16.E4M3.UNPACK_B R70, R54 ;  /* 0x00000036ff46723e */ /* 0x000fe200020006ff */
[--C-:B------:R-:W-:Y:S01]  /*97f0*/  HADD2.F32 R64, -RZ, R63.reuse.H0_H0 ;  /* 0x2000003fff407230 */ /* 0x100fe20000004100 */
[----:B------:R-:W-:Y:S01]  /*9800*/  F2FP.SATFINITE.E4M3.F32.PACK_AB_MERGE_C R66, R66, R141, RZ ;  /* 0x0000008d4242723e */ /* 0x000fe200048070ff */
[----:B------:R-:W-:Y:S01]  /*9810*/  HADD2.F32 R62, -RZ, R60.H0_H0 ;  /* 0x2000003cff3e7230 */ /* 0x000fe20000004100 */
[----:B------:R-:W-:Y:S01]  /*9820*/  F2FP.SATFINITE.E4M3.F32.PACK_AB_MERGE_C R145, R145, R148, RZ ;  /* 0x000000949191723e */ /* 0x000fe200048070ff */
[----:B------:R-:W-:-:S02]  /*9830*/  HADD2.F32 R63, -RZ, R63.H1_H1 ;  /* 0x3000003fff3f7230 */ /* 0x000fc40000004100 */
[-C--:B------:R-:W-:Y:S01]  /*9840*/  FMUL.FTZ R69, R64, R67.reuse ;  /* 0x0000004340457220 */ /* 0x080fe20000410000 */
[----:B------:R-:W-:Y:S02]  /*9850*/  HADD2.F32 R60, -RZ, R60.H1_H1 ;  /* 0x3000003cff3c7230 */ /* 0x000fe40000004100 */
[----:B------:R-:W-:Y:S01]  /*9860*/  FMUL.FTZ R67, R62, R67 ;  /* 0x000000433e437220 */ /* 0x000fe20000410000 */
[--C-:B------:R-:W-:Y:S02]  /*9870*/  HADD2.F32 R65, -RZ, R143.reuse.H0_H0 ;  /* 0x2000008fff417230 */ /* 0x100fe40000004100 */
[CC--:B------:R-:W-:Y:S01]  /*9880*/  FMUL.FTZ R135, R63.reuse, R146.reuse ;  /* 0x000000923f877220 */ /* 0x0c0fe20000410000 */
[----:B------:R-:W-:Y:S02]  /*9890*/  HADD2.F32 R143, -RZ, R143.H1_H1 ;  /* 0x3000008fff8f7230 */ /* 0x000fe40000004100 */
[----:B------:R-:W-:Y:S01]  /*98a0*/  FMUL.FTZ R146, R60, R146 ;  /* 0x000000923c927220 */ /* 0x000fe20000410000 */
[-C--:B------:R-:W-:Y:S01]  /*98b0*/  FFMA.FTZ R87, R64, R65.reuse, R67 ;  /* 0x0000004140577223 */ /* 0x080fe20000010043 */
[----:B------:R-:W-:Y:S01]  /*98c0*/  FFMA.FTZ R62, R62, R65, -R69 ;  /* 0x000000413e3e7223 */ /* 0x000fe20000010845 */
[-C--:B------:R-:W-:Y:S01]  /*98d0*/  FFMA.FTZ R135, R60, R143.reuse, -R135 ;  /* 0x0000008f3c877223 */ /* 0x080fe20000010887 */
[----:B------:R-:W-:Y:S01]  /*98e0*/  FFMA.FTZ R60, R63, R143, R146 ;  /* 0x0000008f3f3c7223 */ /* 0x000fe20000010092 */
[----:B------:R-:W-:-:S02]  /*98f0*/  F2FP.SATFINITE.E4M3.F32.PACK_AB_MERGE_C R63, R134, R85, RZ ;  /* 0x00000055863f723e */ /* 0x000fc400048070ff */
[----:B------:R-:W-:Y:S02]  /*9900*/  F2FP.F16.E4M3.UNPACK_B R67, R53 ;  /* 0x00000035ff43723e */ /* 0x000fe400020006ff */
[----:B------:R-:W-:Y:S02]  /*9910*/  F2FP.F16.E4M3.UNPACK_B R65, R49 ;  /* 0x00000031ff41723e */ /* 0x000fe400020006ff */
[----:B------:R-:W-:Y:S01]  /*9920*/  F2FP.SATFINITE.E4M3.F32.PACK_AB_MERGE_C R63, R84, R81, R63 ;  /* 0x00000051543f723e */ /* 0x000fe2000480703f */
[--C-:B------:R-:W-:Y:S01]  /*9930*/  HADD2.F32 R68, -RZ, R67.reuse.H0_H0 ;  /* 0x20000043ff447230 */ /* 0x100fe20000004100 */
[----:B------:R-:W-:Y:S01]  /*9940*/  F2FP.SATFINITE.E4M3.F32.PACK_AB_MERGE_C R64, R86, R83, RZ ;  /* 0x000000535640723e */ /* 0x000fe200048070ff */
[----:B------:R-:W-:Y:S01]  /*9950*/  HADD2.F32 R81, -RZ, R70.H0_H0 ;  /* 0x20000046ff517230 */ /* 0x000fe20000004100 */
[----:B------:R-:W-:Y:S01]  /*9960*/  F2FP.F16.E4M3.UNPACK_B R69, R52 ;  /* 0x00000034ff45723e */ /* 0x000fe200020006ff */
[----:B------:R-:W-:Y:S01]  /*9970*/  HADD2.F32 R67, -RZ, R67.H1_H1 ;  /* 0x30000043ff437230 */ /* 0x000fe20000004100 */
[----:B------:R-:W-:Y:S01]  /*9980*/  F2FP.SATFINITE.E4M3.F32.PACK_AB_MERGE_C R62, R135, R62, R66 ;  /* 0x0000003e873e723e */ /* 0x000fe20004807042 */
[----:B------:R-:W-:Y:S01]  /*9990*/  HADD2.F32 R66, -RZ, R65.H0_H0 ;  /* 0x20000041ff427230 */ /* 0x000fe20000004100 */
[----:B------:R-:W-:Y:S01]  /*99a0*/  F2FP.SATFINITE.E4M3.F32.PACK_AB_MERGE_C R64, R82, R71, R64 ;  /* 0x000000475240723e */ /* 0x000fe20004807040 */
[----:B------:R-:W-:-:S02]  /*99b0*/  HADD2.F32 R71, -RZ, R69.H0_H0 ;  /* 0x20000045ff477230 */ /* 0x000fc40000004100 */
[-C--:B------:R-:W-:Y:S01]  /*99c0*/  FMUL.FTZ R83, R68, R81.reuse ;  /* 0x0000005144537220 */ /* 0x080fe20000410000 */
[----:B------:R-:W-:Y:S02]  /*99d0*/  HADD2.F32 R70, -RZ, R70.H1_H1 ;  /* 0x30000046ff467230 */ /* 0x000fe40000004100 */
[C---:B------:R-:W-:Y:S01]  /*99e0*/  FMUL.FTZ R81, R66.reuse, R81 ;  /* 0x0000005142517220 */ /* 0x040fe20000410000 */
[----:B------:R-:W-:Y:S02]  /*99f0*/  HADD2.F32 R65, -RZ, R65.H1_H1 ;  /* 0x30000041ff417230 */ /* 0x000fe40000004100 */
[----:B------:R-:W-:Y:S01]  /*9a00*/  FFMA.FTZ R83, R66, R71, -R83 ;  /* 0x0000004742537223 */ /* 0x000fe20000010853 */
[----:B------:R-:W-:Y:S01]  /*9a10*/  F2FP.F16.E4M3.UNPACK_B R66, R53.H1 ;  /* 0x00000035ff42723e */ /* 0x000fe200030006ff */
[----:B------:R-:W-:Y:S01]  /*9a20*/  FFMA.FTZ R82, R68, R71, R81 ;  /* 0x0000004744527223 */ /* 0x000fe20000010051 */
[----:B------:R-:W-:Y:S02]  /*9a30*/  HADD2.F32 R68, -RZ, R69.H1_H1 ;  /* 0x30000045ff447230 */ /* 0x000fe40000004100 */
[-C--:B------:R-:W-:Y:S01]  /*9a40*/  FMUL.FTZ R84, R67, R70.reuse ;  /* 0x0000004643547220 */ /* 0x080fe20000410000 */
[----:B------:R-:W-:Y:S01]  /*9a50*/  FMUL.FTZ R70, R65, R70 ;  /* 0x0000004641467220 */ /* 0x000fe20000410000 */
[----:B------:R-:W-:-:S02]  /*9a60*/  F2FP.F16.E4M3.UNPACK_B R49, R49.H1 ;  /* 0x00000031ff31723e */ /* 0x000fc400030006ff */
[----:B------:R-:W-:Y:S01]  /*9a70*/  FFMA.FTZ R84, R65, R68, -R84 ;  /* 0x0000004441547223 */ /* 0x000fe20000010854 */
[----:B------:R-:W-:Y:S01]  /*9a80*/  F2FP.F16.E4M3.UNPACK_B R65, R54.H1 ;  /* 0x00000036ff41723e */ /* 0x000fe200030006ff */
[----:B------:R-:W-:Y:S01]  /*9a90*/  FFMA.FTZ R85, R67, R68, R70 ;  /* 0x0000004443557223 */ /* 0x000fe20000010046 */
[--C-:B------:R-:W-:Y:S01]  /*9aa0*/  HADD2.F32 R54, -RZ, R66.reuse.H0_H0 ;  /* 0x20000042ff367230 */ /* 0x100fe20000004100 */
[----:B------:R-:W-:Y:S01]  /*9ab0*/  F2FP.F16.E4M3.UNPACK_B R52, R52.H1 ;  /* 0x00000034ff34723e */ /* 0x000fe200030006ff */
[----:B------:R-:W-:Y:S01]  /*9ac0*/  HADD2.F32 R53, -RZ, R49.H0_H0 ;  /* 0x20000031ff357230 */ /* 0x000fe20000004100 */
[----:B------:R-:W-:Y:S01]  /*9ad0*/  F2FP.SATFINITE.E4M3.F32.PACK_AB_MERGE_C R60, R60, R87, R145 ;  /* 0x000000573c3c723e */ /* 0x000fe20004807091 */
[--C-:B------:R-:W-:Y:S01]  /*9ae0*/  HADD2.F32 R67, -RZ, R65.reuse.H0_H0 ;  /* 0x20000041ff437230 */ /* 0x100fe20000004100 */
[----:B------:R-:W-:Y:S01]  /*9af0*/  F2FP.F16.E4M3.UNPACK_B R69, R50 ;  /* 0x00000032ff45723e */ /* 0x000fe200020006ff */
[----:B------:R-:W-:Y:S02]  /*9b00*/  HADD2.F32 R66, -RZ, R66.H1_H1 ;  /* 0x30000042ff427230 */ /* 0x000fe40000004100 */
[----:B------:R-:W-:-:S02]  /*9b10*/  HADD2.F32 R68, -RZ, R65.H1_H1 ;  /* 0x30000041ff447230 */ /* 0x000fc40000004100 */
[-C--:B------:R-:W-:Y:S01]  /*9b20*/  FMUL.FTZ R70, R54, R67.reuse ;  /* 0x0000004336467220 */ /* 0x080fe20000410000 */
[--C-:B------:R-:W-:Y:S02]  /*9b30*/  HADD2.F32 R65, -RZ, R52.reuse.H0_H0 ;  /* 0x20000034ff417230 */ /* 0x100fe40000004100 */
[C---:B------:R-:W-:Y:S01]  /*9b40*/  FMUL.FTZ R67, R53.reuse, R67 ;  /* 0x0000004335437220 */ /* 0x040fe20000410000 */
[----:B------:R-:W-:Y:S02]  /*9b50*/  HADD2.F32 R49, -RZ, R49.H1_H1 ;  /* 0x30000031ff317230 */ /* 0x000fe40000004100 */
[-C--:B------:R-:W-:Y:S01]  /*9b60*/  FMUL.FTZ R134, R66, R68.reuse ;  /* 0x0000004442867220 */ /* 0x080fe20000410000 */
[----:B------:R-:W-:Y:S02]  /*9b70*/  HADD2.F32 R52, -RZ, R52.H1_H1 ;  /* 0x30000034ff347230 */ /* 0x000fe40000004100 */
[----:B------:R-:W-:Y:S01]  /*9b80*/  FFMA.FTZ R87, R54, R65, R67 ;  /* 0x0000004136577223 */ /* 0x000fe20000010043 */
[----:B------:R-:W-:Y:S01]  /*9b90*/  F2FP.F16.E4M3.UNPACK_B R54, R55 ;  /* 0x00000037ff36723e */ /* 0x000fe200020006ff */
[----:B------:R-:W-:Y:S01]  /*9ba0*/  FFMA.FTZ R86, R53, R65, -R70 ;  /* 0x0000004135567223 */ /* 0x000fe20000010846 */
[C---:B------:R-:W-:Y:S01]  /*9bb0*/  FMUL.FTZ R53, R49.reuse, R68 ;  /* 0x0000004431357220 */ /* 0x040fe20000410000 */
[----:B------:R-:W-:Y:S01]  /*9bc0*/  FFMA.FTZ R135, R49, R52, -R134 ;  /* 0x0000003431877223 */ /* 0x000fe20000010886 */
[----:B------:R-:W-:Y:S01]  /*9bd0*/  F2FP.F16.E4M3.UNPACK_B R49, R51 ;  /* 0x00000033ff31723e */ /* 0x000fe200020006ff */
[----:B------:R-:W-:Y:S01]  /*9be0*/  HADD2.F32 R65, -RZ, R54.H0_H0 ;  /* 0x20000036ff417230 */ /* 0x000fe20000004100 */
[----:B------:R-:W-:Y:S01]  /*9bf0*/  F2FP.F16.E4M3.UNPACK_B R55, R55.H1 ;  /* 0x00000037ff37723e */ /* 0x000fe200030006ff */
[----:B------:R-:W-:Y:S01]  /*9c00*/  HADD2.F32 R71, -RZ, R69.H0_H0 ;  /* 0x20000045ff477230 */ /* 0x000fe20000004100 */
[----:B------:R-:W-:Y:S01]  /*9c10*/  F2FP.F16.E4M3.UNPACK_B R70, R50.H1 ;  /* 0x00000032ff46723e */ /* 0x000fe200030006ff */
[----:B------:R-:W-:Y:S01]  /*9c20*/  FFMA.FTZ R134, R66, R52, R53 ;  /* 0x0000003442867223 */ /* 0x000fe20000010035 */
        /* <DEDUP_REMOVED lines=11> */
[----:B------:R-:W-:Y:S02]  /*9ce0*/  HADD2.F32 R55, -RZ, R55.H1_H1 ;  /* 0x30000037ff377230 */ /* 0x000fe40000004100 */
[----:B------:R-:W-:Y:S01]  /*9cf0*/  FMUL.FTZ R81, R53, R81 ;  /* 0x0000005135517220 */ /* 0x000fe20000410000 */
[----:B------:R-:W-:-:S02]  /*9d00*/  HADD2.F32 R70, -RZ, R70.H1_H1 ;  /* 0x30000046ff467230 */ /* 0x000fc40000004100 */
[-C--:B------:R-:W-:Y:S01]  /*9d10*/  FFMA.FTZ R141, R52, R67.reuse, -R141 ;  /* 0x00000043348d7223 */ /* 0x080fe2000001088d */
[----:B------:R-:W-:Y:S02]  /*9d20*/  HADD2.F32 R51, -RZ, R51.H1_H1 ;  /* 0x30000033ff337230 */ /* 0x000fe40000004100 */
        /* <DEDUP_REMOVED lines=10> */
[CC--:B------:R-:W-:Y:S01]  /*9dd0*/  FMUL.FTZ R48, R54.reuse, R69.reuse ;  /* 0x0000004536307220 */ /* 0x0c0fe20000410000 */
[----:B------:R-:W-:Y:S02]  /*9de0*/  HADD2.F32 R50, -RZ, R50.H1_H1 ;  /* 0x30000032ff327230 */ /* 0x000fe40000004100 */
[-C--:B------:R-:W-:Y:S01]  /*9df0*/  FFMA.FTZ R51, R51, R66.reuse, -R52 ;  /* 0x0000004233337223 */ /* 0x080fe20000010834 */
[----:B------:R-:W-:Y:S01]  /*9e00*/  FFMA.FTZ R70, R55, R66, R70 ;  /* 0x0000004237467223 */ /* 0x000fe20000010046 */
[----:B------:R-:W-:Y:S01]  /*9e10*/  FMUL.FTZ R69, R49, R69 ;  /* 0x0000004531457220 */ /* 0x000fe20000410000 */
[----:B------:R-:W-:Y:S01]  /*9e20*/  F2FP.SATFINITE.E4M3.F32.PACK_AB_MERGE_C R86, R135, R86, RZ ;  /* 0x000000568756723e */ /* 0x000fe200048070ff */
[----:B------:R-:W-:Y:S01]  /*9e30*/  FFMA.FTZ R48, R49, R50, -R48 ;  /* 0x0000003231307223 */ /* 0x000fe20000010830 */
[----:B------:R-:W-:Y:S01]  /*9e40*/  F2FP.SATFINITE.E4M3.F32.PACK_AB_MERGE_C R51, R51, R148, RZ ;  /* 0x000000943333723e */ /* 0x000fe200048070ff */
[----:B------:R-:W-:Y:S01]  /*9e50*/  FFMA.FTZ R69, R54, R50, R69 ;  /* 0x0000003236457223 */ /* 0x000fe20000010045 */
[----:B------:R-:W-:Y:S01]  /*9e60*/  F2FP.SATFINITE.E4M3.F32.PACK_AB_MERGE_C R87, R134, R87, RZ ;  /* 0x000000578657723e */ /* 0x000fe200048070ff */
[----:B------:R-:W-:Y:S01]  /*9e70*/  IMAD.MOV.U32 R52, RZ, RZ, R63 ;  /* 0x000000ffff347224 */ /* 0x000fe200078e003f */
[----:B------:R-:W-:Y:S01]  /*9e80*/  F2FP.SATFINITE.E4M3.F32.PACK_AB_MERGE_C R70, R70, R81, RZ ;  /* 0x000000514646723e */ /* 0x000fe200048070ff */
[----:B------:R-:W-:Y:S01]  /*9e90*/  IMAD.MOV.U32 R54, RZ, RZ, R60 ;  /* 0x000000ffff367224 */ /* 0x000fe200078e003c */
[----:B------:R-:W-:Y:S01]  /*9ea0*/  F2FP.SATFINITE.E4M3.F32.PACK_AB_MERGE_C R51, R48, R141, R51 ;  /* 0x0000008d3033723e */ /* 0x000fe20004807033 */
[----:B------:R-:W-:Y:S01]  /*9eb0*/  IMAD.MOV.U32 R48, RZ, RZ, R64 ;  /* 0x000000ffff307224 */ /* 0x000fe200078e0040 */
[----:B------:R-:W-:-:S02]  /*9ec0*/  F2FP.SATFINITE.E4M3.F32.PACK_AB_MERGE_C R49, R84, R83, R86 ;  /* 0x000000535431723e */ /* 0x000fc40004807056 */
[----:B------:R-:W-:Y:S02]  /*9ed0*/  F2FP.SATFINITE.E4M3.F32.PACK_AB_MERGE_C R53, R85, R82, R87 ;  /* 0x000000525535723e */ /* 0x000fe40004807057 */
[----:B------:R-:W-:Y:S02]  /*9ee0*/  F2FP.SATFINITE.E4M3.F32.PACK_AB_MERGE_C R55, R69, R146, R70 ;  /* 0x000000924537723e */ /* 0x000fe40004807046 */
[----:B------:R-:W-:-:S07]  /*9ef0*/  MOV R50, R62 ;  /* 0x0000003e00327202 */ /* 0x000fce0000000f00 */
.L_x_357:
[----:B------:R-:W-:Y:S05]  /*9f00*/  BSYNC B2 ;  /* 0x0000000000027941 */ /* 0x000fea0003800000 */
.L_x_356:
        /* <DEDUP_REMOVED lines=11> */
.L_x_355:
[----:B------:R-:W-:Y:S05]  /*9fc0*/  BSYNC B1 ;  /* 0x0000000000017941 */ /* 0x000fea0003800000 */
.L_x_354:
[C---:B------:R-:W-:Y:S01]  /*9fd0*/  ISETP.GE.OR P3, PT, R235.reuse, R118, P0 ;  /* 0x00000076eb00720c */ /* 0x040fe20000766670 */
[----:B--2---:R-:W-:Y:S01]  /*9fe0*/  IMAD.WIDE.U32 R128, R235, R130, R128 ;  /* 0x00000082eb807225 */ /* 0x004fe200078e0080 */
[----:B-1-34-:R-:W-:-:S05]  /*9ff0*/  SHF.R.S32.HI R49, RZ, 0x1f, R235 ;  /* 0x0000001fff317819 */ /* 0x01afca00000114eb */
[----:B------:R-:W-:-:S04]  /*a000*/  IMAD R48, R49, R130, RZ ;  /* 0x0000008231307224 */ /* 0x000fc800078e02ff */
[----:B------:R-:W-:Y:S02]  /*a010*/  IMAD R61, R235, R131, R48 ;  /* 0x00000083eb3d7224 */ /* 0x000fe400078e0230 */
[----:B------:R-:W-:Y:S05]  /*a020*/  @P3 BRA `(.L_x_336) ;  /* 0x00000014002c3947 */ /* 0x000fea0003800000 */
[----:B------:R-:W2:Y:S01]  /*a030*/  LDL R50, [R1+0x18] ;  /* 0x0000180001327983 */ /* 0x000ea20000100800 */
[----:B------:R-:W1:Y:S01]  /*a040*/  LDC.64 R56, c[0x0][0x2d8] ;  /* 0x0000b600ff387b82 */ /* 0x000e620000000a00 */
[----:B------:R-:W-:Y:S01]  /*a050*/  ISETP.NE.AND P6, PT, R0, RZ, PT ;  /* 0x000000ff0000720c */ /* 0x000fe20003fc5270 */
[----:B------:R-:W-:Y:S01]  /*a060*/  IMAD.IADD R61, R129, 0x1, R61 ;  /* 0x00000001813d7824 */ /* 0x000fe200078e023d */
[----:B------:R-:W-:Y:S01]  /*a070*/  IADD3 R59, P3, P4, R100, R128, R38 ;  /* 0x00000080643b7210 */ /* 0x000fe20007c7e026 */
[----:B------:R-:W-:Y:S01]  /*a080*/  BSSY B1, `(.L_x_358) ;  /* 0x00000eb000017945 */ /* 0x000fe20003800000 */
[----:B------:R-:W-:Y:S02]  /*a090*/  SEL R144, R123, R144, !P6 ;  /* 0x000000907b907207 */ /* 0x000fe40007000000 */
[----:B------:R-:W-:Y:S02]  /*a0a0*/  IADD3.X R48, R36, R61, R105, P3, P4 ;  /* 0x0000003d24307210 */ /* 0x000fe40001fe8469 */
[----:B------:R-:W-:-:S04]  /*a0b0*/  SHF.R.S32.HI R49, RZ, 0x1f, R144 ;  /* 0x0000001fff317819 */ /* 0x000fc80000011490 */
[----:B------:R-:W-:-:S04]  /*a0c0*/  LEA.HI R49, R49, R144, RZ, 0x5 ;  /* 0x0000009031317211 */ /* 0x000fc800078f28ff */
[----:B------:R-:W-:-:S04]  /*a0d0*/  LEA.HI.SX32 R49, R49, R104, 0x1b ;  /* 0x0000006831317211 */ /* 0x000fc800078fdaff */
[----:B------:R-:W-:Y:S02]  /*a0e0*/  SHF.L.U32 R63, R49, 0x4, RZ ;  /* 0x00000004313f7819 */ /* 0x000fe400000006ff */
[----:B-1----:R-:W-:-:S05]  /*a0f0*/  IADD3 R58, P3, R59, R56, RZ ;  /* 0x000000383b3a7210 */ /* 0x002fca0007f7e0ff */
[----:B------:R-:W-:Y:S01]  /*a100*/  IMAD.X R59, R48, 0x1, R57, P3 ;  /* 0x00000001303b7824 */ /* 0x000fe200018e0639 */
[----:B------:R-:W-:-:S04]  /*a110*/  SHF.R.S32.HI R48, RZ, 0x1f, R49 ;  /* 0x0000001fff307819 */ /* 0x000fc80000011431 */
[----:B------:R-:W-:Y:S02]  /*a120*/  LEA.HI R49, R48, R49, RZ, 0x3 ;  /* 0x0000003130317211 */ /* 0x000fe400078f18ff */
[----:B------:R-:W-:-:S03]  /*a130*/  LOP3.LUT R48, R28, 0x70, R63, 0xf8, !PT ;  /* 0x000000701c307812 */ /* 0x000fc600078ef83f */
[----:B------:R-:W-:Y:S01]  /*a140*/  IMAD.SHL.U32 R49, R49, 0x800, RZ ;  /* 0x0000080031317824 */ /* 0x000fe200078e00ff */
[----:B------:R-:W-:-:S04]  /*a150*/  LOP3.LUT R48, R48, R21, RZ, 0x3c, !PT ;  /* 0x0000001530307212 */ /* 0x000fc800078e3cff */
[----:B------:R-:W-:-:S04]  /*a160*/  LOP3.LUT R49, R49, 0xffffc000, RZ, 0xc0, !PT ;  /* 0xffffc00031317812 */ /* 0x000fc800078ec0ff */
[----:B--2---:R-:W-:Y:S01]  /*a170*/  IADD3 R49, R48, R49, R50 ;  /* 0x0000003130317210 */ /* 0x004fe20007ffe032 */
        /* <DEDUP_REMOVED lines=8> */
[----:B-1----:R-:W-:Y:S01]  /*a200*/  IMAD.MOV.U32 R60, RZ, RZ, R48 ;  /* 0x000000ffff3c7224 */ /* 0x002fe200078e0030 */
[----:B------:R-:W-:Y:S01]  /*a210*/  SHF.R.U32.HI R72, RZ, 0x10, R73 ;  /* 0x00000010ff487819 */ /* 0x000fe20000011649 */
[----:B--2---:R-:W-:Y:S01]  /*a220*/  IMAD.MOV.U32 R66, RZ, RZ, R52 ;  /* 0x000000ffff427224 */ /* 0x004fe200078e0034 */
[----:B------:R-:W-:Y:S01]  /*a230*/  LOP3.LUT R67, R73, 0xff0000ff, RZ, 0xc0, !PT ;  /* 0xff0000ff49437812 */ /* 0x000fe200078ec0ff */
[----:B------:R-:W-:Y:S01]  /*a240*/  IMAD.MOV.U32 R69, RZ, RZ, R54 ;  /* 0x000000ffff457224 */ /* 0x000fe200078e0036 */
[----:B------:R-:W-:Y:S01]  /*a250*/  SHF.L.U32 R48, R65, 0x8, RZ ;  /* 0x0000000841307819 */ /* 0x000fe200000006ff */
[----:B------:R-:W-:Y:S01]  /*a260*/  IMAD.U32 R52, R72, 0x10000, RZ ;  /* 0x0001000048347824 */ /* 0x000fe200078e00ff */
[----:B------:R-:W-:Y:S01]  /*a270*/  SHF.R.U32.HI R68, RZ, 0x8, R75 ;  /* 0x00000008ff447819 */ /* 0x000fe2000001164b */
[----:B------:R-:W-:Y:S01]  /*a280*/  IMAD.MOV.U32 R65, RZ, RZ, R50 ;  /* 0x000000ffff417224 */ /* 0x000fe200078e0032 */
[----:B------:R-:W-:-:S02]  /*a290*/  SHF.R.U32.HI R62, RZ, 0x8, R79 ;  /* 0x00000008ff3e7819 */ /* 0x000fc4000001164f */
[----:B------:R-:W-:Y:S01]  /*a2a0*/  LOP3.LUT R67, R67, 0xff00, R48, 0xf8, !PT ;  /* 0x0000ff0043437812 */ /* 0x000fe200078ef830 */
[----:B------:R-:W-:Y:S01]  /*a2b0*/  IMAD.SHL.U32 R48, R68, 0x100, RZ ;  /* 0x0000010044307824 */ /* 0x000fe200078e00ff */
[----:B------:R-:W-:Y:S01]  /*a2c0*/  SHF.R.U32.HI R64, RZ, 0x8, R77 ;  /* 0x00000008ff407819 */ /* 0x000fe2000001164d */
[----:B------:R-:W-:Y:S01]  /*a2d0*/  IMAD.SHL.U32 R54, R62, 0x100, RZ ;  /* 0x000001003e367824 */ /* 0x000fe200078e00ff */
[----:B------:R-:W-:Y:S02]  /*a2e0*/  SHF.R.U32.HI R70, RZ, 0x10, R75 ;  /* 0x00000010ff467819 */ /* 0x000fe4000001164b */
[----:B------:R-:W-:Y:S02]  /*a2f0*/  LOP3.LUT R71, R75, 0xff0000ff, RZ, 0xc0, !PT ;  /* 0xff0000ff4b477812 */ /* 0x000fe400078ec0ff */
[----:B------:R-:W-:Y:S02]  /*a300*/  LOP3.LUT R52, R67, 0xff0000, R52, 0xf8, !PT ;  /* 0x00ff000043347812 */ /* 0x000fe400078ef834 */
[----:B------:R-:W-:-:S02]  /*a310*/  LOP3.LUT R73, R77, 0xff0000ff, RZ, 0xc0, !PT ;  /* 0xff0000ff4d497812 */ /* 0x000fc400078ec0ff */
[----:B------:R-:W-:Y:S02]  /*a320*/  SHF.L.U32 R50, R64, 0x8, RZ ;  /* 0x0000000840327819 */ /* 0x000fe400000006ff */
[----:B------:R-:W-:Y:S02]  /*a330*/  F2FP.F16.E4M3.UNPACK_B R72, R139.H1 ;  /* 0x0000008bff48723e */ /* 0x000fe400030006ff */
[----:B------:R-:W-:Y:S02]  /*a340*/  F2FP.F16.E4M3.UNPACK_B R67, R66.H1 ;  /* 0x00000042ff43723e */ /* 0x000fe400030006ff */
[----:B------:R-:W-:Y:S02]  /*a350*/  F2FP.F16.E4M3.UNPACK_B R62, R60.H1 ;  /* 0x0000003cff3e723e */ /* 0x000fe400030006ff */
[----:B------:R-:W-:Y:S01]  /*a360*/  LOP3.LUT R71, R71, 0xff00, R48, 0xf8, !PT ;  /* 0x0000ff0047477812 */ /* 0x000fe200078ef830 */
[----:B------:R-:W-:Y:S01]  /*a370*/  IMAD.U32 R48, R70, 0x10000, RZ ;  /* 0x0001000046307824 */ /* 0x000fe200078e00ff */
[----:B------:R-:W-:Y:S01]  /*a380*/  LOP3.LUT R75, R73, 0xff00, R50, 0xf8, !PT ;  /* 0x0000ff00494b7812 */ /* 0x000fe200078ef832 */
[----:B------:R-:W-:Y:S01]  /*a390*/  HADD2.F32 R73, -RZ, R72.H0_H0 ;  /* 0x20000048ff497230 */ /* 0x000fe20000004100 */
[----:B------:R-:W-:Y:S01]  /*a3a0*/  F2FP.F16.E4M3.UNPACK_B R70, R137.H1 ;  /* 0x00000089ff46723e */ /* 0x000fe200030006ff */
[----:B------:R-:W-:Y:S01]  /*a3b0*/  HADD2.F32 R68, -RZ, R67.H0_H0 ;  /* 0x20000043ff447230 */ /* 0x000fe20000004100 */
[----:B------:R-:W-:Y:S01]  /*a3c0*/  SHF.R.U32.HI R76, RZ, 0x10, R77 ;  /* 0x00000010ff4c7819 */ /* 0x000fe2000001164d */
[----:B------:R-:W-:Y:S01]  /*a3d0*/  HADD2.F32 R64, -RZ, R62.H0_H0 ;  /* 0x2000003eff407230 */ /* 0x000fe20000004100 */
[----:B------:R-:W-:-:S02]  /*a3e0*/  SHF.R.U32.HI R74, RZ, 0x10, R79 ;  /* 0x00000010ff4a7819 */ /* 0x000fc4000001164f */
[----:B------:R-:W-:Y:S01]  /*a3f0*/  LOP3.LUT R77, R79, 0xff0000ff, RZ, 0xc0, !PT ;  /* 0xff0000ff4f4d7812 */ /* 0x000fe200078ec0ff */
[-C--:B------:R-:W-:Y:S01]  /*a400*/  FMUL.FTZ R79, R68, R73.reuse ;  /* 0x00000049444f7220 */ /* 0x080fe20000410000 */
[----:B------:R-:W-:Y:S01]  /*a410*/  LOP3.LUT R48, R71, 0xff0000, R48, 0xf8, !PT ;  /* 0x00ff000047307812 */ /* 0x000fe200078ef830 */
[----:B------:R-:W-:Y:S02]  /*a420*/  HADD2.F32 R71, -RZ, R70.H0_H0 ;  /* 0x20000046ff477230 */ /* 0x000fe40000004100 */
[----:B------:R-:W-:Y:S01]  /*a430*/  FMUL.FTZ R73, R64, R73 ;  /* 0x0000004940497220 */ /* 0x000fe20000410000 */
[----:B------:R-:W-:Y:S01]  /*a440*/  LOP3.LUT R77, R77, 0xff00, R54, 0xf8, !PT ;  /* 0x0000ff004d4d7812 */ /* 0x000fe200078ef836 */
[----:B------:R-:W-:Y:S01]  /*a450*/  IMAD.U32 R50, R74, 0x10000, RZ ;  /* 0x000100004a327824 */ /* 0x000fe200078e00ff */
[----:B------:R-:W-:Y:S01]  /*a460*/  SHF.L.U32 R54, R76, 0x10, RZ ;  /* 0x000000104c367819 */ /* 0x000fe200000006ff */
[-C--:B------:R-:W-:Y:S01]  /*a470*/  FFMA.FTZ R76, R68, R71.reuse, R73 ;  /* 0x00000047444c7223 */ /* 0x080fe20000010049 */
[----:B------:R-:W-:Y:S01]  /*a480*/  FFMA.FTZ R79, R64, R71, -R79 ;  /* 0x00000047404f7223 */ /* 0x000fe2000001084f */
[----:B------:R-:W-:Y:S01]  /*a490*/  HADD2.F32 R73, -RZ, R72.H1_H1 ;  /* 0x30000048ff497230 */ /* 0x000fe20000004100 */
[----:B------:R-:W-:Y:S01]  /*a4a0*/  F2FP.F16.E4M3.UNPACK_B R139, R139 ;  /* 0x0000008bff8b723e */ /* 0x000fe200020006ff */
[----:B------:R-:W-:Y:S01]  /*a4b0*/  HADD2.F32 R68, -RZ, R67.H1_H1 ;  /* 0x30000043ff447230 */ /* 0x000fe20000004100 */
[----:B------:R-:W-:Y:S01]  /*a4c0*/  F2FP.F16.E4M3.UNPACK_B R66, R66 ;  /* 0x00000042ff42723e */ /* 0x000fe200020006ff */
[----:B------:R-:W-:Y:S01]  /*a4d0*/  HADD2.F32 R64, -RZ, R62.H1_H1 ;  /* 0x3000003eff407230 */ /* 0x000fe20000004100 */
[----:B------:R-:W-:Y:S01]  /*a4e0*/  F2FP.F16.E4M3.UNPACK_B R60, R60 ;  /* 0x0000003cff3c723e */ /* 0x000fe200020006ff */
[----:B------:R-:W-:Y:S01]  /*a4f0*/  HADD2.F32 R71, -RZ, R70.H1_H1 ;  /* 0x30000046ff477230 */ /* 0x000fe20000004100 */
[----:B------:R-:W-:Y:S01]  /*a500*/  LOP3.LUT R54, R75, 0xff0000, R54, 0xf8, !PT ;  /* 0x00ff00004b367812 */ /* 0x000fe200078ef836 */
[----:B------:R-:W-:Y:S01]  /*a510*/  FMUL.FTZ R75, R68, R73 ;  /* 0x00000049444b7220 */ /* 0x000fe20000410000 */
[----:B------:R-:W-:Y:S01]  /*a520*/  F2FP.F16.E4M3.UNPACK_B R137, R137 ;  /* 0x00000089ff89723e */ /* 0x000fe200020006ff */
[----:B------:R-:W-:-:S02]  /*a530*/  HADD2.F32 R70, -RZ, R139.H0_H0 ;  /* 0x2000008bff467230 */ /* 0x000fc40000004100 */
[C---:B------:R-:W-:Y:S01]  /*a540*/  FMUL.FTZ R73, R64.reuse, R73 ;  /* 0x0000004940497220 */ /* 0x040fe20000410000 */
[----:B------:R-:W-:Y:S01]  /*a550*/  HADD2.F32 R67, -RZ, R66.H0_H0 ;  /* 0x20000042ff437230 */ /* 0x000fe20000004100 */
[----:B------:R-:W-:Y:S01]  /*a560*/  LOP3.LUT R50, R77, 0xff0000, R50, 0xf8, !PT ;  /* 0x00ff00004d327812 */ /* 0x000fe200078ef832 */
[----:B------:R-:W-:Y:S02]  /*a570*/  HADD2.F32 R62, -RZ, R60.H0_H0 ;  /* 0x2000003cff3e7230 */ /* 0x000fe40000004100 */
[-C--:B------:R-:W-:Y:S01]  /*a580*/  FFMA.FTZ R78, R64, R71.reuse, -R75 ;  /* 0x00000047404e7223 */ /* 0x080fe2000001084b */
[----:B------:R-:W-:Y:S01]  /*a590*/  FFMA.FTZ R77, R68, R71, R73 ;  /* 0x00000047444d7223 */ /* 0x000fe20000010049 */
[----:B------:R-:W-:Y:S02]  /*a5a0*/  HADD2.F32 R64, -RZ, R137.H0_H0 ;  /* 0x20000089ff407230 */ /* 0x000fe40000004100 */
[-C--:B------:R-:W-:Y:S01]  /*a5b0*/  FMUL.FTZ R71, R67, R70.reuse ;  /* 0x0000004643477220 */ /* 0x080fe20000410000 */
[----:B------:R-:W-:Y:S01]  /*a5c0*/  FMUL.FTZ R70, R62, R70 ;  /* 0x000000463e467220 */ /* 0x000fe20000410000 */
[----:B------:R-:W-:Y:S01]  /*a5d0*/  HADD2.F32 R139, -RZ, R139.H1_H1 ;  /* 0x3000008bff8b7230 */ /* 0x000fe20000004100 */
[----:B------:R-:W-:Y:S01]  /*a5e0*/  F2FP.F16.E4M3.UNPACK_B R68, R138.H1 ;  /* 0x0000008aff44723e */ /* 0x000fe200030006ff */
        /* <DEDUP_REMOVED lines=11> */
[----:B------:R-:W-:-:S02]  /*a6a0*/  HADD2.F32 R70, -RZ, R62.H0_H0 ;  /* 0x2000003eff467230 */ /* 0x000fc40000004100 */
[----:B------:R-:W-:Y:S01]  /*a6b0*/  FFMA.FTZ R139, R66, R137, R139 ;  /* 0x00000089428b7223 */ /* 0x000fe2000001008b */
[----:B------:R-:W-:Y:S01]  /*a6c0*/  HADD2.F32 R67, -RZ, R64.H0_H0 ;  /* 0x20000040ff437230 */ /* 0x000fe20000004100 */
[----:B------:R-:W-:Y:S01]  /*a6d0*/  F2FP.F16.E4M3.UNPACK_B R140, R140 ;  /* 0x0000008cff8c723e */ /* 0x000fe200020006ff */
[----:B------:R-:W-:Y:S01]  /*a6e0*/  HADD2.F32 R73, -RZ, R62.H1_H1 ;  /* 0x3000003eff497230 */ /* 0x000fe20000004100 */
[----:B------:R-:W-:Y:S01]  /*a6f0*/  F2FP.F16.E4M3.UNPACK_B R69, R69 ;  /* 0x00000045ff45723e */ /* 0x000fe200020006ff */
[----:B------:R-:W-:Y:S02]  /*a700*/  HADD2.F32 R62, -RZ, R60.H0_H0 ;  /* 0x2000003cff3e7230 */ /* 0x000fe40000004100 */
[----:B------:R-:W-:Y:S01]  /*a710*/  FMUL.FTZ R71, R67, R70 ;  /* 0x0000004643477220 */ /* 0x000fe20000410000 */
[----:B------:R-:W-:Y:S01]  /*a720*/  HADD2.F32 R66, -RZ, R68.H0_H0 ;  /* 0x20000044ff427230 */ /* 0x000fe20000004100 */
[----:B------:R-:W-:Y:S01]  /*a730*/  F2FP.F16.E4M3.UNPACK_B R65, R65 ;  /* 0x00000041ff41723e */ /* 0x000fe200020006ff */
[----:B------:R-:W-:-:S02]  /*a740*/  HADD2.F32 R64, -RZ, R64.H1_H1 ;  /* 0x30000040ff407230 */ /* 0x000fc40000004100 */
[C---:B------:R-:W-:Y:S01]  /*a750*/  FMUL.FTZ R80, R62.reuse, R70 ;  /* 0x000000463e507220 */ /* 0x040fe20000410000 */
[----:B------:R-:W-:Y:S02]  /*a760*/  HADD2.F32 R60, -RZ, R60.H1_H1 ;  /* 0x3000003cff3c7230 */ /* 0x000fe40000004100 */
[----:B------:R-:W-:Y:S01]  /*a770*/  FFMA.FTZ R70, R62, R66, -R71 ;  /* 0x000000423e467223 */ /* 0x000fe20000010847 */
[----:B------:R-:W-:Y:S02]  /*a780*/  HADD2.F32 R71, -RZ, R68.H1_H1 ;  /* 0x30000044ff477230 */ /* 0x000fe40000004100 */
[-C--:B------:R-:W-:Y:S01]  /*a790*/  FMUL.FTZ R81, R64, R73.reuse ;  /* 0x0000004940517220 */ /* 0x080fe20000410000 */
[----:B------:R-:W-:Y:S01]  /*a7a0*/  F2FP.F16.E4M3.UNPACK_B R138, R138 ;  /* 0x0000008aff8a723e */ /* 0x000fe200020006ff */
[C---:B------:R-:W-:Y:S01]  /*a7b0*/  FMUL.FTZ R73, R60.reuse, R73 ;  /* 0x000000493c497220 */ /* 0x040fe20000410000 */
[----:B------:R-:W-:Y:S02]  /*a7c0*/  HADD2.F32 R62, -RZ, R69.H0_H0 ;  /* 0x20000045ff3e7230 */ /* 0x000fe40000004100 */
[----:B------:R-:W-:Y:S01]  /*a7d0*/  FFMA.FTZ R81, R60, R71, -R81 ;  /* 0x000000473c517223 */ /* 0x000fe20000010851 */
[----:B------:R-:W-:-:S02]  /*a7e0*/  HADD2.F32 R60, -RZ, R65.H0_H0 ;  /* 0x20000041ff3c7230 */ /* 0x000fc40000004100 */
[----:B------:R-:W-:Y:S01]  /*a7f0*/  FFMA.FTZ R83, R64, R71, R73 ;  /* 0x0000004740537223 */ /* 0x000fe20000010049 */
[--C-:B------:R-:W-:Y:S02]  /*a800*/  HADD2.F32 R71, -RZ, R140.reuse.H0_H0 ;  /* 0x2000008cff477230 */ /* 0x100fe40000004100 */
[----:B------:R-:W-:Y:S01]  /*a810*/  FFMA.FTZ R80, R67, R66, R80 ;  /* 0x0000004243507223 */ /* 0x000fe20000010050 */
[----:B------:R-:W-:Y:S01]  /*a820*/  HADD2.F32 R140, -RZ, R140.H1_H1 ;  /* 0x3000008cff8c7230 */ /* 0x000fe20000004100 */
[----:B------:R-:W-:Y:S01]  /*a830*/  F2FP.SATFINITE.E4M3.F32.PACK_AB_MERGE_C R70, R81, R70, RZ ;  /* 0x000000465146723e */ /* 0x000fe200048070ff */
[----:B------:R-:W-:Y:S02]  /*a840*/  HADD2.F32 R69, -RZ, R69.H1_H1 ;  /* 0x30000045ff457230 */ /* 0x000fe40000004100 */
[-C--:B------:R-:W-:Y:S01]  /*a850*/  FMUL.FTZ R73, R62, R71.reuse ;  /* 0x000000473e497220 */ /* 0x080fe20000410000 */
[----:B------:R-:W-:Y:S02]  /*a860*/  HADD2.F32 R67, -RZ, R138.H0_H0 ;  /* 0x2000008aff437230 */ /* 0x000fe40000004100 */
[----:B------:R-:W-:Y:S01]  /*a870*/  FMUL.FTZ R71, R60, R71 ;  /* 0x000000473c477220 */ /* 0x000fe20000410000 */
[----:B------:R-:W-:-:S02]  /*a880*/  HADD2.F32 R65, -RZ, R65.H1_H1 ;  /* 0x30000041ff417230 */ /* 0x000fc40000004100 */
[-C--:B------:R-:W-:Y:S01]  /*a890*/  FMUL.FTZ R64, R69, R140.reuse ;  /* 0x0000008c45407220 */ /* 0x080fe20000410000 */
[----:B------:R-:W-:Y:S02]  /*a8a0*/  HADD2.F32 R138, -RZ, R138.H1_H1 ;  /* 0x3000008aff8a7230 */ /* 0x000fe40000004100 */
[-C--:B------:R-:W-:Y:S01]  /*a8b0*/  FFMA.FTZ R71, R62, R67.reuse, R71 ;  /* 0x000000433e477223 */ /* 0x080fe20000010047 */
[----:B------:R-:W-:Y:S01]  /*a8c0*/  FFMA.FTZ R73, R60, R67, -R73 ;  /* 0x000000433c497223 */ /* 0x000fe20000010849 */
[C---:B------:R-:W-:Y:S01]  /*a8d0*/  FMUL.FTZ R140, R65.reuse, R140 ;  /* 0x0000008c418c7220 */ /* 0x040fe20000410000 */
[----:B------:R-:W-:Y:S01]  /*a8e0*/  F2FP.F16.E4M3.UNPACK_B R68, R54 ;  /* 0x00000036ff44723e */ /* 0x000fe200020006ff */
[-C--:B------:R-:W-:Y:S01]  /*a8f0*/  FFMA.FTZ R62, R65, R138.reuse, -R64 ;  /* 0x0000008a413e7223 */ /* 0x080fe20000010840 */
[----:B------:R-:W-:Y:S01]  /*a900*/  F2FP.F16.E4M3.UNPACK_B R64, R53 ;  /* 0x00000035ff40723e */ /* 0x000fe200020006ff */
[----:B------:R-:W-:Y:S01]  /*a910*/  FFMA.FTZ R140, R69, R138, R140 ;  /* 0x0000008a458c7223 */ /* 0x000fe2000001008c */
[----:B------:R-:W-:Y:S01]  /*a920*/  F2FP.F16.E4M3.UNPACK_B R60, R49 ;  /* 0x00000031ff3c723e */ /* 0x000fe200020006ff */
[----:B------:R-:W-:Y:S01]  /*a930*/  HADD2.F32 R69, -RZ, R68.H0_H0 ;  /* 0x20000044ff457230 */ /* 0x000fe20000004100 */
[----:B------:R-:W-:Y:S01]  /*a940*/  F2FP.F16.E4M3.UNPACK_B R66, R52 ;  /* 0x00000034ff42723e */ /* 0x000fe200020006ff */
[----:B------:R-:W-:Y:S01]  /*a950*/  HADD2.F32 R65, -RZ, R64.H0_H0 ;  /* 0x20000040ff417230 */ /* 0x000fe20000004100 */
[----:B------:R-:W-:Y:S01]  /*a960*/  F2FP.SATFINITE.E4M3.F32.PACK_AB_MERGE_C R82, R62, R73, R70 ;  /* 0x000000493e52723e */ /* 0x000fe20004807046 */
[----:B------:R-:W-:Y:S01]  /*a970*/  HADD2.F32 R62, -RZ, R60.H0_H0 ;  /* 0x2000003cff3e7230 */ /* 0x000fe20000004100 */
[----:B------:R-:W-:Y:S01]  /*a980*/  F2FP.SATFINITE.E4M3.F32.PACK_AB_MERGE_C R83, R83, R80, RZ ;  /* 0x000000505353723e */ /* 0x000fe200048070ff */
[----:B------:R-:W-:Y:S01]  /*a990*/  HADD2.F32 R67, -RZ, R66.H0_H0 ;  /* 0x20000042ff437230 */ /* 0x000fe20000004100 */
[----:B------:R-:W-:Y:S01]  /*a9a0*/  F2FP.SATFINITE.E4M3.F32.PACK_AB_MERGE_C R78, R78, R79, RZ ;  /* 0x0000004f4e4e723e */ /* 0x000fe200048070ff */
[----:B------:R-:W-:Y:S01]  /*a9b0*/  HADD2.F32 R64, -RZ, R64.H1_H1 ;  /* 0x30000040ff407230 */ /* 0x000fe20000004100 */
[----:B------:R-:W-:Y:S01]  /*a9c0*/  F2FP.SATFINITE.E4M3.F32.PACK_AB_MERGE_C R83, R140, R71, R83 ;  /* 0x000000478c53723e */ /* 0x000fe20004807053 */
[-C--:B------:R-:W-:Y:S01]  /*a9d0*/  FMUL.FTZ R71, R65, R69.reuse ;  /* 0x0000004541477220 */ /* 0x080fe20000410000 */
[C---:B------:R-:W-:Y:S01]  /*a9e0*/  FMUL.FTZ R70, R62.reuse, R69 ;  /* 0x000000453e467220 */ /* 0x040fe20000410000 */
[----:B------:R-:W-:Y:S01]  /*a9f0*/  HADD2.F32 R69, -RZ, R68.H1_H1 ;  /* 0x30000044ff457230 */ /* 0x000fe20000004100 */
[----:B------:R-:W-:Y:S01]  /*aa00*/  F2FP.SATFINITE.E4M3.F32.PACK_AB_MERGE_C R80, R75, R72, R78 ;  /* 0x000000484b50723e */ /* 0x000fe2000480704e */
[-C--:B------:R-:W-:Y:S01]  /*aa10*/  FFMA.FTZ R71, R62, R67.reuse, -R71 ;  /* 0x000000433e477223 */ /* 0x080fe20000010847 */
[----:B------:R-:W-:Y:S01]  /*aa20*/  FFMA.FTZ R70, R65, R67, R70 ;  /* 0x0000004341467223 */ /* 0x000fe20000010046 */
[----:B------:R-:W-:-:S02]  /*aa30*/  HADD2.F32 R60, -RZ, R60.H1_H1 ;  /* 0x3000003cff3c7230 */ /* 0x000fc40000004100 */
[----:B------:R-:W-:Y:S01]  /*aa40*/  FMUL.FTZ R67, R64, R69 ;  /* 0x0000004540437220 */ /* 0x000fe20000410000 */
[----:B------:R-:W-:Y:S01]  /*aa50*/  HADD2.F32 R65, -RZ, R66.H1_H1 ;  /* 0x30000042ff417230 */ /* 0x000fe20000004100 */
[----:B------:R-:W-:Y:S01]  /*aa60*/  F2FP.F16.E4M3.UNPACK_B R49, R49.H1 ;  /* 0x00000031ff31723e */ /* 0x000fe200030006ff */
[C---:B------:R-:W-:Y:S01]  /*aa70*/  FMUL.FTZ R69, R60.reuse, R69 ;  /* 0x000000453c457220 */ /* 0x040fe20000410000 */
[----:B------:R-:W-:Y:S02]  /*aa80*/  F2FP.F16.E4M3.UNPACK_B R62, R53.H1 ;  /* 0x00000035ff3e723e */ /* 0x000fe400030006ff */
[-C--:B------:R-:W-:Y:S01]  /*aa90*/  FFMA.FTZ R72, R60, R65.reuse, -R67 ;  /* 0x000000413c487223 */ /* 0x080fe20000010843 */
[----:B------:R-:W-:Y:S01]  /*aaa0*/  F2FP.F16.E4M3.UNPACK_B R60, R54.H1 ;  /* 0x00000036ff3c723e */ /* 0x000fe200030006ff */
[----:B------:R-:W-:Y:S01]  /*aab0*/  FFMA.FTZ R73, R64, R65, R69 ;  /* 0x0000004140497223 */ /* 0x000fe20000010045 */
[----:B------:R-:W-:Y:S01]  /*aac0*/  F2FP.F16.E4M3.UNPACK_B R52, R52.H1 ;  /* 0x00000034ff34723e */ /* 0x000fe200030006ff */
[----:B------:R-:W-:Y:S01]  /*aad0*/  HADD2.F32 R53, -RZ, R49.H0_H0 ;  /* 0x20000031ff357230 */ /* 0x000fe20000004100 */
[----:B------:R-:W-:Y:S01]  /*aae0*/  F2FP.SATFINITE.E4M3.F32.PACK_AB_MERGE_C R76, R77, R76, RZ ;  /* 0x0000004c4d4c723e */ /* 0x000fe200048070ff */
[----:B------:R-:W-:-:S02]  /*aaf0*/  HADD2.F32 R54, -RZ, R62.H0_H0 ;  /* 0x2000003eff367230 */ /* 0x000fc40000004100 */
[----:B------:R-:W-:Y:S01]  /*ab00*/  HADD2.F32 R64, -RZ, R60.H0_H0 ;  /* 0x2000003cff407230 */ /* 0x000fe20000004100 */
[----:B------:R-:W-:Y:S01]  /*ab10*/  F2FP.SATFINITE.E4M3.F32.PACK_AB_MERGE_C R139, R139, R74, R76 ;  /* 0x0000004a8b8b723e */ /* 0x000fe2000480704c */
[----:B------:R-:W-:Y:S02]  /*ab20*/  HADD2.F32 R62, -RZ, R62.H1_H1 ;  /* 0x3000003eff3e7230 */ /* 0x000fe40000004100 */
[----:B------:R-:W-:Y:S02]  /*ab30*/  HADD2.F32 R65, -RZ, R60.H1_H1 ;  /* 0x3000003cff417230 */ /* 0x000fe40000004100 */
[-C--:B------:R-:W-:Y:S01]  /*ab40*/  FMUL.FTZ R66, R54, R64.reuse ;  /* 0x0000004036427220 */ /* 0x080fe20000410000 */
[----:B------:R-:W-:Y:S02]  /*ab50*/  HADD2.F32 R60, -RZ, R52.H0_H0 ;  /* 0x20000034ff3c7230 */ /* 0x000fe40000004100 */
[----:B------:R-:W-:Y:S01]  /*ab60*/  FMUL.FTZ R67, R53, R64 ;  /* 0x0000004035437220 */ /* 0x000fe20000410000 */
[----:B------:R-:W-:-:S02]  /*ab70*/  HADD2.F32 R49, -RZ, R49.H1_H1 ;  /* 0x30000031ff317230 */ /* 0x000fc40000004100 */
[-C--:B------:R-:W-:Y:S01]  /*ab80*/  FMUL.FTZ R64, R62, R65.reuse ;  /* 0x000000413e407220 */ /* 0x080fe20000410000 */
[----:B------:R-:W-:Y:S02]  /*ab90*/  HADD2.F32 R52, -RZ, R52.H1_H1 ;  /* 0x30000034ff347230 */ /* 0x000fe40000004100 */
[----:B------:R-:W-:Y:S01]  /*aba0*/  FFMA.FTZ R75, R54, R60, R67 ;  /* 0x0000003c364b7223 */ /* 0x000fe20000010043 */
[----:B------:R-:W-:Y:S01]  /*abb0*/  F2FP.F16.E4M3.UNPACK_B R67, R50.H1 ;  /* 0x00000032ff43723e */ /* 0x000fe200030006ff */
[----:B------:R-:W-:Y:S01]  /*abc0*/  FMUL.FTZ R65, R49, R65 ;  /* 0x0000004131417220 */ /* 0x000fe20000410000 */
[----:B------:R-:W-:Y:S01]  /*abd0*/  FFMA.FTZ R74, R53, R60, -R66 ;  /* 0x0000003c354a7223 */ /* 0x000fe20000010842 */
[-C--:B------:R-:W-:Y:S01]  /*abe0*/  FFMA.FTZ R77, R49, R52.reuse, -R64 ;  /* 0x00000034314d7223 */ /* 0x080fe20000010840 */
[-C--:B------:R-:W-:Y:S01]  /*abf0*/  F2FP.F16.E4M3.UNPACK_B R49, R51.reuse ;  /* 0x00000033ff31723e */ /* 0x080fe200020006ff */
[----:B------:R-:W-:Y:S01]  /*ac00*/  FFMA.FTZ R76, R62, R52, R65 ;  /* 0x000000343e4c7223 */ /* 0x000fe20000010041 */
[----:B------:R-:W-:Y:S01]  /*ac10*/  F2FP.F16.E4M3.UNPACK_B R51, R51.H1 ;  /* 0x00000033ff33723e */ /* 0x000fe200030006ff */
[----:B------:R-:W-:Y:S01]  /*ac20*/  HADD2.F32 R68, -RZ, R67.H0_H0 ;  /* 0x20000043ff447230 */ /* 0x000fe20000004100 */
[-C--:B------:R-:W-:Y:S01]  /*ac30*/  F2FP.F16.E4M3.UNPACK_B R54, R55.reuse ;  /* 0x00000037ff36723e */ /* 0x080fe200020006ff */
[----:B------:R-:W-:Y:S01]  /*ac40*/  HADD2.F32 R52, -RZ, R49.H0_H0 ;  /* 0x20000031ff347230 */ /* 0x000fe20000004100 */
[----:B------:R-:W-:Y:S01]  /*ac50*/  F2FP.F16.E4M3.UNPACK_B R55, R55.H1 ;  /* 0x00000037ff37723e */ /* 0x000fe200030006ff */
[--C-:B------:R-:W-:Y:S01]  /*ac60*/  HADD2.F32 R53, -RZ, R51.reuse.H0_H0 ;  /* 0x20000033ff357230 */ /* 0x100fe20000004100 */
[----:B------:R-:W-:Y:S01]  /*ac70*/  F2FP.F16.E4M3.UNPACK_B R66, R50 ;  /* 0x00000032ff42723e */ /* 0x000fe200020006ff */
[----:B------:R-:W-:Y:S01]  /*ac80*/  HADD2.F32 R60, -RZ, R54.H0_H0 ;  /* 0x20000036ff3c7230 */ /* 0x000fe20000004100 */
[-C--:B------:R-:W-:Y:S01]  /*ac90*/  F2FP.F16.E4M3.UNPACK_B R62, R48.reuse.H1 ;  /* 0x00000030ff3e723e */ /* 0x080fe200030006ff */
[----:B------:R-:W-:Y:S01]  /*aca0*/  HADD2.F32 R51, -RZ, R51.H1_H1 ;  /* 0x30000033ff337230 */ /* 0x000fe20000004100 */
[----:B------:R-:W-:Y:S01]  /*acb0*/  F2FP.F16.E4M3.UNPACK_B R50, R48 ;  /* 0x00000030ff32723e */ /* 0x000fe200020006ff */
[----:B------:R-:W-:-:S02]  /*acc0*/  HADD2.F32 R69, -RZ, R66.H0_H0 ;  /* 0x20000042ff457230 */ /* 0x000fc40000004100 */
[----:B------:R-:W-:Y:S01]  /*acd0*/  FMUL.FTZ R81, R53, R68 ;  /* 0x0000004435517220 */ /* 0x000fe20000410000 */
[--C-:B------:R-:W-:Y:S01]  /*ace0*/  HADD2.F32 R48, -RZ, R55.reuse.H0_H0 ;  /* 0x20000037ff307230 */ /* 0x100fe20000004100 */
[----:B------:R-:W-:Y:S01]  /*acf0*/  F2FP.SATFINITE.E4M3.F32.PACK_AB_MERGE_C R74, R77, R74, RZ ;  /* 0x0000004a4d4a723e */ /* 0x000fe200048070ff */
[----:B------:R-:W-:Y:S02]  /*ad00*/  HADD2.F32 R64, -RZ, R62.H0_H0 ;  /* 0x2000003eff407230 */ /* 0x000fe40000004100 */
[-C--:B------:R-:W-:Y:S01]  /*ad10*/  FMUL.FTZ R79, R60, R69.reuse ;  /* 0x000000453c4f7220 */ /* 0x080fe20000410000 */
[----:B------:R-:W-:Y:S02]  /*ad20*/  HADD2.F32 R65, -RZ, R50.H0_H0 ;  /* 0x20000032ff417230 */ /* 0x000fe40000004100 */
[----:B------:R-:W-:Y:S01]  /*ad30*/  FMUL.FTZ R78, R48, R68 ;  /* 0x00000044304e7220 */ /* 0x000fe20000410000 */
[----:B------:R-:W-:Y:S01]  /*ad40*/  FMUL.FTZ R69, R52, R69 ;  /* 0x0000004534457220 */ /* 0x000fe20000410000 */
[----:B------:R-:W-:Y:S01]  /*ad50*/  FFMA.FTZ R81, R48, R64, R81 ;  /* 0x0000004030517223 */ /* 0x000fe20000010051 */
[----:B------:R-:W-:-:S02]  /*ad60*/  HADD2.F32 R55, -RZ, R55.H1_H1 ;  /* 0x30000037ff377230 */ /* 0x000fc40000004100 */
[-C--:B------:R-:W-:Y:S01]  /*ad70*/  FFMA.FTZ R79, R52, R65.reuse, -R79 ;  /* 0x00000041344f7223 */ /* 0x080fe2000001084f */
[----:B------:R-:W-:Y:S02]  /*ad80*/  HADD2.F32 R48, -RZ, R67.H1_H1 ;  /* 0x30000043ff307230 */ /* 0x000fe40000004100 */
[----:B------:R-:W-:Y:S01]  /*ad90*/  FFMA.FTZ R69, R60, R65, R69 ;  /* 0x000000413c457223 */ /* 0x000fe20000010045 */
[----:B------:R-:W-:Y:S02]  /*ada0*/  HADD2.F32 R54, -RZ, R54.H1_H1 ;  /* 0x30000036ff367230 */ /* 0x000fe40000004100 */
[----:B------:R-:W-:Y:S01]  /*adb0*/  FFMA.FTZ R78, R53, R64, -R78 ;  /* 0x00000040354e7223 */ /* 0x000fe2000001084e */
[----:B------:R-:W-:Y:S02]  /*adc0*/  HADD2.F32 R66, -RZ, R66.H1_H1 ;  /* 0x30000042ff427230 */ /* 0x000fe40000004100 */
[----:B------:R-:W-:Y:S01]  /*add0*/  FMUL.FTZ R52, R55, R48 ;  /* 0x0000003037347220 */ /* 0x000fe20000410000 */
[----:B------:R-:W-:-:S02]  /*ade0*/  HADD2.F32 R49, -RZ, R49.H1_H1 ;  /* 0x30000031ff317230 */ /* 0x000fc40000004100 */
[----:B------:R-:W-:Y:S01]  /*adf0*/  FMUL.FTZ R60, R51, R48 ;  /* 0x00000030333c7220 */ /* 0x000fe20000410000 */
        /* <DEDUP_REMOVED lines=9> */
[----:B------:R-:W-:Y:S01]  /*ae90*/  F2FP.SATFINITE.E4M3.F32.PACK_AB_MERGE_C R49, R72, R71, R74 ;  /* 0x000000474831723e */ /* 0x000fe2000480704a */
[----:B------:R-:W-:Y:S01]  /*aea0*/  IMAD.MOV.U32 R52, RZ, RZ, R139 ;  /* 0x000000ffff347224 */ /* 0x000fe200078e008b */
[----:B------:R-:W-:Y:S01]  /*aeb0*/  F2FP.SATFINITE.E4M3.F32.PACK_AB_MERGE_C R51, R51, R78, RZ ;  /* 0x0000004e3333723e */ /* 0x000fe200048070ff */
[----:B------:R-:W-:Y:S01]  /*aec0*/  IMAD.MOV.U32 R54, RZ, RZ, R83 ;  /* 0x000000ffff367224 */ /* 0x000fe200078e0053 */
[----:B------:R-:W-:-:S02]  /*aed0*/  F2FP.SATFINITE.E4M3.F32.PACK_AB_MERGE_C R60, R60, R81, RZ ;  /* 0x000000513c3c723e */ /* 0x000fc400048070ff */
[----:B------:R-:W-:Y:S01]  /*aee0*/  F2FP.SATFINITE.E4M3.F32.PACK_AB_MERGE_C R51, R48, R79, R51 ;  /* 0x0000004f3033723e */ /* 0x000fe20004807033 */
[----:B------:R-:W-:Y:S01]  /*aef0*/  IMAD.MOV.U32 R48, RZ, RZ, R80 ;  /* 0x000000ffff307224 */ /* 0x000fe200078e0050 */
[----:B------:R-:W-:Y:S02]  /*af00*/  F2FP.SATFINITE.E4M3.F32.PACK_AB_MERGE_C R55, R50, R69, R60 ;  /* 0x000000453237723e */ /* 0x000fe4000480703c */
[----:B------:R-:W-:Y:S02]  /*af10*/  F2FP.SATFINITE.E4M3.F32.PACK_AB_MERGE_C R53, R73, R70, R75 ;  /* 0x000000464935723e */ /* 0x000fe4000480704b */
[----:B------:R-:W-:-:S07]  /*af20*/  MOV R50, R82 ;  /* 0x0000005200327202 */ /* 0x000fce0000000f00 */
.L_x_359:
[----:B------:R-:W-:Y:S05]  /*af30*/  BSYNC B1 ;  /* 0x0000000000017941 */ /* 0x000fea0003800000 */
.L_x_358:
[----:B-1----:R1:W-:Y:S01]  /*af40*/  STG.E.128 desc[UR42][R58.64], R48 ;  /* 0x000000303a007986 */ /* 0x0023e2000c101d2a */
[----:B------:R-:W-:-:S13]  /*af50*/  ISETP.GE.AND P2, PT, R63, R142, PT ;  /* 0x0000008e3f00720c */ /* 0x000fda0003f46270 */
[----:B------:R-:W-:Y:S05]  /*af60*/  @P2 BRA `(.L_x_336) ;  /* 0x00000004005c2947 */ /* 0x000fea0003800000 */
[--C-:B-1----:R-:W-:Y:S02]  /*af70*/  SHF.R.S32.HI R48, RZ, 0x1f, R63.reuse ;  /* 0x0000001fff307819 */ /* 0x102fe4000001143f */
[----:B------:R-:W-:-:S04]  /*af80*/  IADD3 R63, P2, P3, R100, R128, R63 ;  /* 0x00000080643f7210 */ /* 0x000fc80007b5e03f */
[----:B------:R-:W-:Y:S02]  /*af90*/  IADD3.X R48, R36, R61, R48, P2, P3 ;  /* 0x0000003d24307210 */ /* 0x000fe400017e6430 */
[----:B------:R-:W-:-:S05]  /*afa0*/  IADD3 R56, P2, R63, R56, RZ ;  /* 0x000000383f387210 */ /* 0x000fca0007f5e0ff */
[----:B------:R-:W-:-:S05]  /*afb0*/  IMAD.X R57, R48, 0x1, R57, P2 ;  /* 0x0000000130397824 */ /* 0x000fca00010e0639 */
[----:B--2---:R1:W-:Y:S01]  /*afc0*/  STG.E.128 desc[UR42][R56.64], R52 ;  /* 0x0000003438007986 */ /* 0x0043e2000c101d2a */
[----:B------:R-:W-:Y:S05]  /*afd0*/  BRA `(.L_x_336) ;  /* 0x0000000400407947 */ /* 0x000fea0003800000 */
.L_x_299:
[----:B------:R-:W-:-:S06]  /*afe0*/  UISETP.NE.AND UP0, UPT, UR47, 0x3, UPT ;  /* 0x000000032f00788c */ /* 0x000fcc000bf05270 */
[----:B------:R-:W-:-:S13]  /*aff0*/  PLOP3.LUT P5, PT, PT, PT, UP0, 0x80, 0x0 ;  /* 0x000000000000781c */ /* 0x000fda0003faf008 */
[----:B------:R-:W-:Y:S05]  /*b000*/  @!P5 BRA `(.L_x_360) ;  /* 0x000000000004d947 */ /* 0x000fea0003800000 */
[----:B------:R-:W-:Y:S01]  /*b010*/  BPT.TRAP 0x1 ;  /* 0x000000040000795c */ /* 0x000fe20000300000 */
.L_x_360:
[----:B------:R-:W-:Y:S01]  /*b020*/  IMAD R109, R232, 0x8, R19 ;  /* 0x00000008e86d7824 */ /* 0x000fe200078e0213 */
[----:B------:R-:W-:Y:S01]  /*b030*/  SHF.L.U32 R124, R237, 0x1f, RZ ;  /* 0x0000001fed7c7819 */ /* 0x000fe200000006ff */
[----:B------:R-:W-:Y:S01]  /*b040*/  IMAD R118, R25, -0x80, R2 ;  /* 0xffffff8019767824 */ /* 0x000fe200078e0202 */
[----:B------:R-:W-:Y:S01]  /*b050*/  BSSY B1, `(.L_x_361) ;  /* 0x0000006000017945 */ /* 0x000fe20003800000 */
[----:B------:R-:W-:Y:S01]  /*b060*/  SHF.R.S32.HI R49, RZ, 0x1f, R25 ;  /* 0x0000001fff317819 */ /* 0x000fe20000011419 */
[----:B------:R-:W0:Y:S01]  /*b070*/  SYNCS.PHASECHK.TRANS64.TRYWAIT P2, [R109+URZ+0x38890], R124 ;  /* 0x0388907c6d0075a7 */ /* 0x000e22000804017f */
[----:B------:R-:W-:Y:S01]  /*b080*/  IMAD R48, R5, R25, RZ ;  /* 0x0000001905307224 */ /* 0x000fe200078e02ff */
[----:B------:R-:W-:Y:S01]  /*b090*/  VIMNMX R118, R118, 0x80, PT ;  /* 0x0000008076767848 */ /* 0x000fe20003fe0100 */
[----:B0-----:R-:W-:Y:S06]  /*b0a0*/  @!P2 BRA `(.L_x_362) ;  /* 0x0000018400d4a947 */ /* 0x001fec0003800000 */
.L_x_599:
[----:B------:R-:W-:Y:S05]  /*b0b0*/  BSYNC B1 ;  /* 0x0000000000017941 */ /* 0x000fea0003800000 */
.L_x_361:
[----:B------:R-:W-:Y:S01]  /*b0c0*/  ISETP.GE.AND P2, PT, R22, R118, PT ;  /* 0x000000761600720c */ /* 0x000fe20003f46270 */
[----:B------:R-:W-:Y:S01]  /*b0d0*/  IMAD R49, R49, R136, R48 ;  /* 0x0000008831317224 */ /* 0x000fe200078e0230 */
[----:B------:R-:W-:Y:S01]  /*b0e0*/  BSSY B1, `(.L_x_363) ;  /* 0x000000e000017945 */ /* 0x000fe20003800000 */
[----:B------:R-:W-:-:S05]  /*b0f0*/  IMAD.WIDE.U32 R56, R136, R25, RZ ;  /* 0x0000001988387225 */ /* 0x000fca00078e00ff */
[----:B------:R-:W-:-:S05]  /*b100*/  IADD3 R62, R49, R57, RZ ;  /* 0x00000039313e7210 */ /* 0x000fca0007ffe0ff */
[----:B------:R-:W-:Y:S05]  /*b110*/  @P2 BRA `(.L_x_364) ;  /* 0x0000000000282947 */ /* 0x000fea0003800000 */
[----:B------:R-:W1:Y:S01]  /*b120*/  @!P0 LDS.128 R48, [R114+0x28400] ;  /* 0x0284000072308984 */ /* 0x000e620000000c00 */
[----:B------:R-:W2:Y:S03]  /*b130*/  @!P0 LDC.64 R58, c[0x0][0x2d8] ;  /* 0x0000b600ff3a8b82 */ /* 0x000ea60000000a00 */
[----:B------:R-:W3:Y:S05]  /*b140*/  @!P1 LDS.128 R52, [R114+0x2c400] ;  /* 0x02c4000072349984 */ /* 0x000eea0000000c00 */
[----:B------:R-:W4:Y:S01]  /*b150*/  @!P1 LDC.64 R60, c[0x0][0x2d8] ;  /* 0x0000b600ff3c9b82 */ /* 0x000f220000000a00 */
[----:B--2---:R-:W-:-:S04]  /*b160*/  @!P0 IADD3 R58, P2, P3, R56, R58, R37 ;  /* 0x0000003a383a8210 */ /* 0x004fc80007b5e025 */
[----:B------:R-:W-:Y:S02]  /*b170*/  @!P0 IADD3.X R59, R62, R59, R40, P2, P3 ;  /* 0x0000003b3e3b8210 */ /* 0x000fe400017e6428 */
[----:B----4-:R-:W-:-:S04]  /*b180*/  @!P1 IADD3 R60, P2, P3, R41, R60, R56 ;  /* 0x0000003c293c9210 */ /* 0x010fc80007b5e038 */
[----:B------:R-:W-:Y:S01]  /*b190*/  @!P1 IADD3.X R61, R107, R61, R62, P2, P3 ;  /* 0x0000003d6b3d9210 */ /* 0x000fe200017e643e */
[----:B-1----:R1:W-:Y:S04]  /*b1a0*/  @!P0 STG.E.128 desc[UR42][R58.64], R48 ;  /* 0x000000303a008986 */ /* 0x0023e8000c101d2a */
[----:B---3--:R1:W-:Y:S04]  /*b1b0*/  @!P1 STG.E.128 desc[UR42][R60.64], R52 ;  /* 0x000000343c009986 */ /* 0x0083e8000c101d2a */
.L_x_364:
[----:B------:R-:W-:Y:S05]  /*b1c0*/  BSYNC B1 ;  /* 0x0000000000017941 */ /* 0x000fea0003800000 */
.L_x_363:
[----:B------:R-:W-:Y:S01]  /*b1d0*/  ISETP.GE.AND P2, PT, R234, R118, PT ;  /* 0x00000076ea00720c */ /* 0x000fe20003f46270 */
[----:B------:R-:W-:-:S12]  /*b1e0*/  BSSY B1, `(.L_x_365) ;  /* 0x000000e000017945 */ /* 0x000fd80003800000 */
[----:B------:R-:W-:Y:S05]  /*b1f0*/  @P2 BRA `(.L_x_366) ;  /* 0x0000000000302947 */ /* 0x000fea0003800000 */
[----:B-1----:R-:W1:Y:S01]  /*b200*/  @!P0 LDC.64 R58, c[0x0][0x2d8] ;  /* 0x0000b600ff3a8b82 */ /* 0x002e620000000a00 */
[----:B------:R-:W-:Y:S01]  /*b210*/  IADD3 R60, P2, R92, R56, RZ ;  /* 0x000000385c3c7210 */ /* 0x000fe20007f5e0ff */
[----:B------:R-:W-:Y:S04]  /*b220*/  @!P1 LDS.128 R52, [R114+0x2d400] ;  /* 0x02d4000072349984 */ /* 0x000fe80000000c00 */
[----:B------:R-:W-:Y:S02]  /*b230*/  IMAD.X R48, R62, 0x1, R93, P2 ;  /* 0x000000013e307824 */ /* 0x000fe400010e065d */
[----:B------:R-:W2:Y:S01]  /*b240*/  @!P1 LDC.64 R50, c[0x0][0x2d8] ;  /* 0x0000b600ff329b82 */ /* 0x000ea20000000a00 */
[----:B-1----:R-:W-:-:S04]  /*b250*/  @!P0 IADD3 R58, P2, P3, R60, R58, R37 ;  /* 0x0000003a3c3a8210 */ /* 0x002fc80007b5e025 */
[----:B------:R-:W-:Y:S02]  /*b260*/  @!P0 IADD3.X R59, R48, R59, R40, P2, P3 ;  /* 0x0000003b303b8210 */ /* 0x000fe400017e6428 */
[----:B--2---:R-:W-:-:S04]  /*b270*/  @!P1 IADD3 R60, P2, P3, R41, R50, R60 ;  /* 0x00000032293c9210 */ /* 0x004fc80007b5e03c */
[----:B------:R-:W-:Y:S02]  /*b280*/  @!P1 IADD3.X R61, R107, R51, R48, P2, P3 ;  /* 0x000000336b3d9210 */ /* 0x000fe400017e6430 */
[----:B------:R-:W1:Y:S04]  /*b290*/  @!P0 LDS.128 R48, [R114+0x29400] ;  /* 0x0294000072308984 */ /* 0x000e680000000c00 */
[----:B-1----:R2:W-:Y:S04]  /*b2a0*/  @!P0 STG.E.128 desc[UR42][R58.64], R48 ;  /* 0x000000303a008986 */ /* 0x0025e8000c101d2a */
[----:B------:R2:W-:Y:S02]  /*b2b0*/  @!P1 STG.E.128 desc[UR42][R60.64], R52 ;  /* 0x000000343c009986 */ /* 0x0005e4000c101d2a */
.L_x_366:
[----:B------:R-:W-:Y:S05]  /*b2c0*/  BSYNC B1 ;  /* 0x0000000000017941 */ /* 0x000fea0003800000 */
.L_x_365:
[----:B------:R-:W-:Y:S01]  /*b2d0*/  ISETP.GE.AND P2, PT, R233, R118, PT ;  /* 0x00000076e900720c */ /* 0x000fe20003f46270 */
[----:B------:R-:W-:-:S12]  /*b2e0*/  BSSY B1, `(.L_x_367) ;  /* 0x000000e000017945 */ /* 0x000fd80003800000 */
[----:B------:R-:W-:Y:S05]  /*b2f0*/  @P2 BRA `(.L_x_368) ;  /* 0x0000000000302947 */ /* 0x000fea0003800000 */
[----:B-12---:R-:W1:Y:S01]  /*b300*/  @!P0 LDC.64 R58, c[0x0][0x2d8] ;  /* 0x0000b600ff3a8b82 */ /* 0x006e620000000a00 */
[----:B------:R-:W-:Y:S01]  /*b310*/  LEA R60, P2, R102, R56, 0x6 ;  /* 0x00000038663c7211 */ /* 0x000fe200078430ff */
        /* <DEDUP_REMOVED lines=10> */
.L_x_368:
[----:B------:R-:W-:Y:S05]  /*b3c0*/  BSYNC B1 ;  /* 0x0000000000017941 */ /* 0x000fea0003800000 */
.L_x_367:
[----:B------:R-:W-:-:S13]  /*b3d0*/  ISETP.GE.AND P2, PT, R235, R118, PT ;  /* 0x00000076eb00720c */ /* 0x000fda0003f46270 */
[----:B------:R-:W-:Y:S05]  /*b3e0*/  @P2 BRA `(.L_x_336) ;  /* 0x00000000003c2947 */ /* 0x000fea0003800000 */
[----:B-123--:R-:W1:Y:S01]  /*b3f0*/  LDC.64 R48, c[0x0][0x2f0] ;  /* 0x0000bc00ff307b82 */ /* 0x00ee620000000a00 */
[----:B------:R-:W-:Y:S01]  /*b400*/  IMAD.MOV.U32 R57, RZ, RZ, R62 ;  /* 0x000000ffff397224 */ /* 0x000fe200078e003e */
[----:B------:R-:W-:Y:S06]  /*b410*/  @!P1 LDS.128 R52, [R114+0x2f400] ;  /* 0x02f4000072349984 */ /* 0x000fec0000000c00 */
[----:B------:R-:W2:Y:S01]  /*b420*/  @!P0 LDC.64 R50, c[0x0][0x2d8] ;  /* 0x0000b600ff328b82 */ /* 0x000ea20000000a00 */
[----:B-1----:R-:W-:-:S04]  /*b430*/  IMAD.WIDE.U32 R58, R48, 0x60, R56 ;  /* 0x00000060303a7825 */ /* 0x002fc800078e0038 */
[----:B------:R-:W-:Y:S01]  /*b440*/  IMAD R49, R49, 0x60, RZ ;  /* 0x0000006031317824 */ /* 0x000fe200078e02ff */
[----:B--2---:R-:W-:-:S04]  /*b450*/  @!P0 IADD3 R56, P2, P3, R58, R50, R37 ;  /* 0x000000323a388210 */ /* 0x004fc80007b5e025 */
[----:B------:R-:W-:-:S04]  /*b460*/  IADD3 R48, R59, R49, RZ ;  /* 0x000000313b307210 */ /* 0x000fc80007ffe0ff */
[----:B------:R-:W-:Y:S02]  /*b470*/  @!P0 IADD3.X R57, R48, R51, R40, P2, P3 ;  /* 0x0000003330398210 */ /* 0x000fe400017e6428 */
[----:B------:R-:W1:Y:S02]  /*b480*/  @!P1 LDC.64 R50, c[0x0][0x2d8] ;  /* 0x0000b600ff329b82 */ /* 0x000e640000000a00 */
[----:B-1----:R-:W-:-:S04]  /*b490*/  @!P1 IADD3 R58, P2, P3, R41, R50, R58 ;  /* 0x00000032293a9210 */ /* 0x002fc80007b5e03a */
[----:B------:R-:W-:Y:S02]  /*b4a0*/  @!P1 IADD3.X R59, R107, R51, R48, P2, P3 ;  /* 0x000000336b3b9210 */ /* 0x000fe400017e6430 */
[----:B------:R-:W1:Y:S04]  /*b4b0*/  @!P0 LDS.128 R48, [R114+0x2b400] ;  /* 0x02b4000072308984 */ /* 0x000e680000000c00 */
[----:B-1----:R4:W-:Y:S04]  /*b4c0*/  @!P0 STG.E.128 desc[UR42][R56.64], R48 ;  /* 0x0000003038008986 */ /* 0x0029e8000c101d2a */
[----:B------:R4:W-:Y:S02]  /*b4d0*/  @!P1 STG.E.128 desc[UR42][R58.64], R52 ;  /* 0x000000343a009986 */ /* 0x0009e4000c101d2a */
.L_x_336:
[----:B------:R-:W-:Y:S05]  /*b4e0*/  BSYNC B0 ;  /* 0x0000000000007941 */ /* 0x000fea0003800000 */
.L_x_298:
[----:B-1234-:R-:W1:Y:S01]  /*b4f0*/  S2R R48, SR_TID.X ;  /* 0x0000000000307919 */ /* 0x01ee620000002100 */
[----:B------:R-:W-:Y:S01]  /*b500*/  @!PT LDS RZ, [RZ] ;  /* 0x00000000fffff984 */ /* 0x000fe20000000800 */
[----:B------:R-:W-:Y:S01]  /*b510*/  @!PT LDS RZ, [RZ] ;  /* 0x00000000fffff984 */ /* 0x000fe20000000800 */
[----:B------:R-:W-:Y:S01]  /*b520*/  @!PT LDS RZ, [RZ] ;  /* 0x00000000fffff984 */ /* 0x000fe20000000800 */
[----:B------:R-:W-:Y:S01]  /*b530*/  @!PT LDS RZ, [RZ] ;  /* 0x00000000fffff984 */ /* 0x000fe20000000800 */
[----:B------:R2:W-:Y:S06]  /*b540*/  MEMBAR.ALL.CTA ;  /* 0x0000000000007992 */ /* 0x0005ec0000008000 */
[----:B--2---:R-:W2:Y:S01]  /*b550*/  FENCE.VIEW.ASYNC.S ;  /* 0x00000000000073c6 */ /* 0x004ea20000000000 */
[----:B------:R-:W-:Y:S05]  /*b560*/  WARPSYNC.ALL ;  /* 0x0000000000007948 */ /* 0x000fea0003800000 */
[----:B------:R-:W-:Y:S01]  /*b570*/  BSSY B0, `(.L_x_369) ;  /* 0x0000009000007945 */ /* 0x000fe20003800000 */
[----:B-1----:R-:W-:Y:S01]  /*b580*/  LOP3.LUT R48, R48, 0x7f, RZ, 0xc0, !PT ;  /* 0x0000007f30307812 */ /* 0x002fe200078ec0ff */
[----:B--2---:R1:W-:Y:S03]  /*b590*/  BAR.SYNC.DEFER_BLOCKING R133, 0x80 ;  /* 0x000200850000751d */ /* 0x0043e60000010000 */
[----:B------:R-:W-:-:S13]  /*b5a0*/  ISETP.NE.AND P2, PT, R48, RZ, PT ;  /* 0x000000ff3000720c */ /* 0x000fda0003f45270 */
[----:B------:R-:W-:-:S05]  /*b5b0*/  @!P2 VIADD R48, R109, 0x388a0 ;  /* 0x000388a06d30a836 */ /* 0x000fca0000000000 */
[----:B------:R-:W-:-:S04]  /*b5c0*/  @!P2 PRMT R48, RZ, 0x654, R48 ;  /* 0x00000654ff30a816 */ /* 0x000fc80000000030 */
[----:B------:R1:W-:Y:S01]  /*b5d0*/  @!P2 SYNCS.ARRIVE.TRANS64.RED.A1T0 RZ, [R48+URZ], RZ ;  /* 0x000000ff30ffa9a7 */ /* 0x0003e2000810043f */
[----:B------:R-:W-:Y:S05]  /*b5e0*/  @!P5 BRA `(.L_x_370) ;  /* 0x000000000004d947 */ /* 0x000fea0003800000 */
[----:B------:R-:W-:Y:S01]  /*b5f0*/  BPT.TRAP 0x1 ;  /* 0x000000040000795c */ /* 0x000fe20000300000 */
.L_x_370:
[----:B------:R-:W-:Y:S05]  /*b600*/  BSYNC B0 ;  /* 0x0000000000007941 */ /* 0x000fea0003800000 */
.L_x_369:
[----:B------:R-:W2:Y:S01]  /*b610*/  SYNCS.PHASECHK.TRANS64.TRYWAIT P3, [R109+URZ+0x388b0], R124 ;  /* 0x0388b07c6d0075a7 */ /* 0x000ea2000806017f */
[----:B------:R-:W-:Y:S01]  /*b620*/  ULDC UR41, c[0x0][0x2e4] ;  /* 0x0000b90000297ab9 */ /* 0x000fe20000000800 */
[----:B------:R-:W-:Y:S01]  /*b630*/  ULDC.64 UR36, c[0x0][0x318] ;  /* 0x0000c60000247ab9 */ /* 0x000fe20000000a00 */
[----:B------:R-:W-:Y:S01]  /*b640*/  ULDC.64 UR38, c[0x0][0x308] ;  /* 0x0000c20000267ab9 */ /* 0x000fe20000000a00 */
[----:B------:R-:W-:Y:S04]  /*b650*/  BSSY B0, `(.L_x_371) ;  /* 0x0000002000007945 */ /* 0x000fe80003800000 */
[----:B--2---:R-:W-:Y:S05]  /*b660*/  @!P3 BRA `(.L_x_372) ;  /* 0x000001800078b947 */ /* 0x004fea0003800000 */
.L_x_600:
[----:B------:R-:W-:Y:S05]  /*b670*/  BSYNC B0 ;  /* 0x0000000000007941 */ /* 0x000fea0003800000 */
.L_x_371:
[----:B------:R-:W-:Y:S01]  /*b680*/  ISETP.GE.AND P3, PT, R22, R118, PT ;  /* 0x000000761600720c */ /* 0x000fe20003f66270 */
[----:B------:R-:W-:Y:S01]  /*b690*/  BSSY B0, `(.L_x_373) ;  /* 0x0000010000007945 */ /* 0x000fe20003800000 */
[----:B------:R-:W-:-:S11]  /*b6a0*/  IMAD.WIDE R52, R25, 0x80, R44 ;  /* 0x0000008019347825 */ /* 0x000fd600078e022c */
[----:B------:R-:W-:Y:S05]  /*b6b0*/  @P3 BRA `(.L_x_374) ;  /* 0x0000000000343947 */ /* 0x000fea0003800000 */
[----:B-1----:R-:W-:Y:S02]  /*b6c0*/  IMAD.MOV.U32 R48, RZ, RZ, R98 ;  /* 0x000000ffff307224 */ /* 0x002fe400078e0062 */
[----:B------:R-:W-:Y:S02]  /*b6d0*/  IMAD.MOV.U32 R49, RZ, RZ, R108 ;  /* 0x000000ffff317224 */ /* 0x000fe400078e006c */
[----:B------:R-:W-:Y:S02]  /*b6e0*/  IMAD R51, R53, UR36, RZ ;  /* 0x0000002435337c24 */ /* 0x000fe4000f8e02ff */
[----:B------:R-:W-:-:S04]  /*b6f0*/  IMAD.WIDE.U32 R48, R52, UR36, R48 ;  /* 0x0000002434307c25 */ /* 0x000fc8000f8e0030 */
[----:B------:R-:W-:Y:S01]  /*b700*/  IMAD R51, R52, UR37, R51 ;  /* 0x0000002534337c24 */ /* 0x000fe2000f8e0233 */
[----:B------:R-:W-:-:S04]  /*b710*/  IADD3 R54, P3, R48, UR38, RZ ;  /* 0x0000002630367c10 */ /* 0x000fc8000ff7e0ff */
[----:B------:R-:W-:Y:S02]  /*b720*/  IADD3.X R55, R49, UR39, R51, P3, !PT ;  /* 0x0000002731377c10 */ /* 0x000fe40009ffe433 */
[----:B------:R-:W-:-:S13]  /*b730*/  ISETP.GE.AND P3, PT, R16, UR41, PT ;  /* 0x0000002910007c0c */ /* 0x000fda000bf66270 */
[----:B------:R-:W1:Y:S04]  /*b740*/  @!P3 LDS.128 R48, [R114+0x10400] ;  /* 0x010400007230b984 */ /* 0x000e680000000c00 */
[----:B-1----:R-:W-:Y:S01]  /*b750*/  @!P3 STG.E.128 desc[UR42][R54.64], R48 ;  /* 0x000000303600b986 */ /* 0x002fe2000c101d2a */
[----:B------:R-:W-:-:S13]  /*b760*/  ISETP.GE.AND P3, PT, R6, UR41, PT ;  /* 0x0000002906007c0c */ /* 0x000fda000bf66270 */
[----:B------:R-:W1:Y:S04]  /*b770*/  @!P3 LDS.128 R48, [R114+0x14400] ;  /* 0x014400007230b984 */ /* 0x000e680000000c00 */
[----:B-1----:R3:W-:Y:S02]  /*b780*/  @!P3 STG.E.128 desc[UR42][R54.64+0x80], R48 ;  /* 0x000080303600b986 */ /* 0x0027e4000c101d2a */
.L_x_374:
[----:B------:R-:W-:Y:S05]  /*b790*/  BSYNC B0 ;  /* 0x0000000000007941 */ /* 0x000fea0003800000 */
.L_x_373:
[----:B------:R-:W-:Y:S01]  /*b7a0*/  ISETP.GE.AND P3, PT, R234, R118, PT ;  /* 0x00000076ea00720c */ /* 0x000fe20003f66270 */
[----:B------:R-:W-:-:S12]  /*b7b0*/  BSSY B0, `(.L_x_375) ;  /* 0x0000011000007945 */ /* 0x000fd80003800000 */
[----:B------:R-:W-:Y:S05]  /*b7c0*/  @P3 BRA `(.L_x_376) ;  /* 0x00000000003c3947 */ /* 0x000fea0003800000 */
[----:B---3--:R-:W-:Y:S01]  /*b7d0*/  IADD3 R51, P3, R52, 0x20, RZ ;  /* 0x0000002034337810 */ /* 0x008fe20007f7e0ff */
[----:B-1----:R-:W-:Y:S02]  /*b7e0*/  IMAD.MOV.U32 R48, RZ, RZ, R98 ;  /* 0x000000ffff307224 */ /* 0x002fe400078e0062 */
[----:B------:R-:W-:Y:S01]  /*b7f0*/  IMAD.MOV.U32 R49, RZ, RZ, R108 ;  /* 0x000000ffff317224 */ /* 0x000fe200078e006c */
[----:B------:R-:W-:Y:S01]  /*b800*/  IADD3.X R50, RZ, R53, RZ, P3, !PT ;  /* 0x00000035ff327210 */ /* 0x000fe20001ffe4ff */
[----:B------:R-:W-:-:S04]  /*b810*/  IMAD.WIDE.U32 R48, R51, UR36, R48 ;  /* 0x0000002433307c25 */ /* 0x000fc8000f8e0030 */
[----:B------:R-:W-:Y:S01]  /*b820*/  IMAD R50, R50, UR36, RZ ;  /* 0x0000002432327c24 */ /* 0x000fe2000f8e02ff */
[----:B------:R-:W-:-:S03]  /*b830*/  IADD3 R54, P3, R48, UR38, RZ ;  /* 0x0000002630367c10 */ /* 0x000fc6000ff7e0ff */
[----:B------:R-:W-:-:S05]  /*b840*/  IMAD R51, R51, UR37, R50 ;  /* 0x0000002533337c24 */ /* 0x000fca000f8e0232 */
[----:B------:R-:W-:Y:S02]  /*b850*/  IADD3.X R55, R49, UR39, R51, P3, !PT ;  /* 0x0000002731377c10 */ /* 0x000fe40009ffe433 */
[----:B------:R-:W-:-:S13]  /*b860*/  ISETP.GE.AND P3, PT, R16, UR41, PT ;  /* 0x0000002910007c0c */ /* 0x000fda000bf66270 */
[----:B------:R-:W1:Y:S04]  /*b870*/  @!P3 LDS.128 R48, [R114+0x11400] ;  /* 0x011400007230b984 */ /* 0x000e680000000c00 */
[----:B-1----:R-:W-:Y:S01]  /*b880*/  @!P3 STG.E.128 desc[UR42][R54.64], R48 ;  /* 0x000000303600b986 */ /* 0x002fe2000c101d2a */
[----:B------:R-:W-:-:S13]  /*b890*/  ISETP.GE.AND P3, PT, R6, UR41, PT ;  /* 0x0000002906007c0c */ /* 0x000fda000bf66270 */
[----:B------:R-:W1:Y:S04]  /*b8a0*/  @!P3 LDS.128 R48, [R114+0x15400] ;  /* 0x015400007230b984 */ /* 0x000e680000000c00 */
[----:B-1----:R4:W-:Y:S02]  /*b8b0*/  @!P3 STG.E.128 desc[UR42][R54.64+0x80], R48 ;  /* 0x000080303600b986 */ /* 0x0029e4000c101d2a */
.L_x_376:
[----:B------:R-:W-:Y:S05]  /*b8c0*/  BSYNC B0 ;  /* 0x0000000000007941 */ /* 0x000fea0003800000 */
.L_x_375:
[----:B------:R-:W-:Y:S01]  /*b8d0*/  ISETP.GE.AND P3, PT, R233, R118, PT ;  /* 0x00000076e900720c */ /* 0x000fe20003f66270 */
[----:B------:R-:W-:-:S12]  /*b8e0*/  BSSY B0, `(.L_x_377) ;  /* 0x0000011000007945 */ /* 0x000fd80003800000 */
[----:B------:R-:W-:Y:S05]  /*b8f0*/  @P3 BRA `(.L_x_378) ;  /* 0x00000000003c3947 */ /* 0x000fea0003800000 */
[----:B---34-:R-:W-:Y:S01]  /*b900*/  IADD3 R51, P3, R52, 0x40, RZ ;  /* 0x0000004034337810 */ /* 0x018fe20007f7e0ff */
[----:B------:R-:W-:Y:S01]  /*b910*/  IMAD.MOV.U32 R49, RZ, RZ, R108 ;  /* 0x000000ffff317224 */ /* 0x000fe200078e006c */
[----:B-1----:R-:W-:-:S03]  /*b920*/  MOV R48, R98 ;  /* 0x0000006200307202 */ /* 0x002fc60000000f00 */
[----:B------:R-:W-:Y:S02]  /*b930*/  IMAD.X R50, RZ, RZ, R53, P3 ;  /* 0x000000ffff327224 */ /* 0x000fe400018e0635 */
        /* <DEDUP_REMOVED lines=11> */
.L_x_378:
[----:B------:R-:W-:Y:S05]  /*b9f0*/  BSYNC B0 ;  /* 0x0000000000007941 */ /* 0x000fea0003800000 */
.L_x_377:
[----:B------:R-:W-:Y:S01]  /*ba00*/  ISETP.GE.AND P3, PT, R235, R118, PT ;  /* 0x00000076eb00720c */ /* 0x000fe20003f66270 */
[----:B------:R-:W-:-:S12]  /*ba10*/  BSSY B0, `(.L_x_379) ;  /* 0x0000011000007945 */ /* 0x000fd80003800000 */
[----:B------:R-:W-:Y:S05]  /*ba20*/  @P3 BRA `(.L_x_380) ;  /* 0x00000000003c3947 */ /* 0x000fea0003800000 */
[----:B-1-34-:R-:W-:Y:S01]  /*ba30*/  IADD3 R51, P3, R52, 0x60, RZ ;  /* 0x0000006034337810 */ /* 0x01afe20007f7e0ff */
[----:B------:R-:W-:Y:S01]  /*ba40*/  IMAD.MOV.U32 R48, RZ, RZ, R98 ;  /* 0x000000ffff307224 */ /* 0x000fe200078e0062 */
[----:B------:R-:W-:-:S03]  /*ba50*/  MOV R49, R108 ;  /* 0x0000006c00317202 */ /* 0x000fc60000000f00 */
[----:B------:R-:W-:Y:S02]  /*ba60*/  IMAD.X R52, RZ, RZ, R53, P3 ;  /* 0x000000ffff347224 */ /* 0x000fe400018e0635 */
[----:B------:R-:W-:-:S04]  /*ba70*/  IMAD.WIDE.U32 R48, R51, UR36, R48 ;  /* 0x0000002433307c25 */ /* 0x000fc8000f8e0030 */
[----:B------:R-:W-:-:S04]  /*ba80*/  IMAD R52, R52, UR36, RZ ;  /* 0x0000002434347c24 */ /* 0x000fc8000f8e02ff */
        /* <DEDUP_REMOVED lines=9> */
.L_x_380:
[----:B------:R-:W-:Y:S05]  /*bb20*/  BSYNC B0 ;  /* 0x0000000000007941 */ /* 0x000fea0003800000 */
.L_x_379:
[----:B------:R-:W-:Y:S01]  /*bb30*/  @!PT LDS RZ, [RZ] ;  /* 0x00000000fffff984 */ /* 0x000fe20000000800 */
[----:B------:R-:W-:Y:S01]  /*bb40*/  @!PT LDS RZ, [RZ] ;  /* 0x00000000fffff984 */ /* 0x000fe20000000800 */
[----:B------:R-:W-:Y:S01]  /*bb50*/  @!PT LDS RZ, [RZ] ;  /* 0x00000000fffff984 */ /* 0x000fe20000000800 */
[----:B------:R-:W-:Y:S01]  /*bb60*/  @!PT LDS RZ, [RZ] ;  /* 0x00000000fffff984 */ /* 0x000fe20000000800 */
[----:B------:R5:W-:Y:S06]  /*bb70*/  MEMBAR.ALL.CTA ;  /* 0x0000000000007992 */ /* 0x000bec0000008000 */
[----:B-----5:R-:W5:Y:S01]  /*bb80*/  FENCE.VIEW.ASYNC.S ;  /* 0x00000000000073c6 */ /* 0x020f620000000000 */
[----:B0-2---:R-:W-:Y:S01]  /*bb90*/  @!P2 VIADD R109, R109, 0x388c0 ;  /* 0x000388c06d6da836 */ /* 0x005fe20000000000 */
[----:B-----5:R0:W-:Y:S01]  /*bba0*/  BAR.SYNC.DEFER_BLOCKING R133, 0x80 ;  /* 0x000200850000751d */ /* 0x0201e20000010000 */
[----:B------:R-:W-:Y:S01]  /*bbb0*/  ISETP.NE.AND P3, PT, R110, RZ, PT ;  /* 0x000000ff6e00720c */ /* 0x000fe20003f65270 */
[----:B------:R-:W-:-:S02]  /*bbc0*/  VIADD R232, R232, 0x1 ;  /* 0x00000001e8e87836 */ /* 0x000fc40000000000 */
[----:B------:R-:W-:-:S04]  /*bbd0*/  @!P2 PRMT R109, RZ, 0x654, R109 ;  /* 0x00000654ff6da816 */ /* 0x000fc8000000006d */
[----:B------:R0:W-:Y:S01]  /*bbe0*/  @!P2 SYNCS.ARRIVE.TRANS64.RED.A1T0 RZ, [R109+URZ], RZ ;  /* 0x000000ff6dffa9a7 */ /* 0x0001e2000810043f */
[----:B------:R-:W-:-:S04]  /*bbf0*/  ISETP.NE.AND P2, PT, R232, 0x2, PT ;  /* 0x00000002e800780c */ /* 0x000fc80003f45270 */
[----:B-1-34-:R-:W-:Y:S02]  /*bc00*/  SEL R48, RZ, 0x1, P2 ;  /* 0x00000001ff307807 */ /* 0x01afe40001000000 */
[----:B------:R-:W-:Y:S02]  /*bc10*/  SEL R232, R232, RZ, P2 ;  /* 0x000000ffe8e87207 */ /* 0x000fe40001000000 */
[----:B------:R-:W-:Y:S01]  /*bc20*/  LOP3.LUT R237, R237, R48, RZ, 0x3c, !PT ;  /* 0x00000030eded7212 */ /* 0x000fe200078e3cff */
[----:B0-----:R-:W-:Y:S06]  /*bc30*/  @P3 BRA `(.L_x_381) ;  /* 0xffffff6400dc3947 */ /* 0x001fec000383ffff */
[----:B------:R-:W0:Y:S01]  /*bc40*/  S2R R49, SR_TID.X ;  /* 0x0000000000317919 */ /* 0x000e220000002100 */
[----:B------:R-:W-:Y:S02]  /*bc50*/  PLOP3.LUT P0, PT, PT, PT, PT, 0x8, 0x0 ;  /* 0x000000000000781c */ /* 0x000fe40003f0e170 */
[----:B0-----:R-:W-:-:S04]  /*bc60*/  SHF.R.U32.HI R49, RZ, 0x7, R49 ;  /* 0x00000007ff317819 */ /* 0x001fc80000011631 */
[----:B------:R-:W-:-:S13]  /*bc70*/  ISETP.NE.AND P3, PT, R49, 0x1, PT ;  /* 0x000000013100780c */ /* 0x000fda0003f65270 */
[----:B------:R-:W-:Y:S06]  /*bc80*/  @!P3 BAR.ARV 0x9, 0x100 ;  /* 0x024400000000bb1d */ /* 0x000fec0000002000 */
.L_x_293:
[----:B------:R-:W0:Y:S01]  /*bc90*/  LDC R0, c[0x0][0x428] ;  /* 0x00010a00ff007b82 */ /* 0x000e220000000800 */
[----:B------:R-:W-:Y:S05]  /*bca0*/  @P0 BRA `(.L_x_382) ;  /* 0x00000000000c0947 */ /* 0x000fea0003800000 */
[----:B------:R-:W1:Y:S01]  /*bcb0*/  FENCE.VIEW.ASYNC.G ;  /* 0x00000000000073c6 */ /* 0x000e620000000100 */
[----:B------:R-:W-:Y:S05]  /*bcc0*/  WARPSYNC.ALL ;  /* 0x0000000000007948 */ /* 0x000fea0003800000 */
[----:B-1----:R-:W-:Y:S06]  /*bcd0*/  BAR.ARV 0xc, 0x180 ;  /* 0x0306000000007b1d */ /* 0x002fec0000002000 */
.L_x_382:
[----:B------:R-:W2:Y:S01]  /*bce0*/  LDL R4, [R1+0x2c] ;  /* 0x00002c0001047983 */ /* 0x000ea20000100800 */
[----:B------:R-:W-:-:S03]  /*bcf0*/  ULDC.64 UR4, c[0x0][0x990] ;  /* 0x0002640000047ab9 */ /* 0x000fc60000000a00 */
[----:B------:R-:W3:Y:S01]  /*bd00*/  LDL R5, [R1+0x14] ;  /* 0x0000140001057983 */ /* 0x000ee20000100800 */
[----:B------:R-:W-:Y:S01]  /*bd10*/  ISETP.NE.U32.AND P0, PT, RZ, UR4, PT ;  /* 0x00000004ff007c0c */ /* 0x000fe2000bf05070 */
[----:B------:R-:W-:Y:S01]  /*bd20*/  ULDC.64 UR6, c[0x0][0x998] ;  /* 0x0002660000067ab9 */ /* 0x000fe20000000a00 */
[----:B0-----:R-:W-:Y:S01]  /*bd30*/  ISETP.NE.AND P2, PT, R0, 0x1, PT ;  /* 0x000000010000780c */ /* 0x001fe20003f45270 */
[----:B------:R-:W-:Y:S01]  /*bd40*/  IMAD.MOV.U32 R7, RZ, RZ, R126 ;  /* 0x000000ffff077224 */ /* 0x000fe200078e007e */
[----:B------:R-:W-:Y:S02]  /*bd50*/  ISETP.NE.AND.EX P0, PT, RZ, UR5, PT, P0 ;  /* 0x00000005ff007c0c */ /* 0x000fe4000bf05300 */
[----:B------:R-:W-:-:S04]  /*bd60*/  ISETP.NE.U32.AND P1, PT, RZ, UR6, PT ;  /* 0x00000006ff007c0c */ /* 0x000fc8000bf25070 */
[----:B------:R-:W-:-:S05]  /*bd70*/  ISETP.NE.AND.EX P1, PT, RZ, UR7, PT, P1 ;  /* 0x00000007ff007c0c */ /* 0x000fca000bf25310 */
[----:B------:R-:W0:Y:S08]  /*bd80*/  @P2 LDC R3, c[0x0][0x42c] ;  /* 0x00010b00ff032b82 */ /* 0x000e300000000800 */
[----:B------:R-:W2:Y:S08]  /*bd90*/  @P0 LDC.64 R10, c[0x0][0x9a8] ;  /* 0x00026a00ff0a0b82 */ /* 0x000eb00000000a00 */
[----:B------:R-:W1:Y:S08]  /*bda0*/  @P2 LDC R2, c[0x0][0x430] ;  /* 0x00010c00ff022b82 */ /* 0x000e700000000800 */
[----:B------:R-:W4:Y:S01]  /*bdb0*/  @P1 LDC.64 R12, c[0x0][0x9b8] ;  /* 0x00026e00ff0c1b82 */ /* 0x000f220000000a00 */
[----:B0-----:R-:W-:-:S07]  /*bdc0*/  @P2 IMAD.HI.U32 R3, R126, R3, RZ ;  /* 0x000000037e032227 */ /* 0x001fce00078e00ff */
[----:B------:R-:W0:Y:S08]  /*bdd0*/  @P0 LDC.64 R14, c[0x0][0x9b0] ;  /* 0x00026c00ff0e0b82 */ /* 0x000e300000000a00 */
[----:B------:R-:W0:Y:S01]  /*bde0*/  @P1 LDC.64 R20, c[0x0][0x9c0] ;  /* 0x00027000ff141b82 */ /* 0x000e220000000a00 */
[----:B-1----:R-:W-:-:S04]  /*bdf0*/  @P2 SHF.R.U32.HI R7, RZ, R2, R3 ;  /* 0x00000002ff072219 */ /* 0x002fc80000011603 */
[----:B------:R-:W-:Y:S01]  /*be00*/  @P0 SHF.R.S32.HI R9, RZ, 0x1f, R7 ;  /* 0x0000001fff090819 */ /* 0x000fe20000011407 */
[C---:B--2---:R-:W-:Y:S02]  /*be10*/  @P0 IMAD R0, R4.reuse, R10, RZ ;  /* 0x0000000a04000224 */ /* 0x044fe400078e02ff */
[----:B----4-:R-:W-:Y:S02]  /*be20*/  @P1 IMAD R4, R4, R12, RZ ;  /* 0x0000000c04041224 */ /* 0x010fe400078e02ff */
[C---:B---3--:R-:W-:Y:S02]  /*be30*/  @P0 IMAD R11, R5.reuse, R11, R0 ;  /* 0x0000000b050b0224 */ /* 0x048fe400078e0200 */
[----:B------:R-:W-:-:S04]  /*be40*/  @P0 IMAD.WIDE.U32 R2, R5, R10, RZ ;  /* 0x0000000a05020225 */ /* 0x000fc800078e00ff */
[----:B------:R-:W-:Y:S01]  /*be50*/  @P1 IMAD R13, R5, R13, R4 ;  /* 0x0000000d050d1224 */ /* 0x000fe200078e0204 */
[----:B------:R-:W-:Y:S01]  /*be60*/  @P0 IADD3 R3, R3, R11, RZ ;  /* 0x0000000b03030210 */ /* 0x000fe20007ffe0ff */
[----:B------:R-:W-:Y:S01]  /*be70*/  @P1 IMAD.WIDE.U32 R4, R5, R12, RZ ;  /* 0x0000000c05041225 */ /* 0x000fe200078e00ff */
[----:B------:R-:W-:-:S03]  /*be80*/  @P1 SHF.R.S32.HI R11, RZ, 0x1f, R7 ;  /* 0x0000001fff0b1819 */ /* 0x000fc60000011407 */
[----:B0-----:R-:W-:Y:S02]  /*be90*/  @P0 IMAD R0, R9, R14, RZ ;  /* 0x0000000e09000224 */ /* 0x001fe400078e02ff */
[----:B------:R-:W-:Y:S02]  /*bea0*/  @P1 IMAD R6, R11, R20, RZ ;  /* 0x000000140b061224 */ /* 0x000fe400078e02ff */
[----:B------:R-:W-:Y:S02]  /*beb0*/  @P1 IMAD.IADD R5, R5, 0x1, R13 ;  /* 0x0000000105051824 */ /* 0x000fe400078e020d */
[C---:B------:R-:W-:Y:S02]  /*bec0*/  @P0 IMAD R9, R7.reuse, R15, R0 ;  /* 0x0000000f07090224 */ /* 0x040fe400078e0200 */
[----:B------:R-:W-:-:S04]  /*bed0*/  @P0 IMAD.WIDE.U32 R2, R7, R14, R2 ;  /* 0x0000000e07020225 */ /* 0x000fc800078e0002 */
[C---:B------:R-:W-:Y:S02]  /*bee0*/  @P1 IMAD R11, R7.reuse, R21, R6 ;  /* 0x00000015070b1224 */ /* 0x040fe400078e0206 */
[----:B------:R-:W-:Y:S01]  /*bef0*/  @P1 IMAD.WIDE.U32 R6, R7, R20, R4 ;  /* 0x0000001407061225 */ /* 0x000fe200078e0004 */
[----:B------:R-:W-:Y:S01]  /*bf00*/  @P0 LEA R4, P3, R2, UR4, 0x2 ;  /* 0x0000000402040c11 */ /* 0x000fe2000f8610ff */
[----:B------:R-:W-:Y:S02]  /*bf10*/  ULDC UR4, c[0x0][0x988] ;  /* 0x0002620000047ab9 */ /* 0x000fe40000000800 */
[----:B------:R-:W-:Y:S01]  /*bf20*/  @P0 IMAD.IADD R5, R3, 0x1, R9 ;  /* 0x0000000103050824 */ /* 0x000fe200078e0209 */
[----:B------:R-:W-:Y:S01]  /*bf30*/  @P1 LEA R8, P4, R6, UR6, 0x2 ;  /* 0x0000000606081c11 */ /* 0x000fe2000f8810ff */
[----:B------:R-:W-:Y:S02]  /*bf40*/  @P1 IMAD.IADD R3, R7, 0x1, R11 ;  /* 0x0000000107031824 */ /* 0x000fe400078e020b */
[----:B------:R-:W-:Y:S01]  /*bf50*/  IMAD.MOV.U32 R0, RZ, RZ, 0x3f800000 ;  /* 0x3f800000ff007424 */ /* 0x000fe200078e00ff */
[----:B------:R-:W-:Y:S01]  /*bf60*/  @P0 LEA.HI.X R5, R2, UR5, R5, 0x2, P3 ;  /* 0x0000000502050c11 */ /* 0x000fe200098f1405 */
[----:B------:R-:W0:Y:S01]  /*bf70*/  @P2 LDC R7, c[0x0][0x42c] ;  /* 0x00010b00ff072b82 */ /* 0x000e220000000800 */
[----:B------:R-:W-:-:S02]  /*bf80*/  @P1 LEA.HI.X R9, R6, UR7, R3, 0x2, P4 ;  /* 0x0000000706091c11 */ /* 0x000fc4000a0f1403 */
[----:B------:R-:W-:-:S03]  /*bf90*/  MOV R3, 0x3f800000 ;  /* 0x3f80000000037802 */ /* 0x000fc60000000f00 */
[----:B------:R-:W2:Y:S02]  /*bfa0*/  @P1 LDG.E R0, desc[UR42][R8.64] ;  /* 0x0000002a08001981 */ /* 0x000ea4000c1e1900 */
[----:B------:R-:W1:Y:S02]  /*bfb0*/  @P2 LDC R2, c[0x0][0x430] ;  /* 0x00010c00ff022b82 */ /* 0x000e640000000800 */
[----:B------:R3:W2:Y:S01]  /*bfc0*/  @P0 LDG.E R3, desc[UR42][R4.64] ;  /* 0x0000002a04030981 */ /* 0x0006a2000c1e1900 */
[----:B------:R-:W-:Y:S01]  /*bfd0*/  ISETP.GE.AND P1, PT, R127, 0x1, PT ;  /* 0x000000017f00780c */ /* 0x000fe20003f26270 */
[----:B------:R-:W-:Y:S02]  /*bfe0*/  IMAD.MOV.U32 R10, RZ, RZ, R126 ;  /* 0x000000ffff0a7224 */ /* 0x000fe400078e007e */
[----:B0-----:R-:W-:-:S05]  /*bff0*/  @P2 IMAD.HI.U32 R7, R126, R7, RZ ;  /* 0x000000077e072227 */ /* 0x001fca00078e00ff */
[----:B-1----:R-:W-:Y:S02]  /*c000*/  @P2 SHF.R.U32.HI R10, RZ, R2, R7 ;  /* 0x00000002ff0a2219 */ /* 0x002fe40000011607 */
[----:B------:R-:W-:Y:S02]  /*c010*/  CS2R R154, SRZ ;  /* 0x00000000009a7805 */ /* 0x000fe4000001ff00 */
[----:B------:R-:W-:Y:S01]  /*c020*/  PLOP3.LUT P0, PT, PT, PT, PT, 0x80, 0x0 ;  /* 0x000000000000781c */ /* 0x000fe20003f0f070 */
[----:B------:R-:W-:Y:S01]  /*c030*/  IMAD.MOV.U32 R151, RZ, RZ, RZ ;  /* 0x000000ffff977224 */ /* 0x000fe200078e00ff */
[----:B------:R-:W-:Y:S01]  /*c040*/  CS2R R90, SRZ ;  /* 0x00000000005a7805 */ /* 0x000fe2000001ff00 */
[----:B------:R0:W-:Y:S01]  /*c050*/  STL [R1+0x30], R10 ;  /* 0x0000300a01007387 */ /* 0x0001e20000100800 */
        /* <DEDUP_REMOVED lines=8> */
[----:B------:R-:W-:Y:S02]  /*c0e0*/  MOV R70, RZ ;  /* 0x000000ff00467202 */ /* 0x000fe40000000f00 */
[----:B------:R-:W-:Y:S02]  /*c0f0*/  CS2R R100, SRZ ;  /* 0x0000000000647805 */ /* 0x000fe4000001ff00 */
[----:B------:R-:W-:Y:S01]  /*c100*/  CS2R R96, SRZ ;  /* 0x0000000000607805 */ /* 0x000fe2000001ff00 */
[----:B------:R-:W-:Y:S01]  /*c110*/  IMAD.MOV.U32 R118, RZ, RZ, RZ ;  /* 0x000000ffff767224 */ /* 0x000fe200078e00ff */
[----:B------:R-:W-:Y:S01]  /*c120*/  CS2R R58, SRZ ;  /* 0x00000000003a7805 */ /* 0x000fe2000001ff00 */
[----:B------:R-:W-:Y:S01]  /*c130*/  IMAD.MOV.U32 R63, RZ, RZ, RZ ;  /* 0x000000ffff3f7224 */ /* 0x000fe200078e00ff */
[----:B------:R-:W-:Y:S01]  /*c140*/  CS2R R92, SRZ ;  /* 0x00000000005c7805 */ /* 0x000fe2000001ff00 */
[----:B------:R-:W-:Y:S01]  /*c150*/  IMAD.MOV.U32 R114, RZ, RZ, RZ ;  /* 0x000000ffff727224 */ /* 0x000fe200078e00ff */
[----:B------:R-:W-:-:S02]  /*c160*/  CS2R R88, SRZ ;  /* 0x0000000000587805 */ /* 0x000fc4000001ff00 */
[----:B------:R-:W-:Y:S02]  /*c170*/  MOV R123, RZ ;  /* 0x000000ff007b7202 */ /* 0x000fe40000000f00 */
[----:B------:R-:W-:Y:S02]  /*c180*/  CS2R R106, SRZ ;  /* 0x00000000006a7805 */ /* 0x000fe4000001ff00 */
[----:B------:R-:W-:Y:S02]  /*c190*/  CS2R R54, SRZ ;  /* 0x0000000000367805 */ /* 0x000fe4000001ff00 */
[----:B------:R-:W-:Y:S02]  /*c1a0*/  CS2R R84, SRZ ;  /* 0x0000000000547805 */ /* 0x000fe4000001ff00 */
[----:B------:R-:W-:Y:S01]  /*c1b0*/  CS2R R80, SRZ ;  /* 0x0000000000507805 */ /* 0x000fe2000001ff00 */
[----:B------:R-:W-:Y:S01]  /*c1c0*/  IMAD.MOV.U32 R110, RZ, RZ, RZ ;  /* 0x000000ffff6e7224 */ /* 0x000fe200078e00ff */
[----:B------:R-:W-:-:S02]  /*c1d0*/  CS2R R98, SRZ ;  /* 0x0000000000627805 */ /* 0x000fc4000001ff00 */
[----:B------:R-:W-:Y:S02]  /*c1e0*/  CS2R R76, SRZ ;  /* 0x00000000004c7805 */ /* 0x000fe4000001ff00 */
[----:B------:R-:W-:Y:S01]  /*c1f0*/  CS2R R72, SRZ ;  /* 0x0000000000487805 */ /* 0x000fe2000001ff00 */
[----:B------:R-:W-:Y:S01]  /*c200*/  IMAD.MOV.U32 R166, RZ, RZ, RZ ;  /* 0x000000ffffa67224 */ /* 0x000fe200078e00ff */
        /* <DEDUP_REMOVED lines=15> */
[----:B------:R-:W-:Y:S01]  /*c300*/  CS2R R144, SRZ ;  /* 0x0000000000907805 */ /* 0x000fe2000001ff00 */
[----:B------:R-:W-:Y:S01]  /*c310*/  IMAD.MOV.U32 R75, RZ, RZ, RZ ;  /* 0x000000ffff4b7224 */ /* 0x000fe200078e00ff */
[----:B------:R-:W-:-:S02]  /*c320*/  CS2R R48, SRZ ;  /* 0x0000000000307805 */ /* 0x000fc4000001ff00 */
[----:B------:R-:W-:Y:S02]  /*c330*/  CS2R R40, SRZ ;  /* 0x0000000000287805 */ /* 0x000fe4000001ff00 */
[----:B------:R-:W-:Y:S02]  /*c340*/  CS2R R140, SRZ ;  /* 0x00000000008c7805 */ /* 0x000fe4000001ff00 */
[----:B------:R-:W-:Y:S02]  /*c350*/  MOV R67, RZ ;  /* 0x000000ff00437202 */ /* 0x000fe40000000f00 */
        /* <DEDUP_REMOVED lines=9> */
[----:B0-----:R-:W-:Y:S02]  /*c3f0*/  CS2R R10, SRZ ;  /* 0x00000000000a7805 */ /* 0x001fe4000001ff00 */
[----:B------:R-:W-:Y:S02]  /*c400*/  CS2R R136, SRZ ;  /* 0x0000000000887805 */ /* 0x000fe4000001ff00 */
[----:B------:R-:W-:Y:S02]  /*c410*/  CS2R R12, SRZ ;  /* 0x00000000000c7805 */ /* 0x000fe4000001ff00 */
[----:B---3--:R-:W-:Y:S01]  /*c420*/  CS2R R4, SRZ ;  /* 0x0000000000047805 */ /* 0x008fe2000001ff00 */
[----:B------:R-:W-:Y:S01]  /*c430*/  IMAD.MOV.U32 R133, RZ, RZ, RZ ;  /* 0x000000ffff857224 */ /* 0x000fe200078e00ff */
[----:B------:R-:W-:Y:S02]  /*c440*/  CS2R R14, SRZ ;  /* 0x00000000000e7805 */ /* 0x000fe4000001ff00 */
[----:B------:R-:W-:Y:S01]  /*c450*/  CS2R R6, SRZ ;  /* 0x0000000000067805 */ /* 0x000fe2000001ff00 */
[----:B------:R-:W-:Y:S01]  /*c460*/  IMAD.MOV.U32 R120, RZ, RZ, RZ ;  /* 0x000000ffff787224 */ /* 0x000fe200078e00ff */
[----:B------:R-:W-:-:S02]  /*c470*/  CS2R R128, SRZ ;  /* 0x0000000000807805 */ /* 0x000fc4000001ff00 */
[----:B------:R-:W-:Y:S01]  /*c480*/  CS2R R8, SRZ ;  /* 0x0000000000087805 */ /* 0x000fe2000001ff00 */
[----:B--2---:R-:W-:Y:S01]  /*c490*/  FMUL.FTZ R2, R3, R0 ;  /* 0x0000000003027220 */ /* 0x004fe20000410000 */
[----:B------:R-:W-:-:S03]  /*c4a0*/  IMAD.MOV.U32 R3, RZ, RZ, RZ ;  /* 0x000000ffff037224 */ /* 0x000fc600078e00ff */
[----:B------:R-:W-:Y:S01]  /*c4b0*/  FMUL.FTZ R2, R2, UR4 ;  /* 0x0000000402027c20 */ /* 0x000fe20008410000 */
[----:B------:R-:W-:Y:S01]  /*c4c0*/  MOV R0, RZ ;  /* 0x000000ff00007202 */ /* 0x000fe20000000f00 */
[----:B------:R-:W-:Y:S06]  /*c4d0*/  @!P1 BRA `(.L_x_383) ;  /* 0x000000d000f09947 */ /* 0x000fec0003800000 */
[----:B------:R-:W0:Y:S01]  /*c4e0*/  S2R R26, SR_TID.X ;  /* 0x00000000001a7919 */ /* 0x000e220000002100 */
[----:B------:R-:W-:Y:S01]  /*c4f0*/  UMOV UR4, 0xffffffff ;  /* 0xffffffff00047882 */ /* 0x000fe20000000000 */
[----:B0-----:R-:W-:-:S05]  /*c500*/  VIADD R30, R26, 0xffffff80 ;  /* 0xffffff801a1e7836 */ /* 0x001fca0000000000 */
[----:B------:R-:W-:-:S04]  /*c510*/  SHF.R.S32.HI R33, RZ, 0x1f, R30 ;  /* 0x0000001fff217819 */ /* 0x000fc8000001141e */
[----:B------:R-:W-:-:S04]  /*c520*/  LEA.HI R31, R33, R30, RZ, 0x7 ;  /* 0x0000001e211f7211 */ /* 0x000fc800078f38ff */
[----:B------:R-:W-:Y:S01]  /*c530*/  SHF.R.S32.HI R13, RZ, 0x7, R31 ;  /* 0x00000007ff0d7819 */ /* 0x000fe2000001141f */
[----:B------:R-:W-:Y:S06]  /*c540*/  BRA.DIV UR4, `(.L_x_384) ;  /* 0x0000017204d47947 */ /* 0x000fec000b800000 */
[----:B------:R-:W0:Y:S04]  /*c550*/  SHFL.IDX PT, R0, R13, RZ, 0x1f ;  /* 0x00001fff0d007589 */ /* 0x000e2800000e0000 */
[----:B0-----:R0:W-:Y:S02]  /*c560*/  STL [R1+0x8], R0 ;  /* 0x0000080001007387 */ /* 0x0011e40000100800 */
.L_x_603:
[----:B------:R-:W0:Y:S02]  /*c570*/  LDL R3, [R1+0x8] ;  /* 0x0000080001037983 */ /* 0x000e240000100800 */
[----:B0-----:R-:W-:-:S04]  /*c580*/  LEA.HI R0, R3, R3, RZ, 0x1 ;  /* 0x0000000303007211 */ /* 0x001fc800078f08ff */
[----:B------:R-:W-:-:S05]  /*c590*/  LOP3.LUT R0, R0, 0x1e, RZ, 0xc0, !PT ;  /* 0x0000001e00007812 */ /* 0x000fca00078ec0ff */
[----:B------:R-:W-:Y:S02]  /*c5a0*/  IMAD.IADD R0, R3, 0x1, -R0 ;  /* 0x0000000103007824 */ /* 0x000fe400078e0a00 */
[----:B------:R-:W-:-:S03]  /*c5b0*/  IMAD.U32 R3, RZ, RZ, UR46 ;  /* 0x0000002eff037e24 */ /* 0x000fc6000f8e00ff */
[----:B------:R-:W-:Y:S02]  /*c5c0*/  LEA R0, R0, UR46, 0xd ;  /* 0x0000002e00007c11 */ /* 0x000fe4000f8e68ff */
[----:B------:R-:W-:Y:S02]  /*c5d0*/  LOP3.LUT P0, RZ, R3, 0x3ff, RZ, 0xc0, !PT ;  /* 0x000003ff03ff7812 */ /* 0x000fe4000780c0ff */
[----:B------:R-:W-:Y:S02]  /*c5e0*/  SHF.R.U32.HI R0, RZ, 0x4, R0 ;  /* 0x00000004ff007819 */ /* 0x000fe40000011600 */
[----:B------:R-:W-:Y:S02]  /*c5f0*/  P2R R24, PR, RZ, 0x1 ;  /* 0x00000001ff187803 */ /* 0x000fe40000000000 */
[----:B------:R-:W-:-:S07]  /*c600*/  LOP3.LUT R32, R0, 0x3fff, RZ, 0xc0, !PT ;  /* 0x00003fff00207812 */ /* 0x000fce00078ec0ff */
[----:B------:R-:W-:Y:S05]  /*c610*/  @!P0 BRA `(.L_x_385) ;  /* 0x0000000000408947 */ /* 0x000fea0003800000 */
[----:B------:R-:W-:Y:S01]  /*c620*/  MOV R0, 0x0 ;  /* 0x0000000000007802 */ /* 0x000fe20000000f00 */
[----:B------:R-:W-:Y:S01]  /*c630*/  ULDC.64 UR4, c[0x4][0xc0] ;  /* 0x0100300000047ab9 */ /* 0x000fe20000000a00 */
[----:B------:R-:W-:Y:S01]  /*c640*/  ULDC.64 UR6, c[0x4][0xc8] ;  /* 0x0100320000067ab9 */ /* 0x000fe20000000a00 */
[----:B------:R-:W-:Y:S01]  /*c650*/  MOV R4, UR4 ;  /* 0x0000000400047c02 */ /* 0x000fe20008000f00 */
[----:B-1----:R0:W1:Y:S01]  /*c660*/  LDC.64 R14, c[0x4][R0] ;  /* 0x01000000000e7b82 */ /* 0x0020620000000a00 */
[----:B------:R-:W-:Y:S01]  /*c670*/  IMAD.U32 R5, RZ, RZ, UR5 ;  /* 0x00000005ff057e24 */ /* 0x000fe2000f8e00ff */
[----:B------:R-:W-:Y:S01]  /*c680*/  ULDC.64 UR4, c[0x4][0x28] ;  /* 0x01000a0000047ab9 */ /* 0x000fe20000000a00 */
[----:B------:R-:W-:Y:S01]  /*c690*/  IMAD.U32 R6, RZ, RZ, UR6 ;  /* 0x00000006ff067e24 */ /* 0x000fe2000f8e00ff */
[----:B------:R-:W-:Y:S01]  /*c6a0*/  MOV R10, UR4 ;  /* 0x00000004000a7c02 */ /* 0x000fe20008000f00 */
[----:B------:R-:W-:Y:S01]  /*c6b0*/  IMAD.U32 R7, RZ, RZ, UR7 ;  /* 0x00000007ff077e24 */ /* 0x000fe2000f8e00ff */
[----:B------:R-:W-:Y:S01]  /*c6c0*/  MOV R13, RZ ;  /* 0x000000ff000d7202 */ /* 0x000fe20000000f00 */
[----:B------:R-:W-:-:S02]  /*c6d0*/  IMAD.U32 R11, RZ, RZ, UR5 ;  /* 0x00000005ff0b7e24 */ /* 0x000fc4000f8e00ff */
[----:B------:R-:W-:Y:S02]  /*c6e0*/  IMAD.MOV.U32 R8, RZ, RZ, 0x70 ;  /* 0x00000070ff087424 */ /* 0x000fe400078e00ff */
[----:B0-----:R-:W-:-:S07]  /*c6f0*/  IMAD.MOV.U32 R12, RZ, RZ, 0x1 ;  /* 0x00000001ff0c7424 */ /* 0x001fce00078e00ff */
[----:B------:R-:W-:-:S07]  /*c700*/  LEPC R20, `(.L_x_385) ;  /* 0x000000001014794e */ /* 0x000fce0000000000 */
[----:B-1---5:R-:W-:Y:S05]  /*c710*/  CALL.ABS.NOINC R14 ;  /* 0x000000000e007343 */ /* 0x022fea0003c00000 */
.L_x_385:
[----:B------:R-:W-:Y:S02]  /*c720*/  ULDC UR4, c[0x0][0x3d4] ;  /* 0x0000f50000047ab9 */ /* 0x000fe40000000800 */
[----:B------:R-:W-:-:S13]  /*c730*/  ISETP.LT.AND P0, PT, RZ, UR4, PT ;  /* 0x00000004ff007c0c */ /* 0x000fda000bf01270 */
[----:B------:R-:W-:Y:S05]  /*c740*/  @P0 BRA `(.L_x_386) ;  /* 0x0000000000400947 */ /* 0x000fea0003800000 */
[----:B------:R-:W-:-:S04]  /*c750*/  ULEA.HI UR4, UR45, UR45, URZ, 0x1 ;  /* 0x0000002d2d047291 */ /* 0x000fc8000f8f083f */
[----:B------:R-:W-:-:S04]  /*c760*/  ULOP3.LUT UR4, UR4, 0xfffffffe, URZ, 0xc0, !UPT ;  /* 0xfffffffe04047892 */ /* 0x000fc8000f8ec03f */
[----:B------:R-:W-:-:S06]  /*c770*/  UIADD3 UR4, UR45, -UR4, URZ ;  /* 0x800000042d047290 */ /* 0x000fcc000fffe03f */
[----:B------:R-:W-:-:S05]  /*c780*/  IMAD.U32 R0, RZ, RZ, UR4 ;  /* 0x00000004ff007e24 */ /* 0x000fca000f8e00ff */
[----:B------:R-:W-:-:S04]  /*c790*/  SHF.L.U32 R0, R0, 0x1f, RZ ;  /* 0x0000001f00007819 */ /* 0x000fc800000006ff */
[----:B------:R0:W2:Y:S03]  /*c7a0*/  SYNCS.PHASECHK.TRANS64.TRYWAIT P0, [R19+URZ+0x38800], R0 ;  /* 0x03880000130075a7 */ /* 0x0000a6000800017f */
[----:B--2---:R-:W-:Y:S05]  /*c7b0*/  @!P0 NANOSLEEP.SYNCS 0x989680 ;  /* 0x009896800000895d */ /* 0x004fea0003900000 */
[----:B------:R-:W2:Y:S01]  /*c7c0*/  @!P0 SYNCS.PHASECHK.TRANS64 P0, [R19+URZ+0x38800], R0 ;  /* 0x03880000130085a7 */ /* 0x000ea2000800007f */
[----:B------:R-:W-:Y:S04]  /*c7d0*/  BSSY B0, `(.L_x_387) ;  /* 0x0000006000007945 */ /* 0x000fe80003800000 */
[----:B--2---:R-:W-:Y:S05]  /*c7e0*/  @P0 BRA `(.L_x_388) ;  /* 0x0000000000100947 */ /* 0x004fea0003800000 */
.L_x_389:
[----:B--2---:R2:W3:Y:S02]  /*c7f0*/  SYNCS.PHASECHK.TRANS64.TRYWAIT P0, [R19+URZ+0x38800], R0 ;  /* 0x03880000130075a7 */ /* 0x0044e4000800017f */
[----:B---3--:R-:W-:Y:S05]  /*c800*/  @!P0 NANOSLEEP.SYNCS 0x989680 ;  /* 0x009896800000895d */ /* 0x008fea0003900000 */
[----:B------:R-:W3:Y:S02]  /*c810*/  @!P0 SYNCS.PHASECHK.TRANS64 P0, [R19+URZ+0x38800], R0 ;  /* 0x03880000130085a7 */ /* 0x000ee4000800007f */
[----:B---3--:R-:W-:Y:S05]  /*c820*/  @!P0 BRA `(.L_x_389) ;  /* 0xfffffffc00f08947 */ /* 0x008fea000383ffff */
.L_x_388:
[----:B------:R-:W-:Y:S05]  /*c830*/  BSYNC B0 ;  /* 0x0000000000007941 */ /* 0x000fea0003800000 */
.L_x_387:
[----:B------:R-:W-:Y:S05]  /*c840*/  BRA `(.L_x_390) ;  /* 0x00000070001c7947 */ /* 0x000fea0003800000 */
.L_x_386:
[----:B------:R-:W-:Y:S01]  /*c850*/  ISETP.NE.AND P3, PT, R24, RZ, PT ;  /* 0x000000ff1800720c */ /* 0x000fe20003f65270 */
[----:B------:R-:W0:Y:S01]  /*c860*/  LDC.64 R28, c[0x0][0x3e0] ;  /* 0x0000f800ff1c7b82 */ /* 0x000e220000000a00 */
[----:B-----5:R-:W-:Y:S01]  /*c870*/  SHF.R.S32.HI R0, RZ, 0x1f, R121 ;  /* 0x0000001fff007819 */ /* 0x020fe20000011479 */
[--C-:B------:R-:W-:Y:S01]  /*c880*/  IMAD.MOV.U32 R8, RZ, RZ, R18.reuse ;  /* 0x000000ffff087224 */ /* 0x100fe200078e0012 */
[----:B------:R-:W-:Y:S01]  /*c890*/  SHF.R.S32.HI R9, RZ, 0x1f, R18 ;  /* 0x0000001fff097819 */ /* 0x000fe20000011412 */
[----:B------:R-:W-:Y:S01]  /*c8a0*/  ULDC.64 UR4, c[0x0][0x3d8] ;  /* 0x0000f60000047ab9 */ /* 0x000fe20000000a00 */
[----:B------:R-:W-:Y:S01]  /*c8b0*/  ULDC.64 UR8, c[0x0][0x3c8] ;  /* 0x0000f20000087ab9 */ /* 0x000fe20000000a00 */
[----:B------:R-:W-:Y:S01]  /*c8c0*/  IMAD R6, R0, UR4, RZ ;  /* 0x0000000400067c24 */ /* 0x000fe2000f8e02ff */
[----:B------:R-:W-:Y:S01]  /*c8d0*/  SHF.R.S32.HI R11, RZ, 0x1f, R16 ;  /* 0x0000001fff0b7819 */ /* 0x000fe20000011410 */
[----:B------:R-:W2:Y:S01]  /*c8e0*/  LDC.64 R24, c[0x0][0x3c8] ;  /* 0x0000f200ff187b82 */ /* 0x000ea20000000a00 */
[----:B------:R-:W-:Y:S01]  /*c8f0*/  IMAD.WIDE.U32 R4, R121, UR4, R8 ;  /* 0x0000000479047c25 */ /* 0x000fe2000f8e0008 */
[----:B------:R-:W-:-:S03]  /*c900*/  ULDC.64 UR6, c[0x0][0x3e8] ;  /* 0x0000fa0000067ab9 */ /* 0x000fc60000000a00 */
[----:B------:R-:W-:Y:S01]  /*c910*/  IMAD R3, R121, UR5, R6 ;  /* 0x0000000579037c24 */ /* 0x000fe2000f8e0206 */
[----:B------:R-:W-:Y:S01]  /*c920*/  IADD3 R36, P0, R4, UR8, RZ ;  /* 0x0000000804247c10 */ /* 0x000fe2000ff1e0ff */
[----:B------:R-:W-:Y:S02]  /*c930*/  IMAD.MOV.U32 R10, RZ, RZ, R16 ;  /* 0x000000ffff0a7224 */ /* 0x000fe400078e0010 */
[----:B------:R-:W-:Y:S01]  /*c940*/  IMAD R0, R0, UR6, RZ ;  /* 0x0000000600007c24 */ /* 0x000fe2000f8e02ff */
[----:B------:R-:W-:Y:S01]  /*c950*/  IADD3.X R37, R3, UR9, R5, P0, !PT ;  /* 0x0000000903257c10 */ /* 0x000fe200087fe405 */
[----:B------:R-:W-:-:S04]  /*c960*/  IMAD.WIDE.U32 R4, R121, UR6, R8 ;  /* 0x0000000679047c25 */ /* 0x000fc8000f8e0008 */
[----:B------:R-:W-:-:S04]  /*c970*/  IMAD.WIDE.U32 R6, R121, UR4, R10 ;  /* 0x0000000479067c25 */ /* 0x000fc8000f8e000a */
[----:B------:R-:W-:Y:S01]  /*c980*/  IMAD.WIDE.U32 R8, R121, UR6, R10 ;  /* 0x0000000679087c25 */ /* 0x000fe2000f8e000a */
[----:B------:R-:W-:-:S03]  /*c990*/  IADD3 R34, P1, R6, UR8, RZ ;  /* 0x0000000806227c10 */ /* 0x000fc6000ff3e0ff */
[----:B------:R-:W-:Y:S01]  /*c9a0*/  IMAD R27, R121, UR7, R0 ;  /* 0x00000007791b7c24 */ /* 0x000fe2000f8e0200 */
[----:B------:R-:W-:Y:S01]  /*c9b0*/  IADD3.X R35, R3, UR9, R7, P1, !PT ;  /* 0x0000000903237c10 */ /* 0x000fe20008ffe407 */
[C---:B--2---:R-:W-:Y:S01]  /*c9c0*/  IMAD.WIDE.U32 R24, R121.reuse, UR4, R24 ;  /* 0x0000000479187c25 */ /* 0x044fe2000f8e0018 */
[----:B------:R-:W-:Y:S02]  /*c9d0*/  ULDC.64 UR4, c[0x0][0x3e0] ;  /* 0x0000f80000047ab9 */ /* 0x000fe40000000a00 */
[----:B------:R-:W-:Y:S01]  /*c9e0*/  IADD3 R38, P0, R4, UR4, RZ ;  /* 0x0000000404267c10 */ /* 0x000fe2000ff1e0ff */
[----:B0-----:R-:W-:Y:S01]  /*c9f0*/  IMAD.WIDE.U32 R28, R121, UR6, R28 ;  /* 0x00000006791c7c25 */ /* 0x001fe2000f8e001c */
[----:B------:R-:W-:Y:S02]  /*ca00*/  IADD3 R40, P2, R8, UR4, RZ ;  /* 0x0000000408287c10 */ /* 0x000fe4000ff5e0ff */
[C---:B------:R-:W-:Y:S02]  /*ca10*/  IADD3.X R39, R27.reuse, UR5, R5, P0, !PT ;  /* 0x000000051b277c10 */ /* 0x040fe400087fe405 */
[C---:B------:R-:W-:Y:S01]  /*ca20*/  IADD3.X R41, R27.reuse, UR5, R9, P2, !PT ;  /* 0x000000051b297c10 */ /* 0x040fe200097fe409 */
[----:B------:R-:W-:Y:S01]  /*ca30*/  IMAD.IADD R27, R27, 0x1, R29 ;  /* 0x000000011b1b7824 */ /* 0x000fe200078e021d */
[----:B------:R-:W-:Y:S01]  /*ca40*/  IADD3 R26, R3, R25, RZ ;  /* 0x00000019031a7210 */ /* 0x000fe20007ffe0ff */
[----:B------:R-:W-:Y:S06]  /*ca50*/  @!P3 BRA `(.L_x_391) ;  /* 0x000000000040b947 */ /* 0x000fec0003800000 */
[----:B------:R-:W-:Y:S01]  /*ca60*/  MOV R0, 0x0 ;  /* 0x0000000000007802 */ /* 0x000fe20000000f00 */
[----:B------:R-:W-:Y:S01]  /*ca70*/  ULDC.64 UR4, c[0x4][0xc0] ;  /* 0x0100300000047ab9 */ /* 0x000fe20000000a00 */
[----:B------:R-:W-:Y:S01]  /*ca80*/  ULDC.64 UR6, c[0x4][0xc8] ;  /* 0x0100320000067ab9 */ /* 0x000fe20000000a00 */
[----:B------:R-:W-:Y:S01]  /*ca90*/  IMAD.U32 R4, RZ, RZ, UR4 ;  /* 0x00000004ff047e24 */ /* 0x000fe2000f8e00ff */
[----:B-1----:R0:W1:Y:S01]  /*caa0*/  LDC.64 R14, c[0x4][R0] ;  /* 0x01000000000e7b82 */ /* 0x0020620000000a00 */
[----:B------:R-:W-:Y:S01]  /*cab0*/  IMAD.U32 R5, RZ, RZ, UR5 ;  /* 0x00000005ff057e24 */ /* 0x000fe2000f8e00ff */
[----:B------:R-:W-:Y:S01]  /*cac0*/  ULDC.64 UR4, c[0x4][0x30] ;  /* 0x01000c0000047ab9 */ /* 0x000fe20000000a00 */
[----:B------:R-:W-:Y:S01]  /*cad0*/  MOV R6, UR6 ;  /* 0x0000000600067c02 */ /* 0x000fe20008000f00 */
[----:B------:R-:W-:Y:S01]  /*cae0*/  IMAD.U32 R7, RZ, RZ, UR7 ;  /* 0x00000007ff077e24 */ /* 0x000fe2000f8e00ff */
[----:B------:R-:W-:Y:S01]  /*caf0*/  MOV R8, 0x70 ;  /* 0x0000007000087802 */ /* 0x000fe20000000f00 */
[----:B------:R-:W-:-:S02]  /*cb00*/  IMAD.U32 R10, RZ, RZ, UR4 ;  /* 0x00000004ff0a7e24 */ /* 0x000fc4000f8e00ff */
[----:B------:R-:W-:Y:S02]  /*cb10*/  IMAD.U32 R11, RZ, RZ, UR5 ;  /* 0x00000005ff0b7e24 */ /* 0x000fe4000f8e00ff */
[----:B------:R-:W-:Y:S02]  /*cb20*/  IMAD.MOV.U32 R12, RZ, RZ, 0x1 ;  /* 0x00000001ff0c7424 */ /* 0x000fe400078e00ff */
[----:B0-----:R-:W-:-:S07]  /*cb30*/  IMAD.MOV.U32 R13, RZ, RZ, RZ ;  /* 0x000000ffff0d7224 */ /* 0x001fce00078e00ff */
[----:B------:R-:W-:-:S07]  /*cb40*/  LEPC R20, `(.L_x_391) ;  /* 0x000000001014794e */ /* 0x000fce0000000000 */
[----:B-1----:R-:W-:Y:S05]  /*cb50*/  CALL.ABS.NOINC R14 ;  /* 0x000000000e007343 */ /* 0x002fea0003c00000 */
.L_x_391:
[----:B------:R-:W-:Y:S01]  /*cb60*/  ULDC.U8 UR4, c[0x0][0x3f0] ;  /* 0x0000fc0000047ab9 */ /* 0x000fe20000000000 */
[----:B------:R-:W-:Y:S01]  /*cb70*/  IMAD R3, R125, -0x80, R132 ;  /* 0xffffff807d037824 */ /* 0x000fe200078e0284 */
[----:B------:R-:W-:Y:S01]  /*cb80*/  ISETP.NE.AND P0, PT, RZ, UR4, PT ;  /* 0x00000004ff007c0c */ /* 0x000fe2000bf05270 */
[----:B------:R-:W-:Y:S03]  /*cb90*/  BSSY B0, `(.L_x_392) ;  /* 0x00006ca000007945 */ /* 0x000fe60003800000 */
[----:B------:R-:W-:-:S09]  /*cba0*/  VIMNMX R3, R3, 0x80, PT ;  /* 0x0000008003037848 */ /* 0x000fd20003fe0100 */
[----:B------:R-:W-:Y:S05]  /*cbb0*/  @!P0 BRA `(.L_x_393) ;  /* 0x0000003400608947 */ /* 0x000fea0003800000 */
[----:B------:R-:W-:Y:S01]  /*cbc0*/  ISETP.GE.AND P1, PT, R22, R3, PT ;  /* 0x000000031600720c */ /* 0x000fe20003f26270 */
[----:B------:R-:W-:Y:S01]  /*cbd0*/  BSSY B1, `(.L_x_394) ;  /* 0x000000f000017945 */ /* 0x000fe20003800000 */
[----:B------:R-:W-:Y:S02]  /*cbe0*/  CS2R R4, SRZ ;  /* 0x0000000000047805 */ /* 0x000fe4000001ff00 */
[----:B------:R-:W-:Y:S02]  /*cbf0*/  CS2R R8, SRZ ;  /* 0x0000000000087805 */ /* 0x000fe4000001ff00 */
[----:B------:R-:W-:Y:S02]  /*cc00*/  CS2R R6, SRZ ;  /* 0x0000000000067805 */ /* 0x000fe4000001ff00 */
[----:B------:R-:W-:-:S05]  /*cc10*/  CS2R R20, SRZ ;  /* 0x0000000000147805 */ /* 0x000fca000001ff00 */
[----:B------:R-:W-:Y:S05]  /*cc20*/  @P1 BRA `(.L_x_395) ;  /* 0x0000000000241947 */ /* 0x000fea0003800000 */
[----:B------:R-:W-:Y:S01]  /*cc30*/  ULDC UR4, c[0x0][0x3d4] ;  /* 0x0000f50000047ab9 */ /* 0x000fe20000000800 */
[----:B------:R-:W-:Y:S02]  /*cc40*/  CS2R R4, SRZ ;  /* 0x0000000000047805 */ /* 0x000fe4000001ff00 */
[----:B------:R-:W-:Y:S02]  /*cc50*/  ISETP.GE.AND P0, PT, R18, UR4, PT ;  /* 0x0000000412007c0c */ /* 0x000fe4000bf06270 */
[----:B------:R-:W-:Y:S02]  /*cc60*/  CS2R R6, SRZ ;  /* 0x0000000000067805 */ /* 0x000fe4000001ff00 */
[----:B------:R-:W-:-:S09]  /*cc70*/  ISETP.GE.AND P2, PT, R236, UR4, PT ;  /* 0x00000004ec007c0c */ /* 0x000fd2000bf46270 */
[----:B------:R0:W5:Y:S04]  /*cc80*/  @!P0 LDG.E.64 R8, desc[UR42][R36.64] ;  /* 0x0000002a24088981 */ /* 0x000168000c1e1b00 */
[----:B------:R0:W5:Y:S04]  /*cc90*/  @!P2 LDG.E.64 R4, desc[UR42][R36.64+0x40] ;  /* 0x0000402a2404a981 */ /* 0x000168000c1e1b00 */
[----:B------:R0:W5:Y:S04]  /*cca0*/  @!P0 LDG.E.64 R20, desc[UR42][R38.64] ;  /* 0x0000002a26148981 */ /* 0x000168000c1e1b00 */
[----:B------:R0:W5:Y:S02]  /*ccb0*/  @!P2 LDG.E.64 R6, desc[UR42][R38.64+0x40] ;  /* 0x0000402a2606a981 */ /* 0x000164000c1e1b00 */
.L_x_395:
[----:B------:R-:W-:Y:S05]  /*ccc0*/  BSYNC B1 ;  /* 0x0000000000017941 */ /* 0x000fea0003800000 */
.L_x_394:
[----:B------:R-:W-:Y:S01]  /*ccd0*/  UMOV UR4, 0xffffffff ;  /* 0xffffffff00047882 */ /* 0x000fe20000000000 */
[----:B-----5:R-:W-:Y:S02]  /*cce0*/  SHF.R.U32.HI R33, RZ, 0x8, R9 ;  /* 0x00000008ff217819 */ /* 0x020fe40000011609 */
[----:B------:R-:W-:Y:S02]  /*ccf0*/  SHF.R.U32.HI R0, RZ, 0x8, R8 ;  /* 0x00000008ff007819 */ /* 0x000fe40000011608 */
[----:B------:R-:W-:Y:S01]  /*cd00*/  LOP3.LUT R33, R33, 0xff, RZ, 0xc0, !PT ;  /* 0x000000ff21217812 */ /* 0x000fe200078ec0ff */
[----:B------:R-:W-:Y:S06]  /*cd10*/  BRA.DIV UR4, `(.L_x_396) ;  /* 0x0000016e04087947 */ /* 0x000fec000b800000 */
.L_x_606:
[----:B------:R-:W-:-:S03]  /*cd20*/  UMOV UR4, 0xffffffff ;  /* 0xffffffff00047882 */ /* 0x000fc60000000000 */
[----:B------:R-:W-:Y:S05]  /*cd30*/  BRA.DIV UR4, `(.L_x_397) ;  /* 0x0000016e04287947 */ /* 0x000fea000b800000 */
.L_x_609:
[----:B------:R-:W-:-:S03]  /*cd40*/  UMOV UR4, 0xffffffff ;  /* 0xffffffff00047882 */ /* 0x000fc60000000000 */
[----:B------:R-:W-:Y:S05]  /*cd50*/  BRA.DIV UR4, `(.L_x_398) ;  /* 0x0000016e04487947 */ /* 0x000fea000b800000 */
.L_x_612:
[----:B------:R-:W-:-:S03]  /*cd60*/  UMOV UR4, 0xffffffff ;  /* 0xffffffff00047882 */ /* 0x000fc60000000000 */
[----:B------:R-:W-:Y:S05]  /*cd70*/  BRA.DIV UR4, `(.L_x_399) ;  /* 0x0000016e04687947 */ /* 0x000fea000b800000 */
.L_x_615:
[----:B------:R-:W-:Y:S01]  /*cd80*/  ULEA.HI UR4, UR45, UR45, URZ, 0x1 ;  /* 0x0000002d2d047291 */ /* 0x000fe2000f8f083f */
[----:B------:R-:W-:Y:S01]  /*cd90*/  LOP3.LUT R10, R9, 0xff, RZ, 0xc0, !PT ;  /* 0x000000ff090a7812 */ /* 0x000fe200078ec0ff */
[----:B------:R-:W-:Y:S01]  /*cda0*/  BSSY B1, `(.L_x_400) ;  /* 0x0000039000017945 */ /* 0x000fe20003800000 */
[----:B------:R-:W-:Y:S01]  /*cdb0*/  LOP3.LUT R11, R0, 0xff, RZ, 0xc0, !PT ;  /* 0x000000ff000b7812 */ /* 0x000fe200078ec0ff */
[----:B------:R-:W-:Y:S01]  /*cdc0*/  ULOP3.LUT UR4, UR4, 0xfffffffe, URZ, 0xc0, !UPT ;  /* 0xfffffffe04047892 */ /* 0x000fe2000f8ec03f */
[----:B------:R-:W-:Y:S02]  /*cdd0*/  PRMT R33, R33, 0x7604, R10 ;  /* 0x0000760421217816 */ /* 0x000fe4000000000a */
[----:B------:R-:W-:Y:S01]  /*cde0*/  LOP3.LUT R10, R8, 0xff, RZ, 0xc0, !PT ;  /* 0x000000ff080a7812 */ /* 0x000fe200078ec0ff */
[----:B------:R-:W-:Y:S01]  /*cdf0*/  UIADD3 UR4, UR45, -UR4, URZ ;  /* 0x800000042d047290 */ /* 0x000fe2000fffe03f */
[----:B------:R-:W-:Y:S02]  /*ce00*/  SHF.R.U32.HI R15, RZ, 0x8, R5 ;  /* 0x00000008ff0f7819 */ /* 0x000fe40000011605 */
[----:B------:R-:W-:-:S02]  /*ce10*/  PRMT R11, R11, 0x7604, R10 ;  /* 0x000076040b0b7816 */ /* 0x000fc4000000000a */
[----:B------:R-:W-:Y:S01]  /*ce20*/  SHF.R.U32.HI R0, RZ, 0x8, R4 ;  /* 0x00000008ff007819 */ /* 0x000fe20000011604 */
[----:B------:R-:W-:Y:S01]  /*ce30*/  IMAD.U32 R24, RZ, RZ, UR4 ;  /* 0x00000004ff187e24 */ /* 0x000fe2000f8e00ff */
[----:B------:R-:W-:Y:S02]  /*ce40*/  LOP3.LUT R15, R15, 0xff, RZ, 0xc0, !PT ;  /* 0x000000ff0f0f7812 */ /* 0x000fe400078ec0ff */
[----:B------:R-:W-:Y:S02]  /*ce50*/  LOP3.LUT R10, R5, 0xff, RZ, 0xc0, !PT ;  /* 0x000000ff050a7812 */ /* 0x000fe400078ec0ff */
[----:B------:R-:W-:Y:S02]  /*ce60*/  SHF.L.U32 R24, R24, 0x1f, RZ ;  /* 0x0000001f18187819 */ /* 0x000fe400000006ff */
[----:B------:R-:W-:Y:S02]  /*ce70*/  SHF.R.U32.HI R25, RZ, 0x8, R21 ;  /* 0x00000008ff197819 */ /* 0x000fe40000011615 */
[----:B------:R-:W2:Y:S01]  /*ce80*/  SYNCS.PHASECHK.TRANS64.TRYWAIT P0, [R19+URZ+0x38800], R24 ;  /* 0x03880018130075a7 */ /* 0x000ea2000800017f */
[----:B------:R-:W-:-:S02]  /*ce90*/  LOP3.LUT R13, R0, 0xff, RZ, 0xc0, !PT ;  /* 0x000000ff000d7812 */ /* 0x000fc400078ec0ff */
[----:B------:R-:W-:Y:S02]  /*cea0*/  PRMT R15, R15, 0x7604, R10 ;  /* 0x000076040f0f7816 */ /* 0x000fe4000000000a */
[----:B------:R-:W-:Y:S02]  /*ceb0*/  LOP3.LUT R0, R4, 0xff, RZ, 0xc0, !PT ;  /* 0x000000ff04007812 */ /* 0x000fe400078ec0ff */
[----:B------:R-:W-:Y:S02]  /*cec0*/  LOP3.LUT R25, R25, 0xff, RZ, 0xc0, !PT ;  /* 0x000000ff19197812 */ /* 0x000fe400078ec0ff */
[----:B------:R-:W-:Y:S02]  /*ced0*/  LOP3.LUT R10, R21, 0xff, RZ, 0xc0, !PT ;  /* 0x000000ff150a7812 */ /* 0x000fe400078ec0ff */
[----:B------:R-:W-:Y:S02]  /*cee0*/  PRMT R13, R13, 0x7604, R0 ;  /* 0x000076040d0d7816 */ /* 0x000fe40000000000 */
[----:B------:R-:W-:-:S02]  /*cef0*/  PRMT R12, R25, 0x7604, R10 ;  /* 0x00007604190c7816 */ /* 0x000fc4000000000a */
[----:B------:R-:W-:Y:S02]  /*cf00*/  SHF.R.U32.HI R0, RZ, 0x8, R20 ;  /* 0x00000008ff007819 */ /* 0x000fe40000011614 */
[----:B------:R-:W-:Y:S02]  /*cf10*/  SHF.R.U32.HI R29, RZ, 0x8, R7 ;  /* 0x00000008ff1d7819 */ /* 0x000fe40000011607 */
[----:B------:R-:W-:Y:S02]  /*cf20*/  SHF.R.U32.HI R10, RZ, 0x8, R6 ;  /* 0x00000008ff0a7819 */ /* 0x000fe40000011606 */
[----:B------:R-:W-:Y:S02]  /*cf30*/  LOP3.LUT R25, R0, 0xff, RZ, 0xc0, !PT ;  /* 0x000000ff00197812 */ /* 0x000fe400078ec0ff */
[----:B------:R-:W-:Y:S02]  /*cf40*/  LOP3.LUT R29, R29, 0xff, RZ, 0xc0, !PT ;  /* 0x000000ff1d1d7812 */ /* 0x000fe400078ec0ff */
[----:B-1----:R-:W-:-:S02]  /*cf50*/  LOP3.LUT R14, R7, 0xff, RZ, 0xc0, !PT ;  /* 0x000000ff070e7812 */ /* 0x002fc400078ec0ff */
[----:B------:R-:W-:Y:S02]  /*cf60*/  LOP3.LUT R27, R10, 0xff, RZ, 0xc0, !PT ;  /* 0x000000ff0a1b7812 */ /* 0x000fe400078ec0ff */
[----:B------:R-:W-:Y:S02]  /*cf70*/  LOP3.LUT R0, R20, 0xff, RZ, 0xc0, !PT ;  /* 0x000000ff14007812 */ /* 0x000fe400078ec0ff */
[----:B------:R-:W-:Y:S02]  /*cf80*/  LOP3.LUT R10, R6, 0xff, RZ, 0xc0, !PT ;  /* 0x000000ff060a7812 */ /* 0x000fe400078ec0ff */
[----:B------:R-:W-:Y:S02]  /*cf90*/  PRMT R14, R29, 0x7604, R14 ;  /* 0x000076041d0e7816 */ /* 0x000fe4000000000e */
[----:B------:R-:W-:Y:S02]  /*cfa0*/  PRMT R25, R25, 0x7604, R0 ;  /* 0x0000760419197816 */ /* 0x000fe40000000000 */
[----:B------:R-:W-:-:S02]  /*cfb0*/  PRMT R29, R27, 0x7604, R10 ;  /* 0x000076041b1d7816 */ /* 0x000fc4000000000a */
[----:B------:R-:W-:Y:S02]  /*cfc0*/  SHF.R.U32.HI R0, RZ, 0x10, R9 ;  /* 0x00000010ff007819 */ /* 0x000fe40000011609 */
[----:B------:R-:W-:Y:S02]  /*cfd0*/  SHF.R.U32.HI R10, RZ, 0x10, R5 ;  /* 0x00000010ff0a7819 */ /* 0x000fe40000011605 */
[----:B------:R-:W-:Y:S02]  /*cfe0*/  SHF.R.U32.HI R27, RZ, 0x10, R21 ;  /* 0x00000010ff1b7819 */ /* 0x000fe40000011615 */
[----:B------:R-:W-:Y:S01]  /*cff0*/  SHF.L.U32 R0, R0, 0x10, RZ ;  /* 0x0000001000007819 */ /* 0x000fe200000006ff */
[----:B------:R-:W-:Y:S01]  /*d000*/  IMAD.U32 R10, R10, 0x10000, RZ ;  /* 0x000100000a0a7824 */ /* 0x000fe200078e00ff */
[----:B------:R-:W-:Y:S01]  /*d010*/  SHF.R.U32.HI R35, RZ, 0x10, R7 ;  /* 0x00000010ff237819 */ /* 0x000fe20000011607 */
[----:B------:R-:W-:Y:S01]  /*d020*/  IMAD.U32 R27, R27, 0x10000, RZ ;  /* 0x000100001b1b7824 */ /* 0x000fe200078e00ff */
[----:B------:R-:W-:-:S02]  /*d030*/  LOP3.LUT R11, R11, 0xff0000, R8, 0xf8, !PT ;  /* 0x00ff00000b0b7812 */ /* 0x000fc400078ef808 */
[----:B------:R-:W-:Y:S01]  /*d040*/  LOP3.LUT R33, R33, 0xff0000, R0, 0xf8, !PT ;  /* 0x00ff000021217812 */ /* 0x000fe200078ef800 */
[----:B------:R-:W-:Y:S01]  /*d050*/  IMAD.U32 R35, R35, 0x10000, RZ ;  /* 0x0001000023237824 */ /* 0x000fe200078e00ff */
[----:B------:R-:W-:Y:S02]  /*d060*/  LOP3.LUT R13, R13, 0xff0000, R4, 0xf8, !PT ;  /* 0x00ff00000d0d7812 */ /* 0x000fe400078ef804 */
[----:B------:R-:W-:Y:S02]  /*d070*/  LOP3.LUT R15, R15, 0xff0000, R10, 0xf8, !PT ;  /* 0x00ff00000f0f7812 */ /* 0x000fe400078ef80a */
[----:B------:R-:W-:Y:S02]  /*d080*/  LOP3.LUT R27, R12, 0xff0000, R27, 0xf8, !PT ;  /* 0x00ff00000c1b7812 */ /* 0x000fe400078ef81b */
[----:B------:R-:W-:Y:S02]  /*d090*/  LOP3.LUT R25, R25, 0xff0000, R20, 0xf8, !PT ;  /* 0x00ff000019197812 */ /* 0x000fe400078ef814 */
[----:B------:R-:W-:-:S02]  /*d0a0*/  LOP3.LUT R0, R11, 0xff000000, R8, 0xf8, !PT ;  /* 0xff0000000b007812 */ /* 0x000fc400078ef808 */
[----:B------:R-:W-:Y:S02]  /*d0b0*/  LOP3.LUT R8, R33, 0xff000000, R9, 0xf8, !PT ;  /* 0xff00000021087812 */ /* 0x000fe400078ef809 */
[----:B------:R-:W-:Y:S02]  /*d0c0*/  LOP3.LUT R9, R13, 0xff000000, R4, 0xf8, !PT ;  /* 0xff0000000d097812 */ /* 0x000fe400078ef804 */
[----:B------:R-:W-:Y:S02]  /*d0d0*/  LOP3.LUT R35, R14, 0xff0000, R35, 0xf8, !PT ;  /* 0x00ff00000e237812 */ /* 0x000fe400078ef823 */
[----:B------:R-:W-:Y:S02]  /*d0e0*/  LOP3.LUT R10, R15, 0xff000000, R5, 0xf8, !PT ;  /* 0xff0000000f0a7812 */ /* 0x000fe400078ef805 */
[----:B------:R-:W-:Y:S02]  /*d0f0*/  LOP3.LUT R11, R25, 0xff000000, R20, 0xf8, !PT ;  /* 0xff000000190b7812 */ /* 0x000fe400078ef814 */
[----:B------:R-:W-:-:S02]  /*d100*/  LOP3.LUT R12, R27, 0xff000000, R21, 0xf8, !PT ;  /* 0xff0000001b0c7812 */ /* 0x000fc400078ef815 */
[----:B------:R-:W-:Y:S01]  /*d110*/  LOP3.LUT R13, R29, 0xff0000, R6, 0xf8, !PT ;  /* 0x00ff00001d0d7812 */ /* 0x000fe200078ef806 */
[----:B--2---:R-:W-:Y:S06]  /*d120*/  @!P0 BRA `(.L_x_401) ;  /* 0x0000016800a48947 */ /* 0x004fec0003800000 */
.L_x_616:
[----:B------:R-:W-:Y:S05]  /*d130*/  BSYNC B1 ;  /* 0x0000000000017941 */ /* 0x000fea0003800000 */
.L_x_400:
[----:B------:R-:W-:Y:S01]  /*d140*/  BSSY B1, `(.L_x_402) ;  /* 0x00000c0000017945 */ /* 0x000fe20003800000 */
[----:B------:R-:W-:Y:S02]  /*d150*/  LOP3.LUT R13, R13, 0xff000000, R6, 0xf8, !PT ;  /* 0xff0000000d0d7812 */ /* 0x000fe400078ef806 */
[----:B------:R-:W-:Y:S01]  /*d160*/  LOP3.LUT R14, R35, 0xff000000, R7, 0xf8, !PT ;  /* 0xff000000230e7812 */ /* 0x000fe200078ef807 */
[----:B------:R-:W-:Y:S06]  /*d170*/  @P1 BRA `(.L_x_403) ;  /* 0x0000000800f01947 */ /* 0x000fec0003800000 */
[----:B------:R2:W5:Y:S01]  /*d180*/  LDL R41, [R1+0x24] ;  /* 0x0000240001297983 */ /* 0x0005620000100800 */
[----:B------:R-:W3:Y:S01]  /*d190*/  LDC R5, c[0x0][0x3d4] ;  /* 0x0000f500ff057b82 */ /* 0x000ee20000000800 */
[----:B------:R-:W-:Y:S01]  /*d1a0*/  BSSY B2, `(.L_x_404) ;  /* 0x000005e000027945 */ /* 0x000fe20003800000 */
[-C--:B---3--:R-:W-:Y:S02]  /*d1b0*/  ISETP.GE.AND P0, PT, R18, R5.reuse, PT ;  /* 0x000000051200720c */ /* 0x088fe40003f06270 */
[----:B------:R-:W-:-:S11]  /*d1c0*/  ISETP.GE.AND P1, PT, R236, R5, PT ;  /* 0x00000005ec00720c */ /* 0x000fd60003f26270 */
[----:B--2---:R-:W-:Y:S05]  /*d1d0*/  @P0 BRA `(.L_x_405) ;  /* 0x0000000400680947 */ /* 0x004fea0003800000 */
[----:B-----5:R-:W2:Y:S01]  /*d1e0*/  LDS.128 R4, [R41+0x20400] ;  /* 0x0204000029047984 */ /* 0x020ea20000000c00 */
[----:B------:R-:W-:Y:S02]  /*d1f0*/  F2FP.F16.E4M3.UNPACK_B R28, R11 ;  /* 0x0000000bff1c723e */ /* 0x000fe400020006ff */
[----:B------:R-:W-:-:S03]  /*d200*/  F2FP.F16.E4M3.UNPACK_B R26, R0 ;  /* 0x00000000ff1a723e */ /* 0x000fc600020006ff */
[----:B------:R-:W-:Y:S02]  /*d210*/  HADD2.F32 R29, -RZ, R28.H1_H1 ;  /* 0x3000001cff1d7230 */ /* 0x000fe40000004100 */
[----:B------:R-:W-:Y:S02]  /*d220*/  HADD2.F32 R27, -RZ, R26.H1_H1 ;  /* 0x3000001aff1b7230 */ /* 0x000fe40000004100 */
[----:B------:R-:W-:Y:S02]  /*d230*/  HADD2.F32 R28, -RZ, R28.H0_H0 ;  /* 0x2000001cff1c7230 */ /* 0x000fe40000004100 */
[----:B------:R-:W-:Y:S01]  /*d240*/  HADD2.F32 R26, -RZ, R26.H0_H0 ;  /* 0x2000001aff1a7230 */ /* 0x000fe20000004100 */
[-C--:B--2---:R-:W-:Y:S02]  /*d250*/  F2FP.F16.E4M3.UNPACK_B R15, R4.reuse.H1 ;  /* 0x00000004ff0f723e */ /* 0x084fe400030006ff */
[-C--:B------:R-:W-:Y:S02]  /*d260*/  F2FP.F16.E4M3.UNPACK_B R21, R5.reuse ;  /* 0x00000005ff15723e */ /* 0x080fe400020006ff */
[----:B-1----:R-:W-:Y:S01]  /*d270*/  F2FP.F16.E4M3.UNPACK_B R24, R5.H1 ;  /* 0x00000005ff18723e */ /* 0x002fe200030006ff */
[--C-:B------:R-:W-:Y:S01]  /*d280*/  HADD2.F32 R20, -RZ, R15.reuse.H0_H0 ;  /* 0x2000000fff147230 */ /* 0x100fe20000004100 */
[----:B------:R-:W-:Y:S01]  /*d290*/  F2FP.F16.E4M3.UNPACK_B R4, R4 ;  /* 0x00000004ff04723e */ /* 0x000fe200020006ff */
[----:B------:R-:W-:Y:S01]  /*d2a0*/  HADD2.F32 R15, -RZ, R15.H1_H1 ;  /* 0x3000000fff0f7230 */ /* 0x000fe20000004100 */
[----:B------:R-:W-:-:S02]  /*d2b0*/  F2FP.F16.E4M3.UNPACK_B R25, R6 ;  /* 0x00000006ff19723e */ /* 0x000fc400020006ff */
[----:B------:R-:W-:Y:S02]  /*d2c0*/  F2FP.F16.E4M3.UNPACK_B R6, R6.H1 ;  /* 0x00000006ff06723e */ /* 0x000fe400030006ff */
[C---:B------:R-:W-:Y:S01]  /*d2d0*/  FMUL.FTZ R5, R15.reuse, R29 ;  /* 0x0000001d0f057220 */ /* 0x040fe20000410000 */
[----:B------:R-:W-:Y:S01]  /*d2e0*/  FMUL.FTZ R34, R15, R27 ;  /* 0x0000001b0f227220 */ /* 0x000fe20000410000 */
[----:B------:R-:W-:Y:S02]  /*d2f0*/  F2FP.F16.E4M3.UNPACK_B R15, R7 ;  /* 0x00000007ff0f723e */ /* 0x000fe400020006ff */
[C---:B0-----:R-:W-:Y:S01]  /*d300*/  FFMA.FTZ R36, R20.reuse, R27, -R5 ;  /* 0x0000001b14247223 */ /* 0x041fe20000010805 */
[--C-:B------:R-:W-:Y:S01]  /*d310*/  HADD2.F32 R5, -RZ, R4.reuse.H1_H1 ;  /* 0x30000004ff057230 */ /* 0x100fe20000004100 */
[----:B------:R-:W-:Y:S01]  /*d320*/  F2FP.F16.E4M3.UNPACK_B R27, R11.H1 ;  /* 0x0000000bff1b723e */ /* 0x000fe200030006ff */
[----:B------:R-:W-:Y:S01]  /*d330*/  FFMA.FTZ R37, R20, R29, R34 ;  /* 0x0000001d14257223 */ /* 0x000fe20000010022 */
[----:B------:R-:W-:Y:S01]  /*d340*/  HADD2.F32 R4, -RZ, R4.H0_H0 ;  /* 0x20000004ff047230 */ /* 0x000fe20000004100 */
[----:B------:R-:W-:Y:S01]  /*d350*/  F2FP.F16.E4M3.UNPACK_B R20, R0.H1 ;  /* 0x00000000ff14723e */ /* 0x000fe200030006ff */
[C---:B------:R-:W-:Y:S01]  /*d360*/  FMUL.FTZ R33, R5.reuse, R28 ;  /* 0x0000001c05217220 */ /* 0x040fe20000410000 */
[----:B------:R-:W-:Y:S01]  /*d370*/  FMUL.FTZ R35, R5, R26 ;  /* 0x0000001a05237220 */ /* 0x000fe20000410000 */
[----:B------:R-:W-:Y:S01]  /*d380*/  HADD2.F32 R29, -RZ, R27.H1_H1 ;  /* 0x3000001bff1d7230 */ /* 0x000fe20000004100 */
[----:B------:R-:W-:Y:S01]  /*d390*/  F2FP.F16.E4M3.UNPACK_B R7, R7.H1 ;  /* 0x00000007ff07723e */ /* 0x000fe200030006ff */
[----:B------:R-:W-:-:S02]  /*d3a0*/  HADD2.F32 R5, -RZ, R24.H1_H1 ;  /* 0x30000018ff057230 */ /* 0x000fc40000004100 */
[C---:B------:R-:W-:Y:S01]  /*d3b0*/  FFMA.FTZ R33, R4.reuse, R26, -R33 ;  /* 0x0000001a04217223 */ /* 0x040fe20000010821 */
[----:B------:R-:W-:Y:S01]  /*d3c0*/  FFMA.FTZ R34, R4, R28, R35 ;  /* 0x0000001c04227223 */ /* 0x000fe20000010023 */
[----:B------:R-:W-:Y:S01]  /*d3d0*/  HADD2.F32 R26, -RZ, R20.H1_H1 ;  /* 0x30000014ff1a7230 */ /* 0x000fe20000004100 */
[----:B------:R-:W-:Y:S01]  /*d3e0*/  F2FP.SATFINITE.E4M3.F32.PACK_AB_MERGE_C R36, R37, R36, RZ ;  /* 0x000000242524723e */ /* 0x000fe200048070ff */
[----:B------:R-:W-:Y:S02]  /*d3f0*/  HADD2.F32 R24, -RZ, R24.H0_H0 ;  /* 0x20000018ff187230 */ /* 0x000fe40000004100 */
[C---:B------:R-:W-:Y:S01]  /*d400*/  FMUL.FTZ R35, R5.reuse, R29 ;  /* 0x0000001d05237220 */ /* 0x040fe20000410000 */
[----:B------:R-:W-:Y:S02]  /*d410*/  HADD2.F32 R27, -RZ, R27.H0_H0 ;  /* 0x2000001bff1b7230 */ /* 0x000fe40000004100 */
[----:B------:R-:W-:Y:S01]  /*d420*/  FMUL.FTZ R5, R5, R26 ;  /* 0x0000001a05057220 */ /* 0x000fe20000410000 */
[----:B------:R-:W-:-:S02]  /*d430*/  HADD2.F32 R4, -RZ, R21.H1_H1 ;  /* 0x30000015ff047230 */ /* 0x000fc40000004100 */
[----:B------:R-:W-:Y:S01]  /*d440*/  FFMA.FTZ R35, R24, R26, -R35 ;  /* 0x0000001a18237223 */ /* 0x000fe20000010823 */
[----:B------:R-:W-:Y:S01]  /*d450*/  HADD2.F32 R20, -RZ, R20.H0_H0 ;  /* 0x20000014ff147230 */ /* 0x000fe20000004100 */
[----:B------:R-:W-:Y:S01]  /*d460*/  F2FP.F16.E4M3.UNPACK_B R26, R12 ;  /* 0x0000000cff1a723e */ /* 0x000fe200020006ff */
[----:B------:R-:W-:Y:S02]  /*d470*/  HADD2.F32 R21, -RZ, R21.H0_H0 ;  /* 0x20000015ff157230 */ /* 0x000fe40000004100 */
[----:B------:R-:W-:Y:S01]  /*d480*/  FMUL.FTZ R28, R4, R27 ;  /* 0x0000001b041c7220 */ /* 0x000fe20000410000 */
[----:B------:R-:W-:Y:S01]  /*d490*/  FFMA.FTZ R40, R24, R29, R5 ;  /* 0x0000001d18287223 */ /* 0x000fe20000010005 */
[----:B------:R-:W-:Y:S01]  /*d4a0*/  F2FP.F16.E4M3.UNPACK_B R24, R8 ;  /* 0x00000008ff18723e */ /* 0x000fe200020006ff */
[-C--:B------:R-:W-:Y:S01]  /*d4b0*/  FMUL.FTZ R4, R4, R20.reuse ;  /* 0x0000001404047220 */ /* 0x080fe20000410000 */
[----:B------:R-:W-:Y:S01]  /*d4c0*/  FFMA.FTZ R29, R21, R20, -R28 ;  /* 0x00000014151d7223 */ /* 0x000fe2000001081c */
[----:B------:R-:W-:-:S02]  /*d4d0*/  HADD2.F32 R28, -RZ, R26.H1_H1 ;  /* 0x3000001aff1c7230 */ /* 0x000fc40000004100 */
[----:B------:R-:W-:Y:S02]  /*d4e0*/  HADD2.F32 R5, -RZ, R6.H1_H1 ;  /* 0x30000006ff057230 */ /* 0x000fe40000004100 */
[----:B------:R-:W-:Y:S01]  /*d4f0*/  FFMA.FTZ R38, R21, R27, R4 ;  /* 0x0000001b15267223 */ /* 0x000fe20000010004 */
[----:B------:R-:W-:Y:S02]  /*d500*/  HADD2.F32 R20, -RZ, R24.H1_H1 ;  /* 0x30000018ff147230 */ /* 0x000fe40000004100 */
[----:B------:R-:W-:Y:S02]  /*d510*/  HADD2.F32 R6, -RZ, R6.H0_H0 ;  /* 0x20000006ff067230 */ /* 0x000fe40000004100 */
[C---:B------:R-:W-:Y:S01]  /*d520*/  FMUL.FTZ R21, R5.reuse, R28 ;  /* 0x0000001c05157220 */ /* 0x040fe20000410000 */
[----:B------:R-:W-:Y:S02]  /*d530*/  HADD2.F32 R24, -RZ, R24.H0_H0 ;  /* 0x20000018ff187230 */ /* 0x000fe40000004100 */
[----:B------:R-:W-:Y:S01]  /*d540*/  FMUL.FTZ R27, R5, R20 ;  /* 0x00000014051b7220 */ /* 0x000fe20000410000 */
[----:B------:R-:W-:-:S02]  /*d550*/  HADD2.F32 R26, -RZ, R26.H0_H0 ;  /* 0x2000001aff1a7230 */ /* 0x000fc40000004100 */
[C---:B------:R-:W-:Y:S01]  /*d560*/  FFMA.FTZ R39, R6.reuse, R20, -R21 ;  /* 0x0000001406277223 */ /* 0x040fe20000010815 */
[--C-:B------:R-:W-:Y:S01]  /*d570*/  HADD2.F32 R4, -RZ, R25.reuse.H1_H1 ;  /* 0x30000019ff047230 */ /* 0x100fe20000004100 */
[----:B------:R-:W-:Y:S01]  /*d580*/  F2FP.F16.E4M3.UNPACK_B R5, R8.H1 ;  /* 0x00000008ff05723e */ /* 0x000fe200030006ff */
[----:B------:R-:W-:Y:S02]  /*d590*/  HADD2.F32 R25, -RZ, R25.H0_H0 ;  /* 0x20000019ff197230 */ /* 0x000fe40000004100 */
[----:B------:R-:W-:Y:S01]  /*d5a0*/  FFMA.FTZ R28, R6, R28, R27 ;  /* 0x0000001c061c7223 */ /* 0x000fe2000001001b */
[C---:B------:R-:W-:Y:S01]  /*d5b0*/  FMUL.FTZ R20, R4.reuse, R26 ;  /* 0x0000001a04147220 */ /* 0x040fe20000410000 */
[----:B------:R-:W-:Y:S01]  /*d5c0*/  FMUL.FTZ R21, R4, R24 ;  /* 0x0000001804157220 */ /* 0x000fe20000410000 */
[----:B------:R-:W-:Y:S01]  /*d5d0*/  F2FP.F16.E4M3.UNPACK_B R4, R12.H1 ;  /* 0x0000000cff04723e */ /* 0x000fe200030006ff */
[--C-:B------:R-:W-:Y:S02]  /*d5e0*/  HADD2.F32 R6, -RZ, R5.reuse.H0_H0 ;  /* 0x20000005ff067230 */ /* 0x100fe40000004100 */
[----:B------:R-:W-:Y:S01]  /*d5f0*/  FFMA.FTZ R27, R25, R24, -R20 ;  /* 0x00000018191b7223 */ /* 0x000fe20000010814 */
[----:B------:R-:W-:-:S02]  /*d600*/  HADD2.F32 R20, -RZ, R5.H1_H1 ;  /* 0x30000005ff147230 */ /* 0x000fc40000004100 */
[----:B------:R-:W-:Y:S01]  /*d610*/  FFMA.FTZ R26, R25, R26, R21 ;  /* 0x0000001a191a7223 */ /* 0x000fe20000010015 */
[--C-:B------:R-:W-:Y:S01]  /*d620*/  HADD2.F32 R24, -RZ, R4.reuse.H1_H1 ;  /* 0x30000004ff187230 */ /* 0x100fe20000004100 */
[----:B------:R-:W-:Y:S01]  /*d630*/  F2FP.SATFINITE.E4M3.F32.PACK_AB_MERGE_C R28, R28, R39, RZ ;  /* 0x000000271c1c723e */ /* 0x000fe200048070ff */
[----:B------:R-:W-:Y:S01]  /*d640*/  HADD2.F32 R5, -RZ, R7.H1_H1 ;  /* 0x30000007ff057230 */ /* 0x000fe20000004100 */
[----:B------:R-:W-:Y:S01]  /*d650*/  F2FP.SATFINITE.E4M3.F32.PACK_AB_MERGE_C R25, R40, R35, RZ ;  /* 0x000000232819723e */ /* 0x000fe200048070ff */
[----:B------:R-:W-:Y:S01]  /*d660*/  HADD2.F32 R21, -RZ, R4.H0_H0 ;  /* 0x20000004ff157230 */ /* 0x000fe20000004100 */
[----:B------:R-:W-:Y:S01]  /*d670*/  F2FP.SATFINITE.E4M3.F32.PACK_AB_MERGE_C R26, R26, R27, R28 ;  /* 0x0000001b1a1a723e */ /* 0x000fe2000480701c */
[----:B------:R-:W-:Y:S02]  /*d680*/  HADD2.F32 R4, -RZ, R15.H1_H1 ;  /* 0x3000000fff047230 */ /* 0x000fe40000004100 */
[----:B------:R-:W-:Y:S01]  /*d690*/  FMUL.FTZ R44, R5, R24 ;  /* 0x00000018052c7220 */ /* 0x000fe20000410000 */
[----:B------:R-:W-:-:S02]  /*d6a0*/  HADD2.F32 R7, -RZ, R7.H0_H0 ;  /* 0x20000007ff077230 */ /* 0x000fc40000004100 */
[----:B------:R-:W-:Y:S01]  /*d6b0*/  FMUL.FTZ R5, R5, R20 ;  /* 0x0000001405057220 */ /* 0x000fe20000410000 */
[----:B------:R-:W-:Y:S02]  /*d6c0*/  HADD2.F32 R15, -RZ, R15.H0_H0 ;  /* 0x2000000fff0f7230 */ /* 0x000fe40000004100 */
[CC--:B------:R-:W-:Y:S01]  /*d6d0*/  FMUL.FTZ R42, R4.reuse, R21.reuse ;  /* 0x00000015042a7220 */ /* 0x0c0fe20000410000 */
[----:B------:R-:W-:Y:S01]  /*d6e0*/  FMUL.FTZ R4, R4, R6 ;  /* 0x0000000604047220 */ /* 0x000fe20000410000 */
[C---:B------:R-:W-:Y:S01]  /*d6f0*/  FFMA.FTZ R44, R7.reuse, R20, -R44 ;  /* 0x00000014072c7223 */ /* 0x040fe2000001082c */
[----:B------:R-:W-:Y:S01]  /*d700*/  FFMA.FTZ R5, R7, R24, R5 ;  /* 0x0000001807057223 */ /* 0x000fe20000010005 */
[C---:B------:R-:W-:Y:S01]  /*d710*/  FFMA.FTZ R42, R15.reuse, R6, -R42 ;  /* 0x000000060f2a7223 */ /* 0x040fe2000001082a */
[----:B------:R-:W-:Y:S01]  /*d720*/  FFMA.FTZ R15, R15, R21, R4 ;  /* 0x000000150f0f7223 */ /* 0x000fe20000010004 */
[----:B------:R-:W-:Y:S02]  /*d730*/  F2FP.SATFINITE.E4M3.F32.PACK_AB_MERGE_C R24, R34, R33, R36 ;  /* 0x000000212218723e */ /* 0x000fe40004807024 */
[----:B------:R-:W-:-:S02]  /*d740*/  F2FP.SATFINITE.E4M3.F32.PACK_AB_MERGE_C R5, R5, R44, RZ ;  /* 0x0000002c0505723e */ /* 0x000fc400048070ff */
[----:B------:R-:W-:Y:S02]  /*d750*/  F2FP.SATFINITE.E4M3.F32.PACK_AB_MERGE_C R25, R38, R29, R25 ;  /* 0x0000001d2619723e */ /* 0x000fe40004807019 */
[----:B------:R-:W-:-:S05]  /*d760*/  F2FP.SATFINITE.E4M3.F32.PACK_AB_MERGE_C R27, R15, R42, R5 ;  /* 0x0000002a0f1b723e */ /* 0x000fca0004807005 */
[----:B------:R2:W-:Y:S02]  /*d770*/  STS.128 [R41+0x20400], R24 ;  /* 0x0204001829007388 */ /* 0x0005e40000000c00 */
.L_x_405:
[----:B------:R-:W-:Y:S05]  /*d780*/  BSYNC B2 ;  /* 0x0000000000027941 */ /* 0x000fea0003800000 */
.L_x_404:
[----:B------:R-:W-:Y:S05]  /*d790*/  @P1 BRA `(.L_x_403) ;  /* 0x0000000400681947 */ /* 0x000fea0003800000 */
[----:B-----5:R-:W3:Y:S01]  /*d7a0*/  LDS.128 R4, [R41+0x24400] ;  /* 0x0244000029047984 */ /* 0x020ee20000000c00 */
[----:B------:R-:W-:Y:S02]  /*d7b0*/  F2FP.F16.E4M3.UNPACK_B R28, R13 ;  /* 0x0000000dff1c723e */ /* 0x000fe400020006ff */
[----:B--2---:R-:W-:-:S03]  /*d7c0*/  F2FP.F16.E4M3.UNPACK_B R26, R9 ;  /* 0x00000009ff1a723e */ /* 0x004fc600020006ff */
[----:B------:R-:W-:Y:S02]  /*d7d0*/  HADD2.F32 R29, -RZ, R28.H1_H1 ;  /* 0x3000001cff1d7230 */ /* 0x000fe40000004100 */
[----:B------:R-:W-:Y:S02]  /*d7e0*/  HADD2.F32 R27, -RZ, R26.H1_H1 ;  /* 0x3000001aff1b7230 */ /* 0x000fe40000004100 */
[----:B------:R-:W-:Y:S02]  /*d7f0*/  HADD2.F32 R28, -RZ, R28.H0_H0 ;  /* 0x2000001cff1c7230 */ /* 0x000fe40000004100 */
[----:B------:R-:W-:Y:S01]  /*d800*/  HADD2.F32 R26, -RZ, R26.H0_H0 ;  /* 0x2000001aff1a7230 */ /* 0x000fe20000004100 */
[-C--:B---3--:R-:W-:Y:S02]  /*d810*/  F2FP.F16.E4M3.UNPACK_B R15, R4.reuse.H1 ;  /* 0x00000004ff0f723e */ /* 0x088fe400030006ff */
        /* <DEDUP_REMOVED lines=82> */
.L_x_403:
[----:B------:R-:W-:Y:S05]  /*dd40*/  BSYNC B1 ;  /* 0x0000000000017941 */ /* 0x000fea0003800000 */
.L_x_402:
[----:B------:R-:W-:Y:S01]  /*dd50*/  ISETP.GE.AND P0, PT, R234, R3, PT ;  /* 0x00000003ea00720c */ /* 0x000fe20003f06270 */
[----:B------:R-:W-:-:S12]  /*dd60*/  BSSY B1, `(.L_x_406) ;  /* 0x00000be000017945 */ /* 0x000fd80003800000 */
[----:B------:R-:W-:Y:S05]  /*dd70*/  @P0 BRA `(.L_x_407) ;  /* 0x0000000800f00947 */ /* 0x000fea0003800000 */
[----:B------:R4:W5:Y:S01]  /*dd80*/  LDL R42, [R1+0x24] ;  /* 0x00002400012a7983 */ /* 0x0009620000100800 */
[----:B------:R-:W0:Y:S01]  /*dd90*/  LDC R5, c[0x0][0x3d4] ;  /* 0x0000f500ff057b82 */ /* 0x000e220000000800 */
[----:B------:R-:W-:Y:S01]  /*dda0*/  BSSY B2, `(.L_x_408) ;  /* 0x000005e000027945 */ /* 0x000fe20003800000 */
[-C--:B0-----:R-:W-:Y:S02]  /*ddb0*/  ISETP.GE.AND P0, PT, R18, R5.reuse, PT ;  /* 0x000000051200720c */ /* 0x081fe40003f06270 */
[----:B------:R-:W-:-:S11]  /*ddc0*/  ISETP.GE.AND P1, PT, R236, R5, PT ;  /* 0x00000005ec00720c */ /* 0x000fd60003f26270 */
[----:B----4-:R-:W-:Y:S05]  /*ddd0*/  @P0 BRA `(.L_x_409) ;  /* 0x0000000400680947 */ /* 0x010fea0003800000 */
[----:B-----5:R-:W0:Y:S01]  /*dde0*/  LDS.128 R4, [R42+0x21400] ;  /* 0x021400002a047984 */ /* 0x020e220000000c00 */
[----:B------:R-:W-:Y:S02]  /*ddf0*/  F2FP.F16.E4M3.UNPACK_B R28, R0 ;  /* 0x00000000ff1c723e */ /* 0x000fe400020006ff */
[-C--:B------:R-:W-:Y:S02]  /*de00*/  F2FP.F16.E4M3.UNPACK_B R29, R11.reuse ;  /* 0x0000000bff1d723e */ /* 0x080fe400020006ff */
[----:B------:R-:W-:Y:S01]  /*de10*/  F2FP.F16.E4M3.UNPACK_B R35, R11.H1 ;  /* 0x0000000bff23723e */ /* 0x000fe200030006ff */
[----:B--23--:R-:W-:Y:S01]  /*de20*/  HADD2.F32 R26, -RZ, R28.H1_H1 ;  /* 0x3000001cff1a7230 */ /* 0x00cfe20000004100 */
[----:B------:R-:W-:Y:S01]  /*de30*/  F2FP.F16.E4M3.UNPACK_B R38, R12 ;  /* 0x0000000cff26723e */ /* 0x000fe200020006ff */
[----:B------:R-:W-:Y:S02]  /*de40*/  HADD2.F32 R34, -RZ, R29.H1_H1 ;  /* 0x3000001dff227230 */ /* 0x000fe40000004100 */
[----:B------:R-:W-:-:S02]  /*de50*/  HADD2.F32 R36, -RZ, R35.H1_H1 ;  /* 0x30000023ff247230 */ /* 0x000fc40000004100 */
[----:B------:R-:W-:Y:S02]  /*de60*/  HADD2.F32 R37, -RZ, R35.H0_H0 ;  /* 0x20000023ff257230 */ /* 0x000fe40000004100 */
[--C-:B------:R-:W-:Y:S02]  /*de70*/  HADD2.F32 R40, -RZ, R38.reuse.H1_H1 ;  /* 0x30000026ff287230 */ /* 0x100fe40000004100 */
[----:B------:R-:W-:Y:S01]  /*de80*/  HADD2.F32 R39, -RZ, R38.H0_H0 ;  /* 0x20000026ff277230 */ /* 0x000fe20000004100 */
[----:B------:R-:W-:-:S05]  /*de90*/  F2FP.F16.E4M3.UNPACK_B R38, R12.H1 ;  /* 0x0000000cff26723e */ /* 0x000fca00030006ff */
[--C-:B------:R-:W-:Y:S02]  /*dea0*/  HADD2.F32 R43, -RZ, R38.reuse.H1_H1 ;  /* 0x30000026ff2b7230 */ /* 0x100fe40000004100 */
[----:B------:R-:W-:Y:S01]  /*deb0*/  HADD2.F32 R41, -RZ, R38.H0_H0 ;  /* 0x20000026ff297230 */ /* 0x000fe20000004100 */
[-C--:B0-----:R-:W-:Y:S02]  /*dec0*/  F2FP.F16.E4M3.UNPACK_B R15, R4.reuse.H1 ;  /* 0x00000004ff0f723e */ /* 0x081fe400030006ff */
[-C--:B------:R-:W-:Y:S02]  /*ded0*/  F2FP.F16.E4M3.UNPACK_B R21, R5.reuse ;  /* 0x00000005ff15723e */ /* 0x080fe400020006ff */
[----:B-1----:R-:W-:Y:S01]  /*dee0*/  F2FP.F16.E4M3.UNPACK_B R24, R5.H1 ;  /* 0x00000005ff18723e */ /* 0x002fe200030006ff */
[--C-:B------:R-:W-:Y:S01]  /*def0*/  HADD2.F32 R20, -RZ, R15.reuse.H0_H0 ;  /* 0x2000000fff147230 */ /* 0x100fe20000004100 */
[----:B------:R-:W-:Y:S01]  /*df00*/  F2FP.F16.E4M3.UNPACK_B R4, R4 ;  /* 0x00000004ff04723e */ /* 0x000fe200020006ff */
[----:B------:R-:W-:Y:S01]  /*df10*/  HADD2.F32 R15, -RZ, R15.H1_H1 ;  /* 0x3000000fff0f7230 */ /* 0x000fe20000004100 */
[----:B------:R-:W-:-:S02]  /*df20*/  F2FP.F16.E4M3.UNPACK_B R25, R6 ;  /* 0x00000006ff19723e */ /* 0x000fc400020006ff */
[----:B------:R-:W-:Y:S02]  /*df30*/  F2FP.F16.E4M3.UNPACK_B R6, R6.H1 ;  /* 0x00000006ff06723e */ /* 0x000fe400030006ff */
[-C--:B------:R-:W-:Y:S01]  /*df40*/  FMUL.FTZ R5, R34, R15.reuse ;  /* 0x0000000f22057220 */ /* 0x080fe20000410000 */
[C---:B------:R-:W-:Y:S01]  /*df50*/  FMUL.FTZ R27, R26.reuse, R15 ;  /* 0x0000000f1a1b7220 */ /* 0x040fe20000410000 */
[-C--:B------:R-:W-:Y:S02]  /*df60*/  F2FP.F16.E4M3.UNPACK_B R15, R7.reuse ;  /* 0x00000007ff0f723e */ /* 0x080fe400020006ff */
[-C--:B------:R-:W-:Y:S01]  /*df70*/  FFMA.FTZ R26, R26, R20.reuse, -R5 ;  /* 0x000000141a1a7223 */ /* 0x080fe20000010805 */
[----:B------:R-:W-:Y:S01]  /*df80*/  FFMA.FTZ R33, R34, R20, R27 ;  /* 0x0000001422217223 */ /* 0x000fe2000001001b */
[----:B------:R-:W-:Y:S01]  /*df90*/  HADD2.F32 R34, -RZ, R29.H0_H0 ;  /* 0x2000001dff227230 */ /* 0x000fe20000004100 */
[----:B------:R-:W-:Y:S01]  /*dfa0*/  F2FP.F16.E4M3.UNPACK_B R7, R7.H1 ;  /* 0x00000007ff07723e */ /* 0x000fe200030006ff */
[----:B------:R-:W-:-:S02]  /*dfb0*/  HADD2.F32 R5, -RZ, R4.H1_H1 ;  /* 0x30000004ff057230 */ /* 0x000fc40000004100 */
[----:B------:R-:W-:Y:S01]  /*dfc0*/  HADD2.F32 R20, -RZ, R28.H0_H0 ;  /* 0x2000001cff147230 */ /* 0x000fe20000004100 */
[----:B------:R-:W-:Y:S01]  /*dfd0*/  F2FP.F16.E4M3.UNPACK_B R28, R0.H1 ;  /* 0x00000000ff1c723e */ /* 0x000fe200030006ff */
[----:B------:R-:W-:Y:S02]  /*dfe0*/  HADD2.F32 R4, -RZ, R4.H0_H0 ;  /* 0x20000004ff047230 */ /* 0x000fe40000004100 */
[-C--:B------:R-:W-:Y:S01]  /*dff0*/  FMUL.FTZ R27, R34, R5.reuse ;  /* 0x00000005221b7220 */ /* 0x080fe20000410000 */
[----:B------:R-:W-:Y:S01]  /*e000*/  F2FP.SATFINITE.E4M3.F32.PACK_AB_MERGE_C R26, R33, R26, RZ ;  /* 0x0000001a211a723e */ /* 0x000fe200048070ff */
[C---:B------:R-:W-:Y:S01]  /*e010*/  FMUL.FTZ R29, R20.reuse, R5 ;  /* 0x00000005141d7220 */ /* 0x040fe20000410000 */
[--C-:B------:R-:W-:Y:S02]  /*e020*/  HADD2.F32 R5, -RZ, R24.reuse.H1_H1 ;  /* 0x30000018ff057230 */ /* 0x100fe40000004100 */
[----:B------:R-:W-:Y:S01]  /*e030*/  FFMA.FTZ R27, R20, R4, -R27 ;  /* 0x00000004141b7223 */ /* 0x000fe2000001081b */
[----:B------:R-:W-:-:S02]  /*e040*/  HADD2.F32 R24, -RZ, R24.H0_H0 ;  /* 0x20000018ff187230 */ /* 0x000fc40000004100 */
[----:B------:R-:W-:Y:S01]  /*e050*/  FFMA.FTZ R20, R34, R4, R29 ;  /* 0x0000000422147223 */ /* 0x000fe2000001001d */
[--C-:B------:R-:W-:Y:S02]  /*e060*/  HADD2.F32 R34, -RZ, R28.reuse.H1_H1 ;  /* 0x3000001cff227230 */ /* 0x100fe40000004100 */
[-C--:B------:R-:W-:Y:S01]  /*e070*/  FMUL.FTZ R29, R36, R5.reuse ;  /* 0x00000005241d7220 */ /* 0x080fe20000410000 */
[--C-:B------:R-:W-:Y:S02]  /*e080*/  HADD2.F32 R4, -RZ, R21.reuse.H1_H1 ;  /* 0x30000015ff047230 */ /* 0x100fe40000004100 */
[----:B------:R-:W-:Y:S02]  /*e090*/  HADD2.F32 R35, -RZ, R28.H0_H0 ;  /* 0x2000001cff237230 */ /* 0x000fe40000004100 */
[C---:B------:R-:W-:Y:S01]  /*e0a0*/  FMUL.FTZ R5, R34.reuse, R5 ;  /* 0x0000000522057220 */ /* 0x040fe20000410000 */
[----:B------:R-:W-:Y:S02]  /*e0b0*/  HADD2.F32 R21, -RZ, R21.H0_H0 ;  /* 0x20000015ff157230 */ /* 0x000fe40000004100 */
[----:B------:R-:W-:Y:S01]  /*e0c0*/  FFMA.FTZ R29, R34, R24, -R29 ;  /* 0x00000018221d7223 */ /* 0x000fe2000001081d */
[----:B------:R-:W-:Y:S01]  /*e0d0*/  FMUL.FTZ R28, R37, R4 ;  /* 0x00000004251c7220 */ /* 0x000fe20000410000 */
[----:B------:R-:W-:Y:S01]  /*e0e0*/  FFMA.FTZ R24, R36, R24, R5 ;  /* 0x0000001824187223 */ /* 0x000fe20000010005 */
[----:B------:R-:W-:Y:S01]  /*e0f0*/  F2FP.F16.E4M3.UNPACK_B R34, R8 ;  /* 0x00000008ff22723e */ /* 0x000fe200020006ff */
[----:B------:R-:W-:Y:S01]  /*e100*/  FMUL.FTZ R4, R35, R4 ;  /* 0x0000000423047220 */ /* 0x000fe20000410000 */
[----:B------:R-:W-:-:S02]  /*e110*/  HADD2.F32 R5, -RZ, R6.H1_H1 ;  /* 0x30000006ff057230 */ /* 0x000fc40000004100 */
[-C--:B------:R-:W-:Y:S01]  /*e120*/  FFMA.FTZ R28, R35, R21.reuse, -R28 ;  /* 0x00000015231c7223 */ /* 0x080fe2000001081c */
[----:B------:R-:W-:Y:S02]  /*e130*/  HADD2.F32 R6, -RZ, R6.H0_H0 ;  /* 0x20000006ff067230 */ /* 0x000fe40000004100 */
[----:B------:R-:W-:Y:S01]  /*e140*/  FFMA.FTZ R21, R37, R21, R4 ;  /* 0x0000001525157223 */ /* 0x000fe20000010004 */
[--C-:B------:R-:W-:Y:S02]  /*e150*/  HADD2.F32 R36, -RZ, R34.reuse.H1_H1 ;  /* 0x30000022ff247230 */ /* 0x100fe40000004100 */
[-C--:B------:R-:W-:Y:S01]  /*e160*/  FMUL.FTZ R35, R40, R5.reuse ;  /* 0x0000000528237220 */ /* 0x080fe20000410000 */
[--C-:B------:R-:W-:Y:S02]  /*e170*/  HADD2.F32 R4, -RZ, R25.reuse.H1_H1 ;  /* 0x30000019ff047230 */ /* 0x100fe40000004100 */
[----:B------:R-:W-:Y:S02]  /*e180*/  HADD2.F32 R37, -RZ, R34.H0_H0 ;  /* 0x20000022ff257230 */ /* 0x000fe40000004100 */
[----:B------:R-:W-:Y:S01]  /*e190*/  FMUL.FTZ R5, R36, R5 ;  /* 0x0000000524057220 */ /* 0x000fe20000410000 */
[----:B------:R-:W-:-:S02]  /*e1a0*/  HADD2.F32 R25, -RZ, R25.H0_H0 ;  /* 0x20000019ff197230 */ /* 0x000fc40000004100 */
[----:B------:R-:W-:Y:S01]  /*e1b0*/  FFMA.FTZ R35, R36, R6, -R35 ;  /* 0x0000000624237223 */ /* 0x000fe20000010823 */
[----:B------:R-:W-:Y:S01]  /*e1c0*/  FMUL.FTZ R34, R39, R4 ;  /* 0x0000000427227220 */ /* 0x000fe20000410000 */
[----:B------:R-:W-:Y:S01]  /*e1d0*/  F2FP.F16.E4M3.UNPACK_B R36, R8.H1 ;  /* 0x00000008ff24723e */ /* 0x000fe200030006ff */
[C---:B------:R-:W-:Y:S01]  /*e1e0*/  FMUL.FTZ R4, R37.reuse, R4 ;  /* 0x0000000425047220 */ /* 0x040fe20000410000 */
[----:B------:R-:W-:Y:S01]  /*e1f0*/  FFMA.FTZ R6, R40, R6, R5 ;  /* 0x0000000628067223 */ /* 0x000fe20000010005 */
[-C--:B------:R-:W-:Y:S01]  /*e200*/  FFMA.FTZ R34, R37, R25.reuse, -R34 ;  /* 0x0000001925227223 */ /* 0x080fe20000010822 */
[----:B------:R-:W-:Y:S02]  /*e210*/  HADD2.F32 R5, -RZ, R7.H1_H1 ;  /* 0x30000007ff057230 */ /* 0x000fe40000004100 */
[----:B------:R-:W-:Y:S01]  /*e220*/  FFMA.FTZ R25, R39, R25, R4 ;  /* 0x0000001927197223 */ /* 0x000fe20000010004 */
[----:B------:R-:W-:Y:S01]  /*e230*/  HADD2.F32 R39, -RZ, R36.H1_H1 ;  /* 0x30000024ff277230 */ /* 0x000fe20000004100 */
[----:B------:R-:W-:Y:S01]  /*e240*/  F2FP.SATFINITE.E4M3.F32.PACK_AB_MERGE_C R6, R6, R35, RZ ;  /* 0x000000230606723e */ /* 0x000fe200048070ff */
[----:B------:R-:W-:-:S02]  /*e250*/  HADD2.F32 R4, -RZ, R15.H1_H1 ;  /* 0x3000000fff047230 */ /* 0x000fc40000004100 */
[-C--:B------:R-:W-:Y:S01]  /*e260*/  FMUL.FTZ R38, R43, R5.reuse ;  /* 0x000000052b267220 */ /* 0x080fe20000410000 */
[----:B------:R-:W-:Y:S02]  /*e270*/  HADD2.F32 R7, -RZ, R7.H0_H0 ;  /* 0x20000007ff077230 */ /* 0x000fe40000004100 */
[----:B------:R-:W-:Y:S01]  /*e280*/  FMUL.FTZ R40, R39, R5 ;  /* 0x0000000527287220 */ /* 0x000fe20000410000 */
[----:B------:R-:W-:Y:S02]  /*e290*/  HADD2.F32 R37, -RZ, R36.H0_H0 ;  /* 0x20000024ff257230 */ /* 0x000fe40000004100 */
[-C--:B------:R-:W-:Y:S01]  /*e2a0*/  FMUL.FTZ R36, R41, R4.reuse ;  /* 0x0000000429247220 */ /* 0x080fe20000410000 */
[----:B------:R-:W-:Y:S02]  /*e2b0*/  HADD2.F32 R15, -RZ, R15.H0_H0 ;  /* 0x2000000fff0f7230 */ /* 0x000fe40000004100 */
[-C--:B------:R-:W-:Y:S01]  /*e2c0*/  FFMA.FTZ R38, R39, R7.reuse, -R38 ;  /* 0x0000000727267223 */ /* 0x080fe20000010826 */
[----:B------:R-:W-:Y:S01]  /*e2d0*/  FFMA.FTZ R7, R43, R7, R40 ;  /* 0x000000072b077223 */ /* 0x000fe20000010028 */
[C---:B------:R-:W-:Y:S01]  /*e2e0*/  FMUL.FTZ R4, R37.reuse, R4 ;  /* 0x0000000425047220 */ /* 0x040fe20000410000 */
[----:B------:R-:W-:Y:S01]  /*e2f0*/  F2FP.SATFINITE.E4M3.F32.PACK_AB_MERGE_C R5, R24, R29, RZ ;  /* 0x0000001d1805723e */ /* 0x000fe200048070ff */
[-C--:B------:R-:W-:Y:S01]  /*e300*/  FFMA.FTZ R36, R37, R15.reuse, -R36 ;  /* 0x0000000f25247223 */ /* 0x080fe20000010824 */
[----:B------:R-:W-:Y:S01]  /*e310*/  F2FP.SATFINITE.E4M3.F32.PACK_AB_MERGE_C R6, R25, R34, R6 ;  /* 0x000000221906723e */ /* 0x000fe20004807006 */
[----:B------:R-:W-:Y:S01]  /*e320*/  FFMA.FTZ R15, R41, R15, R4 ;  /* 0x0000000f290f7223 */ /* 0x000fe20000010004 */
[----:B------:R-:W-:-:S02]  /*e330*/  F2FP.SATFINITE.E4M3.F32.PACK_AB_MERGE_C R7, R7, R38, RZ ;  /* 0x000000260707723e */ /* 0x000fc400048070ff */
[----:B------:R-:W-:Y:S02]  /*e340*/  F2FP.SATFINITE.E4M3.F32.PACK_AB_MERGE_C R4, R20, R27, R26 ;  /* 0x0000001b1404723e */ /* 0x000fe4000480701a */
[----:B------:R-:W-:Y:S02]  /*e350*/  F2FP.SATFINITE.E4M3.F32.PACK_AB_MERGE_C R5, R21, R28, R5 ;  /* 0x0000001c1505723e */ /* 0x000fe40004807005 */
[----:B------:R-:W-:-:S05]  /*e360*/  F2FP.SATFINITE.E4M3.F32.PACK_AB_MERGE_C R7, R15, R36, R7 ;  /* 0x000000240f07723e */ /* 0x000fca0004807007 */
[----:B------:R0:W-:Y:S02]  /*e370*/  STS.128 [R42+0x21400], R4 ;  /* 0x021400042a007388 */ /* 0x0001e40000000c00 */
.L_x_409:
[----:B------:R-:W-:Y:S05]  /*e380*/  BSYNC B2 ;  /* 0x0000000000027941 */ /* 0x000fea0003800000 */
.L_x_408:
[----:B------:R-:W-:Y:S05]  /*e390*/  @P1 BRA `(.L_x_407) ;  /* 0x0000000400681947 */ /* 0x000fea0003800000 */
[----:B0----5:R-:W0:Y:S01]  /*e3a0*/  LDS.128 R4, [R42+0x25400] ;  /* 0x025400002a047984 */ /* 0x021e220000000c00 */
        /* <DEDUP_REMOVED lines=89> */
.L_x_407:
[----:B------:R-:W-:Y:S05]  /*e940*/  BSYNC B1 ;  /* 0x0000000000017941 */ /* 0x000fea0003800000 */
.L_x_406:
[----:B------:R-:W-:Y:S01]  /*e950*/  ISETP.GE.AND P0, PT, R233, R3, PT ;  /* 0x00000003e900720c */ /* 0x000fe20003f06270 */
[----:B------:R-:W-:-:S12]  /*e960*/  BSSY B1, `(.L_x_410) ;  /* 0x00000be000017945 */ /* 0x000fd80003800000 */
[----:B------:R-:W-:Y:S05]  /*e970*/  @P0 BRA `(.L_x_411) ;  /* 0x0000000800f00947 */ /* 0x000fea0003800000 */
[----:B0---45:R0:W5:Y:S01]  /*e980*/  LDL R42, [R1+0x24] ;  /* 0x00002400012a7983 */ /* 0x0311620000100800 */
[----:B------:R-:W4:Y:S01]  /*e990*/  LDC R5, c[0x0][0x3d4] ;  /* 0x0000f500ff057b82 */ /* 0x000f220000000800 */
[----:B------:R-:W-:Y:S01]  /*e9a0*/  BSSY B2, `(.L_x_412) ;  /* 0x000005e000027945 */ /* 0x000fe20003800000 */
[-C--:B----4-:R-:W-:Y:S02]  /*e9b0*/  ISETP.GE.AND P0, PT, R18, R5.reuse, PT ;  /* 0x000000051200720c */ /* 0x090fe40003f06270 */
[----:B------:R-:W-:-:S11]  /*e9c0*/  ISETP.GE.AND P1, PT, R236, R5, PT ;  /* 0x00000005ec00720c */ /* 0x000fd60003f26270 */
[----:B0-----:R-:W-:Y:S05]  /*e9d0*/  @P0 BRA `(.L_x_413) ;  /* 0x0000000400680947 */ /* 0x001fea0003800000 */
        /* <DEDUP_REMOVED lines=90> */
.L_x_413:
[----:B------:R-:W-:Y:S05]  /*ef80*/  BSYNC B2 ;  /* 0x0000000000027941 */ /* 0x000fea0003800000 */
.L_x_412:
        /* <DEDUP_REMOVED lines=91> */
.L_x_411:
[----:B------:R-:W-:Y:S05]  /*f540*/  BSYNC B1 ;  /* 0x0000000000017941 */ /* 0x000fea0003800000 */
.L_x_410:
[----:B------:R-:W-:-:S13]  /*f550*/  ISETP.GE.AND P0, PT, R235, R3, PT ;  /* 0x00000003eb00720c */ /* 0x000fda0003f06270 */
[----:B------:R-:W-:Y:S05]  /*f560*/  @P0 BRA `(.L_x_414) ;  /* 0x0000004000b00947 */ /* 0x000fea0003800000 */
[----:B------:R0:W5:Y:S01]  /*f570*/  LDL R40, [R1+0x24] ;  /* 0x0000240001287983 */ /* 0x0001620000100800 */
[----:B------:R-:W1:Y:S01]  /*f580*/  LDC R3, c[0x0][0x3d4] ;  /* 0x0000f500ff037b82 */ /* 0x000e620000000800 */
[----:B------:R-:W-:Y:S01]  /*f590*/  BSSY B1, `(.L_x_415) ;  /* 0x000005e000017945 */ /* 0x000fe20003800000 */
[-C--:B-1----:R-:W-:Y:S02]  /*f5a0*/  ISETP.GE.AND P0, PT, R18, R3.reuse, PT ;  /* 0x000000031200720c */ /* 0x082fe40003f06270 */
[----:B------:R-:W-:-:S11]  /*f5b0*/  ISETP.GE.AND P1, PT, R236, R3, PT ;  /* 0x00000003ec00720c */ /* 0x000fd60003f26270 */
[----:B0-----:R-:W-:Y:S05]  /*f5c0*/  @P0 BRA `(.L_x_416) ;  /* 0x0000000400680947 */ /* 0x001fea0003800000 */
[----:B----45:R-:W0:Y:S01]  /*f5d0*/  LDS.128 R4, [R40+0x23400] ;  /* 0x0234000028047984 */ /* 0x030e220000000c00 */
[-C--:B------:R-:W-:Y:S02]  /*f5e0*/  F2FP.F16.E4M3.UNPACK_B R29, R11.reuse ;  /* 0x0000000bff1d723e */ /* 0x080fe400020006ff */
[----:B--23--:R-:W-:Y:S02]  /*f5f0*/  F2FP.F16.E4M3.UNPACK_B R27, R0 ;  /* 0x00000000ff1b723e */ /* 0x00cfe400020006ff */
[-C--:B------:R-:W-:Y:S01]  /*f600*/  F2FP.F16.E4M3.UNPACK_B R35, R12.reuse ;  /* 0x0000000cff23723e */ /* 0x080fe200020006ff */
[----:B------:R-:W-:Y:S01]  /*f610*/  HADD2.F32 R33, -RZ, R29.H1_H1 ;  /* 0x3000001dff217230 */ /* 0x000fe20000004100 */
[----:B------:R-:W-:Y:S01]  /*f620*/  F2FP.F16.E4M3.UNPACK_B R12, R12.H1 ;  /* 0x0000000cff0c723e */ /* 0x000fe200030006ff */
[----:B------:R-:W-:Y:S02]  /*f630*/  HADD2.F32 R25, -RZ, R27.H1_H1 ;  /* 0x3000001bff197230 */ /* 0x000fe40000004100 */
[----:B------:R-:W-:Y:S01]  /*f640*/  HADD2.F32 R34, -RZ, R29.H0_H0 ;  /* 0x2000001dff227230 */ /* 0x000fe20000004100 */
[----:B------:R-:W-:-:S05]  /*f650*/  F2FP.F16.E4M3.UNPACK_B R29, R11.H1 ;  /* 0x0000000bff1d723e */ /* 0x000fca00030006ff */
[----:B------:R-:W-:Y:S01]  /*f660*/  HADD2.F32 R38, -RZ, R29.H0_H0 ;  /* 0x2000001dff267230 */ /* 0x000fe20000004100 */
[-C--:B0-----:R-:W-:Y:S02]  /*f670*/  F2FP.F16.E4M3.UNPACK_B R3, R4.reuse.H1 ;  /* 0x00000004ff03723e */ /* 0x081fe400030006ff */
[----:B------:R-:W-:Y:S02]  /*f680*/  F2FP.F16.E4M3.UNPACK_B R4, R4 ;  /* 0x00000004ff04723e */ /* 0x000fe400020006ff */
[-C--:B------:R-:W-:Y:S01]  /*f690*/  F2FP.F16.E4M3.UNPACK_B R20, R5.reuse ;  /* 0x00000005ff14723e */ /* 0x080fe200020006ff */
[--C-:B------:R-:W-:Y:S01]  /*f6a0*/  HADD2.F32 R15, -RZ, R3.reuse.H0_H0 ;  /* 0x20000003ff0f7230 */ /* 0x100fe20000004100 */
[----:B------:R-:W-:Y:S01]  /*f6b0*/  F2FP.F16.E4M3.UNPACK_B R5, R5.H1 ;  /* 0x00000005ff05723e */ /* 0x000fe200030006ff */
[----:B------:R-:W-:Y:S01]  /*f6c0*/  HADD2.F32 R3, -RZ, R3.H1_H1 ;  /* 0x30000003ff037230 */ /* 0x000fe20000004100 */
[-C--:B------:R-:W-:Y:S02]  /*f6d0*/  F2FP.F16.E4M3.UNPACK_B R21, R6.reuse ;  /* 0x00000006ff15723e */ /* 0x080fe400020006ff */
[----:B------:R-:W-:-:S02]  /*f6e0*/  F2FP.F16.E4M3.UNPACK_B R6, R6.H1 ;  /* 0x00000006ff06723e */ /* 0x000fc400030006ff */
[-C--:B------:R-:W-:Y:S01]  /*f6f0*/  FMUL.FTZ R26, R33, R3.reuse ;  /* 0x00000003211a7220 */ /* 0x080fe20000410000 */
[C---:B------:R-:W-:Y:S01]  /*f700*/  FMUL.FTZ R28, R25.reuse, R3 ;  /* 0x00000003191c7220 */ /* 0x040fe20000410000 */
[--C-:B------:R-:W-:Y:S01]  /*f710*/  HADD2.F32 R3, -RZ, R4.reuse.H1_H1 ;  /* 0x30000004ff037230 */ /* 0x100fe20000004100 */
[----:B------:R-:W-:Y:S01]  /*f720*/  F2FP.F16.E4M3.UNPACK_B R24, R7 ;  /* 0x00000007ff18723e */ /* 0x000fe200020006ff */
[-C--:B------:R-:W-:Y:S01]  /*f730*/  FFMA.FTZ R26, R25, R15.reuse, -R26 ;  /* 0x0000000f191a7223 */ /* 0x080fe2000001081a */
[----:B------:R-:W-:Y:S01]  /*f740*/  FFMA.FTZ R25, R33, R15, R28 ;  /* 0x0000000f21197223 */ /* 0x000fe2000001001c */
[----:B------:R-:W-:Y:S02]  /*f750*/  HADD2.F32 R28, -RZ, R27.H0_H0 ;  /* 0x2000001bff1c7230 */ /* 0x000fe40000004100 */
[----:B------:R-:W-:Y:S01]  /*f760*/  FMUL.FTZ R11, R34, R3 ;  /* 0x00000003220b7220 */ /* 0x000fe20000410000 */
[----:B------:R-:W-:Y:S01]  /*f770*/  HADD2.F32 R4, -RZ, R4.H0_H0 ;  /* 0x20000004ff047230 */ /* 0x000fe20000004100 */
[----:B------:R-:W-:Y:S01]  /*f780*/  F2FP.F16.E4M3.UNPACK_B R27, R0.H1 ;  /* 0x00000000ff1b723e */ /* 0x000fe200030006ff */
[----:B------:R-:W-:-:S02]  /*f790*/  HADD2.F32 R33, -RZ, R29.H1_H1 ;  /* 0x3000001dff217230 */ /* 0x000fc40000004100 */
[C---:B------:R-:W-:Y:S01]  /*f7a0*/  FMUL.FTZ R15, R28.reuse, R3 ;  /* 0x000000031c0f7220 */ /* 0x040fe20000410000 */
[----:B------:R-:W-:Y:S02]  /*f7b0*/  HADD2.F32 R3, -RZ, R5.H1_H1 ;  /* 0x30000005ff037230 */ /* 0x000fe40000004100 */
[-C--:B------:R-:W-:Y:S01]  /*f7c0*/  FFMA.FTZ R11, R28, R4.reuse, -R11 ;  /* 0x000000041c0b7223 */ /* 0x080fe2000001080b */
[----:B------:R-:W-:Y:S02]  /*f7d0*/  HADD2.F32 R0, -RZ, R20.H1_H1 ;  /* 0x30000014ff007230 */ /* 0x000fe40000004100 */
[----:B------:R-:W-:Y:S01]  /*f7e0*/  FFMA.FTZ R4, R34, R4, R15 ;  /* 0x0000000422047223 */ /* 0x000fe2000001000f */
[----:B------:R-:W-:Y:S02]  /*f7f0*/  HADD2.F32 R15, -RZ, R27.H1_H1 ;  /* 0x3000001bff0f7230 */ /* 0x000fe40000004100 */
[----:B------:R-:W-:Y:S01]  /*f800*/  FMUL.FTZ R28, R33, R3 ;  /* 0x00000003211c7220 */ /* 0x000fe20000410000 */
[----:B------:R-:W-:Y:S01]  /*f810*/  HADD2.F32 R5, -RZ, R5.H0_H0 ;  /* 0x20000005ff057230 */ /* 0x000fe20000004100 */
[----:B------:R-:W-:Y:S01]  /*f820*/  F2FP.F16.E4M3.UNPACK_B R29, R8 ;  /* 0x00000008ff1d723e */ /* 0x000fe200020006ff */
[----:B------:R-:W-:-:S02]  /*f830*/  HADD2.F32 R36, -RZ, R27.H0_H0 ;  /* 0x2000001bff247230 */ /* 0x000fc40000004100 */
[C---:B------:R-:W-:Y:S01]  /*f840*/  FMUL.FTZ R34, R15.reuse, R3 ;  /* 0x000000030f227220 */ /* 0x040fe20000410000 */
[----:B------:R-:W-:Y:S02]  /*f850*/  HADD2.F32 R20, -RZ, R20.H0_H0 ;  /* 0x20000014ff147230 */ /* 0x000fe40000004100 */
[-C--:B------:R-:W-:Y:S01]  /*f860*/  FMUL.FTZ R3, R38, R0.reuse ;  /* 0x0000000026037220 */ /* 0x080fe20000410000 */
[-C--:B------:R-:W-:Y:S01]  /*f870*/  FFMA.FTZ R28, R15, R5.reuse, -R28 ;  /* 0x000000050f1c7223 */ /* 0x080fe2000001081c */
[----:B------:R-:W-:Y:S01]  /*f880*/  FFMA.FTZ R27, R33, R5, R34 ;  /* 0x00000005211b7223 */ /* 0x000fe20000010022 */
[C---:B------:R-:W-:Y:S01]  /*f890*/  FMUL.FTZ R15, R36.reuse, R0 ;  /* 0x00000000240f7220 */ /* 0x040fe20000410000 */
[----:B------:R-:W-:Y:S01]  /*f8a0*/  FFMA.FTZ R5, R36, R20, -R3 ;  /* 0x0000001424057223 */ /* 0x000fe20000010803 */
[----:B------:R-:W-:Y:S01]  /*f8b0*/  HADD2.F32 R36, -RZ, R35.H1_H1 ;  /* 0x30000023ff247230 */ /* 0x000fe20000004100 */
[----:B------:R-:W-:Y:S01]  /*f8c0*/  F2FP.F16.E4M3.UNPACK_B R7, R7.H1 ;  /* 0x00000007ff07723e */ /* 0x000fe200030006ff */
[----:B------:R-:W-:-:S02]  /*f8d0*/  HADD2.F32 R3, -RZ, R6.H1_H1 ;  /* 0x30000006ff037230 */ /* 0x000fc40000004100 */
[----:B------:R-:W-:Y:S01]  /*f8e0*/  FFMA.FTZ R20, R38, R20, R15 ;  /* 0x0000001426147223 */ /* 0x000fe2000001000f */
[----:B------:R-:W-:Y:S01]  /*f8f0*/  HADD2.F32 R35, -RZ, R35.H0_H0 ;  /* 0x20000023ff237230 */ /* 0x000fe20000004100 */
[----:B------:R-:W-:Y:S01]  /*f900*/  F2FP.SATFINITE.E4M3.F32.PACK_AB_MERGE_C R25, R25, R26, RZ ;  /* 0x0000001a1919723e */ /* 0x000fe200048070ff */
[----:B------:R-:W-:Y:S02]  /*f910*/  HADD2.F32 R0, -RZ, R21.H1_H1 ;  /* 0x30000015ff007230 */ /* 0x000fe40000004100 */
[----:B------:R-:W-:Y:S01]  /*f920*/  FMUL.FTZ R15, R36, R3 ;  /* 0x00000003240f7220 */ /* 0x000fe20000410000 */
[--C-:B------:R-:W-:Y:S01]  /*f930*/  HADD2.F32 R34, -RZ, R29.reuse.H1_H1 ;  /* 0x3000001dff227230 */ /* 0x100fe20000004100 */
[----:B------:R-:W-:Y:S01]  /*f940*/  F2FP.SATFINITE.E4M3.F32.PACK_AB_MERGE_C R27, R27, R28, RZ ;  /* 0x0000001c1b1b723e */ /* 0x000fe200048070ff */
[----:B------:R-:W-:Y:S01]  /*f950*/  HADD2.F32 R33, -RZ, R29.H0_H0 ;  /* 0x2000001dff217230 */ /* 0x000fe20000004100 */
[----:B------:R-:W-:Y:S01]  /*f960*/  F2FP.F16.E4M3.UNPACK_B R29, R8.H1 ;  /* 0x00000008ff1d723e */ /* 0x000fe200030006ff */
[----:B------:R-:W-:-:S02]  /*f970*/  HADD2.F32 R6, -RZ, R6.H0_H0 ;  /* 0x20000006ff067230 */ /* 0x000fc40000004100 */
[-C--:B------:R-:W-:Y:S01]  /*f980*/  FMUL.FTZ R8, R35, R0.reuse ;  /* 0x0000000023087220 */ /* 0x080fe20000410000 */
[----:B------:R-:W-:Y:S02]  /*f990*/  HADD2.F32 R21, -RZ, R21.H0_H0 ;  /* 0x20000015ff157230 */ /* 0x000fe40000004100 */
[C---:B------:R-:W-:Y:S01]  /*f9a0*/  FMUL.FTZ R3, R34.reuse, R3 ;  /* 0x0000000322037220 */ /* 0x040fe20000410000 */
[C---:B------:R-:W-:Y:S01]  /*f9b0*/  FMUL.FTZ R0, R33.reuse, R0 ;  /* 0x0000000021007220 */ /* 0x040fe20000410000 */
[-C--:B------:R-:W-:Y:S01]  /*f9c0*/  FFMA.FTZ R15, R34, R6.reuse, -R15 ;  /* 0x00000006220f7223 */ /* 0x080fe2000001080f */
[--C-:B------:R-:W-:Y:S02]  /*f9d0*/  HADD2.F32 R38, -RZ, R12.reuse.H0_H0 ;  /* 0x2000000cff267230 */ /* 0x100fe40000004100 */
[-C--:B------:R-:W-:Y:S01]  /*f9e0*/  FFMA.FTZ R8, R33, R21.reuse, -R8 ;  /* 0x0000001521087223 */ /* 0x080fe20000010808 */
[----:B------:R-:W-:Y:S01]  /*f9f0*/  FFMA.FTZ R6, R36, R6, R3 ;  /* 0x0000000624067223 */ /* 0x000fe20000010003 */
[----:B------:R-:W-:Y:S01]  /*fa00*/  FFMA.FTZ R21, R35, R21, R0 ;  /* 0x0000001523157223 */ /* 0x000fe20000010000 */
[----:B------:R-:W-:Y:S01]  /*fa10*/  HADD2.F32 R35, -RZ, R12.H1_H1 ;  /* 0x3000000cff237230 */ /* 0x000fe20000004100 */
[----:B------:R-:W-:Y:S01]  /*fa20*/  F2FP.SATFINITE.E4M3.F32.PACK_AB_MERGE_C R4, R4, R11, R25 ;  /* 0x0000000b0404723e */ /* 0x000fe20004807019 */
[----:B------:R-:W-:Y:S01]  /*fa30*/  HADD2.F32 R3, -RZ, R7.H1_H1 ;  /* 0x30000007ff037230 */ /* 0x000fe20000004100 */
[----:B------:R-:W-:Y:S01]  /*fa40*/  F2FP.SATFINITE.E4M3.F32.PACK_AB_MERGE_C R6, R6, R15, RZ ;  /* 0x0000000f0606723e */ /* 0x000fe200048070ff */
[----:B------:R-:W-:Y:S01]  /*fa50*/  HADD2.F32 R33, -RZ, R29.H1_H1 ;  /* 0x3000001dff217230 */ /* 0x000fe20000004100 */
[----:B------:R-:W-:Y:S01]  /*fa60*/  F2FP.SATFINITE.E4M3.F32.PACK_AB_MERGE_C R5, R20, R5, R27 ;  /* 0x000000051405723e */ /* 0x000fe2000480701b */
[----:B------:R-:W-:-:S02]  /*fa70*/  HADD2.F32 R0, -RZ, R24.H1_H1 ;  /* 0x30000018ff007230 */ /* 0x000fc40000004100 */
[-C--:B------:R-:W-:Y:S01]  /*fa80*/  FMUL.FTZ R12, R35, R3.reuse ;  /* 0x00000003230c7220 */ /* 0x080fe20000410000 */
[----:B------:R-:W-:Y:S02]  /*fa90*/  HADD2.F32 R7, -RZ, R7.H0_H0 ;  /* 0x20000007ff077230 */ /* 0x000fe40000004100 */
[C---:B------:R-:W-:Y:S01]  /*faa0*/  FMUL.FTZ R34, R33.reuse, R3 ;  /* 0x0000000321227220 */ /* 0x040fe20000410000 */
[----:B------:R-:W-:Y:S02]  /*fab0*/  HADD2.F32 R36, -RZ, R29.H0_H0 ;  /* 0x2000001dff247230 */ /* 0x000fe40000004100 */
[-C--:B------:R-:W-:Y:S01]  /*fac0*/  FMUL.FTZ R3, R38, R0.reuse ;  /* 0x0000000026037220 */ /* 0x080fe20000410000 */
[----:B------:R-:W-:Y:S02]  /*fad0*/  HADD2.F32 R24, -RZ, R24.H0_H0 ;  /* 0x20000018ff187230 */ /* 0x000fe40000004100 */
[-C--:B------:R-:W-:Y:S01]  /*fae0*/  FFMA.FTZ R12, R33, R7.reuse, -R12 ;  /* 0x00000007210c7223 */ /* 0x080fe2000001080c */
[----:B------:R-:W-:Y:S01]  /*faf0*/  FFMA.FTZ R7, R35, R7, R34 ;  /* 0x0000000723077223 */ /* 0x000fe20000010022 */
[C---:B------:R-:W-:Y:S01]  /*fb00*/  FMUL.FTZ R29, R36.reuse, R0 ;  /* 0x00000000241d7220 */ /* 0x040fe20000410000 */
[----:B------:R-:W-:Y:S01]  /*fb10*/  F2FP.SATFINITE.E4M3.F32.PACK_AB_MERGE_C R6, R21, R8, R6 ;  /* 0x000000081506723e */ /* 0x000fe20004807006 */
[----:B------:R-:W-:-:S02]  /*fb20*/  FFMA.FTZ R3, R36, R24, -R3 ;  /* 0x0000001824037223 */ /* 0x000fc40000010803 */
[----:B------:R-:W-:Y:S01]  /*fb30*/  FFMA.FTZ R24, R38, R24, R29 ;  /* 0x0000001826187223 */ /* 0x000fe2000001001d */
[----:B------:R-:W-:-:S04]  /*fb40*/  F2FP.SATFINITE.E4M3.F32.PACK_AB_MERGE_C R7, R7, R12, RZ ;  /* 0x0000000c0707723e */ /* 0x000fc800048070ff */
[----:B------:R-:W-:-:S05]  /*fb50*/  F2FP.SATFINITE.E4M3.F32.PACK_AB_MERGE_C R7, R24, R3, R7 ;  /* 0x000000031807723e */ /* 0x000fca0004807007 */
[----:B------:R0:W-:Y:S02]  /*fb60*/  STS.128 [R40+0x23400], R4 ;  /* 0x0234000428007388 */ /* 0x0001e40000000c00 */
.L_x_416:
[----:B------:R-:W-:Y:S05]  /*fb70*/  BSYNC B1 ;  /* 0x0000000000017941 */ /* 0x000fea0003800000 */
.L_x_415:
[----:B------:R-:W-:Y:S05]  /*fb80*/  @P1 BRA `(.L_x_414) ;  /* 0x0000003c00281947 */ /* 0x000fea0003800000 */
[----:B-----5:R-:W1:Y:S01]  /*fb90*/  LDS.128 R36, [R40+0x27400] ;  /* 0x0274000028247984 */ /* 0x020e620000000c00 */
[----:B------:R-:W-:Y:S02]  /*fba0*/  F2FP.F16.E4M3.UNPACK_B R21, R9 ;  /* 0x00000009ff15723e */ /* 0x000fe400020006ff */
[----:B--23--:R-:W-:Y:S02]  /*fbb0*/  F2FP.F16.E4M3.UNPACK_B R24, R13 ;  /* 0x0000000dff18723e */ /* 0x00cfe400020006ff */
[-C--:B------:R-:W-:Y:S01]  /*fbc0*/  F2FP.F16.E4M3.UNPACK_B R28, R14.reuse ;  /* 0x0000000eff1c723e */ /* 0x080fe200020006ff */
[----:B------:R-:W-:Y:S01]  /*fbd0*/  HADD2.F32 R15, -RZ, R21.H1_H1 ;  /* 0x30000015ff0f7230 */ /* 0x000fe20000004100 */
[----:B------:R-:W-:Y:S01]  /*fbe0*/  F2FP.F16.E4M3.UNPACK_B R14, R14.H1 ;  /* 0x0000000eff0e723e */ /* 0x000fe200030006ff */
[--C-:B------:R-:W-:Y:S02]  /*fbf0*/  HADD2.F32 R25, -RZ, R24.reuse.H1_H1 ;  /* 0x30000018ff197230 */ /* 0x100fe40000004100 */
[----:B------:R-:W-:-:S02]  /*fc00*/  HADD2.F32 R24, -RZ, R24.H0_H0 ;  /* 0x20000018ff187230 */ /* 0x000fc40000004100 */
[--C-:B------:R-:W-:Y:S02]  /*fc10*/  HADD2.F32 R34, -RZ, R28.reuse.H1_H1 ;  /* 0x3000001cff227230 */ /* 0x100fe40000004100 */
[----:B------:R-:W-:Y:S01]  /*fc20*/  HADD2.F32 R29, -RZ, R28.H0_H0 ;  /* 0x2000001cff1d7230 */ /* 0x000fe20000004100 */
[----:B-1----:R-:W-:Y:S02]  /*fc30*/  F2FP.F16.E4M3.UNPACK_B R0, R36.H1 ;  /* 0x00000024ff00723e */ /* 0x002fe400030006ff */
[-C--:B0---4-:R-:W-:Y:S02]  /*fc40*/  F2FP.F16.E4M3.UNPACK_B R6, R37.reuse.H1 ;  /* 0x00000025ff06723e */ /* 0x091fe400030006ff */
[----:B------:R-:W-:Y:S01]  /*fc50*/  F2FP.F16.E4M3.UNPACK_B R5, R37 ;  /* 0x00000025ff05723e */ /* 0x000fe200020006ff */
[--C-:B------:R-:W-:Y:S01]  /*fc60*/  HADD2.F32 R4, -RZ, R0.reuse.H1_H1 ;  /* 0x30000000ff047230 */ /* 0x100fe20000004100 */
[----:B------:R-:W-:Y:S01]  /*fc70*/  F2FP.F16.E4M3.UNPACK_B R7, R38 ;  /* 0x00000026ff07723e */ /* 0x000fe200020006ff */
[----:B------:R-:W-:Y:S01]  /*fc80*/  HADD2.F32 R3, -RZ, R0.H0_H0 ;  /* 0x20000000ff037230 */ /* 0x000fe20000004100 */
[----:B------:R-:W-:-:S02]  /*fc90*/  F2FP.F16.E4M3.UNPACK_B R0, R36 ;  /* 0x00000024ff00723e */ /* 0x000fc400020006ff */
[-C--:B------:R-:W-:Y:S01]  /*fca0*/  FMUL.FTZ R12, R25, R4.reuse ;  /* 0x00000004190c7220 */ /* 0x080fe20000410000 */
[C---:B------:R-:W-:Y:S01]  /*fcb0*/  FMUL.FTZ R20, R15.reuse, R4 ;  /* 0x000000040f147220 */ /* 0x040fe20000410000 */
[----:B------:R-:W-:Y:S02]  /*fcc0*/  F2FP.F16.E4M3.UNPACK_B R8, R38.H1 ;  /* 0x00000026ff08723e */ /* 0x000fe400030006ff */
[-C--:B------:R-:W-:Y:S01]  /*fcd0*/  FFMA.FTZ R15, R15, R3.reuse, -R12 ;  /* 0x000000030f0f7223 */ /* 0x080fe2000001080c */
[----:B------:R-:W-:Y:S01]  /*fce0*/  FFMA.FTZ R20, R25, R3, R20 ;  /* 0x0000000319147223 */ /* 0x000fe20000010014 */
[--C-:B------:R-:W-:Y:S01]  /*fcf0*/  HADD2.F32 R3, -RZ, R0.reuse.H1_H1 ;  /* 0x30000000ff037230 */ /* 0x100fe20000004100 */
[----:B------:R-:W-:Y:S01]  /*fd00*/  F2FP.F16.E4M3.UNPACK_B R25, R13.H1 ;  /* 0x0000000dff19723e */ /* 0x000fe200030006ff */
[----:B------:R-:W-:Y:S01]  /*fd10*/  HADD2.F32 R12, -RZ, R21.H0_H0 ;  /* 0x20000015ff0c7230 */ /* 0x000fe20000004100 */
[----:B------:R-:W-:Y:S01]  /*fd20*/  F2FP.F16.E4M3.UNPACK_B R21, R9.H1 ;  /* 0x00000009ff15723e */ /* 0x000fe200030006ff */
[----:B------:R-:W-:-:S02]  /*fd30*/  HADD2.F32 R0, -RZ, R0.H0_H0 ;  /* 0x20000000ff007230 */ /* 0x000fc40000004100 */
[-C--:B------:R-:W-:Y:S01]  /*fd40*/  FMUL.FTZ R9, R24, R3.reuse ;  /* 0x0000000318097220 */ /* 0x080fe20000410000 */
[----:B------:R-:W-:Y:S02]  /*fd50*/  HADD2.F32 R26, -RZ, R25.H1_H1 ;  /* 0x30000019ff1a7230 */ /* 0x000fe40000004100 */
[C---:B------:R-:W-:Y:S01]  /*fd60*/  FMUL.FTZ R13, R12.reuse, R3 ;  /* 0x000000030c0d7220 */ /* 0x040fe20000410000 */
[--C-:B------:R-:W-:Y:S02]  /*fd70*/  HADD2.F32 R3, -RZ, R6.reuse.H1_H1 ;  /* 0x30000006ff037230 */ /* 0x100fe40000004100 */
[-C--:B------:R-:W-:Y:S01]  /*fd80*/  FFMA.FTZ R9, R12, R0.reuse, -R9 ;  /* 0x000000000c097223 */ /* 0x080fe20000010809 */
[----:B------:R-:W-:Y:S02]  /*fd90*/  HADD2.F32 R6, -RZ, R6.H0_H0 ;  /* 0x20000006ff067230 */ /* 0x000fe40000004100 */
[----:B------:R-:W-:Y:S01]  /*fda0*/  FFMA.FTZ R12, R24, R0, R13 ;  /* 0x00000000180c7223 */ /* 0x000fe2000001000d */
[----:B------:R-:W-:-:S02]  /*fdb0*/  HADD2.F32 R24, -RZ, R21.H1_H1 ;  /* 0x30000015ff187230 */ /* 0x000fc40000004100 */
[-C--:B------:R-:W-:Y:S01]  /*fdc0*/  FMUL.FTZ R13, R26, R3.reuse ;  /* 0x000000031a0d7220 */ /* 0x080fe20000410000 */
[----:B------:R-:W-:Y:S01]  /*fdd0*/  HADD2.F32 R27, -RZ, R25.H0_H0 ;  /* 0x20000019ff1b7230 */ /* 0x000fe20000004100 */
[----:B------:R-:W-:Y:S01]  /*fde0*/  F2FP.F16.E4M3.UNPACK_B R25, R10 ;  /* 0x0000000aff19723e */ /* 0x000fe200020006ff */
[----:B------:R-:W-:Y:S02]  /*fdf0*/  HADD2.F32 R0, -RZ, R5.H1_H1 ;  /* 0x30000005ff007230 */ /* 0x000fe40000004100 */
[C---:B------:R-:W-:Y:S01]  /*fe00*/  FMUL.FTZ R3, R24.reuse, R3 ;  /* 0x0000000318037220 */ /* 0x040fe20000410000 */
[----:B------:R-:W-:Y:S02]  /*fe10*/  HADD2.F32 R21, -RZ, R21.H0_H0 ;  /* 0x20000015ff157230 */ /* 0x000fe40000004100 */
[----:B------:R-:W-:Y:S01]  /*fe20*/  FFMA.FTZ R13, R24, R6, -R13 ;  /* 0x00000006180d7223 */ /* 0x000fe2000001080d */
[----:B------:R-:W-:Y:S02]  /*fe30*/  HADD2.F32 R5, -RZ, R5.H0_H0 ;  /* 0x20000005ff057230 */ /* 0x000fe40000004100 */
[----:B------:R-:W-:Y:S01]  /*fe40*/  FMUL.FTZ R24, R27, R0 ;  /* 0x000000001b187220 */ /* 0x000fe20000410000 */
[----:B------:R-:W-:Y:S01]  /*fe50*/  FFMA.FTZ R6, R26, R6, R3 ;  /* 0x000000061a067223 */ /* 0x000fe20000010003 */
[----:B------:R-:W-:Y:S01]  /*fe60*/  FMUL.FTZ R0, R21, R0 ;  /* 0x0000000015007220 */ /* 0x000fe20000410000 */
[----:B------:R-:W-:-:S02]  /*fe70*/  HADD2.F32 R3, -RZ, R8.H1_H1 ;  /* 0x30000008ff037230 */ /* 0x000fc40000004100 */
[-C--:B------:R-:W-:Y:S01]  /*fe80*/  FFMA.FTZ R24, R21, R5.reuse, -R24 ;  /* 0x0000000515187223 */ /* 0x080fe20000010818 */
[----:B------:R-:W-:Y:S02]  /*fe90*/  HADD2.F32 R26, -RZ, R25.H1_H1 ;  /* 0x30000019ff1a7230 */ /* 0x000fe40000004100 */
[----:B------:R-:W-:Y:S01]  /*fea0*/  FFMA.FTZ R5, R27, R5, R0 ;  /* 0x000000051b057223 */ /* 0x000fe20000010000 */
[----:B------:R-:W-:Y:S02]  /*feb0*/  HADD2.F32 R0, -RZ, R7.H1_H1 ;  /* 0x30000007ff007230 */ /* 0x000fe40000004100 */
[----:B------:R-:W-:Y:S01]  /*fec0*/  FMUL.FTZ R21, R34, R3 ;  /* 0x0000000322157220 */ /* 0x000fe20000410000 */
[----:B------:R-:W-:Y:S01]  /*fed0*/  HADD2.F32 R27, -RZ, R25.H0_H0 ;  /* 0x20000019ff1b7230 */ /* 0x000fe20000004100 */
[----:B------:R-:W-:Y:S01]  /*fee0*/  F2FP.F16.E4M3.UNPACK_B R25, R10.H1 ;  /* 0x0000000aff19723e */ /* 0x000fe200030006ff */
[----:B------:R-:W-:Y:S02]  /*fef0*/  HADD2.F32 R8, -RZ, R8.H0_H0 ;  /* 0x20000008ff087230 */ /* 0x000fe40000004100 */
[-C--:B------:R-:W-:Y:S01]  /*ff00*/  FMUL.FTZ R10, R29, R0.reuse ;  /* 0x000000001d0a7220 */ /* 0x080fe20000410000 */
[----:B------:R-:W-:Y:S01]  /*ff10*/  HADD2.F32 R7, -RZ, R7.H0_H0 ;  /* 0x20000007ff077230 */ /* 0x000fe20000004100 */
[----:B------:R-:W-:Y:S01]  /*ff20*/  F2FP.F16.E4M3.UNPACK_B R11, R39.H1 ;  /* 0x00000027ff0b723e */ /* 0x000fe200030006ff */
[C---:B------:R-:W-:Y:S01]  /*ff30*/  FMUL.FTZ R3, R26.reuse, R3 ;  /* 0x000000031a037220 */ /* 0x040fe20000410000 */
[C---:B------:R-:W-:Y:S01]  /*ff40*/  FMUL.FTZ R0, R27.reuse, R0 ;  /* 0x000000001b007220 */ /* 0x040fe20000410000 */
[-C--:B------:R-:W-:Y:S01]  /*ff50*/  FFMA.FTZ R21, R26, R8.reuse, -R21 ;  /* 0x000000081a157223 */ /* 0x080fe20000010815 */
[----:B------:R-:W-:Y:S01]  /*ff60*/  FFMA.FTZ R10, R27, R7, -R10 ;  /* 0x000000071b0a7223 */ /* 0x000fe2000001080a */
[----:B------:R-:W-:Y:S01]  /*ff70*/  F2FP.F16.E4M3.UNPACK_B R4, R39 ;  /* 0x00000027ff04723e */ /* 0x000fe200020006ff */
[----:B------:R-:W-:Y:S01]  /*ff80*/  FFMA.FTZ R8, R34, R8, R3 ;  /* 0x0000000822087223 */ /* 0x000fe20000010003 */
[----:B------:R-:W-:Y:S01]  /*ff90*/  FFMA.FTZ R7, R29, R7, R0 ;  /* 0x000000071d077223 */ /* 0x000fe20000010000 */
[--C-:B------:R-:W-:Y:S01]  /*ffa0*/  HADD2.F32 R29, -RZ, R14.reuse.H1_H1 ;  /* 0x3000000eff1d7230 */ /* 0x100fe20000004100 */
[----:B------:R-:W-:Y:S01]  /*ffb0*/  F2FP.SATFINITE.E4M3.F32.PACK_AB_MERGE_C R15, R20, R15, RZ ;  /* 0x0000000f140f723e */ /* 0x000fe200048070ff */
[----:B------:R-:W-:Y:S01]  /*ffc0*/  HADD2.F32 R3, -RZ, R11.H1_H1 ;  /* 0x3000000bff037230 */ /* 0x000fe20000004100 */
[----:B------:R-:W-:Y:S01]  /*ffd0*/  F2FP.SATFINITE.E4M3.F32.PACK_AB_MERGE_C R6, R6, R13, RZ ;  /* 0x0000000d0606723e */ /* 0x000fe200048070ff */
[----:B------:R-:W-:Y:S01]  /*ffe0*/  HADD2.F32 R27, -RZ, R25.H1_H1 ;  /* 0x30000019ff1b7230 */ /* 0x000fe20000004100 */
[----:B------:R-:W-:Y:S01]  /*fff0*/  F2FP.SATFINITE.E4M3.F32.PACK_AB_MERGE_C R21, R8, R21, RZ ;  /* 0x000000150815723e */ /* 0x000fe200048070ff */
[----:B------:R-:W-:-:S02]  /*10000*/  HADD2.F32 R34, -RZ, R14.H0_H0 ;  /* 0x2000000eff227230 */ /* 0x000fc40000004100 */
[-C--:B------:R-:W-:Y:S01]  /*10010*/  FMUL.FTZ R14, R29, R3.reuse ;  /* 0x000000031d0e7220 */ /* 0x080fe20000410000 */
[--C-:B------:R-:W-:Y:S02]  /*10020*/  HADD2.F32 R0, -RZ, R4.reuse.H1_H1 ;  /* 0x30000004ff007230 */ /* 0x100fe40000004100 */
[C---:B------:R-:W-:Y:S01]  /*10030*/  FMUL.FTZ R26, R27.reuse, R3 ;  /* 0x000000031b1a7220 */ /* 0x040fe20000410000 */
[----:B------:R-:W-:Y:S01]  /*10040*/  HADD2.F32 R11, -RZ, R11.H0_H0 ;  /* 0x2000000bff0b7230 */ /* 0x000fe20000004100 */
[----:B------:R-:W-:Y:S01]  /*10050*/  F2FP.SATFINITE.E4M3.F32.PACK_AB_MERGE_C R8, R12, R9, R15 ;  /* 0x000000090c08723e */ /* 0x000fe2000480700f */
[----:B------:R-:W-:Y:S02]  /*10060*/  HADD2.F32 R28, -RZ, R25.H0_H0 ;  /* 0x20000019ff1c7230 */ /* 0x000fe40000004100 */
[-C--:B------:R-:W-:Y:S01]  /*10070*/  FMUL.FTZ R3, R34, R0.reuse ;  /* 0x0000000022037220 */ /* 0x080fe20000410000 */
[----:B------:R-:W-:Y:S02]  /*10080*/  HADD2.F32 R4, -RZ, R4.H0_H0 ;  /* 0x20000004ff047230 */ /* 0x000fe40000004100 */
[-C--:B------:R-:W-:Y:S01]  /*10090*/  FFMA.FTZ R14, R27, R11.reuse, -R14 ;  /* 0x0000000b1b0e7223 */ /* 0x080fe2000001080e */
[----:B------:R-:W-:Y:S01]  /*100a0*/  FFMA.FTZ R11, R29, R11, R26 ;  /* 0x0000000b1d0b7223 */ /* 0x000fe2000001001a */
[C---:B------:R-:W-:Y:S01]  /*100b0*/  FMUL.FTZ R25, R28.reuse, R0 ;  /* 0x000000001c197220 */ /* 0x040fe20000410000 */
[----:B------:R-:W-:Y:S01]  /*100c0*/  F2FP.SATFINITE.E4M3.F32.PACK_AB_MERGE_C R9, R5, R24, R6 ;  /* 0x000000180509723e */ /* 0x000fe20004807006 */
[----:B------:R-:W-:Y:S01]  /*100d0*/  FFMA.FTZ R3, R28, R4, -R3 ;  /* 0x000000041c037223 */ /* 0x000fe20000010803 */
[----:B------:R-:W-:Y:S01]  /*100e0*/  F2FP.SATFINITE.E4M3.F32.PACK_AB_MERGE_C R10, R7, R10, R21 ;  /* 0x0000000a070a723e */ /* 0x000fe20004807015 */
[----:B------:R-:W-:Y:S01]  /*100f0*/  FFMA.FTZ R4, R34, R4, R25 ;  /* 0x0000000422047223 */ /* 0x000fe20000010019 */
[----:B------:R-:W-:-:S04]  /*10100*/  F2FP.SATFINITE.E4M3.F32.PACK_AB_MERGE_C R11, R11, R14, RZ ;  /* 0x0000000e0b0b723e */ /* 0x000fc800048070ff */
[----:B------:R-:W-:-:S05]  /*10110*/  F2FP.SATFINITE.E4M3.F32.PACK_AB_MERGE_C R11, R4, R3, R11 ;  /* 0x00000003040b723e */ /* 0x000fca000480700b */
[----:B------:R0:W-:Y:S01]  /*10120*/  STS.128 [R40+0x27400], R8 ;  /* 0x0274000828007388 */ /* 0x0001e20000000c00 */
[----:B------:R-:W-:Y:S05]  /*10130*/  BRA `(.L_x_414) ;  /* 0x0000003400bc7947 */ /* 0x000fea0003800000 */
.L_x_393:
[----:B------:R-:W0:Y:S01]  /*10140*/  LDC R21, c[0x0][0x3d4] ;  /* 0x0000f500ff157b82 */ /* 0x000e220000000800 */
[----:B------:R-:W-:Y:S02]  /*10150*/  ISETP.GE.AND P0, PT, R22, R3, PT ;  /* 0x000000031600720c */ /* 0x000fe40003f06270 */
[----:B------:R-:W-:Y:S02]  /*10160*/  CS2R R36, SRZ ;  /* 0x0000000000247805 */ /* 0x000fe4000001ff00 */
[----:B------:R-:W-:Y:S02]  /*10170*/  CS2R R38, SRZ ;  /* 0x0000000000267805 */ /* 0x000fe4000001ff00 */
[----:B------:R-:W-:Y:S02]  /*10180*/  CS2R R4, SRZ ;  /* 0x0000000000047805 */ /* 0x000fe4000001ff00 */
[----:B------:R-:W-:Y:S01]  /*10190*/  CS2R R6, SRZ ;  /* 0x0000000000067805 */ /* 0x000fe2000001ff00 */
[----:B------:R-:W-:Y:S01]  /*101a0*/  UMOV UR4, 0xffffffff ;  /* 0xffffffff00047882 */ /* 0x000fe20000000000 */
[----:B0-----:R-:W-:-:S13]  /*101b0*/  ISETP.GE.OR P0, PT, R16, R21, P0 ;  /* 0x000000151000720c */ /* 0x001fda0000706670 */
[----:B------:R0:W5:Y:S04]  /*101c0*/  @!P0 LDG.E.128 R36, desc[UR42][R34.64] ;  /* 0x0000002a22248981 */ /* 0x000168000c1e1d00 */
[----:B------:R0:W5:Y:S01]  /*101d0*/  @!P0 LDG.E.128 R4, desc[UR42][R40.64] ;  /* 0x0000002a28048981 */ /* 0x000162000c1e1d00 */
[----:B------:R-:W-:Y:S01]  /*101e0*/  ISETP.GE.AND P0, PT, R16, R21, PT ;  /* 0x000000151000720c */ /* 0x000fe20003f06270 */
[----:B------:R-:W-:-:S12]  /*101f0*/  BRA.DIV UR4, `(.L_x_417) ;  /* 0x0000013a04847947 */ /* 0x000fd8000b800000 */
.L_x_619:
[----:B------:R-:W-:-:S03]  /*10200*/  UMOV UR4, 0xffffffff ;  /* 0xffffffff00047882 */ /* 0x000fc60000000000 */
[----:B------:R-:W-:Y:S05]  /*10210*/  BRA.DIV UR4, `(.L_x_418) ;  /* 0x0000013a04a47947 */ /* 0x000fea000b800000 */
.L_x_622:
[----:B------:R-:W-:-:S03]  /*10220*/  UMOV UR4, 0xffffffff ;  /* 0xffffffff00047882 */ /* 0x000fc60000000000 */
[----:B------:R-:W-:Y:S05]  /*10230*/  BRA.DIV UR4, `(.L_x_419) ;  /* 0x0000013a04c47947 */ /* 0x000fea000b800000 */
.L_x_625:
[----:B------:R-:W-:-:S03]  /*10240*/  UMOV UR4, 0xffffffff ;  /* 0xffffffff00047882 */ /* 0x000fc60000000000 */
[----:B------:R-:W-:Y:S05]  /*10250*/  BRA.DIV UR4, `(.L_x_420) ;  /* 0x0000013a04e47947 */ /* 0x000fea000b800000 */
.L_x_628:
[----:B------:R-:W-:Y:S01]  /*10260*/  ULEA.HI UR4, UR45, UR45, URZ, 0x1 ;  /* 0x0000002d2d047291 */ /* 0x000fe2000f8f083f */
[----:B-----5:R-:W-:Y:S01]  /*10270*/  SHF.R.U32.HI R11, RZ, 0x8, R37 ;  /* 0x00000008ff0b7819 */ /* 0x020fe20000011625 */
[----:B------:R-:W-:Y:S01]  /*10280*/  BSSY B1, `(.L_x_421) ;  /* 0x0000044000017945 */ /* 0x000fe20003800000 */
[----:B------:R-:W-:Y:S01]  /*10290*/  SHF.R.U32.HI R0, RZ, 0x8, R36 ;  /* 0x00000008ff007819 */ /* 0x000fe20000011624 */
[----:B------:R-:W-:Y:S01]  /*102a0*/  ULOP3.LUT UR4, UR4, 0xfffffffe, URZ, 0xc0, !UPT ;  /* 0xfffffffe04047892 */ /* 0x000fe2000f8ec03f */
[----:B------:R-:W-:Y:S02]  /*102b0*/  LOP3.LUT R10, R37, 0xff, RZ, 0xc0, !PT ;  /* 0x000000ff250a7812 */ /* 0x000fe400078ec0ff */
[----:B------:R-:W-:Y:S01]  /*102c0*/  LOP3.LUT R11, R11, 0xff, RZ, 0xc0, !PT ;  /* 0x000000ff0b0b7812 */ /* 0x000fe200078ec0ff */
[----:B------:R-:W-:Y:S01]  /*102d0*/  UIADD3 UR4, UR45, -UR4, URZ ;  /* 0x800000042d047290 */ /* 0x000fe2000fffe03f */
[----:B------:R-:W-:Y:S02]  /*102e0*/  LOP3.LUT R8, R36, 0xff, RZ, 0xc0, !PT ;  /* 0x000000ff24087812 */ /* 0x000fe400078ec0ff */
[----:B------:R-:W-:-:S02]  /*102f0*/  LOP3.LUT R9, R0, 0xff, RZ, 0xc0, !PT ;  /* 0x000000ff00097812 */ /* 0x000fc400078ec0ff */
[----:B------:R-:W-:Y:S02]  /*10300*/  PRMT R10, R11, 0x7604, R10 ;  /* 0x000076040b0a7816 */ /* 0x000fe4000000000a */
[----:B------:R-:W-:Y:S02]  /*10310*/  MOV R20, UR4 ;  /* 0x0000000400147c02 */ /* 0x000fe40008000f00 */
[----:B------:R-:W-:Y:S02]  /*10320*/  SHF.R.U32.HI R11, RZ, 0x8, R39 ;  /* 0x00000008ff0b7819 */ /* 0x000fe40000011627 */
[----:B------:R-:W-:Y:S02]  /*10330*/  SHF.L.U32 R20, R20, 0x1f, RZ ;  /* 0x0000001f14147819 */ /* 0x000fe400000006ff */
[----:B------:R-:W-:Y:S02]  /*10340*/  SHF.R.U32.HI R0, RZ, 0x8, R38 ;  /* 0x00000008ff007819 */ /* 0x000fe40000011626 */
[-C--:B------:R-:W-:Y:S01]  /*10350*/  ISETP.GE.OR P1, PT, R22, R3.reuse, P0 ;  /* 0x000000031600720c */ /* 0x080fe20000726670 */
[----:B------:R-:W2:Y:S01]  /*10360*/  SYNCS.PHASECHK.TRANS64.TRYWAIT P4, [R19+URZ+0x38800], R20 ;  /* 0x03880014130075a7 */ /* 0x000ea2000808017f */
[----:B------:R-:W-:-:S02]  /*10370*/  ISETP.GE.OR P2, PT, R234, R3, P0 ;  /* 0x00000003ea00720c */ /* 0x000fc40000746670 */
[-C--:B------:R-:W-:Y:S02]  /*10380*/  ISETP.GE.OR P3, PT, R233, R3.reuse, P0 ;  /* 0x00000003e900720c */ /* 0x080fe40000766670 */
[----:B------:R-:W-:Y:S02]  /*10390*/  PRMT R9, R9, 0x7604, R8 ;  /* 0x0000760409097816 */ /* 0x000fe40000000008 */
[----:B------:R-:W-:Y:S02]  /*103a0*/  ISETP.GE.OR P0, PT, R235, R3, P0 ;  /* 0x00000003eb00720c */ /* 0x000fe40000706670 */
[----:B------:R-:W-:Y:S02]  /*103b0*/  LOP3.LUT R8, R39, 0xff, RZ, 0xc0, !PT ;  /* 0x000000ff27087812 */ /* 0x000fe400078ec0ff */
[----:B------:R-:W-:Y:S02]  /*103c0*/  LOP3.LUT R11, R11, 0xff, RZ, 0xc0, !PT ;  /* 0x000000ff0b0b7812 */ /* 0x000fe400078ec0ff */
[----:B------:R-:W-:-:S02]  /*103d0*/  LOP3.LUT R3, R38, 0xff, RZ, 0xc0, !PT ;  /* 0x000000ff26037812 */ /* 0x000fc400078ec0ff */
[----:B------:R-:W-:Y:S02]  /*103e0*/  LOP3.LUT R0, R0, 0xff, RZ, 0xc0, !PT ;  /* 0x000000ff00007812 */ /* 0x000fe400078ec0ff */
[----:B------:R-:W-:Y:S02]  /*103f0*/  SHF.R.U32.HI R12, RZ, 0x10, R37 ;  /* 0x00000010ff0c7819 */ /* 0x000fe40000011625 */
[----:B------:R-:W-:Y:S02]  /*10400*/  PRMT R8, R11, 0x7604, R8 ;  /* 0x000076040b087816 */ /* 0x000fe40000000008 */
[----:B------:R-:W-:Y:S01]  /*10410*/  PRMT R11, R0, 0x7604, R3 ;  /* 0x00007604000b7816 */ /* 0x000fe20000000003 */
[----:B------:R-:W-:Y:S01]  /*10420*/  IMAD.U32 R3, R12, 0x10000, RZ ;  /* 0x000100000c037824 */ /* 0x000fe200078e00ff */
[----:B------:R-:W-:Y:S02]  /*10430*/  SHF.R.U32.HI R13, RZ, 0x10, R39 ;  /* 0x00000010ff0d7819 */ /* 0x000fe40000011627 */
[----:B------:R-:W-:-:S02]  /*10440*/  LOP3.LUT R9, R9, 0xff0000, R36, 0xf8, !PT ;  /* 0x00ff000009097812 */ /* 0x000fc400078ef824 */
[----:B------:R-:W-:Y:S01]  /*10450*/  LOP3.LUT R3, R10, 0xff0000, R3, 0xf8, !PT ;  /* 0x00ff00000a037812 */ /* 0x000fe200078ef803 */
[----:B------:R-:W-:Y:S01]  /*10460*/  IMAD.U32 R13, R13, 0x10000, RZ ;  /* 0x000100000d0d7824 */ /* 0x000fe200078e00ff */
[----:B------:R-:W-:Y:S02]  /*10470*/  LOP3.LUT R0, R9, 0xff000000, R36, 0xf8, !PT ;  /* 0xff00000009007812 */ /* 0x000fe400078ef824 */
[----:B------:R-:W-:Y:S02]  /*10480*/  SHF.R.U32.HI R15, RZ, 0x8, R5 ;  /* 0x00000008ff0f7819 */ /* 0x000fe40000011605 */
[----:B------:R-:W-:Y:S02]  /*10490*/  LOP3.LUT R36, R3, 0xff000000, R37, 0xf8, !PT ;  /* 0xff00000003247812 */ /* 0x000fe400078ef825 */
[----:B------:R-:W-:Y:S02]  /*104a0*/  SHF.R.U32.HI R3, RZ, 0x8, R4 ;  /* 0x00000008ff037819 */ /* 0x000fe40000011604 */
[----:B------:R-:W-:-:S02]  /*104b0*/  LOP3.LUT R10, R5, 0xff, RZ, 0xc0, !PT ;  /* 0x000000ff050a7812 */ /* 0x000fc400078ec0ff */
[----:B------:R-:W-:Y:S02]  /*104c0*/  LOP3.LUT R15, R15, 0xff, RZ, 0xc0, !PT ;  /* 0x000000ff0f0f7812 */ /* 0x000fe400078ec0ff */
[----:B------:R-:W-:Y:S02]  /*104d0*/  LOP3.LUT R13, R8, 0xff0000, R13, 0xf8, !PT ;  /* 0x00ff0000080d7812 */ /* 0x000fe400078ef80d */
[----:B------:R-:W-:Y:S02]  /*104e0*/  LOP3.LUT R8, R4, 0xff, RZ, 0xc0, !PT ;  /* 0x000000ff04087812 */ /* 0x000fe400078ec0ff */
[----:B------:R-:W-:Y:S02]  /*104f0*/  LOP3.LUT R9, R3, 0xff, RZ, 0xc0, !PT ;  /* 0x000000ff03097812 */ /* 0x000fe400078ec0ff */
[----:B------:R-:W-:Y:S02]  /*10500*/  PRMT R10, R15, 0x7604, R10 ;  /* 0x000076040f0a7816 */ /* 0x000fe4000000000a */
[----:B------:R-:W-:-:S02]  /*10510*/  LOP3.LUT R11, R11, 0xff0000, R38, 0xf8, !PT ;  /* 0x00ff00000b0b7812 */ /* 0x000fc400078ef826 */
[----:B------:R-:W-:Y:S02]  /*10520*/  SHF.R.U32.HI R15, RZ, 0x8, R7 ;  /* 0x00000008ff0f7819 */ /* 0x000fe40000011607 */
[----:B------:R-:W-:Y:S02]  /*10530*/  PRMT R9, R9, 0x7604, R8 ;  /* 0x0000760409097816 */ /* 0x000fe40000000008 */
[----:B------:R-:W-:Y:S02]  /*10540*/  SHF.R.U32.HI R8, RZ, 0x8, R6 ;  /* 0x00000008ff087819 */ /* 0x000fe40000011606 */
[----:B------:R-:W-:Y:S02]  /*10550*/  LOP3.LUT R3, R11, 0xff000000, R38, 0xf8, !PT ;  /* 0xff0000000b037812 */ /* 0x000fe400078ef826 */
[----:B-1----:R-:W-:Y:S02]  /*10560*/  LOP3.LUT R14, R7, 0xff, RZ, 0xc0, !PT ;  /* 0x000000ff070e7812 */ /* 0x002fe400078ec0ff */
[----:B------:R-:W-:-:S02]  /*10570*/  LOP3.LUT R15, R15, 0xff, RZ, 0xc0, !PT ;  /* 0x000000ff0f0f7812 */ /* 0x000fc400078ec0ff */
[----:B------:R-:W-:Y:S02]  /*10580*/  LOP3.LUT R38, R13, 0xff000000, R39, 0xf8, !PT ;  /* 0xff0000000d267812 */ /* 0x000fe400078ef827 */
[----:B------:R-:W-:Y:S02]  /*10590*/  SHF.R.U32.HI R24, RZ, 0x10, R7 ;  /* 0x00000010ff187819 */ /* 0x000fe40000011607 */
[----:B------:R-:W-:Y:S02]  /*105a0*/  SHF.R.U32.HI R11, RZ, 0x10, R5 ;  /* 0x00000010ff0b7819 */ /* 0x000fe40000011605 */
[----:B------:R-:W-:Y:S02]  /*105b0*/  LOP3.LUT R12, R6, 0xff, RZ, 0xc0, !PT ;  /* 0x000000ff060c7812 */ /* 0x000fe400078ec0ff */
[----:B------:R-:W-:Y:S01]  /*105c0*/  LOP3.LUT R13, R8, 0xff, RZ, 0xc0, !PT ;  /* 0x000000ff080d7812 */ /* 0x000fe200078ec0ff */
[----:B------:R-:W-:Y:S01]  /*105d0*/  IMAD.U32 R11, R11, 0x10000, RZ ;  /* 0x000100000b0b7824 */ /* 0x000fe200078e00ff */
[----:B------:R-:W-:-:S02]  /*105e0*/  PRMT R14, R15, 0x7604, R14 ;  /* 0x000076040f0e7816 */ /* 0x000fc4000000000e */
[----:B------:R-:W-:Y:S02]  /*105f0*/  SHF.L.U32 R15, R24, 0x10, RZ ;  /* 0x00000010180f7819 */ /* 0x000fe400000006ff */
[----:B------:R-:W-:Y:S02]  /*10600*/  PRMT R13, R13, 0x7604, R12 ;  /* 0x000076040d0d7816 */ /* 0x000fe4000000000c */
[----:B------:R-:W-:Y:S02]  /*10610*/  LOP3.LUT R25, R14, 0xff0000, R15, 0xf8, !PT ;  /* 0x00ff00000e197812 */ /* 0x000fe400078ef80f */
[----:B------:R-:W-:Y:S02]  /*10620*/  LOP3.LUT R15, R13, 0xff0000, R6, 0xf8, !PT ;  /* 0x00ff00000d0f7812 */ /* 0x000fe400078ef806 */
[----:B------:R-:W-:Y:S02]  /*10630*/  LOP3.LUT R11, R10, 0xff0000, R11, 0xf8, !PT ;  /* 0x00ff00000a0b7812 */ /* 0x000fe400078ef80b */
[----:B------:R-:W-:-:S02]  /*10640*/  LOP3.LUT R9, R9, 0xff0000, R4, 0xf8, !PT ;  /* 0x00ff000009097812 */ /* 0x000fc400078ef804 */
[----:B------:R-:W-:Y:S02]  /*10650*/  LEA.HI R33, R33, R30, RZ, 0x3 ;  /* 0x0000001e21217211 */ /* 0x000fe400078f18ff */
[----:B------:R-:W-:Y:S02]  /*10660*/  LOP3.LUT R14, R15, 0xff000000, R6, 0xf8, !PT ;  /* 0xff0000000f0e7812 */ /* 0x000fe400078ef806 */
[----:B------:R-:W-:Y:S02]  /*10670*/  LOP3.LUT R12, R9, 0xff000000, R4, 0xf8, !PT ;  /* 0xff000000090c7812 */ /* 0x000fe400078ef804 */
[----:B------:R-:W-:Y:S02]  /*10680*/  LOP3.LUT R13, R11, 0xff000000, R5, 0xf8, !PT ;  /* 0xff0000000b0d7812 */ /* 0x000fe400078ef805 */
[----:B------:R-:W-:Y:S02]  /*10690*/  LOP3.LUT R15, R25, 0xff000000, R7, 0xf8, !PT ;  /* 0xff000000190f7812 */ /* 0x000fe400078ef807 */
[----:B------:R-:W-:Y:S01]  /*106a0*/  LOP3.LUT R33, R33, 0xfffffff8, RZ, 0xc0, !PT ;  /* 0xfffffff821217812 */ /* 0x000fe200078ec0ff */
[----:B--2---:R-:W-:Y:S06]  /*106b0*/  @!P4 BRA `(.L_x_422) ;  /* 0x0000013400f4c947 */ /* 0x004fec0003800000 */
.L_x_629:
[----:B------:R-:W-:Y:S05]  /*106c0*/  BSYNC B1 ;  /* 0x0000000000017941 */ /* 0x000fea0003800000 */
.L_x_421:
[----:B------:R-:W-:Y:S01]  /*106d0*/  BSSY B1, `(.L_x_423) ;  /* 0x00000c5000017945 */ /* 0x000fe20003800000 */
[----:B-1----:R-:W-:-:S03]  /*106e0*/  IMAD.IADD R20, R30, 0x1, -R33 ;  /* 0x000000011e147824 */ /* 0x002fc600078e0a21 */
[----:B------:R-:W-:Y:S05]  /*106f0*/  @P1 BRA `(.L_x_424) ;  /* 0x0000000c00081947 */ /* 0x000fea0003800000 */
[----:B------:R-:W2:Y:S04]  /*10700*/  LDL R9, [R1+0x4] ;  /* 0x0000040001097983 */ /* 0x000ea80000100800 */
[----:B------:R-:W3:Y:S04]  /*10710*/  LDL R8, [R1+0xc] ;  /* 0x00000c0001087983 */ /* 0x000ee80000100800 */
[----:B------:R-:W4:Y:S04]  /*10720*/  LDL R6, [R1+0x10] ;  /* 0x0000100001067983 */ /* 0x000f280000100800 */
[----:B------:R-:W5:Y:S01]  /*10730*/  LDL R59, [R1+0x24] ;  /* 0x00002400013b7983 */ /* 0x000f620000100800 */
[----:B------:R-:W-:-:S02]  /*10740*/  LEA.HI R4, R21, R20, RZ, 0x1c ;  /* 0x0000001415047211 */ /* 0x000fc400078fe0ff */
[----:B0-----:R-:W-:Y:S02]  /*10750*/  F2FP.F16.E4M3.UNPACK_B R40, R0.H1 ;  /* 0x00000000ff28723e */ /* 0x001fe400030006ff */
[----:B------:R-:W-:Y:S01]  /*10760*/  SHF.R.S32.HI R7, RZ, 0x1f, R4 ;  /* 0x0000001fff077819 */ /* 0x000fe20000011404 */
[----:B------:R-:W-:Y:S01]  /*10770*/  IMAD.SHL.U32 R5, R4, 0x10, RZ ;  /* 0x0000001004057824 */ /* 0x000fe200078e00ff */
[----:B------:R-:W-:Y:S01]  /*10780*/  F2FP.F16.E4M3.UNPACK_B R44, R12.H1 ;  /* 0x0000000cff2c723e */ /* 0x000fe200030006ff */
[----:B------:R-:W-:Y:S01]  /*10790*/  HADD2.F32 R41, -RZ, R40.H0_H0 ;  /* 0x20000028ff297230 */ /* 0x000fe20000004100 */
[----:B------:R-:W-:Y:S02]  /*107a0*/  LEA.HI R7, R7, R4, RZ, 0x3 ;  /* 0x0000000407077211 */ /* 0x000fe400078f18ff */
[----:B------:R-:W-:Y:S01]  /*107b0*/  F2FP.F16.E4M3.UNPACK_B R43, R12 ;  /* 0x0000000cff2b723e */ /* 0x000fe200020006ff */
[----:B------:R-:W-:Y:S02]  /*107c0*/  HADD2.F32 R42, -RZ, R44.H0_H0 ;  /* 0x2000002cff2a7230 */ /* 0x000fe40000004100 */
[----:B------:R-:W-:-:S05]  /*107d0*/  IMAD.SHL.U32 R7, R7, 0x800, RZ ;  /* 0x0000080007077824 */ /* 0x000fca00078e00ff */
[----:B------:R-:W-:Y:S02]  /*107e0*/  LOP3.LUT R7, R7, 0xffffc000, RZ, 0xc0, !PT ;  /* 0xffffc00007077812 */ /* 0x000fe400078ec0ff */
[----:B--2---:R-:W-:-:S04]  /*107f0*/  LOP3.LUT R5, R9, 0x70, R5, 0xf8, !PT ;  /* 0x0000007009057812 */ /* 0x004fc800078ef805 */
[----:B---3--:R-:W-:-:S04]  /*10800*/  LOP3.LUT R4, R5, R8, RZ, 0x3c, !PT ;  /* 0x0000000805047212 */ /* 0x008fc800078e3cff */
[----:B----4-:R-:W-:-:S04]  /*10810*/  IADD3 R8, R4, R7, R6 ;  /* 0x0000000704087210 */ /* 0x010fc80007ffe006 */
[----:B------:R-:W-:Y:S01]  /*10820*/  IADD3 R24, R19, R8, RZ ;  /* 0x0000000813187210 */ /* 0x000fe20007ffe0ff */
[----:B-----5:R-:W0:Y:S04]  /*10830*/  LDS.128 R4, [R59+0x20400] ;  /* 0x020400003b047984 */ /* 0x020e280000000c00 */
[----:B------:R-:W1:Y:S01]  /*10840*/  LDS.128 R8, [R24+0x20400] ;  /* 0x0204000018087984 */ /* 0x000e620000000c00 */
[-C--:B0-----:R-:W-:Y:S02]  /*10850*/  F2FP.F16.E4M3.UNPACK_B R25, R4.reuse ;  /* 0x00000004ff19723e */ /* 0x081fe400020006ff */
[----:B------:R-:W-:Y:S02]  /*10860*/  F2FP.F16.E4M3.UNPACK_B R4, R4.H1 ;  /* 0x00000004ff04723e */ /* 0x000fe400030006ff */
[----:B-1----:R-:W-:-:S02]  /*10870*/  F2FP.F16.E4M3.UNPACK_B R33, R8.H1 ;  /* 0x00000008ff21723e */ /* 0x002fc400030006ff */
[-C--:B------:R-:W-:Y:S02]  /*10880*/  F2FP.F16.E4M3.UNPACK_B R26, R5.reuse ;  /* 0x00000005ff1a723e */ /* 0x080fe400020006ff */
[----:B------:R-:W-:Y:S01]  /*10890*/  F2FP.F16.E4M3.UNPACK_B R27, R5.H1 ;  /* 0x00000005ff1b723e */ /* 0x000fe200030006ff */
[--C-:B------:R-:W-:Y:S01]  /*108a0*/  HADD2.F32 R34, -RZ, R33.reuse.H0_H0 ;  /* 0x20000021ff227230 */ /* 0x100fe20000004100 */
[-C--:B------:R-:W-:Y:S01]  /*108b0*/  F2FP.F16.E4M3.UNPACK_B R35, R9.reuse ;  /* 0x00000009ff23723e */ /* 0x080fe200020006ff */
[----:B------:R-:W-:Y:S01]  /*108c0*/  HADD2.F32 R5, -RZ, R4.H0_H0 ;  /* 0x20000004ff057230 */ /* 0x000fe20000004100 */
[----:B------:R-:W-:Y:S01]  /*108d0*/  F2FP.F16.E4M3.UNPACK_B R37, R9.H1 ;  /* 0x00000009ff25723e */ /* 0x000fe200030006ff */
[----:B------:R-:W-:Y:S02]  /*108e0*/  HADD2.F32 R33, -RZ, R33.H1_H1 ;  /* 0x30000021ff217230 */ /* 0x000fe40000004100 */
[C---:B------:R-:W-:Y:S01]  /*108f0*/  FMUL.FTZ R9, R34.reuse, R41 ;  /* 0x0000002922097220 */ /* 0x040fe20000410000 */
[----:B------:R-:W-:Y:S01]  /*10900*/  FMUL.FTZ R46, R34, R42 ;  /* 0x0000002a222e7220 */ /* 0x000fe20000410000 */
[----:B------:R-:W-:-:S02]  /*10910*/  F2FP.F16.E4M3.UNPACK_B R8, R8 ;  /* 0x00000008ff08723e */ /* 0x000fc400020006ff */
[C---:B------:R-:W-:Y:S01]  /*10920*/  FFMA.FTZ R48, R5.reuse, R42, R9 ;  /* 0x0000002a05307223 */ /* 0x040fe20000010009 */
[----:B------:R-:W-:Y:S01]  /*10930*/  HADD2.F32 R42, -RZ, R40.H1_H1 ;  /* 0x30000028ff2a7230 */ /* 0x000fe20000004100 */
[----:B------:R-:W-:Y:S01]  /*10940*/  F2FP.F16.E4M3.UNPACK_B R40, R0 ;  /* 0x00000000ff28723e */ /* 0x000fe200020006ff */
[----:B------:R-:W-:Y:S01]  /*10950*/  FFMA.FTZ R47, R5, R41, -R46 ;  /* 0x00000029052f7223 */ /* 0x000fe2000001082e */
[----:B------:R-:W-:Y:S01]  /*10960*/  HADD2.F32 R46, -RZ, R44.H1_H1 ;  /* 0x3000002cff2e7230 */ /* 0x000fe20000004100 */
[----:B------:R-:W-:Y:S01]  /*10970*/  F2FP.F16.E4M3.UNPACK_B R39, R10 ;  /* 0x0000000aff27723e */ /* 0x000fe200020006ff */
[----:B------:R-:W-:Y:S02]  /*10980*/  HADD2.F32 R44, -RZ, R43.H0_H0 ;  /* 0x2000002bff2c7230 */ /* 0x000fe40000004100 */
[C---:B------:R-:W-:Y:S01]  /*10990*/  FMUL.FTZ R45, R33.reuse, R42 ;  /* 0x0000002a212d7220 */ /* 0x040fe20000410000 */
[----:B------:R-:W-:Y:S02]  /*109a0*/  HADD2.F32 R9, -RZ, R8.H0_H0 ;  /* 0x20000008ff097230 */ /* 0x000fe40000004100 */
[----:B------:R-:W-:Y:S01]  /*109b0*/  FMUL.FTZ R50, R33, R46 ;  /* 0x0000002e21327220 */ /* 0x000fe20000410000 */
[----:B------:R-:W-:Y:S01]  /*109c0*/  HADD2.F32 R41, -RZ, R40.H0_H0 ;  /* 0x20000028ff297230 */ /* 0x000fe20000004100 */
[----:B------:R-:W-:Y:S01]  /*109d0*/  F2FP.F16.E4M3.UNPACK_B R10, R10.H1 ;  /* 0x0000000aff0a723e */ /* 0x000fe200030006ff */
[----:B------:R-:W-:-:S02]  /*109e0*/  HADD2.F32 R5, -RZ, R4.H1_H1 ;  /* 0x30000004ff057230 */ /* 0x000fc40000004100 */
[C---:B------:R-:W-:Y:S01]  /*109f0*/  FMUL.FTZ R33, R9.reuse, R44 ;  /* 0x0000002c09217220 */ /* 0x040fe20000410000 */
[----:B------:R-:W-:Y:S02]  /*10a00*/  HADD2.F32 R4, -RZ, R25.H0_H0 ;  /* 0x20000019ff047230 */ /* 0x000fe40000004100 */
[-C--:B------:R-:W-:Y:S01]  /*10a10*/  FMUL.FTZ R9, R9, R41.reuse ;  /* 0x0000002909097220 */ /* 0x080fe20000410000 */
[----:B------:R-:W-:Y:S02]  /*10a20*/  HADD2.F32 R43, -RZ, R43.H1_H1 ;  /* 0x3000002bff2b7230 */ /* 0x000fe40000004100 */
[C---:B------:R-:W-:Y:S01]  /*10a30*/  FFMA.FTZ R49, R5.reuse, R46, R45 ;  /* 0x0000002e05317223 */ /* 0x040fe2000001002d */
[----:B------:R-:W-:Y:S02]  /*10a40*/  HADD2.F32 R8, -RZ, R8.H1_H1 ;  /* 0x30000008ff087230 */ /* 0x000fe40000004100 */
[C---:B------:R-:W-:Y:S01]  /*10a50*/  FFMA.FTZ R45, R4.reuse, R41, -R33 ;  /* 0x00000029042d7223 */ /* 0x040fe20000010821 */
[----:B------:R-:W-:Y:S01]  /*10a60*/  FFMA.FTZ R44, R4, R44, R9 ;  /* 0x0000002c042c7223 */ /* 0x000fe20000010009 */
[----:B------:R-:W-:Y:S01]  /*10a70*/  F2FP.F16.E4M3.UNPACK_B R41, R13.H1 ;  /* 0x0000000dff29723e */ /* 0x000fe200030006ff */
[----:B------:R-:W-:Y:S01]  /*10a80*/  HADD2.F32 R40, -RZ, R40.H1_H1 ;  /* 0x30000028ff287230 */ /* 0x000fe20000004100 */
[----:B------:R-:W-:Y:S01]  /*10a90*/  F2FP.F16.E4M3.UNPACK_B R9, R36.H1 ;  /* 0x00000024ff09723e */ /* 0x000fe200030006ff */
[----:B------:R-:W-:Y:S01]  /*10aa0*/  FFMA.FTZ R50, R5, R42, -R50 ;  /* 0x0000002a05327223 */ /* 0x000fe20000010832 */
[----:B------:R-:W-:-:S02]  /*10ab0*/  HADD2.F32 R25, -RZ, R25.H1_H1 ;  /* 0x30000019ff197230 */ /* 0x000fc40000004100 */
[CC--:B------:R-:W-:Y:S01]  /*10ac0*/  FMUL.FTZ R46, R8.reuse, R43.reuse ;  /* 0x0000002b082e7220 */ /* 0x0c0fe20000410000 */
[----:B------:R-:W-:Y:S02]  /*10ad0*/  HADD2.F32 R42, -RZ, R41.H0_H0 ;  /* 0x20000029ff2a7230 */ /* 0x000fe40000004100 */
[-C--:B------:R-:W-:Y:S01]  /*10ae0*/  FMUL.FTZ R8, R8, R40.reuse ;  /* 0x0000002808087220 */ /* 0x080fe20000410000 */
[----:B------:R-:W-:Y:S02]  /*10af0*/  HADD2.F32 R5, -RZ, R37.H0_H0 ;  /* 0x20000025ff057230 */ /* 0x000fe40000004100 */
[C---:B------:R-:W-:Y:S01]  /*10b00*/  FFMA.FTZ R46, R25.reuse, R40, -R46 ;  /* 0x00000028192e7223 */ /* 0x040fe2000001082e */
[----:B------:R-:W-:Y:S02]  /*10b10*/  HADD2.F32 R33, -RZ, R9.H0_H0 ;  /* 0x20000009ff217230 */ /* 0x000fe40000004100 */
[----:B------:R-:W-:Y:S01]  /*10b20*/  FFMA.FTZ R43, R25, R43, R8 ;  /* 0x0000002b192b7223 */ /* 0x000fe20000010008 */
[----:B------:R-:W-:-:S02]  /*10b30*/  HADD2.F32 R4, -RZ, R27.H0_H0 ;  /* 0x2000001bff047230 */ /* 0x000fc40000004100 */
[C---:B------:R-:W-:Y:S01]  /*10b40*/  FMUL.FTZ R51, R5.reuse, R42 ;  /* 0x0000002a05337220 */ /* 0x040fe20000410000 */
[----:B------:R-:W-:Y:S01]  /*10b50*/  F2FP.F16.E4M3.UNPACK_B R8, R36 ;  /* 0x00000024ff08723e */ /* 0x000fe200020006ff */
[----:B------:R-:W-:Y:S01]  /*10b60*/  FMUL.FTZ R5, R5, R33 ;  /* 0x0000002105057220 */ /* 0x000fe20000410000 */
[----:B------:R-:W-:Y:S01]  /*10b70*/  F2FP.F16.E4M3.UNPACK_B R25, R13 ;  /* 0x0000000dff19723e */ /* 0x000fe200020006ff */
[----:B------:R-:W-:Y:S02]  /*10b80*/  HADD2.F32 R40, -RZ, R9.H1_H1 ;  /* 0x30000009ff287230 */ /* 0x000fe40000004100 */
[C---:B------:R-:W-:Y:S01]  /*10b90*/  FFMA.FTZ R51, R4.reuse, R33, -R51 ;  /* 0x0000002104337223 */ /* 0x040fe20000010833 */
[----:B------:R-:W-:Y:S01]  /*10ba0*/  FFMA.FTZ R53, R4, R42, R5 ;  /* 0x0000002a04357223 */ /* 0x000fe20000010005 */
[----:B------:R-:W-:Y:S01]  /*10bb0*/  HADD2.F32 R5, -RZ, R35.H0_H0 ;  /* 0x20000023ff057230 */ /* 0x000fe20000004100 */
[-C--:B------:R-:W-:Y:S01]  /*10bc0*/  F2FP.F16.E4M3.UNPACK_B R28, R6.reuse ;  /* 0x00000006ff1c723e */ /* 0x080fe200020006ff */
[----:B------:R-:W-:Y:S01]  /*10bd0*/  HADD2.F32 R9, -RZ, R8.H0_H0 ;  /* 0x20000008ff097230 */ /* 0x000fe20000004100 */
[----:B------:R-:W-:Y:S01]  /*10be0*/  F2FP.F16.E4M3.UNPACK_B R6, R6.H1 ;  /* 0x00000006ff06723e */ /* 0x000fe200030006ff */
[----:B------:R-:W-:Y:S01]  /*10bf0*/  HADD2.F32 R42, -RZ, R41.H1_H1 ;  /* 0x30000029ff2a7230 */ /* 0x000fe20000004100 */
[----:B------:R-:W-:Y:S01]  /*10c00*/  F2FP.F16.E4M3.UNPACK_B R34, R11 ;  /* 0x0000000bff22723e */ /* 0x000fe200020006ff */
[----:B------:R-:W-:-:S02]  /*10c10*/  HADD2.F32 R37, -RZ, R37.H1_H1 ;  /* 0x30000025ff257230 */ /* 0x000fc40000004100 */
[----:B------:R-:W-:Y:S01]  /*10c20*/  FMUL.FTZ R52, R5, R9 ;  /* 0x0000000905347220 */ /* 0x000fe20000410000 */
[----:B------:R-:W-:Y:S01]  /*10c30*/  HADD2.F32 R33, -RZ, R25.H0_H0 ;  /* 0x20000019ff217230 */ /* 0x000fe20000004100 */
[----:B------:R-:W-:Y:S01]  /*10c40*/  F2FP.F16.E4M3.UNPACK_B R11, R11.H1 ;  /* 0x0000000bff0b723e */ /* 0x000fe200030006ff */
[----:B------:R-:W-:Y:S02]  /*10c50*/  HADD2.F32 R4, -RZ, R26.H0_H0 ;  /* 0x2000001aff047230 */ /* 0x000fe40000004100 */
[C---:B------:R-:W-:Y:S01]  /*10c60*/  FMUL.FTZ R54, R37.reuse, R42 ;  /* 0x0000002a25367220 */ /* 0x040fe20000410000 */
[----:B------:R-:W-:Y:S02]  /*10c70*/  HADD2.F32 R27, -RZ, R27.H1_H1 ;  /* 0x3000001bff1b7230 */ /* 0x000fe40000004100 */
[----:B------:R-:W-:Y:S01]  /*10c80*/  FMUL.FTZ R41, R37, R40 ;  /* 0x0000002825297220 */ /* 0x000fe20000410000 */
[-C--:B------:R-:W-:Y:S01]  /*10c90*/  FMUL.FTZ R37, R5, R33.reuse ;  /* 0x0000002105257220 */ /* 0x080fe20000410000 */
[C---:B------:R-:W-:Y:S01]  /*10ca0*/  FFMA.FTZ R52, R4.reuse, R33, R52 ;  /* 0x0000002104347223 */ /* 0x040fe20000010034 */
[----:B------:R-:W-:Y:S01]  /*10cb0*/  F2FP.F16.E4M3.UNPACK_B R33, R14.H1 ;  /* 0x0000000eff21723e */ /* 0x000fe200030006ff */
[C---:B------:R-:W-:Y:S01]  /*10cc0*/  FFMA.FTZ R54, R27.reuse, R40, -R54 ;  /* 0x000000281b367223 */ /* 0x040fe20000010836 */
[----:B------:R-:W-:Y:S01]  /*10cd0*/  FFMA.FTZ R40, R4, R9, -R37 ;  /* 0x0000000904287223 */ /* 0x000fe20000010825 */
[----:B------:R-:W-:Y:S01]  /*10ce0*/  F2FP.F16.E4M3.UNPACK_B R9, R3.H1 ;  /* 0x00000003ff09723e */ /* 0x000fe200030006ff */
[----:B------:R-:W-:Y:S01]  /*10cf0*/  FFMA.FTZ R56, R27, R42, R41 ;  /* 0x0000002a1b387223 */ /* 0x000fe20000010029 */
[----:B------:R-:W-:Y:S01]  /*10d00*/  HADD2.F32 R8, -RZ, R8.H1_H1 ;  /* 0x30000008ff087230 */ /* 0x000fe20000004100 */
[-C--:B------:R-:W-:Y:S01]  /*10d10*/  F2FP.F16.E4M3.UNPACK_B R29, R7.reuse ;  /* 0x00000007ff1d723e */ /* 0x080fe200020006ff */
[----:B------:R-:W-:Y:S01]  /*10d20*/  HADD2.F32 R27, -RZ, R25.H1_H1 ;  /* 0x30000019ff1b7230 */ /* 0x000fe20000004100 */
[----:B------:R-:W-:Y:S01]  /*10d30*/  F2FP.F16.E4M3.UNPACK_B R7, R7.H1 ;  /* 0x00000007ff07723e */ /* 0x000fe200030006ff */
[----:B------:R-:W-:-:S02]  /*10d40*/  HADD2.F32 R35, -RZ, R35.H1_H1 ;  /* 0x30000023ff237230 */ /* 0x000fc40000004100 */
[----:B------:R-:W-:Y:S02]  /*10d50*/  HADD2.F32 R37, -RZ, R33.H0_H0 ;  /* 0x20000021ff257230 */ /* 0x000fe40000004100 */
[----:B------:R-:W-:Y:S02]  /*10d60*/  HADD2.F32 R5, -RZ, R10.H0_H0 ;  /* 0x2000000aff057230 */ /* 0x000fe40000004100 */
[C---:B------:R-:W-:Y:S01]  /*10d70*/  FMUL.FTZ R41, R35.reuse, R27 ;  /* 0x0000001b23297220 */ /* 0x040fe20000410000 */
[----:B------:R-:W-:Y:S02]  /*10d80*/  HADD2.F32 R25, -RZ, R9.H0_H0 ;  /* 0x20000009ff197230 */ /* 0x000fe40000004100 */
[----:B------:R-:W-:Y:S01]  /*10d90*/  FMUL.FTZ R42, R35, R8 ;  /* 0x00000008232a7220 */ /* 0x000fe20000410000 */
[----:B------:R-:W-:Y:S02]  /*10da0*/  HADD2.F32 R4, -RZ, R6.H0_H0 ;  /* 0x20000006ff047230 */ /* 0x000fe40000004100 */
[----:B------:R-:W-:Y:S01]  /*10db0*/  FMUL.FTZ R35, R5, R37 ;  /* 0x0000002505237220 */ /* 0x000fe20000410000 */
[----:B------:R-:W-:-:S02]  /*10dc0*/  HADD2.F32 R26, -RZ, R26.H1_H1 ;  /* 0x3000001aff1a7230 */ /* 0x000fc40000004100 */
[-C--:B------:R-:W-:Y:S01]  /*10dd0*/  FMUL.FTZ R58, R5, R25.reuse ;  /* 0x00000019053a7220 */ /* 0x080fe20000410000 */
[----:B------:R-:W-:Y:S02]  /*10de0*/  HADD2.F32 R33, -RZ, R33.H1_H1 ;  /* 0x30000021ff217230 */ /* 0x000fe40000004100 */
[----:B------:R-:W-:Y:S01]  /*10df0*/  FFMA.FTZ R55, R4, R25, -R35 ;  /* 0x0000001904377223 */ /* 0x000fe20000010823 */
[----:B------:R-:W-:Y:S01]  /*10e00*/  HADD2.F32 R10, -RZ, R10.H1_H1 ;  /* 0x3000000aff0a7230 */ /* 0x000fe20000004100 */
[----:B------:R-:W-:Y:S01]  /*10e10*/  F2FP.F16.E4M3.UNPACK_B R25, R14 ;  /* 0x0000000eff19723e */ /* 0x000fe200020006ff */
[----:B------:R-:W-:Y:S02]  /*10e20*/  HADD2.F32 R9, -RZ, R9.H1_H1 ;  /* 0x30000009ff097230 */ /* 0x000fe40000004100 */
[----:B------:R-:W-:Y:S01]  /*10e30*/  FFMA.FTZ R41, R26, R8, -R41 ;  /* 0x000000081a297223 */ /* 0x000fe20000010829 */
[----:B------:R-:W-:Y:S01]  /*10e40*/  FFMA.FTZ R58, R4, R37, R58 ;  /* 0x00000025043a7223 */ /* 0x000fe2000001003a */
[----:B------:R-:W-:Y:S01]  /*10e50*/  HADD2.F32 R6, -RZ, R6.H1_H1 ;  /* 0x30000006ff067230 */ /* 0x000fe20000004100 */
[----:B------:R-:W-:Y:S01]  /*10e60*/  F2FP.F16.E4M3.UNPACK_B R8, R3 ;  /* 0x00000003ff08723e */ /* 0x000fe200020006ff */
[C---:B------:R-:W-:Y:S01]  /*10e70*/  FMUL.FTZ R35, R10.reuse, R33 ;  /* 0x000000210a237220 */ /* 0x040fe20000410000 */
[----:B------:R-:W-:Y:S01]  /*10e80*/  FMUL.FTZ R4, R10, R9 ;  /* 0x000000090a047220 */ /* 0x000fe20000410000 */
[----:B------:R-:W-:-:S02]  /*10e90*/  HADD2.F32 R10, -RZ, R25.H0_H0 ;  /* 0x20000019ff0a7230 */ /* 0x000fc40000004100 */
[----:B------:R-:W-:Y:S01]  /*10ea0*/  FFMA.FTZ R27, R26, R27, R42 ;  /* 0x0000001b1a1b7223 */ /* 0x000fe2000001002a */
[----:B------:R-:W-:Y:S02]  /*10eb0*/  HADD2.F32 R5, -RZ, R39.H0_H0 ;  /* 0x20000027ff057230 */ /* 0x000fe40000004100 */
[C---:B------:R-:W-:Y:S01]  /*10ec0*/  FFMA.FTZ R60, R6.reuse, R9, -R35 ;  /* 0x00000009063c7223 */ /* 0x040fe20000010823 */
[----:B------:R-:W-:Y:S01]  /*10ed0*/  FFMA.FTZ R57, R6, R33, R4 ;  /* 0x0000002106397223 */ /* 0x000fe20000010004 */
[----:B------:R-:W-:Y:S02]  /*10ee0*/  HADD2.F32 R6, -RZ, R8.H0_H0 ;  /* 0x20000008ff067230 */ /* 0x000fe40000004100 */
[----:B------:R-:W-:Y:S02]  /*10ef0*/  HADD2.F32 R4, -RZ, R28.H0_H0 ;  /* 0x2000001cff047230 */ /* 0x000fe40000004100 */
[----:B------:R-:W-:Y:S01]  /*10f00*/  FMUL.FTZ R9, R5, R10 ;  /* 0x0000000a05097220 */ /* 0x000fe20000410000 */
[----:B------:R-:W-:-:S02]  /*10f10*/  HADD2.F32 R25, -RZ, R25.H1_H1 ;  /* 0x30000019ff197230 */ /* 0x000fc40000004100 */
[-C--:B------:R-:W-:Y:S01]  /*10f20*/  FMUL.FTZ R5, R5, R6.reuse ;  /* 0x0000000605057220 */ /* 0x080fe20000410000 */
[----:B------:R-:W-:Y:S02]  /*10f30*/  HADD2.F32 R39, -RZ, R39.H1_H1 ;  /* 0x30000027ff277230 */ /* 0x000fe40000004100 */
[C---:B------:R-:W-:Y:S01]  /*10f40*/  FFMA.FTZ R33, R4.reuse, R6, -R9 ;  /* 0x0000000604217223 */ /* 0x040fe20000010809 */
[----:B------:R-:W-:Y:S01]  /*10f50*/  HADD2.F32 R8, -RZ, R8.H1_H1 ;  /* 0x30000008ff087230 */ /* 0x000fe20000004100 */
[----:B------:R-:W-:Y:S01]  /*10f60*/  F2FP.F16.E4M3.UNPACK_B R9, R15.H1 ;  /* 0x0000000fff09723e */ /* 0x000fe200030006ff */
[----:B------:R-:W-:Y:S02]  /*10f70*/  HADD2.F32 R28, -RZ, R28.H1_H1 ;  /* 0x3000001cff1c7230 */ /* 0x000fe40000004100 */
[C---:B------:R-:W-:Y:S01]  /*10f80*/  FMUL.FTZ R37, R39.reuse, R25 ;  /* 0x0000001927257220 */ /* 0x040fe20000410000 */
[----:B------:R-:W-:Y:S01]  /*10f90*/  FFMA.FTZ R35, R4, R10, R5 ;  /* 0x0000000a04237223 */ /* 0x000fe20000010005 */
[----:B------:R-:W-:Y:S01]  /*10fa0*/  F2FP.F16.E4M3.UNPACK_B R4, R38.H1 ;  /* 0x00000026ff04723e */ /* 0x000fe200030006ff */
[-C--:B------:R-:W-:Y:S01]  /*10fb0*/  FMUL.FTZ R6, R39, R8.reuse ;  /* 0x0000000827067220 */ /* 0x080fe20000410000 */
[----:B------:R-:W-:Y:S01]  /*10fc0*/  FFMA.FTZ R42, R28, R8, -R37 ;  /* 0x000000081c2a7223 */ /* 0x000fe20000010825 */
[----:B------:R-:W-:-:S02]  /*10fd0*/  HADD2.F32 R10, -RZ, R9.H0_H0 ;  /* 0x20000009ff0a7230 */ /* 0x000fc40000004100 */
[----:B------:R-:W-:Y:S02]  /*10fe0*/  HADD2.F32 R5, -RZ, R11.H0_H0 ;  /* 0x2000000bff057230 */ /* 0x000fe40000004100 */
[----:B------:R-:W-:Y:S01]  /*10ff0*/  FFMA.FTZ R28, R28, R25, R6 ;  /* 0x000000191c1c7223 */ /* 0x000fe20000010006 */
[--C-:B------:R-:W-:Y:S02]  /*11000*/  HADD2.F32 R6, -RZ, R4.reuse.H0_H0 ;  /* 0x20000004ff067230 */ /* 0x100fe40000004100 */
[----:B------:R-:W-:Y:S02]  /*11010*/  HADD2.F32 R8, -RZ, R4.H1_H1 ;  /* 0x30000004ff087230 */ /* 0x000fe40000004100 */
[----:B------:R-:W-:Y:S01]  /*11020*/  FMUL.FTZ R25, R5, R10 ;  /* 0x0000000a05197220 */ /* 0x000fe20000410000 */
[----:B------:R-:W-:Y:S02]  /*11030*/  HADD2.F32 R4, -RZ, R7.H0_H0 ;  /* 0x20000007ff047230 */ /* 0x000fe40000004100 */
[----:B------:R-:W-:-:S02]  /*11040*/  HADD2.F32 R26, -RZ, R9.H1_H1 ;  /* 0x30000009ff1a7230 */ /* 0x000fc40000004100 */
[-C--:B------:R-:W-:Y:S01]  /*11050*/  FMUL.FTZ R9, R5, R6.reuse ;  /* 0x0000000605097220 */ /* 0x080fe20000410000 */
[----:B------:R-:W-:Y:S02]  /*11060*/  HADD2.F32 R11, -RZ, R11.H1_H1 ;  /* 0x3000000bff0b7230 */ /* 0x000fe40000004100 */
[C---:B------:R-:W-:Y:S01]  /*11070*/  FFMA.FTZ R37, R4.reuse, R6, -R25 ;  /* 0x0000000604257223 */ /* 0x040fe20000010819 */
[----:B------:R-:W-:Y:S01]  /*11080*/  HADD2.F32 R7, -RZ, R7.H1_H1 ;  /* 0x30000007ff077230 */ /* 0x000fe20000004100 */
[----:B------:R-:W-:Y:S01]  /*11090*/  F2FP.F16.E4M3.UNPACK_B R5, R38 ;  /* 0x00000026ff05723e */ /* 0x000fe200020006ff */
[----:B------:R-:W-:Y:S01]  /*110a0*/  FFMA.FTZ R39, R4, R10, R9 ;  /* 0x0000000a04277223 */ /* 0x000fe20000010009 */
[C---:B------:R-:W-:Y:S01]  /*110b0*/  FMUL.FTZ R6, R11.reuse, R26 ;  /* 0x0000001a0b067220 */ /* 0x040fe20000410000 */
[-C--:B------:R-:W-:Y:S01]  /*110c0*/  FMUL.FTZ R11, R11, R8.reuse ;  /* 0x000000080b0b7220 */ /* 0x080fe20000410000 */
[----:B------:R-:W-:Y:S02]  /*110d0*/  F2FP.F16.E4M3.UNPACK_B R4, R15 ;  /* 0x0000000fff04723e */ /* 0x000fe400020006ff */
[C---:B------:R-:W-:Y:S01]  /*110e0*/  FFMA.FTZ R62, R7.reuse, R8, -R6 ;  /* 0x00000008073e7223 */ /* 0x040fe20000010806 */
[----:B------:R-:W-:Y:S01]  /*110f0*/  FFMA.FTZ R64, R7, R26, R11 ;  /* 0x0000001a07407223 */ /* 0x000fe2000001000b */
[----:B------:R-:W-:-:S02]  /*11100*/  HADD2.F32 R6, -RZ, R5.H0_H0 ;  /* 0x20000005ff067230 */ /* 0x000fc40000004100 */
[----:B------:R-:W-:Y:S02]  /*11110*/  HADD2.F32 R7, -RZ, R5.H1_H1 ;  /* 0x30000005ff077230 */ /* 0x000fe40000004100 */
[----:B------:R-:W-:Y:S01]  /*11120*/  HADD2.F32 R8, -RZ, R4.H0_H0 ;  /* 0x20000004ff087230 */ /* 0x000fe20000004100 */
[----:B------:R-:W-:Y:S01]  /*11130*/  F2FP.SATFINITE.E4M3.F32.PACK_AB_MERGE_C R39, R64, R39, RZ ;  /* 0x000000274027723e */ /* 0x000fe200048070ff */
[----:B------:R-:W-:Y:S02]  /*11140*/  HADD2.F32 R5, -RZ, R34.H0_H0 ;  /* 0x20000022ff057230 */ /* 0x000fe40000004100 */
[----:B------:R-:W-:Y:S02]  /*11150*/  HADD2.F32 R9, -RZ, R4.H1_H1 ;  /* 0x30000004ff097230 */ /* 0x000fe40000004100 */
[----:B------:R-:W-:Y:S02]  /*11160*/  HADD2.F32 R34, -RZ, R34.H1_H1 ;  /* 0x30000022ff227230 */ /* 0x000fe40000004100 */
[----:B------:R-:W-:Y:S01]  /*11170*/  FMUL.FTZ R11, R5, R8 ;  /* 0x00000008050b7220 */ /* 0x000fe20000410000 */
[----:B------:R-:W-:-:S02]  /*11180*/  HADD2.F32 R4, -RZ, R29.H0_H0 ;  /* 0x2000001dff047230 */ /* 0x000fc40000004100 */
[-C--:B------:R-:W-:Y:S01]  /*11190*/  FMUL.FTZ R5, R5, R6.reuse ;  /* 0x0000000605057220 */ /* 0x080fe20000410000 */
[----:B------:R-:W-:Y:S02]  /*111a0*/  HADD2.F32 R29, -RZ, R29.H1_H1 ;  /* 0x3000001dff1d7230 */ /* 0x000fe40000004100 */
[C---:B------:R-:W-:Y:S01]  /*111b0*/  FMUL.FTZ R10, R34.reuse, R9 ;  /* 0x00000009220a7220 */ /* 0x040fe20000410000 */
[-C--:B------:R-:W-:Y:S01]  /*111c0*/  FMUL.FTZ R34, R34, R7.reuse ;  /* 0x0000000722227220 */ /* 0x080fe20000410000 */
[C---:B------:R-:W-:Y:S01]  /*111d0*/  FFMA.FTZ R11, R4.reuse, R6, -R11 ;  /* 0x00000006040b7223 */ /* 0x040fe2000001080b */
[----:B------:R-:W-:Y:S01]  /*111e0*/  FFMA.FTZ R25, R4, R8, R5 ;  /* 0x0000000804197223 */ /* 0x000fe20000010005 */
[C---:B------:R-:W-:Y:S01]  /*111f0*/  FFMA.FTZ R26, R29.reuse, R7, -R10 ;  /* 0x000000071d1a7223 */ /* 0x040fe2000001080a */
[----:B------:R-:W-:Y:S01]  /*11200*/  FFMA.FTZ R34, R29, R9, R34 ;  /* 0x000000091d227223 */ /* 0x000fe20000010022 */
[----:B------:R-:W-:Y:S02]  /*11210*/  F2FP.SATFINITE.E4M3.F32.PACK_AB_MERGE_C R4, R50, R47, RZ ;  /* 0x0000002f3204723e */ /* 0x000fe400048070ff */
[----:B------:R-:W-:-:S02]  /*11220*/  F2FP.SATFINITE.E4M3.F32.PACK_AB_MERGE_C R5, R54, R51, RZ ;  /* 0x000000333605723e */ /* 0x000fc400048070ff */
[----:B------:R-:W-:Y:S02]  /*11230*/  F2FP.SATFINITE.E4M3.F32.PACK_AB_MERGE_C R6, R60, R55, RZ ;  /* 0x000000373c06723e */ /* 0x000fe400048070ff */
[----:B------:R-:W-:Y:S02]  /*11240*/  F2FP.SATFINITE.E4M3.F32.PACK_AB_MERGE_C R7, R62, R37, RZ ;  /* 0x000000253e07723e */ /* 0x000fe400048070ff */
[----:B------:R-:W-:Y:S02]  /*11250*/  F2FP.SATFINITE.E4M3.F32.PACK_AB_MERGE_C R8, R49, R48, RZ ;  /* 0x000000303108723e */ /* 0x000fe400048070ff */
[----:B------:R-:W-:Y:S02]  /*11260*/  F2FP.SATFINITE.E4M3.F32.PACK_AB_MERGE_C R9, R56, R53, RZ ;  /* 0x000000353809723e */ /* 0x000fe400048070ff */
[----:B------:R-:W-:Y:S02]  /*11270*/  F2FP.SATFINITE.E4M3.F32.PACK_AB_MERGE_C R10, R57, R58, RZ ;  /* 0x0000003a390a723e */ /* 0x000fe400048070ff */
[----:B------:R-:W-:-:S02]  /*11280*/  F2FP.SATFINITE.E4M3.F32.PACK_AB_MERGE_C R4, R46, R45, R4 ;  /* 0x0000002d2e04723e */ /* 0x000fc40004807004 */
[----:B------:R-:W-:Y:S02]  /*11290*/  F2FP.SATFINITE.E4M3.F32.PACK_AB_MERGE_C R5, R41, R40, R5 ;  /* 0x000000282905723e */ /* 0x000fe40004807005 */
[----:B------:R-:W-:Y:S02]  /*112a0*/  F2FP.SATFINITE.E4M3.F32.PACK_AB_MERGE_C R6, R42, R33, R6 ;  /* 0x000000212a06723e */ /* 0x000fe40004807006 */
[----:B------:R-:W-:Y:S02]  /*112b0*/  F2FP.SATFINITE.E4M3.F32.PACK_AB_MERGE_C R7, R26, R11, R7 ;  /* 0x0000000b1a07723e */ /* 0x000fe40004807007 */
[----:B------:R-:W-:Y:S02]  /*112c0*/  F2FP.SATFINITE.E4M3.F32.PACK_AB_MERGE_C R8, R43, R44, R8 ;  /* 0x0000002c2b08723e */ /* 0x000fe40004807008 */
[----:B------:R-:W-:Y:S01]  /*112d0*/  F2FP.SATFINITE.E4M3.F32.PACK_AB_MERGE_C R9, R27, R52, R9 ;  /* 0x000000341b09723e */ /* 0x000fe20004807009 */
[----:B------:R1:W-:Y:S01]  /*112e0*/  STS.128 [R59+0x20400], R4 ;  /* 0x020400043b007388 */ /* 0x0003e20000000c00 */
[----:B------:R-:W-:-:S02]  /*112f0*/  F2FP.SATFINITE.E4M3.F32.PACK_AB_MERGE_C R10, R28, R35, R10 ;  /* 0x000000231c0a723e */ /* 0x000fc4000480700a */
[----:B------:R-:W-:-:S05]  /*11300*/  F2FP.SATFINITE.E4M3.F32.PACK_AB_MERGE_C R11, R34, R25, R39 ;  /* 0x00000019220b723e */ /* 0x000fca0004807027 */
[----:B------:R1:W-:Y:S02]  /*11310*/  STS.128 [R24+0x20400], R8 ;  /* 0x0204000818007388 */ /* 0x0003e40000000c00 */
.L_x_424:
[----:B------:R-:W-:Y:S05]  /*11320*/  BSYNC B1 ;  /* 0x0000000000017941 */ /* 0x000fea0003800000 */
.L_x_423:
[----:B------:R-:W-:Y:S04]  /*11330*/  BSSY B1, `(.L_x_425) ;  /* 0x00000c5000017945 */ /* 0x000fe80003800000 */
[----:B------:R-:W-:Y:S05]  /*11340*/  @P2 BRA `(.L_x_426) ;  /* 0x0000000c000c2947 */ /* 0x000fea0003800000 */
[----:B-1----:R-:W2:Y:S04]  /*11350*/  LDL R8, [R1+0x20] ;  /* 0x0000200001087983 */ /* 0x002ea80000100800 */
[----:B------:R-:W3:Y:S01]  /*11360*/  LDL R61, [R1+0x44] ;  /* 0x00004400013d7983 */ /* 0x000ee20000100800 */
[----:B------:R-:W-:Y:S01]  /*11370*/  LEA.HI R4, R21, R20, RZ, 0x1c ;  /* 0x0000001415047211 */ /* 0x000fe200078fe0ff */
[----:B------:R-:W-:Y:S01]  /*11380*/  IMAD.SHL.U32 R5, R234, 0x80, RZ ;  /* 0x00000080ea057824 */ /* 0x000fe200078e00ff */
[----:B------:R-:W-:Y:S02]  /*11390*/  F2FP.F16.E4M3.UNPACK_B R43, R0.H1 ;  /* 0x00000000ff2b723e */ /* 0x000fe400030006ff */
[----:B------:R-:W-:Y:S02]  /*113a0*/  SHF.R.S32.HI R7, RZ, 0x1f, R4 ;  /* 0x0000001fff077819 */ /* 0x000fe40000011404 */
[----:B------:R-:W-:Y:S01]  /*113b0*/  LOP3.LUT R6, R5, 0x380, RZ, 0xc0, !PT ;  /* 0x0000038005067812 */ /* 0x000fe200078ec0ff */
[----:B------:R-:W-:Y:S01]  /*113c0*/  IMAD.SHL.U32 R5, R4, 0x10, RZ ;  /* 0x0000001004057824 */ /* 0x000fe200078e00ff */
[----:B------:R-:W-:Y:S01]  /*113d0*/  LEA.HI R7, R7, R4, RZ, 0x3 ;  /* 0x0000000407077211 */ /* 0x000fe200078f18ff */
[--C-:B0-----:R-:W-:Y:S01]  /*113e0*/  HADD2.F32 R41, -RZ, R43.reuse.H0_H0 ;  /* 0x2000002bff297230 */ /* 0x101fe20000004100 */
[-C--:B------:R-:W-:Y:S01]  /*113f0*/  F2FP.F16.E4M3.UNPACK_B R44, R12.reuse.H1 ;  /* 0x0000000cff2c723e */ /* 0x080fe200030006ff */
[----:B------:R-:W-:Y:S01]  /*11400*/  HADD2.F32 R43, -RZ, R43.H1_H1 ;  /* 0x3000002bff2b7230 */ /* 0x000fe20000004100 */
[----:B------:R-:W-:Y:S01]  /*11410*/  LOP3.LUT R4, R6, 0x70, R5, 0xf8, !PT ;  /* 0x0000007006047812 */ /* 0x000fe200078ef805 */
[----:B------:R-:W-:Y:S01]  /*11420*/  IMAD.SHL.U32 R7, R7, 0x800, RZ ;  /* 0x0000080007077824 */ /* 0x000fe200078e00ff */
[----:B------:R-:W-:Y:S01]  /*11430*/  SHF.R.U32.HI R5, RZ, 0x3, R6 ;  /* 0x00000003ff057819 */ /* 0x000fe20000011606 */
[--C-:B------:R-:W-:Y:S01]  /*11440*/  HADD2.F32 R45, -RZ, R44.reuse.H0_H0 ;  /* 0x2000002cff2d7230 */ /* 0x100fe20000004100 */
[----:B------:R-:W-:Y:S01]  /*11450*/  F2FP.F16.E4M3.UNPACK_B R49, R12 ;  /* 0x0000000cff31723e */ /* 0x000fe200020006ff */
[----:B------:R-:W-:Y:S01]  /*11460*/  HADD2.F32 R47, -RZ, R44.H1_H1 ;  /* 0x3000002cff2f7230 */ /* 0x000fe20000004100 */
[----:B------:R-:W-:-:S02]  /*11470*/  LOP3.LUT R4, R4, R5, RZ, 0x3c, !PT ;  /* 0x0000000504047212 */ /* 0x000fc400078e3cff */
[----:B------:R-:W-:Y:S01]  /*11480*/  LOP3.LUT R7, R7, 0xffffc000, RZ, 0xc0, !PT ;  /* 0xffffc00007077812 */ /* 0x000fe200078ec0ff */
[--C-:B------:R-:W-:Y:S01]  /*11490*/  HADD2.F32 R50, -RZ, R49.reuse.H0_H0 ;  /* 0x20000031ff327230 */ /* 0x100fe20000004100 */
[----:B------:R-:W-:Y:S01]  /*114a0*/  F2FP.F16.E4M3.UNPACK_B R53, R13 ;  /* 0x0000000dff35723e */ /* 0x000fe200020006ff */
[----:B------:R-:W-:-:S04]  /*114b0*/  HADD2.F32 R49, -RZ, R49.H1_H1 ;  /* 0x30000031ff317230 */ /* 0x000fc80000004100 */
[----:B------:R-:W-:Y:S01]  /*114c0*/  HADD2.F32 R54, -RZ, R53.H0_H0 ;  /* 0x20000035ff367230 */ /* 0x000fe20000004100 */
[----:B--2---:R-:W-:-:S04]  /*114d0*/  IADD3 R8, R4, R7, R8 ;  /* 0x0000000704087210 */ /* 0x004fc80007ffe008 */
[----:B------:R-:W-:Y:S01]  /*114e0*/  IADD3 R24, R19, R8, RZ ;  /* 0x0000000813187210 */ /* 0x000fe20007ffe0ff */
[----:B---3--:R-:W0:Y:S04]  /*114f0*/  LDS.128 R4, [R61+0x20400] ;  /* 0x020400003d047984 */ /* 0x008e280000000c00 */
[----:B------:R-:W1:Y:S01]  /*11500*/  LDS.128 R8, [R24+0x20400] ;  /* 0x0204000018087984 */ /* 0x000e620000000c00 */
[-C--:B0-----:R-:W-:Y:S02]  /*11510*/  F2FP.F16.E4M3.UNPACK_B R25, R4.reuse ;  /* 0x00000004ff19723e */ /* 0x081fe400020006ff */
[----:B------:R-:W-:Y:S02]  /*11520*/  F2FP.F16.E4M3.UNPACK_B R4, R4.H1 ;  /* 0x00000004ff04723e */ /* 0x000fe400030006ff */
[----:B-1----:R-:W-:-:S02]  /*11530*/  F2FP.F16.E4M3.UNPACK_B R33, R8.H1 ;  /* 0x00000008ff21723e */ /* 0x002fc400030006ff */
[-C--:B------:R-:W-:Y:S02]  /*11540*/  F2FP.F16.E4M3.UNPACK_B R26, R5.reuse ;  /* 0x00000005ff1a723e */ /* 0x080fe400020006ff */
[----:B------:R-:W-:Y:S01]  /*11550*/  F2FP.F16.E4M3.UNPACK_B R27, R5.H1 ;  /* 0x00000005ff1b723e */ /* 0x000fe200030006ff */
[--C-:B------:R-:W-:Y:S01]  /*11560*/  HADD2.F32 R34, -RZ, R33.reuse.H0_H0 ;  /* 0x20000021ff227230 */ /* 0x100fe20000004100 */
[----:B------:R-:W-:Y:S01]  /*11570*/  F2FP.F16.E4M3.UNPACK_B R8, R8 ;  /* 0x00000008ff08723e */ /* 0x000fe200020006ff */
[----:B------:R-:W-:Y:S01]  /*11580*/  HADD2.F32 R5, -RZ, R4.H0_H0 ;  /* 0x20000004ff057230 */ /* 0x000fe20000004100 */
[-C--:B------:R-:W-:Y:S01]  /*11590*/  F2FP.F16.E4M3.UNPACK_B R35, R9.reuse ;  /* 0x00000009ff23723e */ /* 0x080fe200020006ff */
[----:B------:R-:W-:Y:S02]  /*115a0*/  HADD2.F32 R33, -RZ, R33.H1_H1 ;  /* 0x30000021ff217230 */ /* 0x000fe40000004100 */
[-C--:B------:R-:W-:Y:S01]  /*115b0*/  FMUL.FTZ R42, R41, R34.reuse ;  /* 0x00000022292a7220 */ /* 0x080fe20000410000 */
[----:B------:R-:W-:Y:S01]  /*115c0*/  FMUL.FTZ R40, R45, R34 ;  /* 0x000000222d287220 */ /* 0x000fe20000410000 */
[----:B------:R-:W-:Y:S01]  /*115d0*/  F2FP.F16.E4M3.UNPACK_B R37, R9.H1 ;  /* 0x00000009ff25723e */ /* 0x000fe200030006ff */
[----:B------:R-:W-:-:S02]  /*115e0*/  HADD2.F32 R9, -RZ, R8.H0_H0 ;  /* 0x20000008ff097230 */ /* 0x000fc40000004100 */
[-C--:B------:R-:W-:Y:S01]  /*115f0*/  FFMA.FTZ R42, R45, R5.reuse, R42 ;  /* 0x000000052d2a7223 */ /* 0x080fe2000001002a */
[----:B------:R-:W-:Y:S01]  /*11600*/  F2FP.F16.E4M3.UNPACK_B R45, R0 ;  /* 0x00000000ff2d723e */ /* 0x000fe200020006ff */
[----:B------:R-:W-:Y:S01]  /*11610*/  FFMA.FTZ R41, R41, R5, -R40 ;  /* 0x0000000529297223 */ /* 0x000fe20000010828 */
[----:B------:R-:W-:Y:S02]  /*11620*/  HADD2.F32 R5, -RZ, R4.H1_H1 ;  /* 0x30000004ff057230 */ /* 0x000fe40000004100 */
[-C--:B------:R-:W-:Y:S01]  /*11630*/  FMUL.FTZ R40, R47, R33.reuse ;  /* 0x000000212f287220 */ /* 0x080fe20000410000 */
[----:B------:R-:W-:Y:S01]  /*11640*/  FMUL.FTZ R46, R43, R33 ;  /* 0x000000212b2e7220 */ /* 0x000fe20000410000 */
[----:B------:R-:W-:Y:S02]  /*11650*/  HADD2.F32 R48, -RZ, R45.H0_H0 ;  /* 0x2000002dff307230 */ /* 0x000fe40000004100 */
[----:B------:R-:W-:Y:S01]  /*11660*/  FMUL.FTZ R33, R50, R9 ;  /* 0x0000000932217220 */ /* 0x000fe20000410000 */
[----:B------:R-:W-:-:S02]  /*11670*/  HADD2.F32 R4, -RZ, R25.H0_H0 ;  /* 0x20000019ff047230 */ /* 0x000fc40000004100 */
[-C--:B------:R-:W-:Y:S01]  /*11680*/  FFMA.FTZ R44, R43, R5.reuse, -R40 ;  /* 0x000000052b2c7223 */ /* 0x080fe20000010828 */
[----:B------:R-:W-:Y:S01]  /*11690*/  FFMA.FTZ R43, R47, R5, R46 ;  /* 0x000000052f2b7223 */ /* 0x000fe2000001002e */
[C---:B------:R-:W-:Y:S01]  /*116a0*/  FMUL.FTZ R9, R48.reuse, R9 ;  /* 0x0000000930097220 */ /* 0x040fe20000410000 */
[----:B------:R-:W-:Y:S01]  /*116b0*/  F2FP.F16.E4M3.UNPACK_B R46, R36.H1 ;  /* 0x00000024ff2e723e */ /* 0x000fe200030006ff */
[----:B------:R-:W-:Y:S02]  /*116c0*/  HADD2.F32 R8, -RZ, R8.H1_H1 ;  /* 0x30000008ff087230 */ /* 0x000fe40000004100 */
[-C--:B------:R-:W-:Y:S01]  /*116d0*/  FFMA.FTZ R33, R48, R4.reuse, -R33 ;  /* 0x0000000430217223 */ /* 0x080fe20000010821 */
[----:B------:R-:W-:Y:S01]  /*116e0*/  FFMA.FTZ R9, R50, R4, R9 ;  /* 0x0000000432097223 */ /* 0x000fe20000010009 */
[----:B------:R-:W-:Y:S01]  /*116f0*/  F2FP.F16.E4M3.UNPACK_B R50, R13.H1 ;  /* 0x0000000dff32723e */ /* 0x000fe200030006ff */
[----:B------:R-:W-:Y:S02]  /*11700*/  HADD2.F32 R47, -RZ, R45.H1_H1 ;  /* 0x3000002dff2f7230 */ /* 0x000fe40000004100 */
[----:B------:R-:W-:Y:S01]  /*11710*/  FMUL.FTZ R40, R49, R8 ;  /* 0x0000000831287220 */ /* 0x000fe20000410000 */
[----:B------:R-:W-:Y:S01]  /*11720*/  HADD2.F32 R5, -RZ, R37.H0_H0 ;  /* 0x20000025ff057230 */ /* 0x000fe20000004100 */
[----:B------:R-:W-:Y:S01]  /*11730*/  F2FP.F16.E4M3.UNPACK_B R39, R10 ;  /* 0x0000000aff27723e */ /* 0x000fe200020006ff */
[----:B------:R-:W-:-:S02]  /*11740*/  HADD2.F32 R52, -RZ, R50.H0_H0 ;  /* 0x20000032ff347230 */ /* 0x000fc40000004100 */
[----:B------:R-:W-:Y:S01]  /*11750*/  FMUL.FTZ R8, R47, R8 ;  /* 0x000000082f087220 */ /* 0x000fe20000410000 */
[----:B------:R-:W-:Y:S01]  /*11760*/  HADD2.F32 R25, -RZ, R25.H1_H1 ;  /* 0x30000019ff197230 */ /* 0x000fe20000004100 */
[----:B------:R-:W-:Y:S01]  /*11770*/  F2FP.F16.E4M3.UNPACK_B R10, R10.H1 ;  /* 0x0000000aff0a723e */ /* 0x000fe200030006ff */
[--C-:B------:R-:W-:Y:S02]  /*11780*/  HADD2.F32 R48, -RZ, R46.reuse.H0_H0 ;  /* 0x2000002eff307230 */ /* 0x100fe40000004100 */
[----:B------:R-:W-:Y:S01]  /*11790*/  FMUL.FTZ R45, R52, R5 ;  /* 0x00000005342d7220 */ /* 0x000fe20000410000 */
[----:B------:R-:W-:Y:S02]  /*117a0*/  HADD2.F32 R4, -RZ, R27.H0_H0 ;  /* 0x2000001bff047230 */ /* 0x000fe40000004100 */
[----:B------:R-:W-:Y:S01]  /*117b0*/  FFMA.FTZ R8, R49, R25, R8 ;  /* 0x0000001931087223 */ /* 0x000fe20000010008 */
[----:B------:R-:W-:Y:S01]  /*117c0*/  F2FP.F16.E4M3.UNPACK_B R49, R36 ;  /* 0x00000024ff31723e */ /* 0x000fe200020006ff */
[----:B------:R-:W-:Y:S01]  /*117d0*/  FMUL.FTZ R5, R48, R5 ;  /* 0x0000000530057220 */ /* 0x000fe20000410000 */
[----:B------:R-:W-:-:S02]  /*117e0*/  HADD2.F32 R51, -RZ, R46.H1_H1 ;  /* 0x3000002eff337230 */ /* 0x000fc40000004100 */
[----:B------:R-:W-:Y:S01]  /*117f0*/  FFMA.FTZ R40, R47, R25, -R40 ;  /* 0x000000192f287223 */ /* 0x000fe20000010828 */
[----:B------:R-:W-:Y:S02]  /*11800*/  HADD2.F32 R37, -RZ, R37.H1_H1 ;  /* 0x30000025ff257230 */ /* 0x000fe40000004100 */
[-C--:B------:R-:W-:Y:S01]  /*11810*/  FFMA.FTZ R47, R52, R4.reuse, R5 ;  /* 0x00000004342f7223 */ /* 0x080fe20000010005 */
[----:B------:R-:W-:Y:S02]  /*11820*/  HADD2.F32 R55, -RZ, R50.H1_H1 ;  /* 0x30000032ff377230 */ /* 0x000fe40000004100 */
[----:B------:R-:W-:Y:S01]  /*11830*/  FFMA.FTZ R45, R48, R4, -R45 ;  /* 0x00000004302d7223 */ /* 0x000fe2000001082d */
[----:B------:R-:W-:Y:S02]  /*11840*/  HADD2.F32 R5, -RZ, R35.H0_H0 ;  /* 0x20000023ff057230 */ /* 0x000fe40000004100 */
[----:B------:R-:W-:Y:S01]  /*11850*/  FMUL.FTZ R50, R51, R37 ;  /* 0x0000002533327220 */ /* 0x000fe20000410000 */
[----:B------:R-:W-:-:S02]  /*11860*/  HADD2.F32 R27, -RZ, R27.H1_H1 ;  /* 0x3000001bff1b7230 */ /* 0x000fc40000004100 */
[C---:B------:R-:W-:Y:S01]  /*11870*/  FMUL.FTZ R46, R55.reuse, R37 ;  /* 0x00000025372e7220 */ /* 0x040fe20000410000 */
[----:B------:R-:W-:Y:S02]  /*11880*/  HADD2.F32 R52, -RZ, R49.H0_H0 ;  /* 0x20000031ff347230 */ /* 0x000fe40000004100 */
[----:B------:R-:W-:Y:S01]  /*11890*/  FMUL.FTZ R25, R54, R5 ;  /* 0x0000000536197220 */ /* 0x000fe20000410000 */
[----:B------:R-:W-:Y:S02]  /*118a0*/  HADD2.F32 R4, -RZ, R26.H0_H0 ;  /* 0x2000001aff047230 */ /* 0x000fe40000004100 */
[----:B------:R-:W-:Y:S01]  /*118b0*/  FFMA.FTZ R50, R55, R27, R50 ;  /* 0x0000001b37327223 */ /* 0x000fe20000010032 */
[----:B------:R-:W-:Y:S01]  /*118c0*/  F2FP.F16.E4M3.UNPACK_B R55, R14.H1 ;  /* 0x0000000eff37723e */ /* 0x000fe200030006ff */
[----:B------:R-:W-:Y:S01]  /*118d0*/  FMUL.FTZ R5, R52, R5 ;  /* 0x0000000534057220 */ /* 0x000fe20000410000 */
[----:B------:R-:W-:Y:S01]  /*118e0*/  FFMA.FTZ R48, R51, R27, -R46 ;  /* 0x0000001b33307223 */ /* 0x000fe2000001082e */
[----:B------:R-:W-:Y:S01]  /*118f0*/  F2FP.F16.E4M3.UNPACK_B R28, R6 ;  /* 0x00000006ff1c723e */ /* 0x000fe200020006ff */
[----:B------:R-:W-:-:S02]  /*11900*/  HADD2.F32 R35, -RZ, R35.H1_H1 ;  /* 0x30000023ff237230 */ /* 0x000fc40000004100 */
[----:B------:R-:W-:Y:S01]  /*11910*/  FFMA.FTZ R27, R54, R4, R5 ;  /* 0x00000004361b7223 */ /* 0x000fe20000010005 */
[----:B------:R-:W-:Y:S01]  /*11920*/  F2FP.F16.E4M3.UNPACK_B R6, R6.H1 ;  /* 0x00000006ff06723e */ /* 0x000fe200030006ff */
[----:B------:R-:W-:Y:S01]  /*11930*/  HADD2.F32 R54, -RZ, R53.H1_H1 ;  /* 0x30000035ff367230 */ /* 0x000fe20000004100 */
[----:B------:R-:W-:Y:S01]  /*11940*/  F2FP.F16.E4M3.UNPACK_B R51, R3.H1 ;  /* 0x00000003ff33723e */ /* 0x000fe200030006ff */
[----:B------:R-:W-:Y:S02]  /*11950*/  HADD2.F32 R46, -RZ, R49.H1_H1 ;  /* 0x30000031ff2e7230 */ /* 0x000fe40000004100 */
[----:B------:R-:W-:Y:S01]  /*11960*/  FFMA.FTZ R25, R52, R4, -R25 ;  /* 0x0000000434197223 */ /* 0x000fe20000010819 */
[----:B------:R-:W-:Y:S02]  /*11970*/  HADD2.F32 R56, -RZ, R55.H0_H0 ;  /* 0x20000037ff387230 */ /* 0x000fe40000004100 */
[----:B------:R-:W-:Y:S01]  /*11980*/  FMUL.FTZ R37, R54, R35 ;  /* 0x0000002336257220 */ /* 0x000fe20000410000 */
[----:B------:R-:W-:-:S02]  /*11990*/  HADD2.F32 R5, -RZ, R10.H0_H0 ;  /* 0x2000000aff057230 */ /* 0x000fc40000004100 */
[----:B------:R-:W-:Y:S01]  /*119a0*/  FMUL.FTZ R35, R46, R35 ;  /* 0x000000232e237220 */ /* 0x000fe20000410000 */
[----:B------:R-:W-:Y:S01]  /*119b0*/  HADD2.F32 R26, -RZ, R26.H1_H1 ;  /* 0x3000001aff1a7230 */ /* 0x000fe20000004100 */
[----:B------:R-:W-:Y:S01]  /*119c0*/  F2FP.F16.E4M3.UNPACK_B R53, R3 ;  /* 0x00000003ff35723e */ /* 0x000fe200020006ff */
[----:B------:R-:W-:Y:S02]  /*119d0*/  HADD2.F32 R52, -RZ, R51.H0_H0 ;  /* 0x20000033ff347230 */ /* 0x000fe40000004100 */
[-C--:B------:R-:W-:Y:S01]  /*119e0*/  FMUL.FTZ R49, R56, R5.reuse ;  /* 0x0000000538317220 */ /* 0x080fe20000410000 */
[----:B------:R-:W-:Y:S02]  /*119f0*/  HADD2.F32 R4, -RZ, R6.H0_H0 ;  /* 0x20000006ff047230 */ /* 0x000fe40000004100 */
[-C--:B------:R-:W-:Y:S01]  /*11a00*/  FFMA.FTZ R46, R46, R26.reuse, -R37 ;  /* 0x0000001a2e2e7223 */ /* 0x080fe20000010825 */
[----:B------:R-:W-:Y:S01]  /*11a10*/  FFMA.FTZ R26, R54, R26, R35 ;  /* 0x0000001a361a7223 */ /* 0x000fe20000010023 */
[----:B------:R-:W-:Y:S01]  /*11a20*/  FMUL.FTZ R5, R52, R5 ;  /* 0x0000000534057220 */ /* 0x000fe20000410000 */
[----:B------:R-:W-:-:S02]  /*11a30*/  HADD2.F32 R54, -RZ, R55.H1_H1 ;  /* 0x30000037ff367230 */ /* 0x000fc40000004100 */
[----:B------:R-:W-:Y:S01]  /*11a40*/  FFMA.FTZ R49, R52, R4, -R49 ;  /* 0x0000000434317223 */ /* 0x000fe20000010831 */
[----:B------:R-:W-:Y:S01]  /*11a50*/  HADD2.F32 R10, -RZ, R10.H1_H1 ;  /* 0x3000000aff0a7230 */ /* 0x000fe20000004100 */
[----:B------:R-:W-:Y:S01]  /*11a60*/  F2FP.F16.E4M3.UNPACK_B R55, R14 ;  /* 0x0000000eff37723e */ /* 0x000fe200020006ff */
[----:B------:R-:W-:Y:S02]  /*11a70*/  HADD2.F32 R52, -RZ, R51.H1_H1 ;  /* 0x30000033ff347230 */ /* 0x000fe40000004100 */
[----:B------:R-:W-:Y:S01]  /*11a80*/  FFMA.FTZ R37, R56, R4, R5 ;  /* 0x0000000438257223 */ /* 0x000fe20000010005 */
[----:B------:R-:W-:Y:S02]  /*11a90*/  HADD2.F32 R6, -RZ, R6.H1_H1 ;  /* 0x30000006ff067230 */ /* 0x000fe40000004100 */
[-C--:B------:R-:W-:Y:S01]  /*11aa0*/  FMUL.FTZ R35, R54, R10.reuse ;  /* 0x0000000a36237220 */ /* 0x080fe20000410000 */
[----:B------:R-:W-:Y:S02]  /*11ab0*/  HADD2.F32 R5, -RZ, R39.H0_H0 ;  /* 0x20000027ff057230 */ /* 0x000fe40000004100 */
[----:B------:R-:W-:Y:S01]  /*11ac0*/  FMUL.FTZ R51, R52, R10 ;  /* 0x0000000a34337220 */ /* 0x000fe20000410000 */
[----:B------:R-:W-:-:S02]  /*11ad0*/  HADD2.F32 R10, -RZ, R55.H0_H0 ;  /* 0x20000037ff0a7230 */ /* 0x000fc40000004100 */
[-C--:B------:R-:W-:Y:S01]  /*11ae0*/  FFMA.FTZ R52, R52, R6.reuse, -R35 ;  /* 0x0000000634347223 */ /* 0x080fe20000010823 */
[----:B------:R-:W-:Y:S02]  /*11af0*/  HADD2.F32 R4, -RZ, R28.H0_H0 ;  /* 0x2000001cff047230 */ /* 0x000fe40000004100 */
[----:B------:R-:W-:Y:S01]  /*11b00*/  FFMA.FTZ R54, R54, R6, R51 ;  /* 0x0000000636367223 */ /* 0x000fe20000010033 */
[----:B------:R-:W-:Y:S02]  /*11b10*/  HADD2.F32 R6, -RZ, R53.H0_H0 ;  /* 0x20000035ff067230 */ /* 0x000fe40000004100 */
[----:B------:R-:W-:Y:S01]  /*11b20*/  FMUL.FTZ R35, R10, R5 ;  /* 0x000000050a237220 */ /* 0x000fe20000410000 */
[----:B------:R-:W-:Y:S01]  /*11b30*/  HADD2.F32 R58, -RZ, R55.H1_H1 ;  /* 0x30000037ff3a7230 */ /* 0x000fe20000004100 */
[----:B------:R-:W-:Y:S01]  /*11b40*/  F2FP.F16.E4M3.UNPACK_B R34, R11 ;  /* 0x0000000bff22723e */ /* 0x000fe200020006ff */
[----:B------:R-:W-:Y:S02]  /*11b50*/  HADD2.F32 R39, -RZ, R39.H1_H1 ;  /* 0x30000027ff277230 */ /* 0x000fe40000004100 */
[----:B------:R-:W-:Y:S01]  /*11b60*/  FMUL.FTZ R5, R6, R5 ;  /* 0x0000000506057220 */ /* 0x000fe20000410000 */
[----:B------:R-:W-:-:S02]  /*11b70*/  HADD2.F32 R56, -RZ, R53.H1_H1 ;  /* 0x30000035ff387230 */ /* 0x000fc40000004100 */
[-C--:B------:R-:W-:Y:S01]  /*11b80*/  FFMA.FTZ R6, R6, R4.reuse, -R35 ;  /* 0x0000000406067223 */ /* 0x080fe20000010823 */
[----:B------:R-:W-:Y:S01]  /*11b90*/  HADD2.F32 R28, -RZ, R28.H1_H1 ;  /* 0x3000001cff1c7230 */ /* 0x000fe20000004100 */
[----:B------:R-:W-:Y:S01]  /*11ba0*/  F2FP.F16.E4M3.UNPACK_B R11, R11.H1 ;  /* 0x0000000bff0b723e */ /* 0x000fe200030006ff */
[----:B------:R-:W-:Y:S01]  /*11bb0*/  FMUL.FTZ R35, R58, R39 ;  /* 0x000000273a237220 */ /* 0x000fe20000410000 */
[----:B------:R-:W-:Y:S01]  /*11bc0*/  F2FP.F16.E4M3.UNPACK_B R53, R15.H1 ;  /* 0x0000000fff35723e */ /* 0x000fe200030006ff */
[----:B------:R-:W-:Y:S01]  /*11bd0*/  FFMA.FTZ R10, R10, R4, R5 ;  /* 0x000000040a0a7223 */ /* 0x000fe20000010005 */
[----:B------:R-:W-:Y:S01]  /*11be0*/  F2FP.F16.E4M3.UNPACK_B R4, R38.H1 ;  /* 0x00000026ff04723e */ /* 0x000fe200030006ff */
[C---:B------:R-:W-:Y:S01]  /*11bf0*/  FMUL.FTZ R39, R56.reuse, R39 ;  /* 0x0000002738277220 */ /* 0x040fe20000410000 */
[-C--:B------:R-:W-:Y:S01]  /*11c00*/  F2FP.F16.E4M3.UNPACK_B R29, R7.reuse ;  /* 0x00000007ff1d723e */ /* 0x080fe200020006ff */
[----:B------:R-:W-:Y:S01]  /*11c10*/  FFMA.FTZ R35, R56, R28, -R35 ;  /* 0x0000001c38237223 */ /* 0x000fe20000010823 */
[----:B------:R-:W-:Y:S01]  /*11c20*/  F2FP.F16.E4M3.UNPACK_B R7, R7.H1 ;  /* 0x00000007ff07723e */ /* 0x000fe200030006ff */
[----:B------:R-:W-:-:S02]  /*11c30*/  HADD2.F32 R56, -RZ, R53.H0_H0 ;  /* 0x20000035ff387230 */ /* 0x000fc40000004100 */
[----:B------:R-:W-:Y:S01]  /*11c40*/  FFMA.FTZ R39, R58, R28, R39 ;  /* 0x0000001c3a277223 */ /* 0x000fe20000010027 */
[----:B------:R-:W-:Y:S01]  /*11c50*/  HADD2.F32 R5, -RZ, R11.H0_H0 ;  /* 0x2000000bff057230 */ /* 0x000fe20000004100 */
[----:B------:R-:W-:Y:S01]  /*11c60*/  F2FP.F16.E4M3.UNPACK_B R55, R38 ;  /* 0x00000026ff37723e */ /* 0x000fe200020006ff */
[--C-:B------:R-:W-:Y:S01]  /*11c70*/  HADD2.F32 R28, -RZ, R4.reuse.H0_H0 ;  /* 0x20000004ff1c7230 */ /* 0x100fe20000004100 */
[----:B------:R-:W-:Y:S01]  /*11c80*/  F2FP.SATFINITE.E4M3.F32.PACK_AB_MERGE_C R42, R43, R42, RZ ;  /* 0x0000002a2b2a723e */ /* 0x000fe200048070ff */
[----:B------:R-:W-:Y:S02]  /*11c90*/  HADD2.F32 R57, -RZ, R4.H1_H1 ;  /* 0x30000004ff397230 */ /* 0x000fe40000004100 */
[-C--:B------:R-:W-:Y:S01]  /*11ca0*/  FMUL.FTZ R51, R56, R5.reuse ;  /* 0x0000000538337220 */ /* 0x080fe20000410000 */
[----:B------:R-:W-:Y:S02]  /*11cb0*/  HADD2.F32 R4, -RZ, R7.H0_H0 ;  /* 0x20000007ff047230 */ /* 0x000fe40000004100 */
[----:B------:R-:W-:Y:S01]  /*11cc0*/  FMUL.FTZ R5, R28, R5 ;  /* 0x000000051c057220 */ /* 0x000fe20000410000 */
[----:B------:R-:W-:Y:S01]  /*11cd0*/  HADD2.F32 R59, -RZ, R53.H1_H1 ;  /* 0x30000035ff3b7230 */ /* 0x000fe20000004100 */
[----:B------:R-:W-:Y:S01]  /*11ce0*/  F2FP.SATFINITE.E4M3.F32.PACK_AB_MERGE_C R49, R52, R49, RZ ;  /* 0x000000313431723e */ /* 0x000fe200048070ff */
[----:B------:R-:W-:-:S02]  /*11cf0*/  HADD2.F32 R11, -RZ, R11.H1_H1 ;  /* 0x3000000bff0b7230 */ /* 0x000fc40000004100 */
[-C--:B------:R-:W-:Y:S01]  /*11d00*/  FFMA.FTZ R51, R28, R4.reuse, -R51 ;  /* 0x000000041c337223 */ /* 0x080fe20000010833 */
[----:B------:R-:W-:Y:S01]  /*11d10*/  FFMA.FTZ R53, R56, R4, R5 ;  /* 0x0000000438357223 */ /* 0x000fe20000010005 */
[----:B------:R-:W-:Y:S01]  /*11d20*/  HADD2.F32 R7, -RZ, R7.H1_H1 ;  /* 0x30000007ff077230 */ /* 0x000fe20000004100 */
[----:B------:R-:W-:Y:S01]  /*11d30*/  F2FP.F16.E4M3.UNPACK_B R4, R15 ;  /* 0x0000000fff04723e */ /* 0x000fe200020006ff */
[-C--:B------:R-:W-:Y:S01]  /*11d40*/  FMUL.FTZ R28, R59, R11.reuse ;  /* 0x0000000b3b1c7220 */ /* 0x080fe20000410000 */
[C---:B------:R-:W-:Y:S01]  /*11d50*/  FMUL.FTZ R58, R57.reuse, R11 ;  /* 0x0000000b393a7220 */ /* 0x040fe20000410000 */
[----:B------:R-:W-:Y:S01]  /*11d60*/  HADD2.F32 R5, -RZ, R34.H0_H0 ;  /* 0x20000022ff057230 */ /* 0x000fe20000004100 */
[----:B------:R-:W-:Y:S01]  /*11d70*/  F2FP.SATFINITE.E4M3.F32.PACK_AB_MERGE_C R47, R50, R47, RZ ;  /* 0x0000002f322f723e */ /* 0x000fe200048070ff */
[-C--:B------:R-:W-:Y:S01]  /*11d80*/  FFMA.FTZ R56, R57, R7.reuse, -R28 ;  /* 0x0000000739387223 */ /* 0x080fe2000001081c */
[--C-:B------:R-:W-:Y:S02]  /*11d90*/  HADD2.F32 R62, -RZ, R4.reuse.H0_H0 ;  /* 0x20000004ff3e7230 */ /* 0x100fe40000004100 */
[----:B------:R-:W-:Y:S01]  /*11da0*/  FFMA.FTZ R58, R59, R7, R58 ;  /* 0x000000073b3a7223 */ /* 0x000fe2000001003a */
[----:B------:R-:W-:Y:S01]  /*11db0*/  HADD2.F32 R60, -RZ, R55.H0_H0 ;  /* 0x20000037ff3c7230 */ /* 0x000fe20000004100 */
[----:B------:R-:W-:Y:S01]  /*11dc0*/  F2FP.SATFINITE.E4M3.F32.PACK_AB_MERGE_C R37, R54, R37, RZ ;  /* 0x000000253625723e */ /* 0x000fe200048070ff */
[----:B------:R-:W-:-:S02]  /*11dd0*/  HADD2.F32 R57, -RZ, R4.H1_H1 ;  /* 0x30000004ff397230 */ /* 0x000fc40000004100 */
[-C--:B------:R-:W-:Y:S01]  /*11de0*/  FMUL.FTZ R7, R62, R5.reuse ;  /* 0x000000053e077220 */ /* 0x080fe20000410000 */
[----:B------:R-:W-:Y:S02]  /*11df0*/  HADD2.F32 R34, -RZ, R34.H1_H1 ;  /* 0x30000022ff227230 */ /* 0x000fe40000004100 */
[----:B------:R-:W-:Y:S01]  /*11e00*/  FMUL.FTZ R5, R60, R5 ;  /* 0x000000053c057220 */ /* 0x000fe20000410000 */
[----:B------:R-:W-:Y:S01]  /*11e10*/  HADD2.F32 R55, -RZ, R55.H1_H1 ;  /* 0x30000037ff377230 */ /* 0x000fe20000004100 */
[----:B------:R-:W-:Y:S01]  /*11e20*/  F2FP.SATFINITE.E4M3.F32.PACK_AB_MERGE_C R51, R56, R51, RZ ;  /* 0x000000333833723e */ /* 0x000fe200048070ff */
[--C-:B------:R-:W-:Y:S02]  /*11e30*/  HADD2.F32 R4, -RZ, R29.reuse.H0_H0 ;  /* 0x2000001dff047230 */ /* 0x100fe40000004100 */
[-C--:B------:R-:W-:Y:S01]  /*11e40*/  FMUL.FTZ R28, R57, R34.reuse ;  /* 0x00000022391c7220 */ /* 0x080fe20000410000 */
[----:B------:R-:W-:Y:S02]  /*11e50*/  HADD2.F32 R29, -RZ, R29.H1_H1 ;  /* 0x3000001dff1d7230 */ /* 0x000fe40000004100 */
[C---:B------:R-:W-:Y:S01]  /*11e60*/  FMUL.FTZ R34, R55.reuse, R34 ;  /* 0x0000002237227220 */ /* 0x040fe20000410000 */
[----:B------:R-:W-:Y:S01]  /*11e70*/  F2FP.SATFINITE.E4M3.F32.PACK_AB_MERGE_C R53, R58, R53, RZ ;  /* 0x000000353a35723e */ /* 0x000fe200048070ff */
[-C--:B------:R-:W-:Y:S01]  /*11e80*/  FFMA.FTZ R7, R60, R4.reuse, -R7 ;  /* 0x000000043c077223 */ /* 0x080fe20000010807 */
[----:B------:R-:W-:Y:S01]  /*11e90*/  FFMA.FTZ R11, R62, R4, R5 ;  /* 0x000000043e0b7223 */ /* 0x000fe20000010005 */
[-C--:B------:R-:W-:Y:S01]  /*11ea0*/  FFMA.FTZ R28, R55, R29.reuse, -R28 ;  /* 0x0000001d371c7223 */ /* 0x080fe2000001081c */
[----:B------:R-:W-:Y:S01]  /*11eb0*/  FFMA.FTZ R34, R57, R29, R34 ;  /* 0x0000001d39227223 */ /* 0x000fe20000010022 */
[----:B------:R-:W-:-:S02]  /*11ec0*/  F2FP.SATFINITE.E4M3.F32.PACK_AB_MERGE_C R4, R44, R41, RZ ;  /* 0x000000292c04723e */ /* 0x000fc400048070ff */
[----:B------:R-:W-:Y:S02]  /*11ed0*/  F2FP.SATFINITE.E4M3.F32.PACK_AB_MERGE_C R5, R48, R45, RZ ;  /* 0x0000002d3005723e */ /* 0x000fe400048070ff */
[----:B------:R-:W-:Y:S02]  /*11ee0*/  F2FP.SATFINITE.E4M3.F32.PACK_AB_MERGE_C R4, R40, R33, R4 ;  /* 0x000000212804723e */ /* 0x000fe40004807004 */
[----:B------:R-:W-:Y:S02]  /*11ef0*/  F2FP.SATFINITE.E4M3.F32.PACK_AB_MERGE_C R8, R8, R9, R42 ;  /* 0x000000090808723e */ /* 0x000fe4000480702a */
[----:B------:R-:W-:Y:S02]  /*11f00*/  F2FP.SATFINITE.E4M3.F32.PACK_AB_MERGE_C R5, R46, R25, R5 ;  /* 0x000000192e05723e */ /* 0x000fe40004807005 */
[----:B------:R-:W-:Y:S02]  /*11f10*/  F2FP.SATFINITE.E4M3.F32.PACK_AB_MERGE_C R6, R35, R6, R49 ;  /* 0x000000062306723e */ /* 0x000fe40004807031 */
[----:B------:R-:W-:-:S02]  /*11f20*/  F2FP.SATFINITE.E4M3.F32.PACK_AB_MERGE_C R7, R28, R7, R51 ;  /* 0x000000071c07723e */ /* 0x000fc40004807033 */
[----:B------:R-:W-:Y:S02]  /*11f30*/  F2FP.SATFINITE.E4M3.F32.PACK_AB_MERGE_C R9, R26, R27, R47 ;  /* 0x0000001b1a09723e */ /* 0x000fe4000480702f */
[----:B------:R-:W-:Y:S01]  /*11f40*/  F2FP.SATFINITE.E4M3.F32.PACK_AB_MERGE_C R10, R39, R10, R37 ;  /* 0x0000000a270a723e */ /* 0x000fe20004807025 */
[----:B------:R2:W-:Y:S01]  /*11f50*/  STS.128 [R61+0x20400], R4 ;  /* 0x020400043d007388 */ /* 0x0005e20000000c00 */
[----:B------:R-:W-:-:S05]  /*11f60*/  F2FP.SATFINITE.E4M3.F32.PACK_AB_MERGE_C R11, R34, R11, R53 ;  /* 0x0000000b220b723e */ /* 0x000fca0004807035 */
[----:B------:R2:W-:Y:S02]  /*11f70*/  STS.128 [R24+0x20400], R8 ;  /* 0x0204000818007388 */ /* 0x0005e40000000c00 */
.L_x_426:
[----:B------:R-:W-:Y:S05]  /*11f80*/  BSYNC B1 ;  /* 0x0000000000017941 */ /* 0x000fea0003800000 */
.L_x_425:
[----:B------:R-:W-:Y:S04]  /*11f90*/  BSSY B1, `(.L_x_427) ;  /* 0x00000c5000017945 */ /* 0x000fe80003800000 */
[----:B------:R-:W-:Y:S05]  /*11fa0*/  @P3 BRA `(.L_x_428) ;  /* 0x0000000c000c3947 */ /* 0x000fea0003800000 */
[----:B-12---:R-:W2:Y:S04]  /*11fb0*/  LDL R8, [R1+0x1c] ;  /* 0x00001c0001087983 */ /* 0x006ea80000100800 */
        /* <DEDUP_REMOVED lines=194> */
.L_x_428:
[----:B------:R-:W-:Y:S05]  /*12be0*/  BSYNC B1 ;  /* 0x0000000000017941 */ /* 0x000fea0003800000 */
.L_x_427:
[----:B------:R-:W-:Y:S05]  /*12bf0*/  @P0 BRA `(.L_x_414) ;  /* 0x0000000c000c0947 */ /* 0x000fea0003800000 */
[----:B-123--:R-:W2:Y:S04]  /*12c00*/  LDL R6, [R1+0x18] ;  /* 0x0000180001067983 */ /* 0x00eea80000100800 */
        /* <DEDUP_REMOVED lines=8> */
[--C-:B------:R-:W-:Y:S01]  /*12c90*/  HADD2.F32 R39, -RZ, R37.reuse.H0_H0 ;  /* 0x20000025ff277230 */ /* 0x100fe20000004100 */
[----:B------:R-:W-:Y:S01]  /*12ca0*/  F2FP.F16.E4M3.UNPACK_B R43, R12.H1 ;  /* 0x0000000cff2b723e */ /* 0x000fe200030006ff */
[----:B------:R-:W-:Y:S01]  /*12cb0*/  HADD2.F32 R46, -RZ, R37.H1_H1 ;  /* 0x30000025ff2e7230 */ /* 0x000fe20000004100 */
[----:B------:R-:W-:Y:S01]  /*12cc0*/  LOP3.LUT R4, R7, 0x70, R4, 0xf8, !PT ;  /* 0x0000007007047812 */ /* 0x000fe200078ef804 */
[----:B------:R-:W-:Y:S01]  /*12cd0*/  IMAD.SHL.U32 R5, R5, 0x800, RZ ;  /* 0x0000080005057824 */ /* 0x000fe200078e00ff */
[----:B------:R-:W-:Y:S01]  /*12ce0*/  SHF.R.U32.HI R7, RZ, 0x3, R7 ;  /* 0x00000003ff077819 */ /* 0x000fe20000011607 */
[--C-:B0-----:R-:W-:Y:S01]  /*12cf0*/  HADD2.F32 R41, -RZ, R43.reuse.H0_H0 ;  /* 0x2000002bff297230 */ /* 0x101fe20000004100 */
[----:B------:R-:W-:Y:S01]  /*12d00*/  F2FP.F16.E4M3.UNPACK_B R47, R13 ;  /* 0x0000000dff2f723e */ /* 0x000fe200020006ff */
[----:B------:R-:W-:Y:S01]  /*12d10*/  HADD2.F32 R50, -RZ, R43.H1_H1 ;  /* 0x3000002bff327230 */ /* 0x000fe20000004100 */
[----:B------:R-:W-:-:S02]  /*12d20*/  LOP3.LUT R4, R4, R7, RZ, 0x3c, !PT ;  /* 0x0000000704047212 */ /* 0x000fc400078e3cff */
[----:B------:R-:W-:-:S04]  /*12d30*/  LOP3.LUT R5, R5, 0xffffc000, RZ, 0xc0, !PT ;  /* 0xffffc00005057812 */ /* 0x000fc800078ec0ff */
        /* <DEDUP_REMOVED lines=9> */
[----:B------:R-:W-:Y:S01]  /*12dd0*/  HADD2.F32 R29, -RZ, R28.H0_H0 ;  /* 0x2000001cff1d7230 */ /* 0x000fe20000004100 */
[----:B------:R-:W-:Y:S01]  /*12de0*/  F2FP.F16.E4M3.UNPACK_B R4, R4 ;  /* 0x00000004ff04723e */ /* 0x000fe200020006ff */
[----:B------:R-:W-:Y:S01]  /*12df0*/  HADD2.F32 R9, -RZ, R8.H0_H0 ;  /* 0x20000008ff097230 */ /* 0x000fe20000004100 */
[----:B------:R-:W-:Y:S01]  /*12e00*/  F2FP.F16.E4M3.UNPACK_B R33, R5 ;  /* 0x00000005ff21723e */ /* 0x000fe200020006ff */
[----:B------:R-:W-:Y:S02]  /*12e10*/  HADD2.F32 R28, -RZ, R28.H1_H1 ;  /* 0x3000001cff1c7230 */ /* 0x000fe40000004100 */
[-C--:B------:R-:W-:Y:S01]  /*12e20*/  FMUL.FTZ R42, R39, R29.reuse ;  /* 0x0000001d272a7220 */ /* 0x080fe20000410000 */
[----:B------:R-:W-:Y:S01]  /*12e30*/  FMUL.FTZ R40, R41, R29 ;  /* 0x0000001d29287220 */ /* 0x000fe20000410000 */
[----:B------:R-:W-:Y:S01]  /*12e40*/  F2FP.F16.E4M3.UNPACK_B R34, R5.H1 ;  /* 0x00000005ff22723e */ /* 0x000fe200030006ff */
[----:B------:R-:W-:-:S02]  /*12e50*/  HADD2.F32 R8, -RZ, R8.H1_H1 ;  /* 0x30000008ff087230 */ /* 0x000fc40000004100 */
[-C--:B------:R-:W-:Y:S01]  /*12e60*/  FFMA.FTZ R42, R41, R9.reuse, R42 ;  /* 0x00000009292a7223 */ /* 0x080fe2000001002a */
[----:B------:R-:W-:Y:S01]  /*12e70*/  F2FP.F16.E4M3.UNPACK_B R41, R12 ;  /* 0x0000000cff29723e */ /* 0x000fe200020006ff */
[----:B------:R-:W-:Y:S01]  /*12e80*/  HADD2.F32 R5, -RZ, R4.H0_H0 ;  /* 0x20000004ff057230 */ /* 0x000fe20000004100 */
[----:B------:R-:W-:Y:S01]  /*12e90*/  F2FP.F16.E4M3.UNPACK_B R12, R0 ;  /* 0x00000000ff0c723e */ /* 0x000fe200020006ff */
[-C--:B------:R-:W-:Y:S01]  /*12ea0*/  FMUL.FTZ R37, R50, R28.reuse ;  /* 0x0000001c32257220 */ /* 0x080fe20000410000 */
[----:B------:R-:W-:Y:S01]  /*12eb0*/  FFMA.FTZ R40, R39, R9, -R40 ;  /* 0x0000000927287223 */ /* 0x000fe20000010828 */
[----:B------:R-:W-:Y:S02]  /*12ec0*/  HADD2.F32 R48, -RZ, R41.H0_H0 ;  /* 0x20000029ff307230 */ /* 0x000fe40000004100 */
[C---:B------:R-:W-:Y:S01]  /*12ed0*/  FMUL.FTZ R39, R46.reuse, R28 ;  /* 0x0000001c2e277220 */ /* 0x040fe20000410000 */
[----:B------:R-:W-:Y:S02]  /*12ee0*/  HADD2.F32 R44, -RZ, R12.H0_H0 ;  /* 0x2000000cff2c7230 */ /* 0x000fe40000004100 */
[----:B------:R-:W-:Y:S01]  /*12ef0*/  FFMA.FTZ R37, R46, R8, -R37 ;  /* 0x000000082e257223 */ /* 0x000fe20000010825 */
[----:B------:R-:W-:-:S02]  /*12f00*/  HADD2.F32 R0, -RZ, R21.H0_H0 ;  /* 0x20000015ff007230 */ /* 0x000fc40000004100 */
[----:B------:R-:W-:Y:S01]  /*12f10*/  FMUL.FTZ R9, R48, R5 ;  /* 0x0000000530097220 */ /* 0x000fe20000410000 */
[----:B------:R-:W-:Y:S01]  /*12f20*/  F2FP.F16.E4M3.UNPACK_B R46, R13.H1 ;  /* 0x0000000dff2e723e */ /* 0x000fe200030006ff */
[----:B------:R-:W-:Y:S01]  /*12f30*/  FMUL.FTZ R5, R44, R5 ;  /* 0x000000052c057220 */ /* 0x000fe20000410000 */
[----:B------:R-:W-:Y:S01]  /*12f40*/  F2FP.F16.E4M3.UNPACK_B R28, R36.H1 ;  /* 0x00000024ff1c723e */ /* 0x000fe200030006ff */
[----:B------:R-:W-:Y:S01]  /*12f50*/  FFMA.FTZ R39, R50, R8, R39 ;  /* 0x0000000832277223 */ /* 0x000fe20000010027 */
[-C--:B------:R-:W-:Y:S01]  /*12f60*/  FFMA.FTZ R9, R44, R0.reuse, -R9 ;  /* 0x000000002c097223 */ /* 0x080fe20000010809 */
[----:B------:R-:W-:Y:S01]  /*12f70*/  FFMA.FTZ R8, R48, R0, R5 ;  /* 0x0000000030087223 */ /* 0x000fe20000010005 */
[----:B------:R-:W-:Y:S01]  /*12f80*/  HADD2.F32 R45, -RZ, R41.H1_H1 ;  /* 0x30000029ff2d7230 */ /* 0x000fe20000004100 */
[-C--:B------:R-:W-:Y:S01]  /*12f90*/  F2FP.F16.E4M3.UNPACK_B R35, R6.reuse ;  /* 0x00000006ff23723e */ /* 0x080fe200020006ff */
[----:B------:R-:W-:Y:S01]  /*12fa0*/  HADD2.F32 R4, -RZ, R4.H1_H1 ;  /* 0x30000004ff047230 */ /* 0x000fe20000004100 */
[----:B------:R-:W-:Y:S01]  /*12fb0*/  F2FP.F16.E4M3.UNPACK_B R6, R6.H1 ;  /* 0x00000006ff06723e */ /* 0x000fe200030006ff */
[----:B------:R-:W-:Y:S01]  /*12fc0*/  HADD2.F32 R48, -RZ, R46.H0_H0 ;  /* 0x2000002eff307230 */ /* 0x000fe20000004100 */
[-C--:B------:R-:W-:Y:S01]  /*12fd0*/  F2FP.F16.E4M3.UNPACK_B R26, R10.reuse ;  /* 0x0000000aff1a723e */ /* 0x080fe200020006ff */
[----:B------:R-:W-:Y:S01]  /*12fe0*/  HADD2.F32 R5, -RZ, R34.H0_H0 ;  /* 0x20000022ff057230 */ /* 0x000fe20000004100 */
[----:B------:R-:W-:Y:S01]  /*12ff0*/  F2FP.F16.E4M3.UNPACK_B R10, R10.H1 ;  /* 0x0000000aff0a723e */ /* 0x000fe200030006ff */
[----:B------:R-:W-:-:S02]  /*13000*/  HADD2.F32 R43, -RZ, R12.H1_H1 ;  /* 0x3000000cff2b7230 */ /* 0x000fc40000004100 */
[-C--:B------:R-:W-:Y:S01]  /*13010*/  FMUL.FTZ R12, R45, R4.reuse ;  /* 0x000000042d0c7220 */ /* 0x080fe20000410000 */
[----:B------:R-:W-:Y:S02]  /*13020*/  HADD2.F32 R44, -RZ, R28.H0_H0 ;  /* 0x2000001cff2c7230 */ /* 0x000fe40000004100 */
[-C--:B------:R-:W-:Y:S01]  /*13030*/  FMUL.FTZ R41, R48, R5.reuse ;  /* 0x0000000530297220 */ /* 0x080fe20000410000 */
[----:B------:R-:W-:Y:S02]  /*13040*/  HADD2.F32 R21, -RZ, R21.H1_H1 ;  /* 0x30000015ff157230 */ /* 0x000fe40000004100 */
[----:B------:R-:W-:Y:S01]  /*13050*/  FMUL.FTZ R4, R43, R4 ;  /* 0x000000042b047220 */ /* 0x000fe20000410000 */
[----:B------:R-:W-:Y:S02]  /*13060*/  HADD2.F32 R0, -RZ, R25.H0_H0 ;  /* 0x20000019ff007230 */ /* 0x000fe40000004100 */
[----:B------:R-:W-:Y:S01]  /*13070*/  FMUL.FTZ R5, R44, R5 ;  /* 0x000000052c057220 */ /* 0x000fe20000410000 */
[----:B------:R-:W-:-:S02]  /*13080*/  HADD2.F32 R34, -RZ, R34.H1_H1 ;  /* 0x30000022ff227230 */ /* 0x000fc40000004100 */
[-C--:B------:R-:W-:Y:S01]  /*13090*/  FFMA.FTZ R12, R43, R21.reuse, -R12 ;  /* 0x000000152b0c7223 */ /* 0x080fe2000001080c */
[----:B------:R-:W-:Y:S01]  /*130a0*/  FFMA.FTZ R21, R45, R21, R4 ;  /* 0x000000152d157223 */ /* 0x000fe20000010004 */
[-C--:B------:R-:W-:Y:S01]  /*130b0*/  FFMA.FTZ R41, R44, R0.reuse, -R41 ;  /* 0x000000002c297223 */ /* 0x080fe20000010829 */
[----:B------:R-:W-:Y:S01]  /*130c0*/  FFMA.FTZ R43, R48, R0, R5 ;  /* 0x00000000302b7223 */ /* 0x000fe20000010005 */
[----:B------:R-:W-:Y:S01]  /*130d0*/  F2FP.F16.E4M3.UNPACK_B R44, R36 ;  /* 0x00000024ff2c723e */ /* 0x000fe200020006ff */
[----:B------:R-:W-:Y:S01]  /*130e0*/  HADD2.F32 R45, -RZ, R28.H1_H1 ;  /* 0x3000001cff2d7230 */ /* 0x000fe20000004100 */
[-C--:B------:R-:W-:Y:S01]  /*130f0*/  F2FP.F16.E4M3.UNPACK_B R29, R7.reuse ;  /* 0x00000007ff1d723e */ /* 0x080fe200020006ff */
[----:B------:R-:W-:Y:S01]  /*13100*/  HADD2.F32 R48, -RZ, R47.H0_H0 ;  /* 0x2000002fff307230 */ /* 0x000fe20000004100 */
[----:B------:R-:W-:Y:S01]  /*13110*/  F2FP.F16.E4M3.UNPACK_B R7, R7.H1 ;  /* 0x00000007ff07723e */ /* 0x000fe200030006ff */
[----:B------:R-:W-:Y:S02]  /*13120*/  HADD2.F32 R4, -RZ, R33.H0_H0 ;  /* 0x20000021ff047230 */ /* 0x000fe40000004100 */
[----:B------:R-:W-:Y:S01]  /*13130*/  FMUL.FTZ R36, R45, R34 ;  /* 0x000000222d247220 */ /* 0x000fe20000410000 */
[----:B------:R-:W-:Y:S01]  /*13140*/  HADD2.F32 R49, -RZ, R46.H1_H1 ;  /* 0x3000002eff317230 */ /* 0x000fe20000004100 */
[----:B------:R-:W-:Y:S01]  /*13150*/  F2FP.F16.E4M3.UNPACK_B R27, R11 ;  /* 0x0000000bff1b723e */ /* 0x000fe200020006ff */
[----:B------:R-:W-:-:S02]  /*13160*/  HADD2.F32 R25, -RZ, R25.H1_H1 ;  /* 0x30000019ff197230 */ /* 0x000fc40000004100 */
[----:B------:R-:W-:Y:S01]  /*13170*/  FMUL.FTZ R5, R48, R4 ;  /* 0x0000000430057220 */ /* 0x000fe20000410000 */
[----:B------:R-:W-:Y:S02]  /*13180*/  HADD2.F32 R46, -RZ, R44.H0_H0 ;  /* 0x2000002cff2e7230 */ /* 0x000fe40000004100 */
[C---:B------:R-:W-:Y:S01]  /*13190*/  FMUL.FTZ R28, R49.reuse, R34 ;  /* 0x00000022311c7220 */ /* 0x040fe20000410000 */
[----:B------:R-:W-:Y:S02]  /*131a0*/  HADD2.F32 R0, -RZ, R24.H0_H0 ;  /* 0x20000018ff007230 */ /* 0x000fe40000004100 */
[----:B------:R-:W-:Y:S01]  /*131b0*/  FFMA.FTZ R36, R49, R25, R36 ;  /* 0x0000001931247223 */ /* 0x000fe20000010024 */
[----:B------:R-:W-:Y:S01]  /*131c0*/  F2FP.F16.E4M3.UNPACK_B R49, R14.H1 ;  /* 0x0000000eff31723e */ /* 0x000fe200030006ff */
[C---:B------:R-:W-:Y:S01]  /*131d0*/  FMUL.FTZ R13, R46.reuse, R4 ;  /* 0x000000042e0d7220 */ /* 0x040fe20000410000 */
[----:B------:R-:W-:Y:S02]  /*131e0*/  HADD2.F32 R4, -RZ, R6.H0_H0 ;  /* 0x20000006ff047230 */ /* 0x000fe40000004100 */
[-C--:B------:R-:W-:Y:S01]  /*131f0*/  FFMA.FTZ R5, R46, R0.reuse, -R5 ;  /* 0x000000002e057223 */ /* 0x080fe20000010805 */
[----:B------:R-:W-:Y:S01]  /*13200*/  F2FP.F16.E4M3.UNPACK_B R46, R3.H1 ;  /* 0x00000003ff2e723e */ /* 0x000fe200030006ff */
[----:B------:R-:W-:Y:S01]  /*13210*/  FFMA.FTZ R13, R48, R0, R13 ;  /* 0x00000000300d7223 */ /* 0x000fe2000001000d */
[----:B------:R-:W-:-:S02]  /*13220*/  HADD2.F32 R52, -RZ, R49.H0_H0 ;  /* 0x20000031ff347230 */ /* 0x000fc40000004100 */
[----:B------:R-:W-:Y:S01]  /*13230*/  FFMA.FTZ R34, R45, R25, -R28 ;  /* 0x000000192d227223 */ /* 0x000fe2000001081c */
[----:B------:R-:W-:Y:S01]  /*13240*/  HADD2.F32 R50, -RZ, R47.H1_H1 ;  /* 0x3000002fff327230 */ /* 0x000fe20000004100 */
[----:B------:R-:W-:Y:S01]  /*13250*/  F2FP.F16.E4M3.UNPACK_B R11, R11.H1 ;  /* 0x0000000bff0b723e */ /* 0x000fe200030006ff */
[----:B------:R-:W-:Y:S02]  /*13260*/  HADD2.F32 R48, -RZ, R46.H0_H0 ;  /* 0x2000002eff307230 */ /* 0x000fe40000004100 */
[----:B------:R-:W-:Y:S01]  /*13270*/  FMUL.FTZ R45, R52, R4 ;  /* 0x00000004342d7220 */ /* 0x000fe20000410000 */
[----:B------:R-:W-:Y:S01]  /*13280*/  HADD2.F32 R33, -RZ, R33.H1_H1 ;  /* 0x30000021ff217230 */ /* 0x000fe20000004100 */
[----:B------:R-:W-:Y:S01]  /*13290*/  F2FP.SATFINITE.E4M3.F32.PACK_AB_MERGE_C R37, R37, R40, RZ ;  /* 0x000000282525723e */ /* 0x000fe200048070ff */
[----:B------:R-:W-:Y:S02]  /*132a0*/  HADD2.F32 R44, -RZ, R44.H1_H1 ;  /* 0x3000002cff2c7230 */ /* 0x000fe40000004100 */
[----:B------:R-:W-:Y:S01]  /*132b0*/  FMUL.FTZ R47, R48, R4 ;  /* 0x00000004302f7220 */ /* 0x000fe20000410000 */
[----:B------:R-:W-:-:S02]  /*132c0*/  HADD2.F32 R0, -RZ, R10.H0_H0 ;  /* 0x2000000aff007230 */ /* 0x000fc40000004100 */
[-C--:B------:R-:W-:Y:S01]  /*132d0*/  FMUL.FTZ R25, R50, R33.reuse ;  /* 0x0000002132197220 */ /* 0x080fe20000410000 */
[----:B------:R-:W-:Y:S02]  /*132e0*/  HADD2.F32 R24, -RZ, R24.H1_H1 ;  /* 0x30000018ff187230 */ /* 0x000fe40000004100 */
[----:B------:R-:W-:Y:S01]  /*132f0*/  FMUL.FTZ R33, R44, R33 ;  /* 0x000000212c217220 */ /* 0x000fe20000410000 */
[----:B------:R-:W-:Y:S02]  /*13300*/  HADD2.F32 R6, -RZ, R6.H1_H1 ;  /* 0x30000006ff067230 */ /* 0x000fe40000004100 */
[-C--:B------:R-:W-:Y:S01]  /*13310*/  FFMA.FTZ R45, R48, R0.reuse, -R45 ;  /* 0x00000000302d7223 */ /* 0x080fe2000001082d */
[----:B------:R-:W-:Y:S01]  /*13320*/  FFMA.FTZ R47, R52, R0, R47 ;  /* 0x00000000342f7223 */ /* 0x000fe2000001002f */
[----:B------:R-:W-:Y:S02]  /*13330*/  HADD2.F32 R46, -RZ, R46.H1_H1 ;  /* 0x3000002eff2e7230 */ /* 0x000fe40000004100 */
[----:B------:R-:W-:Y:S01]  /*13340*/  FFMA.FTZ R28, R44, R24, -R25 ;  /* 0x000000182c1c7223 */ /* 0x000fe20000010819 */
[----:B------:R-:W-:Y:S01]  /*13350*/  HADD2.F32 R0, -RZ, R49.H1_H1 ;  /* 0x30000031ff007230 */ /* 0x000fe20000004100 */
[----:B------:R-:W-:Y:S01]  /*13360*/  F2FP.F16.E4M3.UNPACK_B R48, R14 ;  /* 0x0000000eff30723e */ /* 0x000fe200020006ff */
[----:B------:R-:W-:Y:S01]  /*13370*/  FFMA.FTZ R24, R50, R24, R33 ;  /* 0x0000001832187223 */ /* 0x000fe20000010021 */
[----:B------:R-:W-:Y:S01]  /*13380*/  F2FP.F16.E4M3.UNPACK_B R44, R3 ;  /* 0x00000003ff2c723e */ /* 0x000fe200020006ff */
[----:B------:R-:W-:-:S02]  /*13390*/  HADD2.F32 R10, -RZ, R10.H1_H1 ;  /* 0x3000000aff0a7230 */ /* 0x000fc40000004100 */
[-C--:B------:R-:W-:Y:S01]  /*133a0*/  FMUL.FTZ R33, R46, R6.reuse ;  /* 0x000000062e217220 */ /* 0x080fe20000410000 */
[----:B------:R-:W-:Y:S01]  /*133b0*/  FMUL.FTZ R25, R0, R6 ;  /* 0x0000000600197220 */ /* 0x000fe20000410000 */
[----:B------:R-:W-:Y:S01]  /*133c0*/  HADD2.F32 R50, -RZ, R48.H0_H0 ;  /* 0x20000030ff327230 */ /* 0x000fe20000004100 */
[----:B------:R-:W-:Y:S01]  /*133d0*/  F2FP.SATFINITE.E4M3.F32.PACK_AB_MERGE_C R34, R34, R41, RZ ;  /* 0x000000292222723e */ /* 0x000fe200048070ff */
[----:B------:R-:W-:Y:S02]  /*133e0*/  HADD2.F32 R3, -RZ, R35.H0_H0 ;  /* 0x20000023ff037230 */ /* 0x000fe40000004100 */
[-C--:B------:R-:W-:Y:S01]  /*133f0*/  FFMA.FTZ R14, R0, R10.reuse, R33 ;  /* 0x0000000a000e7223 */ /* 0x080fe20000010021 */
[----:B------:R-:W-:Y:S02]  /*13400*/  HADD2.F32 R6, -RZ, R44.H0_H0 ;  /* 0x2000002cff067230 */ /* 0x000fe40000004100 */
[----:B------:R-:W-:Y:S01]  /*13410*/  FFMA.FTZ R4, R46, R10, -R25 ;  /* 0x0000000a2e047223 */ /* 0x000fe20000010819 */
[----:B------:R-:W-:-:S02]  /*13420*/  HADD2.F32 R0, -RZ, R26.H0_H0 ;  /* 0x2000001aff007230 */ /* 0x000fc40000004100 */
[-C--:B------:R-:W-:Y:S01]  /*13430*/  FMUL.FTZ R25, R50, R3.reuse ;  /* 0x0000000332197220 */ /* 0x080fe20000410000 */
[----:B------:R-:W-:Y:S02]  /*13440*/  HADD2.F32 R48, -RZ, R48.H1_H1 ;  /* 0x30000030ff307230 */ /* 0x000fe40000004100 */
[C---:B------:R-:W-:Y:S01]  /*13450*/  FMUL.FTZ R3, R6.reuse, R3 ;  /* 0x0000000306037220 */ /* 0x040fe20000410000 */
[----:B------:R-:W-:Y:S02]  /*13460*/  HADD2.F32 R35, -RZ, R35.H1_H1 ;  /* 0x30000023ff237230 */ /* 0x000fe40000004100 */
[-C--:B------:R-:W-:Y:S01]  /*13470*/  FFMA.FTZ R6, R6, R0.reuse, -R25 ;  /* 0x0000000006067223 */ /* 0x080fe20000010819 */
[----:B------:R-:W-:Y:S01]  /*13480*/  HADD2.F32 R44, -RZ, R44.H1_H1 ;  /* 0x3000002cff2c7230 */ /* 0x000fe20000004100 */
[----:B------:R-:W-:Y:S01]  /*13490*/  F2FP.F16.E4M3.UNPACK_B R46, R15.H1 ;  /* 0x0000000fff2e723e */ /* 0x000fe200030006ff */
[----:B------:R-:W-:Y:S02]  /*134a0*/  HADD2.F32 R26, -RZ, R26.H1_H1 ;  /* 0x3000001aff1a7230 */ /* 0x000fe40000004100 */
[-C--:B------:R-:W-:Y:S01]  /*134b0*/  FMUL.FTZ R25, R48, R35.reuse ;  /* 0x0000002330197220 */ /* 0x080fe20000410000 */
[----:B------:R-:W-:Y:S01]  /*134c0*/  FFMA.FTZ R10, R50, R0, R3 ;  /* 0x00000000320a7223 */ /* 0x000fe20000010003 */
[----:B------:R-:W-:Y:S01]  /*134d0*/  F2FP.F16.E4M3.UNPACK_B R0, R38.H1 ;  /* 0x00000026ff00723e */ /* 0x000fe200030006ff */
[C---:B------:R-:W-:Y:S01]  /*134e0*/  FMUL.FTZ R35, R44.reuse, R35 ;  /* 0x000000232c237220 */ /* 0x040fe20000410000 */
[----:B------:R-:W-:Y:S01]  /*134f0*/  FFMA.FTZ R25, R44, R26, -R25 ;  /* 0x0000001a2c197223 */ /* 0x000fe20000010819 */
[----:B------:R-:W-:Y:S01]  /*13500*/  HADD2.F32 R44, -RZ, R46.H0_H0 ;  /* 0x2000002eff2c7230 */ /* 0x000fe20000004100 */
[----:B------:R-:W-:Y:S01]  /*13510*/  F2FP.SATFINITE.E4M3.F32.PACK_AB_MERGE_C R45, R4, R45, RZ ;  /* 0x0000002d042d723e */ /* 0x000fe200048070ff */
[----:B------:R-:W-:-:S02]  /*13520*/  HADD2.F32 R3, -RZ, R7.H0_H0 ;  /* 0x20000007ff037230 */ /* 0x000fc40000004100 */
[----:B------:R-:W-:Y:S01]  /*13530*/  FFMA.FTZ R35, R48, R26, R35 ;  /* 0x0000001a30237223 */ /* 0x000fe20000010023 */
[--C-:B------:R-:W-:Y:S01]  /*13540*/  HADD2.F32 R26, -RZ, R0.reuse.H0_H0 ;  /* 0x20000000ff1a7230 */ /* 0x100fe20000004100 */
[----:B------:R-:W-:Y:S01]  /*13550*/  F2FP.F16.E4M3.UNPACK_B R48, R38 ;  /* 0x00000026ff30723e */ /* 0x000fe200020006ff */
        /* <DEDUP_REMOVED lines=8> */
[----:B------:R-:W-:Y:S02]  /*135e0*/  HADD2.F32 R11, -RZ, R11.H1_H1 ;  /* 0x3000000bff0b7230 */ /* 0x000fe40000004100 */
[----:B------:R-:W-:Y:S01]  /*135f0*/  FFMA.FTZ R44, R44, R0, R3 ;  /* 0x000000002c2c7223 */ /* 0x000fe20000010003 */
[----:B------:R-:W-:Y:S01]  /*13600*/  F2FP.F16.E4M3.UNPACK_B R0, R15 ;  /* 0x0000000fff00723e */ /* 0x000fe200020006ff */
[-C--:B------:R-:W-:Y:S01]  /*13610*/  FMUL.FTZ R26, R51, R7.reuse ;  /* 0x00000007331a7220 */ /* 0x080fe20000410000 */
[C---:B------:R-:W-:Y:S01]  /*13620*/  FMUL.FTZ R38, R49.reuse, R7 ;  /* 0x0000000731267220 */ /* 0x040fe20000410000 */
[--C-:B------:R-:W-:Y:S01]  /*13630*/  HADD2.F32 R50, -RZ, R48.reuse.H0_H0 ;  /* 0x20000030ff327230 */ /* 0x100fe20000004100 */
[----:B------:R-:W-:Y:S01]  /*13640*/  F2FP.SATFINITE.E4M3.F32.PACK_AB_MERGE_C R36, R36, R43, RZ ;  /* 0x0000002b2424723e */ /* 0x000fe200048070ff */
[----:B------:R-:W-:Y:S01]  /*13650*/  FFMA.FTZ R46, R49, R11, -R26 ;  /* 0x0000000b312e7223 */ /* 0x000fe2000001081a */
[----:B------:R-:W-:-:S02]  /*13660*/  HADD2.F32 R15, -RZ, R48.H1_H1 ;  /* 0x30000030ff0f7230 */ /* 0x000fc40000004100 */
[----:B------:R-:W-:Y:S01]  /*13670*/  FFMA.FTZ R11, R51, R11, R38 ;  /* 0x0000000b330b7223 */ /* 0x000fe20000010026 */
[--C-:B------:R-:W-:Y:S01]  /*13680*/  HADD2.F32 R3, -RZ, R29.reuse.H0_H0 ;  /* 0x2000001dff037230 */ /* 0x100fe20000004100 */
[----:B------:R-:W-:Y:S01]  /*13690*/  F2FP.SATFINITE.E4M3.F32.PACK_AB_MERGE_C R14, R14, R47, RZ ;  /* 0x0000002f0e0e723e */ /* 0x000fe200048070ff */
[--C-:B------:R-:W-:Y:S01]  /*136a0*/  HADD2.F32 R48, -RZ, R0.reuse.H0_H0 ;  /* 0x20000000ff307230 */ /* 0x100fe20000004100 */
[----:B------:R-:W-:Y:S01]  /*136b0*/  F2FP.SATFINITE.E4M3.F32.PACK_AB_MERGE_C R33, R46, R33, RZ ;  /* 0x000000212e21723e */ /* 0x000fe200048070ff */
[----:B------:R-:W-:Y:S01]  /*136c0*/  HADD2.F32 R49, -RZ, R0.H1_H1 ;  /* 0x30000000ff317230 */ /* 0x000fe20000004100 */
[----:B------:R-:W-:Y:S01]  /*136d0*/  F2FP.SATFINITE.E4M3.F32.PACK_AB_MERGE_C R11, R11, R44, RZ ;  /* 0x0000002c0b0b723e */ /* 0x000fe200048070ff */
[----:B------:R-:W-:Y:S02]  /*136e0*/  HADD2.F32 R29, -RZ, R29.H1_H1 ;  /* 0x3000001dff1d7230 */ /* 0x000fe40000004100 */
[----:B------:R-:W-:Y:S01]  /*136f0*/  FMUL.FTZ R7, R48, R3 ;  /* 0x0000000330077220 */ /* 0x000fe20000410000 */
[----:B------:R-:W-:-:S02]  /*13700*/  HADD2.F32 R0, -RZ, R27.H0_H0 ;  /* 0x2000001bff007230 */ /* 0x000fc40000004100 */
[C---:B------:R-:W-:Y:S01]  /*13710*/  FMUL.FTZ R3, R50.reuse, R3 ;  /* 0x0000000332037220 */ /* 0x040fe20000410000 */
[----:B------:R-:W-:Y:S02]  /*13720*/  HADD2.F32 R27, -RZ, R27.H1_H1 ;  /* 0x3000001bff1b7230 */ /* 0x000fe40000004100 */
[-C--:B------:R-:W-:Y:S01]  /*13730*/  FMUL.FTZ R26, R49, R29.reuse ;  /* 0x0000001d311a7220 */ /* 0x080fe20000410000 */
[C---:B------:R-:W-:Y:S01]  /*13740*/  FMUL.FTZ R38, R15.reuse, R29 ;  /* 0x0000001d0f267220 */ /* 0x040fe20000410000 */
[-C--:B------:R-:W-:Y:S01]  /*13750*/  FFMA.FTZ R7, R50, R0.reuse, -R7 ;  /* 0x0000000032077223 */ /* 0x080fe20000010807 */
[----:B------:R-:W-:Y:S01]  /*13760*/  FFMA.FTZ R3, R48, R0, R3 ;  /* 0x0000000030037223 */ /* 0x000fe20000010003 */
[-C--:B------:R-:W-:Y:S01]  /*13770*/  FFMA.FTZ R26, R15, R27.reuse, -R26 ;  /* 0x0000001b0f1a7223 */ /* 0x080fe2000001081a */
[----:B------:R-:W-:Y:S01]  /*13780*/  FFMA.FTZ R38, R49, R27, R38 ;  /* 0x0000001b31267223 */ /* 0x000fe20000010026 */
[----:B------:R-:W-:Y:S02]  /*13790*/  F2FP.SATFINITE.E4M3.F32.PACK_AB_MERGE_C R4, R12, R9, R37 ;  /* 0x000000090c04723e */ /* 0x000fe40004807025 */
[----:B------:R-:W-:-:S02]  /*137a0*/  F2FP.SATFINITE.E4M3.F32.PACK_AB_MERGE_C R5, R28, R5, R34 ;  /* 0x000000051c05723e */ /* 0x000fc40004807022 */
[----:B------:R-:W-:Y:S02]  /*137b0*/  F2FP.SATFINITE.E4M3.F32.PACK_AB_MERGE_C R6, R25, R6, R45 ;  /* 0x000000061906723e */ /* 0x000fe4000480702d */
[----:B------:R-:W-:Y:S02]  /*137c0*/  F2FP.SATFINITE.E4M3.F32.PACK_AB_MERGE_C R7, R26, R7, R33 ;  /* 0x000000071a07723e */ /* 0x000fe40004807021 */
[----:B------:R-:W-:Y:S02]  /*137d0*/  F2FP.SATFINITE.E4M3.F32.PACK_AB_MERGE_C R8, R21, R8, R39 ;  /* 0x000000081508723e */ /* 0x000fe40004807027 */
[----:B------:R-:W-:Y:S01]  /*137e0*/  F2FP.SATFINITE.E4M3.F32.PACK_AB_MERGE_C R9, R24, R13, R36 ;  /* 0x0000000d1809723e */ /* 0x000fe20004807024 */
[----:B------:R4:W-:Y:S01]  /*137f0*/  STS.128 [R53+0x20400], R4 ;  /* 0x0204000435007388 */ /* 0x0009e20000000c00 */
[----:B------:R-:W-:Y:S02]  /*13800*/  F2FP.SATFINITE.E4M3.F32.PACK_AB_MERGE_C R10, R35, R10, R14 ;  /* 0x0000000a230a723e */ /* 0x000fe4000480700e */
[----:B------:R-:W-:-:S05]  /*13810*/  F2FP.SATFINITE.E4M3.F32.PACK_AB_MERGE_C R11, R38, R3, R11 ;  /* 0x00000003260b723e */ /* 0x000fca000480700b */
[----:B------:R4:W-:Y:S02]  /*13820*/  STS.128 [R20+0x20400], R8 ;  /* 0x0204000814007388 */ /* 0x0009e40000000c00 */
.L_x_414:
[----:B------:R-:W-:Y:S05]  /*13830*/  BSYNC B0 ;  /* 0x0000000000007941 */ /* 0x000fea0003800000 */
.L_x_392:
[----:B------:R-:W-:Y:S01]  /*13840*/  @!PT LDS RZ, [RZ] ;  /* 0x00000000fffff984 */ /* 0x000fe20000000800 */
[----:B------:R-:W-:Y:S01]  /*13850*/  @!PT LDS RZ, [RZ] ;  /* 0x00000000fffff984 */ /* 0x000fe20000000800 */
[----:B------:R-:W-:Y:S01]  /*13860*/  @!PT LDS RZ, [RZ] ;  /* 0x00000000fffff984 */ /* 0x000fe20000000800 */
[----:B------:R-:W-:Y:S01]  /*13870*/  @!PT LDS RZ, [RZ] ;  /* 0x00000000fffff984 */ /* 0x000fe20000000800 */
[----:B------:R1:W-:Y:S06]  /*13880*/  MEMBAR.ALL.CTA ;  /* 0x0000000000007992 */ /* 0x0003ec0000008000 */
[----:B-1----:R-:W1:Y:S01]  /*13890*/  FENCE.VIEW.ASYNC.S ;  /* 0x00000000000073c6 */ /* 0x002e620000000000 */
[----:B------:R-:W-:Y:S05]  /*138a0*/  WARPSYNC.ALL ;  /* 0x0000000000007948 */ /* 0x000fea0003800000 */
[----:B-1----:R-:W-:Y:S06]  /*138b0*/  BAR.SYNC.DEFER_BLOCKING 0xd, 0x100 ;  /* 0x0344000000007b1d */ /* 0x002fec0000010000 */
.L_x_390:
[----:B0-2---:R-:W-:-:S05]  /*138c0*/  IMAD.U32 R0, RZ, RZ, UR47 ;  /* 0x0000002fff007e24 */ /* 0x005fca000f8e00ff */
[----:B------:R-:W-:-:S13]  /*138d0*/  ISETP.NE.AND P0, PT, R0, 0x3, PT ;  /* 0x000000030000780c */ /* 0x000fda0003f05270 */
[----:B------:R-:W-:Y:S05]  /*138e0*/  @!P0 BRA `(.L_x_429) ;  /* 0x0000000000048947 */ /* 0x000fea0003800000 */
[----:B------:R-:W-:Y:S01]  /*138f0*/  BPT.TRAP 0x1 ;  /* 0x000000040000795c */ /* 0x000fe20000300000 */
.L_x_429:
[----:B------:R-:W2:Y:S01]  /*13900*/  LDL R0, [R1] ;  /* 0x0000000001007983 */ /* 0x000ea20000100800 */
[----:B------:R-:W-:Y:S01]  /*13910*/  IMAD R3, R152, 0x8, R19 ;  /* 0x0000000898037824 */ /* 0x000fe200078e0213 */
[----:B--2---:R-:W-:-:S04]  /*13920*/  SHF.L.U32 R0, R0, 0x1f, RZ ;  /* 0x0000001f00007819 */ /* 0x004fc800000006ff */
[----:B------:R0:W2:Y:S01]  /*13930*/  SYNCS.PHASECHK.TRANS64.TRYWAIT P1, [R3+URZ+0x38830], R0 ;  /* 0x03883000030075a7 */ /* 0x0000a2000802017f */
[----:B------:R-:W-:Y:S05]  /*13940*/  @!P0 BRA `(.L_x_430) ;  /* 0x0000000000048947 */ /* 0x000fea0003800000 */
[----:B------:R-:W-:Y:S01]  /*13950*/  BPT.TRAP 0x1 ;  /* 0x000000040000795c */ /* 0x000fe20000300000 */
.L_x_430:
[----:B------:R-:W-:Y:S02]  /*13960*/  LOP3.LUT R31, R31, 0xffffff80, RZ, 0xc0, !PT ;  /* 0xffffff801f1f7812 */ /* 0x000fe400078ec0ff */
[----:B---34-:R-:W-:-:S03]  /*13970*/  MOV R5, 0xfffffffe ;  /* 0xfffffffe00057802 */ /* 0x018fc60000000f00 */
[----:B------:R-:W-:-:S05]  /*13980*/  IMAD.IADD R31, R30, 0x1, -R31 ;  /* 0x000000011e1f7824 */ /* 0x000fca00078e0a1f */
[----:B------:R-:W-:-:S04]  /*13990*/  SHF.R.S32.HI R4, RZ, 0x1f, R31 ;  /* 0x0000001fff047819 */ /* 0x000fc8000001141f */
[----:B------:R-:W-:-:S04]  /*139a0*/  LEA.HI R4, R4, R31, RZ, 0x2 ;  /* 0x0000001f04047211 */ /* 0x000fc800078f10ff */
[----:B------:R-:W-:-:S05]  /*139b0*/  LOP3.LUT R4, R4, 0x7ffffffc, RZ, 0xc0, !PT ;  /* 0x7ffffffc04047812 */ /* 0x000fca00078ec0ff */
[----:B------:R-:W-:Y:S01]  /*139c0*/  IMAD.IADD R4, R31, 0x1, -R4 ;  /* 0x000000011f047824 */ /* 0x000fe200078e0a04 */
[----:B--2---:R-:W-:Y:S06]  /*139d0*/  @P1 BRA `(.L_x_431) ;  /* 0x0000000000081947 */ /* 0x004fec0003800000 */
[----:B------:R-:W2:Y:S02]  /*139e0*/  SYNCS.PHASECHK.TRANS64.TRYWAIT P1, [R3+URZ+0x38830], R0 ;  /* 0x03883000030075a7 */ /* 0x000ea4000802017f */
[----:B--2---:R-:W-:Y:S05]  /*139f0*/  @!P1 BRA `(.L_x_432) ;  /* 0x0000010400389947 */ /* 0x004fea0003800000 */
.L_x_431:
[----:B------:R-:W3:Y:S01]  /*13a00*/  S2R R6, SR_TID.X ;  /* 0x0000000000067919 */ /* 0x000ee20000002100 */
[----:B------:R-:W-:Y:S05]  /*13a10*/  WARPSYNC.ALL ;  /* 0x0000000000007948 */ /* 0x000fea0003800000 */
[----:B------:R-:W-:Y:S01]  /*13a20*/  IMAD.MOV.U32 R151, RZ, RZ, RZ ;  /* 0x000000ffff977224 */ /* 0x000fe200078e00ff */
[----:B---3--:R-:W-:-:S04]  /*13a30*/  LOP3.LUT R6, R6, 0x7f, RZ, 0xc0, !PT ;  /* 0x0000007f06067812 */ /* 0x008fc800078ec0ff */
[----:B------:R-:W-:Y:S01]  /*13a40*/  ISETP.NE.AND P1, PT, R6, RZ, PT ;  /* 0x000000ff0600720c */ /* 0x000fe20003f25270 */
[----:B------:R-:W-:Y:S02]  /*13a50*/  IMAD R6, R4, R5, 0x80 ;  /* 0x0000008004067424 */ /* 0x000fe400078e0205 */
[----:B0-2---:R-:W-:Y:S01]  /*13a60*/  VIADD R0, R19, 0x28400 ;  /* 0x0002840013007836 */ /* 0x005fe20000000000 */
[----:B------:R-:W-:Y:S01]  /*13a70*/  R2UR UR12, R32 ;  /* 0x00000000200c72ca */ /* 0x000fe200000e0000 */
[----:B------:R-:W-:Y:S01]  /*13a80*/  IMAD.MOV.U32 R5, RZ, RZ, 0x40000040 ;  /* 0x40000040ff057424 */ /* 0x000fe200078e00ff */
[----:B-----5:R-:W-:Y:S01]  /*13a90*/  WARPGROUP.ARRIVE ;  /* 0x00000000000079c5 */ /* 0x020fe20000000000 */
[----:B------:R-:W-:Y:S01]  /*13aa0*/  UMOV UR13, 0x40000040 ;  /* 0x40000040000d7882 */ /* 0x000fe20000000000 */
[----:B------:R-:W-:Y:S01]  /*13ab0*/  SHF.R.U32.HI R0, RZ, 0x4, R0 ;  /* 0x00000004ff007819 */ /* 0x000fe20000011600 */
[----:B------:R-:W-:Y:S01]  /*13ac0*/  IMAD.MOV.U32 R9, RZ, RZ, 0x40000040 ;  /* 0x40000040ff097424 */ /* 0x000fe200078e00ff */
[----:B------:R-:W-:Y:S01]  /*13ad0*/  R2UR UR15, R5 ;  /* 0x00000000050f72ca */ /* 0x000fe200000e0000 */
[----:B------:R-:W-:Y:S01]  /*13ae0*/  UMOV UR9, 0x40000040 ;  /* 0x4000004000097882 */ /* 0x000fe20000000000 */
[----:B------:R-:W-:Y:S01]  /*13af0*/  LOP3.LUT R0, R0, 0x3fff, RZ, 0xc0, !PT ;  /* 0x00003fff00007812 */ /* 0x000fe200078ec0ff */
[----:B------:R-:W-:Y:S01]  /*13b00*/  UMOV UR5, 0x40000040 ;  /* 0x4000004000057882 */ /* 0x000fe20000000000 */
[----:B------:R-:W-:Y:S01]  /*13b10*/  R2UR UR11, R9 ;  /* 0x00000000090b72ca */ /* 0x000fe200000e0000 */
[----:B------:R-:W-:Y:S01]  /*13b20*/  IMAD.MOV.U32 R9, RZ, RZ, 0x40000040 ;  /* 0x40000040ff097424 */ /* 0x000fe200078e00ff */
[----:B-1----:R-:W-:Y:S01]  /*13b30*/  LOP3.LUT R14, R0, 0x10000, RZ, 0xfc, !PT ;  /* 0x00010000000e7812 */ /* 0x002fe200078efcff */
[----:B------:R-:W-:Y:S01]  /*13b40*/  ULOP3.LUT UR12, UR12, 0x10000, URZ, 0xfc, !UPT ;  /* 0x000100000c0c7892 */ /* 0x000fe2000f8efc3f */
[----:B------:R-:W-:Y:S01]  /*13b50*/  IMAD.MOV.U32 R5, RZ, RZ, 0x40000040 ;  /* 0x40000040ff057424 */ /* 0x000fe200078e00ff */
[----:B------:R-:W-:Y:S01]  /*13b60*/  UMOV UR17, 0x40000040 ;  /* 0x4000004000117882 */ /* 0x000fe20000000000 */
[----:B------:R-:W-:Y:S01]  /*13b70*/  LEA R4, R152, R14, 0xb ;  /* 0x0000000e98047211 */ /* 0x000fe200078e58ff */
[----:B------:R-:W-:Y:S01]  /*13b80*/  UIADD3 UR8, UR12, 0x2, URZ ;  /* 0x000000020c087890 */ /* 0x000fe2000fffe03f */
[----:B------:R-:W-:Y:S01]  /*13b90*/  R2UR UR7, R9 ;  /* 0x00000000090772ca */ /* 0x000fe200000e0000 */
[----:B------:R-:W-:Y:S01]  /*13ba0*/  UIADD3 UR4, UR12, 0x4, URZ ;  /* 0x000000040c047890 */ /* 0x000fe2000fffe03f */
[C---:B------:R-:W-:Y:S01]  /*13bb0*/  R2UR UR14, R4.reuse ;  /* 0x00000000040e72ca */ /* 0x040fe200000e0000 */
[----:B------:R-:W-:Y:S01]  /*13bc0*/  VIADD R8, R4, 0x2 ;  /* 0x0000000204087836 */ /* 0x000fe20000000000 */
[----:B------:R-:W-:Y:S01]  /*13bd0*/  UIADD3 UR16, UR12, 0x6, URZ ;  /* 0x000000060c107890 */ /* 0x000fe2000fffe03f */
[----:B------:R-:W-:Y:S01]  /*13be0*/  IMAD.MOV.U32 R9, RZ, RZ, 0x40000040 ;  /* 0x40000040ff097424 */ /* 0x000fe200078e00ff */
[----:B------:R-:W-:Y:S01]  /*13bf0*/  UIADD3 UR20, UR12, 0x400, URZ ;  /* 0x000004000c147890 */ /* 0x000fe2000fffe03f */
[----:B------:R-:W-:Y:S01]  /*13c00*/  R2UR UR35, R5 ;  /* 0x00000000052372ca */ /* 0x000fe200000e0000 */
[----:B------:R-:W-:Y:S01]  /*13c10*/  UMOV UR21, 0x40000040 ;  /* 0x4000004000157882 */ /* 0x000fe20000000000 */
[----:B------:R-:W-:Y:S01]  /*13c20*/  R2UR UR10, R8 ;  /* 0x00000000080a72ca */ /* 0x000fe200000e0000 */
[----:B------:R-:W-:Y:S01]  /*13c30*/  UIADD3 UR24, UR12, 0x402, URZ ;  /* 0x000004020c187890 */ /* 0x000fe2000fffe03f */
[----:B------:R-:W-:Y:S01]  /*13c40*/  IADD3 R8, R4, 0x4, RZ ;  /* 0x0000000404087810 */ /* 0x000fe20007ffe0ff */
[----:B------:R-:W-:Y:S01]  /*13c50*/  UMOV UR25, 0x40000040 ;  /* 0x4000004000197882 */ /* 0x000fe20000000000 */
[----:B------:R-:W-:Y:S01]  /*13c60*/  R2UR UR19, R9 ;  /* 0x00000000091372ca */ /* 0x000fe200000e0000 */
[----:B------:R-:W-:Y:S01]  /*13c70*/  IMAD.MOV.U32 R9, RZ, RZ, 0x40000040 ;  /* 0x40000040ff097424 */ /* 0x000fe200078e00ff */
[----:B------:R-:W-:Y:S01]  /*13c80*/  QGMMA.64x128x32.F32.E4M3.E4M3 R24, gdesc[UR12], RZ, !UPT, gsb0 ;  /* 0x01e000000c1879f3 */ /* 0x000fe2000c0008ff */
[----:B------:R-:W-:Y:S01]  /*13c90*/  R2UR UR6, R8 ;  /* 0x00000000080672ca */ /* 0x000fe200000e0000 */
[----:B------:R-:W-:Y:S01]  /*13ca0*/  VIADD R8, R4, 0x6 ;  /* 0x0000000604087836 */ /* 0x000fe20000000000 */
[----:B------:R-:W-:Y:S01]  /*13cb0*/  UIADD3 UR28, UR12, 0x404, URZ ;  /* 0x000004040c1c7890 */ /* 0x000fe2000fffe03f */
[----:B------:R-:W-:Y:S01]  /*13cc0*/  R2UR UR23, R9 ;  /* 0x00000000091772ca */ /* 0x000fe200000e0000 */
[----:B------:R-:W-:Y:S01]  /*13cd0*/  IMAD.MOV.U32 R9, RZ, RZ, 0x40000040 ;  /* 0x40000040ff097424 */ /* 0x000fe200078e00ff */
[----:B------:R-:W-:Y:S01]  /*13ce0*/  UMOV UR29, 0x40000040 ;  /* 0x40000040001d7882 */ /* 0x000fe20000000000 */
[----:B------:R-:W-:Y:S01]  /*13cf0*/  R2UR UR18, R8 ;  /* 0x00000000081272ca */ /* 0x000fe200000e0000 */
[----:B------:R-:W-:Y:S01]  /*13d00*/  UIADD3 UR32, UR12, 0x406, URZ ;  /* 0x000004060c207890 */ /* 0x000fe2000fffe03f */
[----:B------:R-:W-:Y:S01]  /*13d10*/  IADD3 R8, R4, 0x400, RZ ;  /* 0x0000040004087810 */ /* 0x000fe20007ffe0ff */
[----:B------:R-:W-:Y:S01]  /*13d20*/  UMOV UR33, 0x40000040 ;  /* 0x4000004000217882 */ /* 0x000fe20000000000 */
[----:B------:R-:W-:Y:S01]  /*13d30*/  R2UR UR27, R9 ;  /* 0x00000000091b72ca */ /* 0x000fe200000e0000 */
[----:B------:R-:W-:Y:S01]  /*13d40*/  IMAD.MOV.U32 R9, RZ, RZ, 0x40000040 ;  /* 0x40000040ff097424 */ /* 0x000fe200078e00ff */
[----:B------:R-:W-:Y:S01]  /*13d50*/  R2UR UR22, R8 ;  /* 0x00000000081672ca */ /* 0x000fe200000e0000 */
[----:B------:R-:W-:Y:S01]  /*13d60*/  VIADD R8, R4, 0x402 ;  /* 0x0000040204087836 */ /* 0x000fe20000000000 */
[----:B------:R-:W-:Y:S01]  /*13d70*/  IADD3 R0, R6, R127, RZ ;  /* 0x0000007f06007210 */ /* 0x000fe20007ffe0ff */
[--C-:B------:R-:W-:Y:S01]  /*13d80*/  IMAD.MOV.U32 R150, RZ, RZ, R151.reuse ;  /* 0x000000ffff967224 */ /* 0x100fe200078e0097 */
[----:B------:R-:W-:Y:S01]  /*13d90*/  R2UR UR31, R9 ;  /* 0x00000000091f72ca */ /* 0x000fe200000e0000 */
[--C-:B------:R-:W-:Y:S01]  /*13da0*/  IMAD.MOV.U32 R146, RZ, RZ, R151.reuse ;  /* 0x000000ffff927224 */ /* 0x100fe200078e0097 */
[----:B------:R-:W-:Y:S01]  /*13db0*/  R2UR UR26, R8 ;  /* 0x00000000081a72ca */ /* 0x000fe200000e0000 */
[--C-:B------:R-:W-:Y:S01]  /*13dc0*/  IMAD.MOV.U32 R142, RZ, RZ, R151.reuse ;  /* 0x000000ffff8e7224 */ /* 0x100fe200078e0097 */
[C---:B------:R-:W-:Y:S01]  /*13dd0*/  IADD3 R8, R4.reuse, 0x404, RZ ;  /* 0x0000040404087810 */ /* 0x040fe20007ffe0ff */
[----:B------:R-:W-:Y:S01]  /*13de0*/  VIADD R4, R4, 0x406 ;  /* 0x0000040604047836 */ /* 0x000fe20000000000 */
[----:B------:R-:W-:Y:S01]  /*13df0*/  P2R R88, PR, RZ, 0x2 ;  /* 0x00000002ff587803 */ /* 0x000fe20000000000 */
[--C-:B------:R-:W-:Y:S01]  /*13e00*/  IMAD.MOV.U32 R138, RZ, RZ, R151.reuse ;  /* 0x000000ffff8a7224 */ /* 0x100fe200078e0097 */
[----:B------:R-:W-:Y:S01]  /*13e10*/  R2UR UR30, R8 ;  /* 0x00000000081e72ca */ /* 0x000fe200000e0000 */
[--C-:B------:R-:W-:Y:S01]  /*13e20*/  IMAD.MOV.U32 R134, RZ, RZ, R151.reuse ;  /* 0x000000ffff867224 */ /* 0x100fe200078e0097 */
[----:B------:R-:W-:Y:S01]  /*13e30*/  R2UR UR34, R4 ;  /* 0x00000000042272ca */ /* 0x000fe200000e0000 */
[----:B------:R-:W-:Y:S01]  /*13e40*/  IMAD R4, R153, -0x80, R0 ;  /* 0xffffff8099047824 */ /* 0x000fe200078e0200 */
[----:B------:R-:W-:Y:S01]  /*13e50*/  P2R R90, PR, RZ, 0x1 ;  /* 0x00000001ff5a7803 */ /* 0x000fe20000000000 */
[--C-:B------:R-:W-:Y:S01]  /*13e60*/  IMAD.MOV.U32 R130, RZ, RZ, R151.reuse ;  /* 0x000000ffff827224 */ /* 0x100fe200078e0097 */
[----:B------:R-:W-:Y:S01]  /*13e70*/  MOV R148, R151 ;  /* 0x0000009700947202 */ /* 0x000fe20000000f00 */
[--C-:B------:R-:W-:Y:S01]  /*13e80*/  IMAD.MOV.U32 R126, RZ, RZ, R151.reuse ;  /* 0x000000ffff7e7224 */ /* 0x100fe200078e0097 */
[C---:B------:R-:W-:Y:S01]  /*13e90*/  ISETP.GT.AND P5, PT, R4.reuse, RZ, PT ;  /* 0x000000ff0400720c */ /* 0x040fe20003fa4270 */
[--C-:B------:R-:W-:Y:S01]  /*13ea0*/  IMAD.MOV.U32 R122, RZ, RZ, R151.reuse ;  /* 0x000000ffff7a7224 */ /* 0x100fe200078e0097 */
[C---:B------:R-:W-:Y:S01]  /*13eb0*/  ISETP.GT.AND P4, PT, R4.reuse, 0x1, PT ;  /* 0x000000010400780c */ /* 0x040fe20003f84270 */
        /* <DEDUP_REMOVED lines=9> */
[----:B------:R-:W-:Y:S01]  /*13f50*/  ISETP.GT.AND P0, PT, R4, 0x68, PT ;  /* 0x000000680400780c */ /* 0x000fe20003f04270 */
[--C-:B------:R-:W-:Y:S01]  /*13f60*/  IMAD.MOV.U32 R98, RZ, RZ, R151.reuse ;  /* 0x000000ffff627224 */ /* 0x100fe200078e0097 */
[----:B------:R-:W-:Y:S01]  /*13f70*/  P2R R20, PR, RZ, 0x2 ;  /* 0x00000002ff147803 */ /* 0x000fe20000000000 */
[----:B------:R-:W-:Y:S01]  /*13f80*/  IMAD.MOV.U32 R94, RZ, RZ, R151 ;  /* 0x000000ffff5e7224 */ /* 0x000fe200078e0097 */
[----:B------:R-:W-:-:S02]  /*13f90*/  P2R R12, PR, RZ, 0x1 ;  /* 0x00000001ff0c7803 */ /* 0x000fc40000000000 */
[-C--:B------:R-:W-:Y:S02]  /*13fa0*/  MOV R144, R151.reuse ;  /* 0x0000009700907202 */ /* 0x080fe40000000f00 */
[-C--:B------:R-:W-:Y:S02]  /*13fb0*/  MOV R140, R151.reuse ;  /* 0x00000097008c7202 */ /* 0x080fe40000000f00 */
[-C--:B------:R-:W-:Y:S02]  /*13fc0*/  MOV R136, R151.reuse ;  /* 0x0000009700887202 */ /* 0x080fe40000000f00 */
[-C--:B------:R-:W-:Y:S02]  /*13fd0*/  MOV R132, R151.reuse ;  /* 0x0000009700847202 */ /* 0x080fe40000000f00 */
[-C--:B------:R-:W-:Y:S02]  /*13fe0*/  MOV R128, R151.reuse ;  /* 0x0000009700807202 */ /* 0x080fe40000000f00 */
[----:B------:R-:W-:-:S02]  /*13ff0*/  MOV R124, R151 ;  /* 0x00000097007c7202 */ /* 0x000fc40000000f00 */
[-C--:B------:R-:W-:Y:S02]  /*14000*/  MOV R120, R151.reuse ;  /* 0x0000009700787202 */ /* 0x080fe40000000f00 */
[-C--:B------:R-:W-:Y:S02]  /*14010*/  MOV R116, R151.reuse ;  /* 0x0000009700747202 */ /* 0x080fe40000000f00 */
[-C--:B------:R-:W-:Y:S02]  /*14020*/  MOV R112, R151.reuse ;  /* 0x0000009700707202 */ /* 0x080fe40000000f00 */
[-C--:B------:R-:W-:Y:S02]  /*14030*/  MOV R108, R151.reuse ;  /* 0x00000097006c7202 */ /* 0x080fe40000000f00 */
[-C--:B------:R-:W-:Y:S02]  /*14040*/  MOV R104, R151.reuse ;  /* 0x0000009700687202 */ /* 0x080fe40000000f00 */
[----:B------:R-:W-:-:S02]  /*14050*/  MOV R100, R151 ;  /* 0x0000009700647202 */ /* 0x000fc40000000f00 */
[-C--:B------:R-:W-:Y:S02]  /*14060*/  MOV R96, R151.reuse ;  /* 0x0000009700607202 */ /* 0x080fe40000000f00 */
[----:B------:R-:W-:Y:S01]  /*14070*/  MOV R92, R151 ;  /* 0x00000097005c7202 */ /* 0x000fe20000000f00 */
        /* <DEDUP_REMOVED lines=27> */
[C---:B------:R-:W-:Y:S02]  /*14230*/  ISETP.GT.AND P5, PT, R4.reuse, 0x10, PT ;  /* 0x000000100400780c */ /* 0x040fe40003fa4270 */
        /* <DEDUP_REMOVED lines=89> */
[----:B------:R-:W-:Y:S02]  /*147d0*/  FSEL R143, R77, -INF , P2 ;  /* 0xff8000004d8f7808 */ /* 0x000fe40001000000 */
[----:B------:R-:W-:Y:S02]  /*147e0*/  FMNMX.FTZ R0, R141, R0, !PT ;  /* 0x000000008d007209 */ /* 0x000fe40007810000 */
[----:B------:R-:W-:Y:S02]  /*147f0*/  ISETP.GT.AND P3, PT, R4, 0x70, PT ;  /* 0x000000700400780c */ /* 0x000fe40003f64270 */
[----:B------:R-:W-:Y:S02]  /*14800*/  FSEL R67, R67, -INF , P4 ;  /* 0xff80000043437808 */ /* 0x000fe40002000000 */
[----:B------:R-:W-:-:S02]  /*14810*/  FSEL R145, R80, -INF , P3 ;  /* 0xff80000050917808 */ /* 0x000fc40001800000 */
[----:B------:R-:W-:Y:S02]  /*14820*/  FMNMX.FTZ R0, R143, R0, !PT ;  /* 0x000000008f007209 */ /* 0x000fe40007810000 */
[----:B------:R-:W-:Y:S02]  /*14830*/  ISETP.GT.AND P4, PT, R4, 0x71, PT ;  /* 0x000000710400780c */ /* 0x000fe40003f84270 */
[----:B------:R-:W-:Y:S02]  /*14840*/  FSEL R37, R66, -INF , P5 ;  /* 0xff80000042257808 */ /* 0x000fe40002800000 */
[----:B------:R-:W-:Y:S02]  /*14850*/  FSEL R147, R81, -INF , P4 ;  /* 0xff80000051937808 */ /* 0x000fe40002000000 */
[----:B------:R-:W-:Y:S02]  /*14860*/  FMNMX.FTZ R0, R145, R0, !PT ;  /* 0x0000000091007209 */ /* 0x000fe40007810000 */
[----:B------:R-:W-:-:S02]  /*14870*/  ISETP.GT.AND P5, PT, R4, 0x78, PT ;  /* 0x000000780400780c */ /* 0x000fc40003fa4270 */
[----:B------:R-:W-:Y:S02]  /*14880*/  FMNMX.FTZ R0, R147, R0, !PT ;  /* 0x0000000093007209 */ /* 0x000fe40007810000 */
[----:B------:R-:W-:Y:S02]  /*14890*/  FSEL R149, R84, -INF , P5 ;  /* 0xff80000054957808 */ /* 0x000fe40002800000 */
[C---:B------:R-:W-:Y:S02]  /*148a0*/  ISETP.GT.AND P6, PT, R4.reuse, 0x79, PT ;  /* 0x000000790400780c */ /* 0x040fe40003fc4270 */
[----:B------:R-:W-:Y:S02]  /*148b0*/  FMNMX.FTZ R0, R149, R0, !PT ;  /* 0x0000000095007209 */ /* 0x000fe40007810000 */
[----:B------:R-:W-:Y:S02]  /*148c0*/  FSEL R155, R85, -INF , P6 ;  /* 0xff800000559b7808 */ /* 0x000fe40003000000 */
[----:B------:R-:W-:-:S02]  /*148d0*/  ISETP.GT.AND P1, PT, R4, 0x60, PT ;  /* 0x000000600400780c */ /* 0x000fc40003f24270 */
[----:B------:R-:W-:Y:S02]  /*148e0*/  FMNMX.FTZ R6, R155, R0, !PT ;  /* 0x000000009b067209 */ /* 0x000fe40007810000 */
[----:B------:R-:W-:Y:S02]  /*148f0*/  FSEL R79, R79, -INF , P2 ;  /* 0xff8000004f4f7808 */ /* 0x000fe40001000000 */
[-C--:B------:R-:W-:Y:S01]  /*14900*/  MOV R84, R151.reuse ;  /* 0x0000009700547202 */ /* 0x080fe20000000f00 */
[----:B------:R-:W0:Y:S01]  /*14910*/  SHFL.BFLY PT, R45, R6, 0x2, 0x1f ;  /* 0x0c401f00062d7f89 */ /* 0x000e2200000e0000 */
[-C--:B------:R-:W-:Y:S02]  /*14920*/  MOV R80, R151.reuse ;  /* 0x0000009700507202 */ /* 0x080fe40000000f00 */
[----:B------:R-:W-:Y:S02]  /*14930*/  MOV R76, R151 ;  /* 0x00000097004c7202 */ /* 0x000fe40000000f00 */
[----:B0-----:R-:W-:-:S05]  /*14940*/  FMNMX.FTZ R10, R6, R45, !PT ;  /* 0x0000002d060a7209 */ /* 0x001fca0007810000 */
[----:B------:R-:W0:Y:S02]  /*14950*/  SHFL.BFLY PT, R45, R10, 0x1, 0x1f ;  /* 0x0c201f000a2d7f89 */ /* 0x000e2400000e0000 */
[----:B0-----:R-:W-:Y:S02]  /*14960*/  FMNMX.FTZ R0, R10, R45, !PT ;  /* 0x0000002d0a007209 */ /* 0x001fe40007810000 */
[----:B------:R-:W-:Y:S02]  /*14970*/  FSEL R45, R74, -INF , P1 ;  /* 0xff8000004a2d7808 */ /* 0x000fe40000800000 */
[----:B------:R-:W-:Y:S01]  /*14980*/  FSETP.NEU.FTZ.AND P0, PT, R0, -INF , PT ;  /* 0xff8000000000780b */ /* 0x000fe20003f1d000 */
[----:B------:R-:W-:-:S01]  /*14990*/  FFMA.FTZ R4, R2, R0, -8 ;  /* 0xc100000002047423 */ /* 0x000fc20000010000 */
[----:B------:R-:W-:-:S04]  /*149a0*/  ISETP.NE.AND P1, PT, R20, RZ, PT ;  /* 0x000000ff1400720c */ /* 0x000fc80003f25270 */
[----:B------:R-:W-:Y:S02]  /*149b0*/  FSEL R157, R4, RZ, P0 ;  /* 0x000000ff049d7208 */ /* 0x000fe40000000000 */
[----:B------:R-:W-:Y:S02]  /*149c0*/  FMNMX.FTZ R4, R5, R27, !PT ;  /* 0x0000001b05047209 */ /* 0x000fe40007810000 */
[----:B------:R-:W-:Y:S01]  /*149d0*/  ISETP.NE.AND P0, PT, R12, RZ, PT ;  /* 0x000000ff0c00720c */ /* 0x000fe20003f05270 */
[----:B------:R-:W-:-:S01]  /*149e0*/  FFMA.FTZ R12, R2, R99, -R157 ;  /* 0x00000063020c7223 */ /* 0x000fc2000001089d */
[----:B------:R-:W-:Y:S01]  /*149f0*/  FMNMX.FTZ R4, R7, R4, !PT ;  /* 0x0000000407047209 */ /* 0x000fe20007810000 */
[----:B------:R-:W-:-:S01]  /*14a00*/  FFMA.FTZ R65, R2, R101, -R157 ;  /* 0x0000006502417223 */ /* 0x000fc2000001089d */
[----:B------:R-:W-:Y:S01]  /*14a10*/  FSEL R75, R75, -INF , P1 ;  /* 0xff8000004b4b7808 */ /* 0x000fe20000800000 */
        /* <DEDUP_REMOVED lines=12> */
[----:B------:R-:W-:Y:S01]  /*14ae0*/  MUFU.EX2 R6, R6 ;  /* 0x0000000600067308 */ /* 0x000fe20000000800 */
[----:B------:R-:W-:Y:S01]  /*14af0*/  FMNMX.FTZ R4, R11, R4, !PT ;  /* 0x000000040b047209 */ /* 0x000fe20007810000 */
[--C-:B------:R-:W-:Y:S01]  /*14b00*/  FFMA.FTZ R10, R2, R95, -R157.reuse ;  /* 0x0000005f020a7223 */ /* 0x100fe2000001089d */
[----:B------:R-:W-:Y:S01]  /*14b10*/  FSEL R103, R86, -INF , P5 ;  /* 0xff80000056677808 */ /* 0x000fe20002800000 */
[C-C-:B------:R-:W-:Y:S01]  /*14b20*/  FFMA.FTZ R61, R2.reuse, R97, -R157.reuse ;  /* 0x00000061023d7223 */ /* 0x140fe2000001089d */
[----:B------:R-:W-:Y:S01]  /*14b30*/  FMNMX.FTZ R4, R39, R4, !PT ;  /* 0x0000000427047209 */ /* 0x000fe20007810000 */
[C-C-:B------:R-:W-:Y:S01]  /*14b40*/  FFMA.FTZ R24, R2.reuse, R107, -R157.reuse ;  /* 0x0000006b02187223 */ /* 0x140fe2000001089d */
[----:B------:R-:W-:Y:S01]  /*14b50*/  FSEL R105, R87, -INF , P6 ;  /* 0xff80000057697808 */ /* 0x000fe20003000000 */
[----:B------:R-:W-:Y:S01]  /*14b60*/  MUFU.EX2 R53, R53 ;  /* 0x0000003500357308 */ /* 0x000fe20000000800 */
[----:B------:R-:W-:Y:S01]  /*14b70*/  FMNMX.FTZ R4, R13, R4, !PT ;  /* 0x000000040d047209 */ /* 0x000fe20007810000 */
[--C-:B------:R-:W-:Y:S01]  /*14b80*/  FFMA.FTZ R73, R2, R109, -R157.reuse ;  /* 0x0000006d02497223 */ /* 0x100fe2000001089d */
[----:B------:R-:W-:Y:S01]  /*14b90*/  ISETP.NE.AND P1, PT, R88, RZ, PT ;  /* 0x000000ff5800720c */ /* 0x000fe20003f25270 */
[C-C-:B------:R-:W-:Y:S01]  /*14ba0*/  FFMA.FTZ R26, R2.reuse, R111, -R157.reuse ;  /* 0x0000006f021a7223 */ /* 0x140fe2000001089d */
[----:B------:R-:W-:Y:S01]  /*14bb0*/  FMNMX.FTZ R4, R43, R4, !PT ;  /* 0x000000042b047209 */ /* 0x000fe20007810000 */
[C-C-:B------:R-:W-:Y:S01]  /*14bc0*/  FFMA.FTZ R77, R2.reuse, R113, -R157.reuse ;  /* 0x00000071024d7223 */ /* 0x140fe2000001089d */
[----:B------:R-:W-:-:S01]  /*14bd0*/  FFMA.FTZ R28, R2, R115, -R157 ;  /* 0x00000073021c7223 */ /* 0x000fc2000001089d */
[----:B------:R-:W-:Y:S01]  /*14be0*/  MUFU.EX2 R8, R8 ;  /* 0x0000000800087308 */ /* 0x000fe20000000800 */
[----:B------:R-:W-:Y:S01]  /*14bf0*/  FMNMX.FTZ R4, R15, R4, !PT ;  /* 0x000000040f047209 */ /* 0x000fe20007810000 */
[C-C-:B------:R-:W-:Y:S01]  /*14c00*/  FFMA.FTZ R81, R2.reuse, R117, -R157.reuse ;  /* 0x0000007502517223 */ /* 0x140fe2000001089d */
[----:B------:R-:W-:-:S01]  /*14c10*/  FFMA.FTZ R30, R2, R119, -R157 ;  /* 0x00000077021e7223 */ /* 0x000fc2000001089d */
[C-C-:B------:R-:W-:Y:S01]  /*14c20*/  FFMA.FTZ R83, R2.reuse, R121, -R157.reuse ;  /* 0x0000007902537223 */ /* 0x140fe2000001089d */
[----:B------:R-:W-:Y:S01]  /*14c30*/  FMNMX.FTZ R4, R47, R4, !PT ;  /* 0x000000042f047209 */ /* 0x000fe20007810000 */
[C-C-:B------:R-:W-:Y:S01]  /*14c40*/  FFMA.FTZ R34, R2.reuse, R123, -R157.reuse ;  /* 0x0000007b02227223 */ /* 0x140fe2000001089d */
[----:B------:R-:W-:-:S01]  /*14c50*/  FFMA.FTZ R97, R2, R125, -R157 ;  /* 0x0000007d02617223 */ /* 0x000fc2000001089d */
[----:B------:R-:W0:Y:S01]  /*14c60*/  MUFU.EX2 R57, R57 ;  /* 0x0000003900397308 */ /* 0x000e220000000800 */
[----:B------:R-:W-:Y:S01]  /*14c70*/  FMNMX.FTZ R4, R21, R4, !PT ;  /* 0x0000000415047209 */ /* 0x000fe20007810000 */
[----:B------:R-:W-:-:S02]  /*14c80*/  @!P1 VIADD R3, R3, 0x38840 ;  /* 0x0003884003039836 */ /* 0x000fc40000000000 */
[----:B------:R-:W-:-:S01]  /*14c90*/  FFMA.FTZ R32, R2, R129, -R157 ;  /* 0x0000008102207223 */ /* 0x000fc2000001089d */
[C-C-:B------:R-:W-:Y:S01]  /*14ca0*/  FFMA.FTZ R85, R2.reuse, R131, -R157.reuse ;  /* 0x0000008302557223 */ /* 0x140fe2000001089d */
[----:B------:R-:W-:Y:S01]  /*14cb0*/  FMNMX.FTZ R4, R51, R4, !PT ;  /* 0x0000000433047209 */ /* 0x000fe20007810000 */
[C---:B------:R-:W-:Y:S01]  /*14cc0*/  FFMA.FTZ R36, R2.reuse, R133, -R157 ;  /* 0x0000008502247223 */ /* 0x040fe2000001089d */
[----:B------:R-:W-:Y:S01]  /*14cd0*/  @!P1 PRMT R3, RZ, 0x654, R3 ;  /* 0x00000654ff039816 */ /* 0x000fe20000000003 */
[----:B------:R-:W-:Y:S01]  /*14ce0*/  MUFU.EX2 R10, R10 ;  /* 0x0000000a000a7308 */ /* 0x000fe20000000800 */
[----:B------:R-:W-:Y:S01]  /*14cf0*/  FMNMX.FTZ R4, R25, R4, !PT ;  /* 0x0000000419047209 */ /* 0x000fe20007810000 */
[C-C-:B------:R-:W-:Y:S01]  /*14d00*/  FFMA.FTZ R87, R2.reuse, R135, -R157.reuse ;  /* 0x0000008702577223 */ /* 0x140fe2000001089d */
[----:B------:R1:W-:Y:S01]  /*14d10*/  @!P1 SYNCS.ARRIVE.TRANS64.RED.A1T0 RZ, [R3+URZ], RZ ;  /* 0x000000ff03ff99a7 */ /* 0x0003e2000810043f */
[----:B------:R-:W-:-:S01]  /*14d20*/  FFMA.FTZ R40, R2, R141, -R157 ;  /* 0x0000008d02287223 */ /* 0x000fc2000001089d */
[----:B------:R-:W-:Y:S01]  /*14d30*/  FMNMX.FTZ R4, R55, R4, !PT ;  /* 0x0000000437047209 */ /* 0x000fe20007810000 */
[----:B------:R-:W-:-:S01]  /*14d40*/  FFMA.FTZ R91, R2, R143, -R157 ;  /* 0x0000008f025b7223 */ /* 0x000fc2000001089d */
[C-C-:B------:R-:W-:Y:S01]  /*14d50*/  FFMA.FTZ R38, R2.reuse, R137, -R157.reuse ;  /* 0x0000008902267223 */ /* 0x140fe2000001089d */
[----:B------:R-:W-:Y:S01]  /*14d60*/  MUFU.EX2 R61, R61 ;  /* 0x0000003d003d7308 */ /* 0x000fe20000000800 */
[----:B------:R-:W-:Y:S01]  /*14d70*/  FMNMX.FTZ R4, R29, R4, !PT ;  /* 0x000000041d047209 */ /* 0x000fe20007810000 */
[C-C-:B------:R-:W-:Y:S01]  /*14d80*/  FFMA.FTZ R95, R2.reuse, R155, -R157.reuse ;  /* 0x0000009b025f7223 */ /* 0x140fe2000001089d */
[----:B0-----:R-:W-:Y:S01]  /*14d90*/  F2FP.SATFINITE.E4M3.F32.PACK_AB_MERGE_C R228, R57, R8, RZ ;  /* 0x0000000839e4723e */ /* 0x001fe200048070ff */
[C-C-:B------:R-:W-:Y:S01]  /*14da0*/  FFMA.FTZ R42, R2.reuse, R145, -R157.reuse ;  /* 0x00000091022a7223 */ /* 0x140fe2000001089d */
[----:B------:R-:W-:Y:S01]  /*14db0*/  FMNMX.FTZ R4, R59, R4, !PT ;  /* 0x000000043b047209 */ /* 0x000fe20007810000 */
[----:B------:R-:W-:Y:S01]  /*14dc0*/  FFMA.FTZ R147, R2, R147, -R157 ;  /* 0x0000009302937223 */ /* 0x000fe2000001089d */
[----:B------:R-:W-:Y:S01]  /*14dd0*/  F2FP.SATFINITE.E4M3.F32.PACK_AB_MERGE_C R228, R53, R6, R228 ;  /* 0x0000000635e4723e */ /* 0x000fe200048070e4 */
[----:B------:R-:W-:Y:S01]  /*14de0*/  MUFU.EX2 R12, R12 ;  /* 0x0000000c000c7308 */ /* 0x000fe20000000800 */
[----:B------:R-:W-:Y:S01]  /*14df0*/  FMNMX.FTZ R4, R33, R4, !PT ;  /* 0x0000000421047209 */ /* 0x000fe20007810000 */
[--C-:B------:R-:W-:Y:S01]  /*14e00*/  IMAD.MOV.U32 R145, RZ, RZ, R151.reuse ;  /* 0x000000ffff917224 */ /* 0x100fe200078e0097 */
[----:B------:R-:W-:Y:S01]  /*14e10*/  ISETP.NE.AND P0, PT, R90, RZ, PT ;  /* 0x000000ff5a00720c */ /* 0x000fe20003f05270 */
[--C-:B------:R-:W-:Y:S01]  /*14e20*/  IMAD.MOV.U32 R143, RZ, RZ, R151.reuse ;  /* 0x000000ffff8f7224 */ /* 0x100fe200078e0097 */
[----:B------:R-:W-:Y:S01]  /*14e30*/  FMNMX.FTZ R4, R63, R4, !PT ;  /* 0x000000043f047209 */ /* 0x000fe20007810000 */
[--C-:B------:R-:W-:Y:S01]  /*14e40*/  IMAD.MOV.U32 R141, RZ, RZ, R151.reuse ;  /* 0x000000ffff8d7224 */ /* 0x100fe200078e0097 */
[----:B------:R-:W-:Y:S01]  /*14e50*/  MOV R88, R151 ;  /* 0x0000009700587202 */ /* 0x000fe20000000f00 */
[----:B------:R-:W0:Y:S01]  /*14e60*/  MUFU.EX2 R65, R65 ;  /* 0x0000004100417308 */ /* 0x000e220000000800 */
[----:B------:R-:W-:Y:S01]  /*14e70*/  FMNMX.FTZ R4, R37, R4, !PT ;  /* 0x0000000425047209 */ /* 0x000fe20007810000 */
[----:B------:R-:W-:-:S02]  /*14e80*/  IMAD.MOV.U32 R137, RZ, RZ, R151 ;  /* 0x000000ffff897224 */ /* 0x000fc400078e0097 */
[--C-:B------:R-:W-:Y:S01]  /*14e90*/  IMAD.MOV.U32 R135, RZ, RZ, R151.reuse ;  /* 0x000000ffff877224 */ /* 0x100fe200078e0097 */
[----:B------:R-:W-:Y:S01]  /*14ea0*/  FMNMX.FTZ R4, R67, R4, !PT ;  /* 0x0000000443047209 */ /* 0x000fe20007810000 */
[--C-:B------:R-:W-:Y:S02]  /*14eb0*/  IMAD.MOV.U32 R133, RZ, RZ, R151.reuse ;  /* 0x000000ffff857224 */ /* 0x100fe400078e0097 */
[----:B------:R-:W-:Y:S01]  /*14ec0*/  MUFU.EX2 R20, R20 ;  /* 0x0000001400147308 */ /* 0x000fe20000000800 */
[----:B------:R-:W-:Y:S01]  /*14ed0*/  FMNMX.FTZ R4, R41, R4, !PT ;  /* 0x0000000429047209 */ /* 0x000fe20007810000 */
[--C-:B------:R-:W-:Y:S02]  /*14ee0*/  IMAD.MOV.U32 R131, RZ, RZ, R151.reuse ;  /* 0x000000ffff837224 */ /* 0x100fe400078e0097 */
[--C-:B------:R-:W-:Y:S01]  /*14ef0*/  IMAD.MOV.U32 R129, RZ, RZ, R151.reuse ;  /* 0x000000ffff817224 */ /* 0x100fe200078e0097 */
[----:B------:R-:W-:Y:S01]  /*14f00*/  FMNMX.FTZ R4, R71, R4, !PT ;  /* 0x0000000447047209 */ /* 0x000fe20007810000 */
[----:B------:R-:W-:-:S02]  /*14f10*/  IMAD.MOV.U32 R125, RZ, RZ, R151 ;  /* 0x000000ffff7d7224 */ /* 0x000fc400078e0097 */
[----:B------:R-:W-:Y:S01]  /*14f20*/  MUFU.EX2 R69, R69 ;  /* 0x0000004500457308 */ /* 0x000fe20000000800 */
[----:B------:R-:W-:Y:S01]  /*14f30*/  FMNMX.FTZ R4, R45, R4, !PT ;  /* 0x000000042d047209 */ /* 0x000fe20007810000 */
[--C-:B------:R-:W-:Y:S01]  /*14f40*/  IMAD.MOV.U32 R123, RZ, RZ, R151.reuse ;  /* 0x000000ffff7b7224 */ /* 0x100fe200078e0097 */
        /* <DEDUP_REMOVED lines=8> */
[--C-:B------:R-:W-:Y:S01]  /*14fd0*/  IMAD.MOV.U32 R115, RZ, RZ, R151.reuse ;  /* 0x000000ffff737224 */ /* 0x100fe200078e0097 */
[----:B------:R-:W-:Y:S01]  /*14fe0*/  FMNMX.FTZ R4, R79, R4, !PT ;  /* 0x000000044f047209 */ /* 0x000fe20007810000 */
[--C-:B------:R-:W-:Y:S02]  /*14ff0*/  IMAD.MOV.U32 R113, RZ, RZ, R151.reuse ;  /* 0x000000ffff717224 */ /* 0x100fe400078e0097 */
[----:B------:R-:W0:Y:S01]  /*15000*/  MUFU.EX2 R73, R73 ;  /* 0x0000004900497308 */ /* 0x000e220000000800 */
[----:B------:R-:W-:Y:S01]  /*15010*/  FMNMX.FTZ R4, R99, R4, !PT ;  /* 0x0000000463047209 */ /* 0x000fe20007810000 */
[--C-:B------:R-:W-:Y:S02]  /*15020*/  IMAD.MOV.U32 R111, RZ, RZ, R151.reuse ;  /* 0x000000ffff6f7224 */ /* 0x100fe400078e0097 */
[--C-:B------:R-:W-:Y:S01]  /*15030*/  IMAD.MOV.U32 R109, RZ, RZ, R151.reuse ;  /* 0x000000ffff6d7224 */ /* 0x100fe200078e0097 */
[----:B------:R-:W-:Y:S01]  /*15040*/  FMNMX.FTZ R4, R101, R4, !PT ;  /* 0x0000000465047209 */ /* 0x000fe20007810000 */
[----:B------:R-:W-:-:S02]  /*15050*/  IMAD.MOV.U32 R107, RZ, RZ, R151 ;  /* 0x000000ffff6b7224 */ /* 0x000fc400078e0097 */
[----:B------:R-:W-:Y:S01]  /*15060*/  MUFU.EX2 R26, R26 ;  /* 0x0000001a001a7308 */ /* 0x000fe20000000800 */
[----:B------:R-:W-:Y:S01]  /*15070*/  FMNMX.FTZ R4, R103, R4, !PT ;  /* 0x0000000467047209 */ /* 0x000fe20007810000 */
[--C-:B------:R-:W-:Y:S02]  /*15080*/  IMAD.MOV.U32 R90, RZ, RZ, R151.reuse ;  /* 0x000000ffff5a7224 */ /* 0x100fe400078e0097 */
[--C-:B------:R-:W-:Y:S01]  /*15090*/  IMAD.MOV.U32 R86, RZ, RZ, R151.reuse ;  /* 0x000000ffff567224 */ /* 0x100fe200078e0097 */
[----:B------:R-:W-:Y:S01]  /*150a0*/  FMNMX.FTZ R4, R105, R4, !PT ;  /* 0x0000000469047209 */ /* 0x000fe20007810000 */
[--C-:B------:R-:W-:Y:S02]  /*150b0*/  IMAD.MOV.U32 R82, RZ, RZ, R151.reuse ;  /* 0x000000ffff527224 */ /* 0x100fe400078e0097 */
[----:B------:R-:W-:Y:S01]  /*150c0*/  MUFU.EX2 R77, R77 ;  /* 0x0000004d004d7308 */ /* 0x000fe20000000800 */
[----:B0-----:R-:W-:Y:S01]  /*150d0*/  F2FP.SATFINITE.E4M3.F32.PACK_AB_MERGE_C R224, R73, R24, RZ ;  /* 0x0000001849e0723e */ /* 0x001fe200048070ff */
[----:B------:R-:W0:Y:S01]  /*150e0*/  SHFL.BFLY PT, R89, R4, 0x2, 0x1f ;  /* 0x0c401f0004597f89 */ /* 0x000e2200000e0000 */
[----:B------:R-:W-:-:S02]  /*150f0*/  IMAD.MOV.U32 R78, RZ, RZ, R151 ;  /* 0x000000ffff4e7224 */ /* 0x000fc400078e0097 */
[----:B------:R-:W-:-:S03]  /*15100*/  F2FP.SATFINITE.E4M3.F32.PACK_AB_MERGE_C R224, R69, R20, R224 ;  /* 0x0000001445e0723e */ /* 0x000fc600048070e0 */
[----:B------:R-:W-:Y:S08]  /*15110*/  MUFU.EX2 R28, R28 ;  /* 0x0000001c001c7308 */ /* 0x000ff00000000800 */
[----:B------:R-:W2:Y:S08]  /*15120*/  MUFU.EX2 R81, R81 ;  /* 0x0000005100517308 */ /* 0x000eb00000000800 */
[----:B------:R-:W-:Y:S01]  /*15130*/  MUFU.EX2 R30, R30 ;  /* 0x0000001e001e7308 */ /* 0x000fe20000000800 */
[----:B0-----:R-:W-:Y:S01]  /*15140*/  FMNMX.FTZ R44, R4, R89, !PT ;  /* 0x00000059042c7209 */ /* 0x001fe20007810000 */
[----:B------:R-:W-:Y:S01]  /*15150*/  FFMA.FTZ R89, R2, R139, -R157 ;  /* 0x0000008b02597223 */ /* 0x000fe2000001089d */
[----:B------:R-:W-:-:S03]  /*15160*/  IMAD.MOV.U32 R139, RZ, RZ, R151 ;  /* 0x000000ffff8b7224 */ /* 0x000fc600078e0097 */
[----:B------:R-:W0:Y:S02]  /*15170*/  SHFL.BFLY PT, R93, R44, 0x1, 0x1f ;  /* 0x0c201f002c5d7f89 */ /* 0x000e2400000e0000 */
[----:B------:R-:W-:Y:S01]  /*15180*/  MUFU.EX2 R83, R83 ;  /* 0x0000005300537308 */ /* 0x000fe20000000800 */
[----:B--2---:R-:W-:-:S04]  /*15190*/  F2FP.SATFINITE.E4M3.F32.PACK_AB_MERGE_C R226, R81, R28, RZ ;  /* 0x0000001c51e2723e */ /* 0x004fc800048070ff */
[----:B------:R-:W-:-:S03]  /*151a0*/  F2FP.SATFINITE.E4M3.F32.PACK_AB_MERGE_C R226, R77, R26, R226 ;  /* 0x0000001a4de2723e */ /* 0x000fc600048070e2 */
[----:B------:R-:W-:Y:S08]  /*151b0*/  MUFU.EX2 R34, R34 ;  /* 0x0000002200227308 */ /* 0x000ff00000000800 */
[----:B------:R-:W2:Y:S01]  /*151c0*/  MUFU.EX2 R97, R97 ;  /* 0x0000006100617308 */ /* 0x000ea20000000800 */
[----:B0-----:R-:W-:-:S07]  /*151d0*/  FMNMX.FTZ R4, R44, R93, !PT ;  /* 0x0000005d2c047209 */ /* 0x001fce0007810000 */
[----:B------:R-:W-:Y:S01]  /*151e0*/  MUFU.EX2 R32, R32 ;  /* 0x0000002000207308 */ /* 0x000fe20000000800 */
[----:B------:R-:W-:-:S01]  /*151f0*/  FFMA.FTZ R44, R2, R149, -R157 ;  /* 0x00000095022c7223 */ /* 0x000fc2000001089d */
[----:B------:R-:W-:Y:S01]  /*15200*/  IMAD.MOV.U32 R149, RZ, RZ, R151 ;  /* 0x000000ffff957224 */ /* 0x000fe200078e0097 */
[----:B------:R-:W-:Y:S01]  /*15210*/  FSETP.NEU.FTZ.AND P2, PT, R4, -INF , PT ;  /* 0xff8000000400780b */ /* 0x000fe20003f5d000 */
[----:B------:R-:W-:-:S04]  /*15220*/  FFMA.FTZ R46, R2, R4, -8 ;  /* 0xc1000000022e7423 */ /* 0x000fc80000010004 */
[----:B------:R-:W-:Y:S01]  /*15230*/  MUFU.EX2 R85, R85 ;  /* 0x0000005500557308 */ /* 0x000fe20000000800 */
[----:B------:R-:W-:Y:S02]  /*15240*/  FSEL R46, R46, RZ, P2 ;  /* 0x000000ff2e2e7208 */ /* 0x000fe40001000000 */
[----:B--2---:R-:W-:Y:S02]  /*15250*/  F2FP.SATFINITE.E4M3.F32.PACK_AB_MERGE_C R216, R97, R34, RZ ;  /* 0x0000002261d8723e */ /* 0x004fe400048070ff */
[----:B------:R-:W-:Y:S01]  /*15260*/  ISETP.GE.AND P2, PT, R127, 0x81, PT ;  /* 0x000000817f00780c */ /* 0x000fe20003f46270 */
[C-C-:B------:R-:W-:Y:S01]  /*15270*/  FFMA.FTZ R5, R2.reuse, R5, -R46.reuse ;  /* 0x0000000502057223 */ /* 0x140fe2000001082e */
[----:B------:R-:W-:-:S01]  /*15280*/  FFMA.FTZ R27, R2, R27, -R46 ;  /* 0x0000001b021b7223 */ /* 0x000fc2000001082e */
[C-C-:B------:R-:W-:Y:S01]  /*15290*/  FFMA.FTZ R7, R2.reuse, R7, -R46.reuse ;  /* 0x0000000702077223 */ /* 0x140fe2000001082e */
[----:B------:R-:W-:-:S01]  /*152a0*/  FFMA.FTZ R31, R2, R31, -R46 ;  /* 0x0000001f021f7223 */ /* 0x000fc2000001082e */
[C-C-:B------:R-:W-:Y:S01]  /*152b0*/  FFMA.FTZ R9, R2.reuse, R9, -R46.reuse ;  /* 0x0000000902097223 */ /* 0x140fe2000001082e */
[----:B------:R0:W-:Y:S01]  /*152c0*/  MUFU.EX2 R48, R27 ;  /* 0x0000001b00307308 */ /* 0x0001e20000000800 */
[----:B------:R-:W-:-:S01]  /*152d0*/  FFMA.FTZ R35, R2, R35, -R46 ;  /* 0x0000002302237223 */ /* 0x000fc2000001082e */
[C-C-:B------:R-:W-:Y:S01]  /*152e0*/  FFMA.FTZ R11, R2.reuse, R11, -R46.reuse ;  /* 0x0000000b020b7223 */ /* 0x140fe2000001082e */
[----:B------:R-:W-:-:S01]  /*152f0*/  FFMA.FTZ R39, R2, R39, -R46 ;  /* 0x0000002702277223 */ /* 0x000fc2000001082e */
[C-C-:B------:R-:W-:Y:S01]  /*15300*/  FFMA.FTZ R13, R2.reuse, R13, -R46.reuse ;  /* 0x0000000d020d7223 */ /* 0x140fe2000001082e */
[----:B------:R-:W-:-:S01]  /*15310*/  FFMA.FTZ R43, R2, R43, -R46 ;  /* 0x0000002b022b7223 */ /* 0x000fc2000001082e */
[C-C-:B------:R-:W-:Y:S01]  /*15320*/  FFMA.FTZ R15, R2.reuse, R15, -R46.reuse ;  /* 0x0000000f020f7223 */ /* 0x140fe2000001082e */
[----:B------:R-:W-:-:S01]  /*15330*/  FFMA.FTZ R47, R2, R47, -R46 ;  /* 0x0000002f022f7223 */ /* 0x000fc2000001082e */
[----:B------:R-:W2:Y:S01]  /*15340*/  MUFU.EX2 R5, R5 ;  /* 0x0000000500057308 */ /* 0x000ea20000000800 */
[----:B0-----:R-:W-:-:S01]  /*15350*/  FADD.FTZ R27, R6, R53 ;  /* 0x00000035061b7221 */ /* 0x001fc20000010000 */
[C-C-:B------:R-:W-:Y:S01]  /*15360*/  FFMA.FTZ R21, R2.reuse, R21, -R46.reuse ;  /* 0x0000001502157223 */ /* 0x140fe2000001082e */
[----:B------:R-:W-:-:S01]  /*15370*/  FFMA.FTZ R51, R2, R51, -R46 ;  /* 0x0000003302337223 */ /* 0x000fc2000001082e */
[----:B------:R-:W-:Y:S01]  /*15380*/  FFMA.FTZ R25, R2, R25, -R46 ;  /* 0x0000001902197223 */ /* 0x000fe2000001082e */
[----:B------:R-:W-:-:S01]  /*15390*/  FADD.FTZ R70, R8, R27 ;  /* 0x0000001b08467221 */ /* 0x000fc20000010000 */
[C-C-:B------:R-:W-:Y:S01]  /*153a0*/  FFMA.FTZ R55, R2.reuse, R55, -R46.reuse ;  /* 0x0000003702377223 */ /* 0x140fe2000001082e */
[----:B------:R-:W-:-:S01]  /*153b0*/  FFMA.FTZ R29, R2, R29, -R46 ;  /* 0x0000001d021d7223 */ /* 0x000fc2000001082e */
[----:B------:R-:W0:Y:S01]  /*153c0*/  MUFU.EX2 R7, R7 ;  /* 0x0000000700077308 */ /* 0x000e220000000800 */
[----:B------:R-:W-:-:S01]  /*153d0*/  FFMA.FTZ R59, R2, R59, -R46 ;  /* 0x0000003b023b7223 */ /* 0x000fc2000001082e */
[C-C-:B------:R-:W-:Y:S01]  /*153e0*/  FFMA.FTZ R33, R2.reuse, R33, -R46.reuse ;  /* 0x0000002102217223 */ /* 0x140fe2000001082e */
[----:B------:R-:W-:-:S01]  /*153f0*/  FFMA.FTZ R63, R2, R63, -R46 ;  /* 0x0000003f023f7223 */ /* 0x000fc2000001082e */
[C-C-:B------:R-:W-:Y:S01]  /*15400*/  FFMA.FTZ R37, R2.reuse, R37, -R46.reuse ;  /* 0x0000002502257223 */ /* 0x140fe2000001082e */
[----:B------:R-:W-:-:S01]  /*15410*/  FFMA.FTZ R67, R2, R67, -R46 ;  /* 0x0000004302437223 */ /* 0x000fc2000001082e */
[C-C-:B------:R-:W-:Y:S01]  /*15420*/  FFMA.FTZ R41, R2.reuse, R41, -R46.reuse ;  /* 0x0000002902297223 */ /* 0x140fe2000001082e */
[----:B------:R-:W-:-:S01]  /*15430*/  FFMA.FTZ R71, R2, R71, -R46 ;  /* 0x0000004702477223 */ /* 0x000fc2000001082e */
[----:B------:R3:W4:Y:S01]  /*15440*/  MUFU.EX2 R50, R31 ;  /* 0x0000001f00327308 */ /* 0x0007220000000800 */
[----:B--2---:R-:W-:-:S01]  /*15450*/  FADD.FTZ R68, R5, R48 ;  /* 0x0000003005447221 */ /* 0x004fc20000010000 */
        /* <DEDUP_REMOVED lines=8> */
[----:B---3--:R-:W-:Y:S01]  /*154e0*/  FADD.FTZ R31, R57, R70 ;  /* 0x00000046391f7221 */ /* 0x008fe20000010000 */
[----:B------:R-:W-:-:S01]  /*154f0*/  FFMA.FTZ R103, R2, R103, -R46 ;  /* 0x0000006702677223 */ /* 0x000fc2000001082e */
[----:B------:R-:W-:Y:S01]  /*15500*/  FFMA.FTZ R46, R2, R105, -R46 ;  /* 0x00000069022e7223 */ /* 0x000fe2000001082e */
[----:B------:R-:W-:Y:S01]  /*15510*/  F2FP.SATFINITE.E4M3.F32.PACK_AB_MERGE_C R216, R83, R30, R216 ;  /* 0x0000001e53d8723e */ /* 0x000fe200048070d8 */
[----:B------:R-:W-:Y:S01]  /*15520*/  FADD.FTZ R70, R10, R31 ;  /* 0x0000001f0a467221 */ /* 0x000fe20000010000 */
[----:B------:R-:W-:Y:S01]  /*15530*/  IMAD.MOV.U32 R127, RZ, RZ, R151 ;  /* 0x000000ffff7f7224 */ /* 0x000fe200078e0097 */
[----:B------:R-:W0:Y:S01]  /*15540*/  MUFU.EX2 R52, R35 ;  /* 0x0000002300347308 */ /* 0x000e220000000800 */
[----:B----4-:R-:W-:-:S01]  /*15550*/  FADD.FTZ R68, R50, R27 ;  /* 0x0000001b32447221 */ /* 0x010fc20000010000 */
[----:B------:R-:W-:Y:S01]  /*15560*/  FADD.FTZ R31, R61, R70 ;  /* 0x000000463d1f7221 */ /* 0x000fe20000010000 */
[----:B------:R-:W-:Y:S01]  /*15570*/  F2FP.SATFINITE.E4M3.F32.PACK_AB_MERGE_C R229, R50, R7, RZ ;  /* 0x0000000732e5723e */ /* 0x000fe200048070ff */
[----:B------:R-:W-:-:S02]  /*15580*/  IMAD.MOV.U32 R105, RZ, RZ, R151 ;  /* 0x000000ffff697224 */ /* 0x000fc400078e0097 */
[----:B------:R-:W-:-:S01]  /*15590*/  FADD.FTZ R72, R12, R31 ;  /* 0x0000001f0c487221 */ /* 0x000fc20000010000 */
[----:B------:R-:W-:Y:S01]  /*155a0*/  F2FP.SATFINITE.E4M3.F32.PACK_AB_MERGE_C R229, R48, R5, R229 ;  /* 0x0000000530e5723e */ /* 0x000fe200048070e5 */
[----:B------:R-:W1:Y:S01]  /*155b0*/  MUFU.EX2 R11, R11 ;  /* 0x0000000b000b7308 */ /* 0x000e620000000800 */
[----:B--2---:R-:W-:-:S01]  /*155c0*/  FADD.FTZ R27, R9, R68 ;  /* 0x00000044091b7221 */ /* 0x004fc20000010000 */
[--C-:B------:R-:W-:Y:S01]  /*155d0*/  IMAD.MOV.U32 R61, RZ, RZ, R151.reuse ;  /* 0x000000ffff3d7224 */ /* 0x100fe200078e0097 */
[----:B------:R-:W-:Y:S01]  /*155e0*/  MOV R48, R151 ;  /* 0x0000009700307202 */ /* 0x000fe20000000f00 */
[--C-:B------:R-:W-:Y:S02]  /*155f0*/  IMAD.MOV.U32 R57, RZ, RZ, R151.reuse ;  /* 0x000000ffff397224 */ /* 0x100fe400078e0097 */
[----:B------:R-:W-:Y:S02]  /*15600*/  IMAD.MOV.U32 R53, RZ, RZ, R151 ;  /* 0x000000ffff357224 */ /* 0x000fe400078e0097 */
[----:B------:R2:W3:Y:S01]  /*15610*/  MUFU.EX2 R54, R39 ;  /* 0x0000002700367308 */ /* 0x0004e20000000800 */
[----:B0-----:R-:W-:-:S01]  /*15620*/  FADD.FTZ R70, R52, R27 ;  /* 0x0000001b34467221 */ /* 0x001fc20000010000 */
[----:B------:R-:W-:Y:S01]  /*15630*/  FADD.FTZ R27, R65, R72 ;  /* 0x00000048411b7221 */ /* 0x000fe20000010000 */
[----:B------:R-:W-:-:S02]  /*15640*/  IMAD.MOV.U32 R65, RZ, RZ, R151 ;  /* 0x000000ffff417224 */ /* 0x000fc400078e0097 */
[----:B------:R-:W-:Y:S02]  /*15650*/  IMAD.MOV.U32 R50, RZ, RZ, R151 ;  /* 0x000000ffff327224 */ /* 0x000fe400078e0097 */
[----:B------:R-:W-:-:S01]  /*15660*/  FADD.FTZ R72, R20, R27 ;  /* 0x0000001b14487221 */ /* 0x000fc20000010000 */
[----:B------:R-:W-:Y:S01]  /*15670*/  IMAD.MOV.U32 R35, RZ, RZ, R151 ;  /* 0x000000ffff237224 */ /* 0x000fe200078e0097 */
[----:B------:R-:W0:Y:S01]  /*15680*/  MUFU.EX2 R13, R13 ;  /* 0x0000000d000d7308 */ /* 0x000e220000000800 */
[----:B-1----:R-:W-:-:S01]  /*15690*/  FADD.FTZ R3, R11, R70 ;  /* 0x000000460b037221 */ /* 0x002fc20000010000 */
[----:B------:R-:W-:Y:S01]  /*156a0*/  FADD.FTZ R27, R69, R72 ;  /* 0x00000048451b7221 */ /* 0x000fe20000010000 */
[--C-:B------:R-:W-:Y:S02]  /*156b0*/  IMAD.MOV.U32 R69, RZ, RZ, R151.reuse ;  /* 0x000000ffff457224 */ /* 0x100fe400078e0097 */
[----:B--2---:R-:W-:Y:S02]  /*156c0*/  IMAD.MOV.U32 R39, RZ, RZ, R151 ;  /* 0x000000ffff277224 */ /* 0x004fe400078e0097 */
[----:B------:R-:W-:-:S01]  /*156d0*/  FADD.FTZ R74, R24, R27 ;  /* 0x0000001b184a7221 */ /* 0x000fc20000010000 */
[----:B------:R-:W-:Y:S01]  /*156e0*/  IMAD.MOV.U32 R31, RZ, RZ, R151 ;  /* 0x000000ffff1f7224 */ /* 0x000fe200078e0097 */
[----:B------:R-:W1:Y:S01]  /*156f0*/  MUFU.EX2 R56, R43 ;  /* 0x0000002b00387308 */ /* 0x000e620000000800 */
[----:B---3--:R-:W-:-:S01]  /*15700*/  FADD.FTZ R70, R54, R3 ;  /* 0x0000000336467221 */ /* 0x008fc20000010000 */
[----:B------:R-:W-:Y:S01]  /*15710*/  FADD.FTZ R27, R73, R74 ;  /* 0x0000004a491b7221 */ /* 0x000fe20000010000 */
[----:B------:R-:W-:Y:S01]  /*15720*/  F2FP.SATFINITE.E4M3.F32.PACK_AB_MERGE_C R11, R54, R11, RZ ;  /* 0x0000000b360b723e */ /* 0x000fe200048070ff */
[----:B------:R-:W-:-:S02]  /*15730*/  IMAD.MOV.U32 R73, RZ, RZ, R151 ;  /* 0x000000ffff497224 */ /* 0x000fc400078e0097 */
[----:B------:R-:W-:-:S01]  /*15740*/  FADD.FTZ R74, R26, R27 ;  /* 0x0000001b1a4a7221 */ /* 0x000fc20000010000 */
[----:B------:R-:W-:Y:S01]  /*15750*/  F2FP.SATFINITE.E4M3.F32.PACK_AB_MERGE_C R231, R52, R9, R11 ;  /* 0x0000000934e7723e */ /* 0x000fe2000480700b */
[----:B------:R-:W2:Y:S01]  /*15760*/  MUFU.EX2 R15, R15 ;  /* 0x0000000f000f7308 */ /* 0x000ea20000000800 */
[----:B0-----:R-:W-:-:S01]  /*15770*/  FADD.FTZ R3, R13, R70 ;  /* 0x000000460d037221 */ /* 0x001fc20000010000 */
[----:B------:R-:W-:Y:S01]  /*15780*/  FADD.FTZ R27, R77, R74 ;  /* 0x0000004a4d1b7221 */ /* 0x000fe20000010000 */
[--C-:B------:R-:W-:Y:S01]  /*15790*/  IMAD.MOV.U32 R77, RZ, RZ, R151.reuse ;  /* 0x000000ffff4d7224 */ /* 0x100fe200078e0097 */
[----:B------:R-:W-:Y:S01]  /*157a0*/  MOV R52, R151 ;  /* 0x0000009700347202 */ /* 0x000fe20000000f00 */
[--C-:B------:R-:W-:Y:S02]  /*157b0*/  IMAD.MOV.U32 R74, RZ, RZ, R151.reuse ;  /* 0x000000ffff4a7224 */ /* 0x100fe400078e0097 */
[----:B------:R-:W-:Y:S01]  /*157c0*/  IMAD.MOV.U32 R54, RZ, RZ, R151 ;  /* 0x000000ffff367224 */ /* 0x000fe200078e0097 */
[----:B------:R0:W3:Y:S01]  /*157d0*/  MUFU.EX2 R58, R47 ;  /* 0x0000002f003a7308 */ /* 0x0000e20000000800 */
[----:B-1----:R-:W-:-:S01]  /*157e0*/  FADD.FTZ R72, R56, R3 ;  /* 0x0000000338487221 */ /* 0x002fc20000010000 */
[----:B------:R-:W-:-:S02]  /*157f0*/  IMAD.MOV.U32 R43, RZ, RZ, R151 ;  /* 0x000000ffff2b7224 */ /* 0x000fc400078e0097 */
[----:B------:R-:W-:-:S04]  /*15800*/  IMAD.MOV.U32 R26, RZ, RZ, R151 ;  /* 0x000000ffff1a7224 */ /* 0x000fc800078e0097 */
[----:B------:R-:W1:Y:S01]  /*15810*/  MUFU.EX2 R21, R21 ;  /* 0x0000001500157308 */ /* 0x000e620000000800 */
[----:B--2---:R-:W-:-:S01]  /*15820*/  FADD.FTZ R3, R15, R72 ;  /* 0x000000480f037221 */ /* 0x004fc20000010000 */
[----:B0-----:R-:W-:-:S06]  /*15830*/  IMAD.MOV.U32 R47, RZ, RZ, R151 ;  /* 0x000000ffff2f7224 */ /* 0x001fcc00078e0097 */
[----:B------:R0:W2:Y:S01]  /*15840*/  MUFU.EX2 R60, R51 ;  /* 0x00000033003c7308 */ /* 0x0000a20000000800 */
[----:B---3--:R-:W-:-:S01]  /*15850*/  FADD.FTZ R72, R58, R3 ;  /* 0x000000033a487221 */ /* 0x008fc20000010000 */
[----:B------:R-:W-:Y:S01]  /*15860*/  F2FP.SATFINITE.E4M3.F32.PACK_AB_MERGE_C R15, R58, R15, RZ ;  /* 0x0000000f3a0f723e */ /* 0x000fe200048070ff */
[----:B------:R-:W-:-:S03]  /*15870*/  IMAD.MOV.U32 R58, RZ, RZ, R151 ;  /* 0x000000ffff3a7224 */ /* 0x000fc600078e0097 */
[----:B------:R-:W-:Y:S02]  /*15880*/  F2FP.SATFINITE.E4M3.F32.PACK_AB_MERGE_C R225, R56, R13, R15 ;  /* 0x0000000d38e1723e */ /* 0x000fe4000480700f */
[----:B------:R-:W3:Y:S01]  /*15890*/  MUFU.EX2 R25, R25 ;  /* 0x0000001900197308 */ /* 0x000ee20000000800 */
[----:B-1----:R-:W-:-:S01]  /*158a0*/  FADD.FTZ R3, R21, R72 ;  /* 0x0000004815037221 */ /* 0x002fc20000010000 */
[----:B------:R-:W-:Y:S01]  /*158b0*/  FADD.FTZ R72, R28, R27 ;  /* 0x0000001b1c487221 */ /* 0x000fe20000010000 */
[----:B------:R-:W-:Y:S01]  /*158c0*/  MOV R56, R151 ;  /* 0x0000009700387202 */ /* 0x000fe20000000f00 */
[----:B0-----:R-:W-:Y:S02]  /*158d0*/  IMAD.MOV.U32 R51, RZ, RZ, R151 ;  /* 0x000000ffff337224 */ /* 0x001fe400078e0097 */
[----:B------:R-:W-:-:S01]  /*158e0*/  FADD.FTZ R81, R81, R72 ;  /* 0x0000004851517221 */ /* 0x000fc20000010000 */
[----:B------:R-:W-:Y:S01]  /*158f0*/  MOV R72, R151 ;  /* 0x0000009700487202 */ /* 0x000fe20000000f00 */
[----:B------:R0:W1:Y:S01]  /*15900*/  MUFU.EX2 R62, R55 ;  /* 0x00000037003e7308 */ /* 0x0000620000000800 */
[----:B--2---:R-:W-:-:S01]  /*15910*/  FADD.FTZ R12, R60, R3 ;  /* 0x000000033c0c7221 */ /* 0x004fc20000010000 */
[----:B------:R-:W-:Y:S01]  /*15920*/  FADD.FTZ R24, R30, R81 ;  /* 0x000000511e187221 */ /* 0x000fe20000010000 */
[----:B------:R-:W-:-:S02]  /*15930*/  IMAD.MOV.U32 R81, RZ, RZ, R151 ;  /* 0x000000ffff517224 */ /* 0x000fc400078e0097 */
[----:B------:R-:W-:Y:S02]  /*15940*/  IMAD.MOV.U32 R30, RZ, RZ, R151 ;  /* 0x000000ffff1e7224 */ /* 0x000fe400078e0097 */
[----:B------:R-:W-:-:S01]  /*15950*/  FADD.FTZ R7, R83, R24 ;  /* 0x0000001853077221 */ /* 0x000fc20000010000 */
[----:B------:R-:W-:Y:S01]  /*15960*/  IMAD.MOV.U32 R83, RZ, RZ, R151 ;  /* 0x000000ffff537224 */ /* 0x000fe200078e0097 */
[----:B------:R-:W2:Y:S01]  /*15970*/  MUFU.EX2 R29, R29 ;  /* 0x0000001d001d7308 */ /* 0x000ea20000000800 */
[----:B---3--:R-:W-:-:S01]  /*15980*/  FADD.FTZ R3, R25, R12 ;  /* 0x0000000c19037221 */ /* 0x008fc20000010000 */
[----:B------:R-:W-:Y:S01]  /*15990*/  FADD.FTZ R28, R34, R7 ;  /* 0x00000007221c7221 */ /* 0x000fe20000010000 */
[--C-:B0-----:R-:W-:Y:S02]  /*159a0*/  IMAD.MOV.U32 R55, RZ, RZ, R151.reuse ;  /* 0x000000ffff377224 */ /* 0x101fe400078e0097 */
[----:B------:R-:W-:Y:S02]  /*159b0*/  IMAD.MOV.U32 R34, RZ, RZ, R151 ;  /* 0x000000ffff227224 */ /* 0x000fe400078e0097 */
[----:B------:R-:W-:-:S01]  /*159c0*/  FADD.FTZ R97, R97, R28 ;  /* 0x0000001c61617221 */ /* 0x000fc20000010000 */
[----:B------:R-:W-:Y:S01]  /*159d0*/  MOV R28, R151 ;  /* 0x00000097001c7202 */ /* 0x000fe20000000f00 */
[----:B------:R0:W3:Y:S01]  /*159e0*/  MUFU.EX2 R64, R59 ;  /* 0x0000003b00407308 */ /* 0x0000e20000000800 */
[----:B-1----:R-:W-:-:S01]  /*159f0*/  FADD.FTZ R12, R62, R3 ;  /* 0x000000033e0c7221 */ /* 0x002fc20000010000 */
        /* <DEDUP_REMOVED lines=9> */
[--C-:B0-----:R-:W-:Y:S02]  /*15a90*/  IMAD.MOV.U32 R59, RZ, RZ, R151.reuse ;  /* 0x000000ffff3b7224 */ /* 0x101fe400078e0097 */
[----:B------:R-:W-:Y:S02]  /*15aa0*/  IMAD.MOV.U32 R27, RZ, RZ, R151 ;  /* 0x000000ffff1b7224 */ /* 0x000fe400078e0097 */
[----:B------:R0:W2:Y:S01]  /*15ab0*/  MUFU.EX2 R66, R63 ;  /* 0x0000003f00427308 */ /* 0x0000a20000000800 */
[----:B---3--:R-:W-:-:S01]  /*15ac0*/  FADD.FTZ R24, R64, R3 ;  /* 0x0000000340187221 */ /* 0x008fc20000010000 */
[----:B------:R-:W-:-:S06]  /*15ad0*/  IMAD.MOV.U32 R25, RZ, RZ, R151 ;  /* 0x000000ffff197224 */ /* 0x000fcc00078e0097 */
[----:B------:R-:W3:Y:S01]  /*15ae0*/  MUFU.EX2 R37, R37 ;  /* 0x0000002500257308 */ /* 0x000ee20000000800 */
[----:B-1----:R-:W-:-:S01]  /*15af0*/  FADD.FTZ R3, R33, R24 ;  /* 0x0000001821037221 */ /* 0x002fc20000010000 */
[----:B0-----:R-:W-:Y:S01]  /*15b00*/  IMAD.MOV.U32 R63, RZ, RZ, R151 ;  /* 0x000000ffff3f7224 */ /* 0x001fe200078e0097 */
[----:B------:R-:W-:-:S05]  /*15b10*/  MOV R24, R151 ;  /* 0x0000009700187202 */ /* 0x000fca0000000f00 */
[----:B------:R0:W1:Y:S01]  /*15b20*/  MUFU.EX2 R68, R67 ;  /* 0x0000004300447308 */ /* 0x0000620000000800 */
[C---:B--2---:R-:W-:Y:S01]  /*15b30*/  F2FP.SATFINITE.E4M3.F32.PACK_AB_MERGE_C R33, R66.reuse, R33, RZ ;  /* 0x000000214221723e */ /* 0x044fe200048070ff */
[----:B------:R-:W-:-:S03]  /*15b40*/  FADD.FTZ R66, R66, R3 ;  /* 0x0000000342427221 */ /* 0x000fc60000010000 */
[----:B------:R-:W-:Y:S01]  /*15b50*/  F2FP.SATFINITE.E4M3.F32.PACK_AB_MERGE_C R217, R64, R29, R33 ;  /* 0x0000001d40d9723e */ /* 0x000fe20004807021 */
[----:B------:R-:W-:Y:S01]  /*15b60*/  IMAD.MOV.U32 R33, RZ, RZ, R151 ;  /* 0x000000ffff217224 */ /* 0x000fe200078e0097 */
[----:B------:R-:W-:Y:S01]  /*15b70*/  MOV R64, R151 ;  /* 0x0000009700407202 */ /* 0x000fe20000000f00 */
[----:B------:R-:W2:Y:S01]  /*15b80*/  MUFU.EX2 R36, R36 ;  /* 0x0000002400247308 */ /* 0x000ea20000000800 */
[----:B---3--:R-:W-:-:S01]  /*15b90*/  FADD.FTZ R3, R37, R66 ;  /* 0x0000004225037221 */ /* 0x008fc20000010000 */
[--C-:B0-----:R-:W-:Y:S02]  /*15ba0*/  IMAD.MOV.U32 R67, RZ, RZ, R151.reuse ;  /* 0x000000ffff437224 */ /* 0x101fe400078e0097 */
[--C-:B------:R-:W-:Y:S02]  /*15bb0*/  IMAD.MOV.U32 R66, RZ, RZ, R151.reuse ;  /* 0x000000ffff427224 */ /* 0x100fe400078e0097 */
[----:B------:R-:W-:Y:S02]  /*15bc0*/  IMAD.MOV.U32 R29, RZ, RZ, R151 ;  /* 0x000000ffff1d7224 */ /* 0x000fe400078e0097 */
[----:B------:R-:W0:Y:S01]  /*15bd0*/  MUFU.EX2 R41, R41 ;  /* 0x0000002900297308 */ /* 0x000e220000000800 */
[----:B-1----:R-:W-:-:S07]  /*15be0*/  FADD.FTZ R10, R68, R3 ;  /* 0x00000003440a7221 */ /* 0x002fce0000010000 */
[----:B------:R-:W1:Y:S01]  /*15bf0*/  MUFU.EX2 R87, R87 ;  /* 0x0000005700577308 */ /* 0x000e620000000800 */
[----:B--2---:R-:W-:-:S07]  /*15c00*/  FADD.FTZ R20, R36, R7 ;  /* 0x0000000724147221 */ /* 0x004fce0000010000 */
[----:B------:R2:W3:Y:S01]  /*15c10*/  MUFU.EX2 R70, R71 ;  /* 0x0000004700467308 */ /* 0x0004e20000000800 */
[----:B0-----:R-:W-:-:S07]  /*15c20*/  FADD.FTZ R3, R41, R10 ;  /* 0x0000000a29037221 */ /* 0x001fce0000010000 */
[----:B------:R-:W-:Y:S01]  /*15c30*/  MUFU.EX2 R40, R40 ;  /* 0x0000002800287308 */ /* 0x000fe20000000800 */
[C---:B-1----:R-:W-:Y:S01]  /*15c40*/  F2FP.SATFINITE.E4M3.F32.PACK_AB_MERGE_C R218, R87.reuse, R36, RZ ;  /* 0x0000002457da723e */ /* 0x042fe200048070ff */
[----:B------:R-:W-:Y:S01]  /*15c50*/  FADD.FTZ R87, R87, R20 ;  /* 0x0000001457577221 */ /* 0x000fe20000010000 */
[--C-:B--2---:R-:W-:Y:S01]  /*15c60*/  IMAD.MOV.U32 R71, RZ, RZ, R151.reuse ;  /* 0x000000ffff477224 */ /* 0x104fe200078e0097 */
[----:B------:R-:W-:Y:S02]  /*15c70*/  MOV R36, R151 ;  /* 0x0000009700247202 */ /* 0x000fe40000000f00 */
[----:B------:R-:W-:Y:S01]  /*15c80*/  F2FP.SATFINITE.E4M3.F32.PACK_AB_MERGE_C R218, R85, R32, R218 ;  /* 0x0000002055da723e */ /* 0x000fe200048070da */
[----:B------:R-:W-:Y:S01]  /*15c90*/  IMAD.MOV.U32 R85, RZ, RZ, R151 ;  /* 0x000000ffff557224 */ /* 0x000fe200078e0097 */
[----:B------:R-:W0:Y:S01]  /*15ca0*/  MUFU.EX2 R91, R91 ;  /* 0x0000005b005b7308 */ /* 0x000e220000000800 */
[C---:B---3--:R-:W-:Y:S01]  /*15cb0*/  F2FP.SATFINITE.E4M3.F32.PACK_AB_MERGE_C R41, R70.reuse, R41, RZ ;  /* 0x000000294629723e */ /* 0x048fe200048070ff */
[----:B------:R-:W-:Y:S01]  /*15cc0*/  FADD.FTZ R70, R70, R3 ;  /* 0x0000000346467221 */ /* 0x000fe20000010000 */
[----:B------:R-:W-:-:S02]  /*15cd0*/  MOV R32, R151 ;  /* 0x0000009700207202 */ /* 0x000fc40000000f00 */
[----:B------:R-:W-:Y:S01]  /*15ce0*/  F2FP.SATFINITE.E4M3.F32.PACK_AB_MERGE_C R219, R68, R37, R41 ;  /* 0x0000002544db723e */ /* 0x000fe20004807029 */
[--C-:B------:R-:W-:Y:S01]  /*15cf0*/  IMAD.MOV.U32 R41, RZ, RZ, R151.reuse ;  /* 0x000000ffff297224 */ /* 0x100fe200078e0097 */
[----:B------:R-:W-:Y:S01]  /*15d00*/  MOV R68, R151 ;  /* 0x0000009700447202 */ /* 0x000fe20000000f00 */
[----:B------:R-:W1:Y:S01]  /*15d10*/  MUFU.EX2 R38, R38 ;  /* 0x0000002600267308 */ /* 0x000e620000000800 */
[----:B------:R-:W-:-:S07]  /*15d20*/  IMAD.MOV.U32 R37, RZ, RZ, R151 ;  /* 0x000000ffff257224 */ /* 0x000fce00078e0097 */
[----:B------:R-:W2:Y:S01]  /*15d30*/  MUFU.EX2 R45, R45 ;  /* 0x0000002d002d7308 */ /* 0x000ea20000000800 */
[----:B0-----:R-:W-:-:S07]  /*15d40*/  F2FP.SATFINITE.E4M3.F32.PACK_AB_MERGE_C R220, R91, R40, RZ ;  /* 0x000000285bdc723e */ /* 0x001fce00048070ff */
[----:B------:R-:W0:Y:S01]  /*15d50*/  MUFU.EX2 R89, R89 ;  /* 0x0000005900597308 */ /* 0x000e220000000800 */
[----:B-1----:R-:W-:-:S01]  /*15d60*/  FADD.FTZ R10, R38, R87 ;  /* 0x00000057260a7221 */ /* 0x002fc20000010000 */
[----:B------:R-:W-:-:S06]  /*15d70*/  IMAD.MOV.U32 R87, RZ, RZ, R151 ;  /* 0x000000ffff577224 */ /* 0x000fcc00078e0097 */
[----:B------:R1:W3:Y:S01]  /*15d80*/  MUFU.EX2 R8, R75 ;  /* 0x0000004b00087308 */ /* 0x0002e20000000800 */
[----:B--2---:R-:W-:-:S01]  /*15d90*/  FADD.FTZ R3, R45, R70 ;  /* 0x000000462d037221 */ /* 0x004fc20000010000 */
[----:B------:R-:W-:-:S06]  /*15da0*/  IMAD.MOV.U32 R70, RZ, RZ, R151 ;  /* 0x000000ffff467224 */ /* 0x000fcc00078e0097 */
[----:B------:R-:W2:Y:S01]  /*15db0*/  MUFU.EX2 R49, R49 ;  /* 0x0000003100317308 */ /* 0x000ea20000000800 */
[C---:B0-----:R-:W-:Y:S01]  /*15dc0*/  F2FP.SATFINITE.E4M3.F32.PACK_AB_MERGE_C R220, R89.reuse, R38, R220 ;  /* 0x0000002659dc723e */ /* 0x041fe200048070dc */
[----:B------:R-:W-:Y:S01]  /*15dd0*/  FADD.FTZ R89, R89, R10 ;  /* 0x0000000a59597221 */ /* 0x000fe20000010000 */
[--C-:B-1----:R-:W-:Y:S02]  /*15de0*/  IMAD.MOV.U32 R75, RZ, RZ, R151.reuse ;  /* 0x000000ffff4b7224 */ /* 0x102fe400078e0097 */
[----:B------:R-:W-:Y:S02]  /*15df0*/  IMAD.MOV.U32 R38, RZ, RZ, R151 ;  /* 0x000000ffff267224 */ /* 0x000fe400078e0097 */
[----:B------:R-:W-:-:S01]  /*15e00*/  FADD.FTZ R40, R40, R89 ;  /* 0x0000005928287221 */ /* 0x000fc20000010000 */
[----:B------:R-:W-:Y:S01]  /*15e10*/  IMAD.MOV.U32 R89, RZ, RZ, R151 ;  /* 0x000000ffff597224 */ /* 0x000fe200078e0097 */
[----:B------:R0:W1:Y:S01]  /*15e20*/  MUFU.EX2 R12, R79 ;  /* 0x0000004f000c7308 */ /* 0x0000620000000800 */
[----:B---3--:R-:W-:-:S01]  /*15e30*/  FADD.FTZ R10, R8, R3 ;  /* 0x00000003080a7221 */ /* 0x008fc20000010000 */
[----:B------:R-:W-:Y:S01]  /*15e40*/  FADD.FTZ R91, R91, R40 ;  /* 0x000000285b5b7221 */ /* 0x000fe20000010000 */
[----:B------:R-:W-:-:S05]  /*15e50*/  MOV R40, R151 ;  /* 0x0000009700287202 */ /* 0x000fca0000000f00 */
[----:B------:R-:W-:Y:S01]  /*15e60*/  MUFU.EX2 R44, R44 ;  /* 0x0000002c002c7308 */ /* 0x000fe20000000800 */
[----:B--2---:R-:W-:-:S01]  /*15e70*/  FADD.FTZ R3, R49, R10 ;  /* 0x0000000a31037221 */ /* 0x004fc20000010000 */
[----:B0-----:R-:W-:-:S06]  /*15e80*/  IMAD.MOV.U32 R79, RZ, RZ, R151 ;  /* 0x000000ffff4f7224 */ /* 0x001fcc00078e0097 */
[----:B------:R-:W0:Y:S01]  /*15e90*/  MUFU.EX2 R95, R95 ;  /* 0x0000005f005f7308 */ /* 0x000e220000000800 */
[C---:B-1----:R-:W-:Y:S01]  /*15ea0*/  F2FP.SATFINITE.E4M3.F32.PACK_AB_MERGE_C R49, R12.reuse, R49, RZ ;  /* 0x000000310c31723e */ /* 0x042fe200048070ff */
[----:B------:R-:W-:-:S03]  /*15eb0*/  FADD.FTZ R12, R12, R3 ;  /* 0x000000030c0c7221 */ /* 0x000fc60000010000 */
[----:B------:R-:W-:Y:S01]  /*15ec0*/  F2FP.SATFINITE.E4M3.F32.PACK_AB_MERGE_C R221, R8, R45, R49 ;  /* 0x0000002d08dd723e */ /* 0x000fe20004807031 */
[--C-:B------:R-:W-:Y:S02]  /*15ed0*/  IMAD.MOV.U32 R49, RZ, RZ, R151.reuse ;  /* 0x000000ffff317224 */ /* 0x100fe400078e0097 */
[----:B------:R-:W1:Y:S01]  /*15ee0*/  MUFU.EX2 R42, R42 ;  /* 0x0000002a002a7308 */ /* 0x000e620000000800 */
[----:B------:R-:W-:-:S07]  /*15ef0*/  IMAD.MOV.U32 R45, RZ, RZ, R151 ;  /* 0x000000ffff2d7224 */ /* 0x000fce00078e0097 */
[----:B------:R-:W2:Y:S01]  /*15f00*/  MUFU.EX2 R99, R99 ;  /* 0x0000006300637308 */ /* 0x000ea20000000800 */
[----:B0-----:R-:W-:-:S07]  /*15f10*/  F2FP.SATFINITE.E4M3.F32.PACK_AB_MERGE_C R5, R95, R44, RZ ;  /* 0x0000002c5f05723e */ /* 0x001fce00048070ff */
[----:B------:R0:W3:Y:S01]  /*15f20*/  MUFU.EX2 R93, R147 ;  /* 0x00000093005d7308 */ /* 0x0000e20000000800 */
[----:B-1----:R-:W-:-:S01]  /*15f30*/  FADD.FTZ R10, R42, R91 ;  /* 0x0000005b2a0a7221 */ /* 0x002fc20000010000 */
[----:B------:R-:W-:-:S06]  /*15f40*/  IMAD.MOV.U32 R91, RZ, RZ, R151 ;  /* 0x000000ffff5b7224 */ /* 0x000fcc00078e0097 */
[----:B------:R1:W4:Y:S01]  /*15f50*/  MUFU.EX2 R6, R101 ;  /* 0x0000006500067308 */ /* 0x0003220000000800 */
[----:B--2---:R-:W-:-:S01]  /*15f60*/  FADD.FTZ R3, R99, R12 ;  /* 0x0000000c63037221 */ /* 0x004fc20000010000 */
[----:B0-----:R-:W-:-:S06]  /*15f70*/  IMAD.MOV.U32 R147, RZ, RZ, R151 ;  /* 0x000000ffff937224 */ /* 0x001fcc00078e0097 */
[----:B------:R-:W0:Y:S01]  /*15f80*/  MUFU.EX2 R103, R103 ;  /* 0x0000006700677308 */ /* 0x000e220000000800 */
[C---:B---3--:R-:W-:Y:S01]  /*15f90*/  F2FP.SATFINITE.E4M3.F32.PACK_AB_MERGE_C R222, R93.reuse, R42, R5 ;  /* 0x0000002a5dde723e */ /* 0x048fe20004807005 */
[----:B------:R-:W-:Y:S01]  /*15fa0*/  FADD.FTZ R93, R93, R10 ;  /* 0x0000000a5d5d7221 */ /* 0x000fe20000010000 */
[--C-:B-1----:R-:W-:Y:S02]  /*15fb0*/  IMAD.MOV.U32 R101, RZ, RZ, R151.reuse ;  /* 0x000000ffff657224 */ /* 0x102fe400078e0097 */
[----:B------:R-:W-:Y:S02]  /*15fc0*/  IMAD.MOV.U32 R42, RZ, RZ, R151 ;  /* 0x000000ffff2a7224 */ /* 0x000fe400078e0097 */
[----:B------:R-:W-:-:S01]  /*15fd0*/  FADD.FTZ R44, R44, R93 ;  /* 0x0000005d2c2c7221 */ /* 0x000fc20000010000 */
[----:B------:R-:W-:Y:S01]  /*15fe0*/  IMAD.MOV.U32 R93, RZ, RZ, R151 ;  /* 0x000000ffff5d7224 */ /* 0x000fe200078e0097 */
[----:B------:R-:W1:Y:S01]  /*15ff0*/  MUFU.EX2 R46, R46 ;  /* 0x0000002e002e7308 */ /* 0x000e620000000800 */
[----:B----4-:R-:W-:-:S04]  /*16000*/  FADD.FTZ R10, R6, R3 ;  /* 0x00000003060a7221 */ /* 0x010fc80000010000 */
[----:B0-----:R-:W-:Y:S01]  /*16010*/  FADD.FTZ R7, R103, R10 ;  /* 0x0000000a67077221 */ /* 0x001fe20000010000 */
[----:B-1----:R-:W-:-:S03]  /*16020*/  F2FP.SATFINITE.E4M3.F32.PACK_AB_MERGE_C R3, R46, R103, RZ ;  /* 0x000000672e03723e */ /* 0x002fc600048070ff */
[----:B------:R-:W-:Y:S01]  /*16030*/  FADD.FTZ R7, R46, R7 ;  /* 0x000000072e077221 */ /* 0x000fe20000010000 */
[----:B------:R-:W-:Y:S01]  /*16040*/  IMAD.MOV.U32 R103, RZ, RZ, R151 ;  /* 0x000000ffff677224 */ /* 0x000fe200078e0097 */
[----:B------:R-:W-:Y:S01]  /*16050*/  F2FP.SATFINITE.E4M3.F32.PACK_AB_MERGE_C R223, R6, R99, R3 ;  /* 0x0000006306df723e */ /* 0x000fe20004807003 */
[----:B------:R-:W-:-:S01]  /*16060*/  FADD.FTZ R6, R95, R44 ;  /* 0x0000002c5f067221 */ /* 0x000fc20000010000 */
[--C-:B------:R-:W-:Y:S01]  /*16070*/  IMAD.MOV.U32 R99, RZ, RZ, R151.reuse ;  /* 0x000000ffff637224 */ /* 0x100fe200078e0097 */
[----:B------:R-:W-:Y:S01]  /*16080*/  MOV R44, R151 ;  /* 0x00000097002c7202 */ /* 0x000fe20000000f00 */
[--C-:B------:R-:W-:Y:S02]  /*16090*/  IMAD.MOV.U32 R95, RZ, RZ, R151.reuse ;  /* 0x000000ffff5f7224 */ /* 0x100fe400078e0097 */
[----:B------:R-:W-:Y:S01]  /*160a0*/  IMAD.MOV.U32 R46, RZ, RZ, R151 ;  /* 0x000000ffff2e7224 */ /* 0x000fe200078e0097 */
[----:B------:R-:W-:Y:S06]  /*160b0*/  @!P2 BRA `(.L_x_433) ;  /* 0x000000280038a947 */ /* 0x000fec0003800000 */
[----:B------:R0:W5:Y:S01]  /*160c0*/  LDL.LU R5, [R1] ;  /* 0x0000000001057983 */ /* 0x0001620000300800 */
[----:B------:R-:W-:Y:S01]  /*160d0*/  VIADD R10, R153, 0xfffffffe ;  /* 0xfffffffe990a7836 */ /* 0x000fe20000000000 */
[----:B------:R-:W-:Y:S01]  /*160e0*/  MOV R11, R152 ;  /* 0x00000098000b7202 */ /* 0x000fe20000000f00 */
[----:B------:R-:W-:Y:S01]  /*160f0*/  IMAD.MOV.U32 R13, RZ, RZ, R4 ;  /* 0x000000ffff0d7224 */ /* 0x000fe200078e0004 */
[----:B------:R-:W-:Y:S01]  /*16100*/  CS2R R150, SRZ ;  /* 0x0000000000967805 */ /* 0x000fe2000001ff00 */
[----:B------:R-:W-:Y:S01]  /*16110*/  IMAD.MOV.U32 R3, RZ, RZ, R0 ;  /* 0x000000ffff037224 */ /* 0x000fe200078e0000 */
        /* <DEDUP_REMOVED lines=62> */
[----:B0-----:R-:W-:-:S07]  /*16500*/  CS2R R24, SRZ ;  /* 0x0000000000187805 */ /* 0x001fce000001ff00 */
.L_x_444:
[----:B------:R-:W2:Y:S01]  /*16510*/  LDL R4, [R1+0x8] ;  /* 0x0000080001047983 */ /* 0x000ea20000100800 */
[----:B------:R-:W-:Y:S01]  /*16520*/  ISETP.NE.AND P1, PT, R11, 0x1, PT ;  /* 0x000000010b00780c */ /* 0x000fe20003f25270 */
[----:B------:R-:W-:Y:S05]  /*16530*/  YIELD ;  /* 0x0000000000007946 */ /* 0x000fea0003800000 */
[----:B------:R-:W-:Y:S02]  /*16540*/  SEL R0, RZ, 0x1, P1 ;  /* 0x00000001ff007807 */ /* 0x000fe40000800000 */
[----:B--2---:R-:W-:Y:S02]  /*16550*/  ISETP.NE.AND P1, PT, R4, RZ, PT ;  /* 0x000000ff0400720c */ /* 0x004fe40003f25270 */
[----:B-----5:R-:W-:-:S05]  /*16560*/  LOP3.LUT R4, R5, R0, RZ, 0x3c, !PT ;  /* 0x0000000005047212 */ /* 0x020fca00078e3cff */
[----:B------:R0:W-:Y:S06]  /*16570*/  STL [R1], R4 ;  /* 0x0000000401007387 */ /* 0x0001ec0000100800 */
[----:B------:R-:W-:Y:S05]  /*16580*/  @P1 BRA `(.L_x_434) ;  /* 0x00000000003c1947 */ /* 0x000fea0003800000 */
[----:B------:R-:W-:Y:S05]  /*16590*/  @!P0 BRA `(.L_x_435) ;  /* 0x0000000000048947 */ /* 0x000fea0003800000 */
[----:B------:R-:W-:Y:S01]  /*165a0*/  BPT.TRAP 0x1 ;  /* 0x000000040000795c */ /* 0x000fe20000300000 */
.L_x_435:
[----:B------:R-:W-:Y:S01]  /*165b0*/  VIADD R0, R11, 0x1 ;  /* 0x000000010b007836 */ /* 0x000fe20000000000 */
[----:B------:R-:W-:-:S04]  /*165c0*/  SHF.L.U32 R9, R4, 0x1f, RZ ;  /* 0x0000001f04097819 */ /* 0x000fc800000006ff */
[----:B------:R-:W-:-:S04]  /*165d0*/  ISETP.NE.AND P2, PT, R0, 0x2, PT ;  /* 0x000000020000780c */ /* 0x000fc80003f45270 */
[----:B------:R-:W-:-:S05]  /*165e0*/  SEL R0, R0, RZ, P2 ;  /* 0x000000ff00007207 */ /* 0x000fca0001000000 */
[----:B------:R-:W-:-:S04]  /*165f0*/  IMAD R0, R0, 0x8, R19 ;  /* 0x0000000800007824 */ /* 0x000fc800078e0213 */
[----:B------:R1:W2:Y:S01]  /*16600*/  SYNCS.PHASECHK.TRANS64.TRYWAIT P2, [R0+URZ+0x38830], R9 ;  /* 0x03883009000075a7 */ /* 0x0002a2000804017f */
[----:B------:R-:W-:Y:S05]  /*16610*/  @!P0 BRA `(.L_x_436) ;  /* 0x0000000000048947 */ /* 0x000fea0003800000 */
[----:B------:R-:W-:Y:S01]  /*16620*/  BPT.TRAP 0x1 ;  /* 0x000000040000795c */ /* 0x000fe20000300000 */
.L_x_436:
[----:B------:R-:W-:Y:S04]  /*16630*/  BSSY B0, `(.L_x_434) ;  /* 0x0000004000007945 */ /* 0x000fe80003800000 */
[----:B--2---:R-:W-:Y:S05]  /*16640*/  @P2 BRA `(.L_x_437) ;  /* 0x0000000000082947 */ /* 0x004fea0003800000 */
[----:B------:R-:W2:Y:S02]  /*16650*/  SYNCS.PHASECHK.TRANS64.TRYWAIT P2, [R0+URZ+0x38830], R9 ;  /* 0x03883009000075a7 */ /* 0x000ea4000804017f */
[----:B--2---:R-:W-:Y:S05]  /*16660*/  @!P2 BRA `(.L_x_438) ;  /* 0x000000d80030a947 */ /* 0x004fea0003800000 */
.L_x_437:
[----:B------:R-:W-:Y:S05]  /*16670*/  BSYNC B0 ;  /* 0x0000000000007941 */ /* 0x000fea0003800000 */
.L_x_434:
[----:B-12---:R-:W1:Y:S01]  /*16680*/  S2R R0, SR_TID.X ;  /* 0x0000000000007919 */ /* 0x006e620000002100 */
[----:B------:R-:W-:Y:S01]  /*16690*/  VIADD R12, R11, 0x1 ;  /* 0x000000010b0c7836 */ /* 0x000fe20000000000 */
[----:B------:R-:W-:Y:S05]  /*166a0*/  WARPSYNC.ALL ;  /* 0x0000000000007948 */ /* 0x000fea0003800000 */
[C---:B------:R-:W-:Y:S01]  /*166b0*/  ISETP.NE.AND P2, PT, R12.reuse, 0x2, PT ;  /* 0x000000020c00780c */ /* 0x040fe20003f45270 */
[----:B------:R-:W-:Y:S01]  /*166c0*/  IMAD.MOV.U32 R153, RZ, RZ, 0x40000040 ;  /* 0x40000040ff997424 */ /* 0x000fe200078e00ff */
[----:B------:R-:W-:Y:S01]  /*166d0*/  MOV R9, 0x40000040 ;  /* 0x4000004000097802 */ /* 0x000fe20000000f00 */
[----:B------:R-:W-:Y:S01]  /*166e0*/  IMAD.MOV.U32 R155, RZ, RZ, 0x40000040 ;  /* 0x40000040ff9b7424 */ /* 0x000fe200078e00ff */
[----:B------:R-:W-:Y:S01]  /*166f0*/  SEL R12, R12, RZ, P2 ;  /* 0x000000ff0c0c7207 */ /* 0x000fe20001000000 */
[----:B------:R-:W-:Y:S01]  /*16700*/  IMAD.MOV.U32 R21, RZ, RZ, 0x40000040 ;  /* 0x40000040ff157424 */ /* 0x000fe200078e00ff */
[----:B------:R-:W-:-:S02]  /*16710*/  R2UR UR15, R9 ;  /* 0x00000000090f72ca */ /* 0x000fc400000e0000 */
[----:B------:R-:W-:Y:S01]  /*16720*/  R2UR UR7, R153 ;  /* 0x00000000990772ca */ /* 0x000fe200000e0000 */
[----:B------:R-:W-:Y:S01]  /*16730*/  IMAD R8, R12, 0x800, R14 ;  /* 0x000008000c087824 */ /* 0x000fe200078e020e */
[----:B------:R-:W-:Y:S02]  /*16740*/  R2UR UR19, R155 ;  /* 0x000000009b1372ca */ /* 0x000fe400000e0000 */
[----:B------:R-:W-:Y:S01]  /*16750*/  R2UR UR27, R153 ;  /* 0x00000000991b72ca */ /* 0x000fe200000e0000 */
[C---:B------:R-:W-:Y:S01]  /*16760*/  VIADD R152, R8.reuse, 0x4 ;  /* 0x0000000408987836 */ /* 0x040fe20000000000 */
[C---:B------:R-:W-:Y:S01]  /*16770*/  R2UR UR14, R8.reuse ;  /* 0x00000000080e72ca */ /* 0x040fe200000e0000 */
[C---:B------:R-:W-:Y:S01]  /*16780*/  VIADD R154, R8.reuse, 0x6 ;  /* 0x00000006089a7836 */ /* 0x040fe20000000000 */
[----:B------:R-:W-:Y:S01]  /*16790*/  R2UR UR31, R155 ;  /* 0x000000009b1f72ca */ /* 0x000fe200000e0000 */
[----:B------:R-:W-:Y:S01]  /*167a0*/  VIADD R20, R8, 0x2 ;  /* 0x0000000208147836 */ /* 0x000fe20000000000 */
[----:B------:R-:W-:Y:S01]  /*167b0*/  R2UR UR6, R152 ;  /* 0x00000000980672ca */ /* 0x000fe200000e0000 */
[----:B------:R-:W-:Y:S01]  /*167c0*/  VIADD R152, R8, 0x402 ;  /* 0x0000040208987836 */ /* 0x000fe20000000000 */
[----:B------:R-:W-:Y:S01]  /*167d0*/  R2UR UR18, R154 ;  /* 0x000000009a1272ca */ /* 0x000fe200000e0000 */
[----:B------:R-:W-:Y:S01]  /*167e0*/  VIADD R154, R8, 0x404 ;  /* 0x00000404089a7836 */ /* 0x000fe20000000000 */
[----:B------:R-:W-:-:S02]  /*167f0*/  R2UR UR10, R20 ;  /* 0x00000000140a72ca */ /* 0x000fc400000e0000 */
[----:B------:R-:W-:Y:S02]  /*16800*/  R2UR UR26, R152 ;  /* 0x00000000981a72ca */ /* 0x000fe400000e0000 */
[----:B-1----:R-:W-:Y:S02]  /*16810*/  SHF.R.U32.HI R0, RZ, 0x7, R0 ;  /* 0x00000007ff007819 */ /* 0x002fe40000011600 */
[----:B------:R-:W-:Y:S02]  /*16820*/  R2UR UR30, R154 ;  /* 0x000000009a1e72ca */ /* 0x000fe400000e0000 */
[----:B------:R-:W-:Y:S02]  /*16830*/  IADD3 R0, R0, 0x8, RZ ;  /* 0x0000000800007810 */ /* 0x000fe40007ffe0ff */
[C---:B------:R-:W-:Y:S02]  /*16840*/  R2UR UR11, R21.reuse ;  /* 0x00000000150b72ca */ /* 0x040fe400000e0000 */
[----:B------:R-:W-:Y:S01]  /*16850*/  IADD3 R20, R8, 0x400, RZ ;  /* 0x0000040008147810 */ /* 0x000fe20007ffe0ff */
[----:B------:R1:W-:Y:S01]  /*16860*/  BAR.SYNC.DEFER_BLOCKING R0, 0x100 ;  /* 0x000400000000751d */ /* 0x0003e20000010000 */
[----:B------:R-:W-:-:S02]  /*16870*/  R2UR UR23, R21 ;  /* 0x00000000151772ca */ /* 0x000fc400000e0000 */
[----:B------:R-:W-:Y:S02]  /*16880*/  R2UR UR22, R20 ;  /* 0x00000000141672ca */ /* 0x000fe400000e0000 */
[----:B------:R-:W-:Y:S02]  /*16890*/  IADD3 R8, R8, 0x406, RZ ;  /* 0x0000040608087810 */ /* 0x000fe40007ffe0ff */
[----:B------:R-:W-:Y:S02]  /*168a0*/  R2UR UR35, R9 ;  /* 0x00000000092372ca */ /* 0x000fe400000e0000 */
[----:B------:R-:W-:Y:S01]  /*168b0*/  R2UR UR34, R8 ;  /* 0x00000000082272ca */ /* 0x000fe200000e0000 */
[----:B------:R-:W-:-:S06]  /*168c0*/  WARPGROUP.ARRIVE ;  /* 0x00000000000079c5 */ /* 0x000fcc0000000000 */
        /* <DEDUP_REMOVED lines=26> */
.L_x_440:
[----:B------:R-:W-:Y:S01]  /*16a70*/  SHF.L.U32 R0, R5, 0x1f, RZ ;  /* 0x0000001f05007819 */ /* 0x000fe200000006ff */
[----:B0-----:R-:W-:-:S04]  /*16a80*/  IMAD R4, R11, 0x8, R19 ;  /* 0x000000080b047824 */ /* 0x001fc800078e0213 */
[----:B------:R0:W1:Y:S01]  /*16a90*/  SYNCS.PHASECHK.TRANS64.TRYWAIT P1, [R4+URZ+0x38850], R0 ;  /* 0x03885000040075a7 */ /* 0x000062000802017f */
[----:B------:R-:W-:Y:S05]  /*16aa0*/  @!P0 BRA `(.L_x_441) ;  /* 0x0000000000048947 */ /* 0x000fea0003800000 */
[----:B------:R-:W-:Y:S01]  /*16ab0*/  BPT.TRAP 0x1 ;  /* 0x000000040000795c */ /* 0x000fe20000300000 */
.L_x_441:
[----:B-1----:R-:W-:Y:S05]  /*16ac0*/  @P1 BRA `(.L_x_439) ;  /* 0x0000000000081947 */ /* 0x002fea0003800000 */
[----:B------:R-:W1:Y:S02]  /*16ad0*/  SYNCS.PHASECHK.TRANS64.TRYWAIT P1, [R4+URZ+0x38850], R0 ;  /* 0x03885000040075a7 */ /* 0x000e64000802017f */
[----:B-1----:R-:W-:Y:S05]  /*16ae0*/  @!P1 BRA `(.L_x_442) ;  /* 0x000000d400249947 */ /* 0x002fea0003800000 */
.L_x_439:
[----:B01----:R-:W-:Y:S01]  /*16af0*/  VIADD R0, R19, 0x400 ;  /* 0x0000040013007836 */ /* 0x003fe20000000000 */
[----:B------:R-:W-:Y:S01]  /*16b00*/  MOV R5, 0x40000040 ;  /* 0x4000004000057802 */ /* 0x000fe20000000f00 */
[----:B------:R-:W-:Y:S05]  /*16b10*/  WARPSYNC.ALL ;  /* 0x0000000000007948 */ /* 0x000fea0003800000 */
[----:B------:R-:W-:Y:S01]  /*16b20*/  SHF.R.U32.HI R0, RZ, 0x4, R0 ;  /* 0x00000004ff007819 */ /* 0x000fe20000011600 */
[----:B------:R-:W-:Y:S01]  /*16b30*/  WARPGROUP.ARRIVE ;  /* 0x00000000000079c5 */ /* 0x000fe20000000000 */
[----:B------:R-:W-:Y:S01]  /*16b40*/  R2UR UR7, R5 ;  /* 0x00000000050772ca */ /* 0x000fe200000e0000 */
[----:B------:R-:W-:Y:S01]  /*16b50*/  IMAD.MOV.U32 R9, RZ, RZ, 0x40000040 ;  /* 0x40000040ff097424 */ /* 0x000fe200078e00ff */
[----:B------:R-:W-:-:S04]  /*16b60*/  LOP3.LUT R0, R0, 0x3fff, RZ, 0xc0, !PT ;  /* 0x00003fff00007812 */ /* 0x000fc800078ec0ff */
[----:B------:R-:W-:-:S05]  /*16b70*/  LOP3.LUT R0, R0, 0x10000, RZ, 0xfc, !PT ;  /* 0x0001000000007812 */ /* 0x000fca00078efcff */
[----:B------:R-:W-:Y:S01]  /*16b80*/  IMAD R4, R11, 0x800, R0 ;  /* 0x000008000b047824 */ /* 0x000fe200078e0200 */
[----:B------:R-:W-:-:S03]  /*16b90*/  FMNMX.FTZ R0, R152, R3, !PT ;  /* 0x0000000398007209 */ /* 0x000fc60007810000 */
[C---:B------:R-:W-:Y:S01]  /*16ba0*/  VIADD R8, R4.reuse, 0x2 ;  /* 0x0000000204087836 */ /* 0x040fe20000000000 */
[----:B------:R-:W-:Y:S02]  /*16bb0*/  R2UR UR6, R4 ;  /* 0x00000000040672ca */ /* 0x000fe400000e0000 */
[----:B------:R-:W-:-:S04]  /*16bc0*/  FMNMX.FTZ R0, R153, R0, !PT ;  /* 0x0000000099007209 */ /* 0x000fc80007810000 */
[----:B------:R-:W-:-:S04]  /*16bd0*/  FMNMX.FTZ R0, R156, R0, !PT ;  /* 0x000000009c007209 */ /* 0x000fc80007810000 */
[----:B------:R-:W-:-:S03]  /*16be0*/  FMNMX.FTZ R0, R157, R0, !PT ;  /* 0x000000009d007209 */ /* 0x000fc60007810000 */
[----:B------:R-:W-:Y:S01]  /*16bf0*/  QGMMA.64x256x32.F32.E4M3.E4M3 R24, R228, gdesc[UR4], R24, gsb0 ;  /* 0x03e00004e4187df3 */ /* 0x000fe20008000818 */
[----:B------:R-:W-:Y:S01]  /*16c00*/  R2UR UR6, R8 ;  /* 0x00000000080672ca */ /* 0x000fe200000e0000 */
[C---:B------:R-:W-:Y:S01]  /*16c10*/  VIADD R8, R4.reuse, 0x4 ;  /* 0x0000000404087836 */ /* 0x040fe20000000000 */
[----:B------:R-:W-:Y:S01]  /*16c20*/  R2UR UR7, R9 ;  /* 0x00000000090772ca */ /* 0x000fe200000e0000 */
[----:B------:R-:W-:Y:S01]  /*16c30*/  VIADD R4, R4, 0x6 ;  /* 0x0000000604047836 */ /* 0x000fe20000000000 */
[----:B------:R-:W-:Y:S02]  /*16c40*/  MOV R9, 0x40000040 ;  /* 0x4000004000097802 */ /* 0x000fe40000000f00 */
[----:B------:R-:W-:-:S04]  /*16c50*/  FMNMX.FTZ R0, R160, R0, !PT ;  /* 0x00000000a0007209 */ /* 0x000fc80007810000 */
        /* <DEDUP_REMOVED lines=26> */
[----:B------:R-:W-:-:S05]  /*16e00*/  FMNMX.FTZ R0, R213, R0, !PT ;  /* 0x00000000d5007209 */ /* 0x000fca0007810000 */
[----:B------:R-:W0:Y:S02]  /*16e10*/  SHFL.BFLY PT, R5, R0, 0x2, 0x1f ;  /* 0x0c401f0000057f89 */ /* 0x000e2400000e0000 */
[----:B0-----:R-:W-:Y:S01]  /*16e20*/  FMNMX.FTZ R0, R0, R5, !PT ;  /* 0x0000000500007209 */ /* 0x001fe20007810000 */
[----:B------:R-:W-:Y:S01]  /*16e30*/  IMAD.MOV.U32 R5, RZ, RZ, 0x40000040 ;  /* 0x40000040ff057424 */ /* 0x000fe200078e00ff */
[----:B------:R-:W-:Y:S02]  /*16e40*/  WARPGROUP.DEPBAR.LE gsb0, 0x0 ;  /* 0x00008000000079c5 */ /* 0x000fe40000010000 */
[----:B------:R-:W-:-:S06]  /*16e50*/  WARPGROUP.ARRIVE ;  /* 0x00000000000079c5 */ /* 0x000fcc0000000000 */
[----:B------:R-:W0:Y:S01]  /*16e60*/  S2R R231, SR_TID.X ;  /* 0x0000000000e77919 */ /* 0x000e220000002100 */
[----:B------:R-:W-:Y:S01]  /*16e70*/  QGMMA.64x256x32.F32.E4M3.E4M3 R24, R224, gdesc[UR4], R24, gsb0 ;  /* 0x03e00004e0187df3 */ /* 0x000fe20008000818 */
[----:B------:R-:W-:Y:S02]  /*16e80*/  R2UR UR6, R8 ;  /* 0x00000000080672ca */ /* 0x000fe400000e0000 */
[----:B------:R-:W-:Y:S02]  /*16e90*/  R2UR UR7, R9 ;  /* 0x00000000090772ca */ /* 0x000fe400000e0000 */
[----:B------:R-:W-:-:S04]  /*16ea0*/  FMNMX.FTZ R8, R154, R13, !PT ;  /* 0x0000000d9a087209 */ /* 0x000fc80007810000 */
[----:B------:R-:W-:-:S04]  /*16eb0*/  FMNMX.FTZ R8, R155, R8, !PT ;  /* 0x000000089b087209 */ /* 0x000fc80007810000 */
[----:B------:R-:W-:-:S04]  /*16ec0*/  FMNMX.FTZ R8, R158, R8, !PT ;  /* 0x000000089e087209 */ /* 0x000fc80007810000 */
[----:B------:R-:W-:-:S04]  /*16ed0*/  FMNMX.FTZ R8, R159, R8, !PT ;  /* 0x000000089f087209 */ /* 0x000fc80007810000 */
[----:B------:R-:W-:-:S04]  /*16ee0*/  FMNMX.FTZ R8, R162, R8, !PT ;  /* 0x00000008a2087209 */ /* 0x000fc80007810000 */
[----:B------:R-:W-:Y:S02]  /*16ef0*/  FMNMX.FTZ R8, R163, R8, !PT ;  /* 0x00000008a3087209 */ /* 0x000fe40007810000 */
[----:B0-----:R-:W-:Y:S02]  /*16f00*/  LOP3.LUT R231, R231, 0x7f, RZ, 0xc0, !PT ;  /* 0x0000007fe7e77812 */ /* 0x001fe400078ec0ff */
[----:B------:R-:W-:Y:S02]  /*16f10*/  FMNMX.FTZ R8, R166, R8, !PT ;  /* 0x00000008a6087209 */ /* 0x000fe40007810000 */
[----:B------:R-:W-:Y:S02]  /*16f20*/  ISETP.NE.AND P1, PT, R231, RZ, PT ;  /* 0x000000ffe700720c */ /* 0x000fe40003f25270 */
[----:B------:R-:W-:Y:S01]  /*16f30*/  FMNMX.FTZ R8, R167, R8, !PT ;  /* 0x00000008a7087209 */ /* 0x000fe20007810000 */
[----:B------:R-:W0:Y:S03]  /*16f40*/  S2R R231, SR_TID.X ;  /* 0x0000000000e77919 */ /* 0x000e260000002100 */
[----:B------:R-:W-:-:S04]  /*16f50*/  FMNMX.FTZ R8, R170, R8, !PT ;  /* 0x00000008aa087209 */ /* 0x000fc80007810000 */
[----:B------:R-:W-:-:S04]  /*16f60*/  FMNMX.FTZ R8, R171, R8, !PT ;  /* 0x00000008ab087209 */ /* 0x000fc80007810000 */
[----:B------:R-:W-:-:S04]  /*16f70*/  FMNMX.FTZ R8, R174, R8, !PT ;  /* 0x00000008ae087209 */ /* 0x000fc80007810000 */
[----:B------:R-:W-:-:S04]  /*16f80*/  FMNMX.FTZ R8, R175, R8, !PT ;  /* 0x00000008af087209 */ /* 0x000fc80007810000 */
[----:B------:R-:W-:-:S04]  /*16f90*/  FMNMX.FTZ R8, R178, R8, !PT ;  /* 0x00000008b2087209 */ /* 0x000fc80007810000 */
[----:B------:R-:W-:-:S04]  /*16fa0*/  FMNMX.FTZ R8, R179, R8, !PT ;  /* 0x00000008b3087209 */ /* 0x000fc80007810000 */
[----:B------:R-:W-:-:S04]  /*16fb0*/  FMNMX.FTZ R8, R182, R8, !PT ;  /* 0x00000008b6087209 */ /* 0x000fc80007810000 */
[----:B------:R-:W-:Y:S02]  /*16fc0*/  FMNMX.FTZ R8, R183, R8, !PT ;  /* 0x00000008b7087209 */ /* 0x000fe40007810000 */
[----:B0-----:R-:W-:Y:S02]  /*16fd0*/  SHF.R.U32.HI R231, RZ, 0x7, R231 ;  /* 0x00000007ffe77819 */ /* 0x001fe400000116e7 */
        /* <DEDUP_REMOVED lines=18> */
[----:B------:R-:W-:Y:S02]  /*17100*/  WARPGROUP.DEPBAR.LE gsb0, 0x0 ;  /* 0x00008000000079c5 */ /* 0x000fe40000010000 */
[----:B------:R-:W-:-:S06]  /*17110*/  WARPGROUP.ARRIVE ;  /* 0x00000000000079c5 */ /* 0x000fcc0000000000 */
[----:B------:R-:W-:Y:S01]  /*17120*/  QGMMA.64x256x32.F32.E4M3.E4M3 R24, R216, gdesc[UR4], R24, gsb0 ;  /* 0x03e00004d8187df3 */ /* 0x000fe20008000818 */
[----:B------:R-:W-:Y:S02]  /*17130*/  R2UR UR6, R4 ;  /* 0x00000000040672ca */ /* 0x000fe400000e0000 */
[----:B------:R-:W-:Y:S01]  /*17140*/  R2UR UR7, R5 ;  /* 0x00000000050772ca */ /* 0x000fe200000e0000 */
[----:B------:R-:W0:Y:S04]  /*17150*/  SHFL.BFLY PT, R4, R9, 0x1, 0x1f ;  /* 0x0c201f0009047f89 */ /* 0x000e2800000e0000 */
[----:B------:R-:W1:Y:S01]  /*17160*/  SHFL.BFLY PT, R5, R0, 0x1, 0x1f ;  /* 0x0c201f0000057f89 */ /* 0x000e6200000e0000 */
[----:B0-----:R-:W-:Y:S02]  /*17170*/  FMNMX.FTZ R4, R9, R4, !PT ;  /* 0x0000000409047209 */ /* 0x001fe40007810000 */
[----:B-1----:R-:W-:-:S05]  /*17180*/  FMNMX.FTZ R0, R0, R5, !PT ;  /* 0x0000000500007209 */ /* 0x002fca0007810000 */
[----:B------:R-:W-:-:S04]  /*17190*/  FADD.FTZ R3, -R0, R3 ;  /* 0x0000000300037221 */ /* 0x000fc80000010100 */
[----:B------:R-:W-:Y:S01]  /*171a0*/  FMUL.FTZ R5, R2, R3 ;  /* 0x0000000302057220 */ /* 0x000fe20000410000 */
[----:B------:R-:W-:-:S01]  /*171b0*/  FADD.FTZ R3, -R4, R13 ;  /* 0x0000000d04037221 */ /* 0x000fc20000010100 */
[----:B------:R-:W-:-:S03]  /*171c0*/  FFMA.FTZ R13, R2, R0, -8 ;  /* 0xc1000000020d7423 */ /* 0x000fc60000010000 */
[C---:B------:R-:W-:Y:S01]  /*171d0*/  FMUL.FTZ R3, R2.reuse, R3 ;  /* 0x0000000302037220 */ /* 0x040fe20000410000 */
[----:B------:R-:W-:-:S01]  /*171e0*/  FFMA.FTZ R15, R2, R156, -R13 ;  /* 0x0000009c020f7223 */ /* 0x000fc2000001080d */
[C-C-:B------:R-:W-:Y:S01]  /*171f0*/  FFMA.FTZ R156, R2.reuse, R165, -R13.reuse ;  /* 0x000000a5029c7223 */ /* 0x140fe2000001080d */
[----:B------:R-:W-:-:S01]  /*17200*/  FFMA.FTZ R165, R2, R176, -R13 ;  /* 0x000000b002a57223 */ /* 0x000fc2000001080d */
[C-C-:B------:R-:W-:Y:S01]  /*17210*/  FFMA.FTZ R176, R2.reuse, R185, -R13.reuse ;  /* 0x000000b902b07223 */ /* 0x140fe2000001080d */
[----:B------:R-:W-:-:S01]  /*17220*/  FFMA.FTZ R185, R2, R196, -R13 ;  /* 0x000000c402b97223 */ /* 0x000fc2000001080d */
[C---:B------:R-:W-:Y:S01]  /*17230*/  FFMA.FTZ R196, R2.reuse, R205, -R13 ;  /* 0x000000cd02c47223 */ /* 0x040fe2000001080d */
[----:B------:R-:W-:-:S01]  /*17240*/  FFMA.FTZ R205, R2, R4, -8 ;  /* 0xc100000002cd7423 */ /* 0x000fc20000010004 */
[C-C-:B------:R-:W-:Y:S01]  /*17250*/  FFMA.FTZ R8, R2.reuse, R152, -R13.reuse ;  /* 0x0000009802087223 */ /* 0x140fe2000001080d */
[----:B------:R-:W-:-:S01]  /*17260*/  FFMA.FTZ R9, R2, R153, -R13 ;  /* 0x0000009902097223 */ /* 0x000fc2000001080d */
[C---:B------:R-:W-:Y:S01]  /*17270*/  FFMA.FTZ R153, R2.reuse, R164, -R13 ;  /* 0x000000a402997223 */ /* 0x040fe2000001080d */
[----:B------:R-:W-:-:S01]  /*17280*/  FFMA.FTZ R154, R2, R154, -R205 ;  /* 0x0000009a029a7223 */ /* 0x000fc200000108cd */
[C---:B------:R-:W-:Y:S01]  /*17290*/  FFMA.FTZ R155, R2.reuse, R155, -R205 ;  /* 0x0000009b029b7223 */ /* 0x040fe200000108cd */
[----:B------:R-:W-:Y:S01]  /*172a0*/  MUFU.EX2 R5, R5 ;  /* 0x0000000500057308 */ /* 0x000fe20000000800 */
[----:B------:R-:W-:-:S01]  /*172b0*/  FFMA.FTZ R164, R2, R173, -R13 ;  /* 0x000000ad02a47223 */ /* 0x000fc2000001080d */
[C-C-:B------:R-:W-:Y:S01]  /*172c0*/  FFMA.FTZ R173, R2.reuse, R184, -R13.reuse ;  /* 0x000000b802ad7223 */ /* 0x140fe2000001080d */
[----:B------:R-:W-:-:S01]  /*172d0*/  FFMA.FTZ R184, R2, R193, -R13 ;  /* 0x000000c102b87223 */ /* 0x000fc2000001080d */
[C---:B------:R-:W-:Y:S01]  /*172e0*/  FFMA.FTZ R193, R2.reuse, R204, -R13 ;  /* 0x000000cc02c17223 */ /* 0x040fe2000001080d */
[----:B------:R-:W-:-:S01]  /*172f0*/  FFMA.FTZ R158, R2, R158, -R205 ;  /* 0x0000009e029e7223 */ /* 0x000fc200000108cd */
[----:B------:R-:W-:-:S02]  /*17300*/  @!P1 IMAD R204, R12, 0x8, R19 ;  /* 0x000000080ccc9824 */ /* 0x000fc400078e0213 */
[----:B------:R-:W-:-:S01]  /*17310*/  FFMA.FTZ R20, R2, R157, -R13 ;  /* 0x0000009d02147223 */ /* 0x000fc2000001080d */
[----:B------:R-:W0:Y:S01]  /*17320*/  MUFU.EX2 R8, R8 ;  /* 0x0000000800087308 */ /* 0x000e220000000800 */
[----:B------:R-:W-:-:S01]  /*17330*/  FFMA.FTZ R157, R2, R168, -R13 ;  /* 0x000000a8029d7223 */ /* 0x000fc2000001080d */
[C---:B------:R-:W-:Y:S01]  /*17340*/  FFMA.FTZ R168, R2.reuse, R177, -R13 ;  /* 0x000000b102a87223 */ /* 0x040fe2000001080d */
[----:B------:R-:W-:-:S01]  /*17350*/  FFMA.FTZ R159, R2, R159, -R205 ;  /* 0x0000009f029f7223 */ /* 0x000fc200000108cd */
[C-C-:B------:R-:W-:Y:S01]  /*17360*/  FFMA.FTZ R177, R2.reuse, R188, -R13.reuse ;  /* 0x000000bc02b17223 */ /* 0x140fe2000001080d */
[----:B------:R-:W-:-:S01]  /*17370*/  FFMA.FTZ R188, R2, R197, -R13 ;  /* 0x000000c502bc7223 */ /* 0x000fc2000001080d */
[----:B------:R-:W-:Y:S01]  /*17380*/  @!P1 IADD3 R204, R204, 0x38840, RZ ;  /* 0x00038840cccc9810 */ /* 0x000fe20007ffe0ff */
[----:B------:R-:W-:-:S01]  /*17390*/  FFMA.FTZ R21, R2, R160, -R13 ;  /* 0x000000a002157223 */ /* 0x000fc2000001080d */
[----:B------:R-:W-:Y:S01]  /*173a0*/  MUFU.EX2 R3, R3 ;  /* 0x0000000300037308 */ /* 0x000fe20000000800 */
[----:B------:R-:W-:-:S01]  /*173b0*/  FFMA.FTZ R197, R2, R208, -R13 ;  /* 0x000000d002c57223 */ /* 0x000fc2000001080d */
[C---:B------:R-:W-:Y:S01]  /*173c0*/  FFMA.FTZ R162, R2.reuse, R162, -R205 ;  /* 0x000000a202a27223 */ /* 0x040fe200000108cd */
[----:B------:R-:W-:Y:S01]  /*173d0*/  IADD3 R208, -R231, 0xb, RZ ;  /* 0x0000000be7d07810 */ /* 0x000fe20007ffe1ff */
[C---:B------:R-:W-:Y:S01]  /*173e0*/  FFMA.FTZ R152, R2.reuse, R161, -R13 ;  /* 0x000000a102987223 */ /* 0x040fe2000001080d */
[----:B------:R-:W-:Y:S01]  /*173f0*/  @!P1 PRMT R204, RZ, 0x654, R204 ;  /* 0x00000654ffcc9816 */ /* 0x000fe200000000cc */
[C---:B------:R-:W-:Y:S01]  /*17400*/  FFMA.FTZ R163, R2.reuse, R163, -R205 ;  /* 0x000000a302a37223 */ /* 0x040fe200000108cd */
[----:B------:R-:W-:-:S01]  /*17410*/  FFMA.FTZ R160, R2, R169, -R13 ;  /* 0x000000a902a07223 */ /* 0x000fc2000001080d */
[----:B------:R-:W-:Y:S01]  /*17420*/  MUFU.EX2 R154, R154 ;  /* 0x0000009a009a7308 */ /* 0x000fe20000000800 */
[----:B0-----:R-:W-:-:S01]  /*17430*/  FFMA.FTZ R6, R5, R6, R8 ;  /* 0x0000000605067223 */ /* 0x001fc20000010008 */
[C-C-:B------:R-:W-:Y:S01]  /*17440*/  FFMA.FTZ R169, R2.reuse, R180, -R13.reuse ;  /* 0x000000b402a97223 */ /* 0x140fe2000001080d */
[----:B------:R-:W-:-:S01]  /*17450*/  FFMA.FTZ R180, R2, R189, -R13 ;  /* 0x000000bd02b47223 */ /* 0x000fc2000001080d */
[C---:B------:R-:W-:Y:S01]  /*17460*/  FFMA.FTZ R166, R2.reuse, R166, -R205 ;  /* 0x000000a602a67223 */ /* 0x040fe200000108cd */
[----:B------:R-:W-:-:S01]  /*17470*/  FFMA.FTZ R189, R2, R200, -R13 ;  /* 0x000000c802bd7223 */ /* 0x000fc2000001080d */
[C---:B------:R-:W-:Y:S01]  /*17480*/  FFMA.FTZ R200, R2.reuse, R209, -R13 ;  /* 0x000000d102c87223 */ /* 0x040fe2000001080d */
[----:B------:R-:W-:-:S01]  /*17490*/  FFMA.FTZ R167, R2, R167, -R205 ;  /* 0x000000a702a77223 */ /* 0x000fc200000108cd */
[----:B------:R-:W0:Y:S01]  /*174a0*/  MUFU.EX2 R9, R9 ;  /* 0x0000000900097308 */ /* 0x000e220000000800 */
[----:B------:R-:W-:-:S01]  /*174b0*/  FFMA.FTZ R170, R2, R170, -R205 ;  /* 0x000000aa02aa7223 */ /* 0x000fc200000108cd */
[C---:B------:R-:W-:Y:S01]  /*174c0*/  FFMA.FTZ R171, R2.reuse, R171, -R205 ;  /* 0x000000ab02ab7223 */ /* 0x040fe200000108cd */
[----:B------:R-:W-:-:S01]  /*174d0*/  FFMA.FTZ R161, R2, R172, -R13 ;  /* 0x000000ac02a17223 */ /* 0x000fc2000001080d */
[C-C-:B------:R-:W-:Y:S01]  /*174e0*/  FFMA.FTZ R174, R2.reuse, R174, -R205.reuse ;  /* 0x000000ae02ae7223 */ /* 0x140fe200000108cd */
[----:B------:R-:W-:-:S01]  /*174f0*/  FFMA.FTZ R175, R2, R175, -R205 ;  /* 0x000000af02af7223 */ /* 0x000fc200000108cd */
[C-C-:B------:R-:W-:Y:S01]  /*17500*/  FFMA.FTZ R178, R2.reuse, R178, -R205.reuse ;  /* 0x000000b202b27223 */ /* 0x140fe200000108cd */
[----:B------:R-:W-:-:S01]  /*17510*/  FFMA.FTZ R179, R2, R179, -R205 ;  /* 0x000000b302b37223 */ /* 0x000fc200000108cd */
[----:B------:R-:W-:Y:S01]  /*17520*/  MUFU.EX2 R155, R155 ;  /* 0x0000009b009b7308 */ /* 0x000fe20000000800 */
[----:B------:R-:W-:-:S01]  /*17530*/  FFMA.FTZ R182, R2, R182, -R205 ;  /* 0x000000b602b67223 */ /* 0x000fc200000108cd */
[C---:B------:R-:W-:Y:S01]  /*17540*/  FFMA.FTZ R172, R2.reuse, R181, -R13 ;  /* 0x000000b502ac7223 */ /* 0x040fe2000001080d */
[----:B------:R-:W-:-:S01]  /*17550*/  FFMA.FTZ R183, R2, R183, -R205 ;  /* 0x000000b702b77223 */ /* 0x000fc200000108cd */
[C-C-:B------:R-:W-:Y:S01]  /*17560*/  FFMA.FTZ R186, R2.reuse, R186, -R205.reuse ;  /* 0x000000ba02ba7223 */ /* 0x140fe200000108cd */
[----:B------:R-:W-:-:S01]  /*17570*/  FFMA.FTZ R187, R2, R187, -R205 ;  /* 0x000000bb02bb7223 */ /* 0x000fc200000108cd */
[C-C-:B------:R-:W-:Y:S01]  /*17580*/  FFMA.FTZ R190, R2.reuse, R190, -R205.reuse ;  /* 0x000000be02be7223 */ /* 0x140fe200000108cd */
[----:B------:R-:W-:-:S01]  /*17590*/  FFMA.FTZ R191, R2, R191, -R205 ;  /* 0x000000bf02bf7223 */ /* 0x000fc200000108cd */
[----:B------:R-:W1:Y:S01]  /*175a0*/  MUFU.EX2 R15, R15 ;  /* 0x0000000f000f7308 */ /* 0x000e620000000800 */
[----:B0-----:R-:W-:-:S01]  /*175b0*/  FADD.FTZ R6, R9, R6 ;  /* 0x0000000609067221 */ /* 0x001fc20000010000 */
        /* <DEDUP_REMOVED lines=8> */
[C-C-:B------:R-:W-:Y:S01]  /*17640*/  FFMA.FTZ R203, R2.reuse, R203, -R205.reuse ;  /* 0x000000cb02cb7223 */ /* 0x140fe200000108cd */
[----:B------:R-:W-:-:S01]  /*17650*/  FFMA.FTZ R206, R2, R206, -R205 ;  /* 0x000000ce02ce7223 */ /* 0x000fc200000108cd */
[C-C-:B------:R-:W-:Y:S01]  /*17660*/  FFMA.FTZ R207, R2.reuse, R207, -R205.reuse ;  /* 0x000000cf02cf7223 */ /* 0x140fe200000108cd */
[----:B------:R-:W-:-:S01]  /*17670*/  FFMA.FTZ R210, R2, R210, -R205 ;  /* 0x000000d202d27223 */ /* 0x000fc200000108cd */
[C---:B------:R-:W-:Y:S01]  /*17680*/  FFMA.FTZ R211, R2.reuse, R211, -R205 ;  /* 0x000000d302d37223 */ /* 0x040fe200000108cd */
[----:B------:R-:W-:-:S01]  /*17690*/  FFMA.FTZ R201, R2, R212, -R13 ;  /* 0x000000d402c97223 */ /* 0x000fc2000001080d */
[----:B------:R-:W0:Y:S01]  /*176a0*/  MUFU.EX2 R20, R20 ;  /* 0x0000001400147308 */ /* 0x000e220000000800 */
[----:B------:R-:W-:-:S01]  /*176b0*/  FFMA.FTZ R214, R2, R214, -R205 ;  /* 0x000000d602d67223 */ /* 0x000fc200000108cd */
[C---:B------:R-:W-:Y:S01]  /*176c0*/  FFMA.FTZ R13, R2.reuse, R213, -R13 ;  /* 0x000000d5020d7223 */ /* 0x040fe2000001080d */
[----:B------:R-:W-:-:S05]  /*176d0*/  FFMA.FTZ R205, R2, R215, -R205 ;  /* 0x000000d702cd7223 */ /* 0x000fca00000108cd */
[----:B------:R-:W-:Y:S08]  /*176e0*/  MUFU.EX2 R159, R159 ;  /* 0x0000009f009f7308 */ /* 0x000ff00000000800 */
[----:B------:R-:W2:Y:S08]  /*176f0*/  MUFU.EX2 R21, R21 ;  /* 0x0000001500157308 */ /* 0x000eb00000000800 */
[----:B------:R-:W-:Y:S08]  /*17700*/  MUFU.EX2 R162, R162 ;  /* 0x000000a200a27308 */ /* 0x000ff00000000800 */
[----:B------:R-:W3:Y:S08]  /*17710*/  MUFU.EX2 R152, R152 ;  /* 0x0000009800987308 */ /* 0x000ef00000000800 */
[----:B------:R-:W-:Y:S08]  /*17720*/  MUFU.EX2 R163, R163 ;  /* 0x000000a300a37308 */ /* 0x000ff00000000800 */
[----:B------:R-:W4:Y:S08]  /*17730*/  MUFU.EX2 R153, R153 ;  /* 0x0000009900997308 */ /* 0x000f300000000800 */
[----:B------:R-:W-:Y:S08]  /*17740*/  MUFU.EX2 R166, R166 ;  /* 0x000000a600a67308 */ /* 0x000ff00000000800 */
[----:B------:R-:W5:Y:S08]  /*17750*/  MUFU.EX2 R156, R156 ;  /* 0x0000009c009c7308 */ /* 0x000f700000000800 */
        /* <DEDUP_REMOVED lines=9> */
[----:B------:R-:W5:Y:S01]  /*177f0*/  MUFU.EX2 R165, R165 ;  /* 0x000000a500a57308 */ /* 0x000f620000000800 */
[----:B------:R-:W-:-:S02]  /*17800*/  WARPGROUP.DEPBAR.LE gsb0, 0x0 ;  /* 0x00008000000079c5 */ /* 0x000fc40000010000 */
[----:B------:R-:W-:-:S05]  /*17810*/  WARPGROUP.ARRIVE ;  /* 0x00000000000079c5 */ /* 0x000fca0000000000 */
[----:B------:R-:W-:Y:S01]  /*17820*/  MUFU.EX2 R178, R178 ;  /* 0x000000b200b27308 */ /* 0x000fe20000000800 */
[----:B------:R-:W-:Y:S07]  /*17830*/  QGMMA.64x256x32.F32.E4M3.E4M3 R24, R220, gdesc[UR4], R24, gsb0 ;  /* 0x03e00004dc187df3 */ /* 0x000fee0008000818 */
        /* <DEDUP_REMOVED lines=33> */
[----:B------:R-:W-:Y:S01]  /*17a50*/  MUFU.EX2 R211, R211 ;  /* 0x000000d300d37308 */ /* 0x000fe20000000800 */
[----:B------:R-:W-:-:S02]  /*17a60*/  WARPGROUP.DEPBAR.LE gsb0, 0x0 ;  /* 0x00008000000079c5 */ /* 0x000fc40000010000 */
[----:B------:R5:W-:Y:S06]  /*17a70*/  BAR.ARV R208, 0x100 ;  /* 0x000400d00000751d */ /* 0x000bec0000002000 */
[----:B------:R1:W-:Y:S01]  /*17a80*/  @!P1 SYNCS.ARRIVE.TRANS64.RED.A1T0 RZ, [R204+URZ], RZ ;  /* 0x000000ffccff99a7 */ /* 0x0003e2000810043f */
[----:B------:R-:W5:Y:S01]  /*17a90*/  MUFU.EX2 R201, R201 ;  /* 0x000000c900c97308 */ /* 0x000f620000000800 */
[----:B-1----:R-:W-:-:S01]  /*17aa0*/  FFMA.FTZ R204, R3, R7, R154 ;  /* 0x0000000703cc7223 */ /* 0x002fc2000001009a */
[----:B------:R-:W-:-:S06]  /*17ab0*/  FADD.FTZ R7, R15, R6 ;  /* 0x000000060f077221 */ /* 0x000fcc0000010000 */
[----:B------:R-:W-:Y:S01]  /*17ac0*/  MUFU.EX2 R214, R214 ;  /* 0x000000d600d67308 */ /* 0x000fe20000000800 */
[----:B------:R-:W-:-:S01]  /*17ad0*/  FADD.FTZ R209, R155, R204 ;  /* 0x000000cc9bd17221 */ /* 0x000fc20000010000 */
[----:B0-----:R-:W-:-:S03]  /*17ae0*/  FADD.FTZ R204, R20, R7 ;  /* 0x0000000714cc7221 */ /* 0x001fc60000010000 */
[----:B------:R-:W-:Y:S01]  /*17af0*/  FADD.FTZ R6, R158, R209 ;  /* 0x000000d19e067221 */ /* 0x000fe20000010000 */
[----:B--2---:R-:W-:-:S02]  /*17b00*/  FADD.FTZ R7, R21, R204 ;  /* 0x000000cc15077221 */ /* 0x004fc40000010000 */
[----:B------:R-:W0:Y:S01]  /*17b10*/  MUFU.EX2 R13, R13 ;  /* 0x0000000d000d7308 */ /* 0x000e220000000800 */
[----:B------:R-:W-:-:S01]  /*17b20*/  FADD.FTZ R209, R159, R6 ;  /* 0x000000069fd17221 */ /* 0x000fc20000010000 */
[----:B---3--:R-:W-:-:S03]  /*17b30*/  FADD.FTZ R204, R152, R7 ;  /* 0x0000000798cc7221 */ /* 0x008fc60000010000 */
[----:B------:R-:W-:Y:S01]  /*17b40*/  FADD.FTZ R6, R162, R209 ;  /* 0x000000d1a2067221 */ /* 0x000fe20000010000 */
[----:B----4-:R-:W-:-:S02]  /*17b50*/  FADD.FTZ R7, R153, R204 ;  /* 0x000000cc99077221 */ /* 0x010fc40000010000 */
[----:B------:R-:W1:Y:S01]  /*17b60*/  MUFU.EX2 R205, R205 ;  /* 0x000000cd00cd7308 */ /* 0x000e620000000800 */
[----:B------:R-:W-:-:S01]  /*17b70*/  FADD.FTZ R209, R163, R6 ;  /* 0x00000006a3d17221 */ /* 0x000fc20000010000 */
[----:B-----5:R-:W-:-:S03]  /*17b80*/  FADD.FTZ R204, R156, R7 ;  /* 0x000000079ccc7221 */ /* 0x020fc60000010000 */
[----:B------:R-:W-:Y:S01]  /*17b90*/  FADD.FTZ R6, R166, R209 ;  /* 0x000000d1a6067221 */ /* 0x000fe20000010000 */
[----:B------:R-:W-:-:S03]  /*17ba0*/  FADD.FTZ R7, R157, R204 ;  /* 0x000000cc9d077221 */ /* 0x000fc60000010000 */
        /* <DEDUP_REMOVED lines=45> */
[----:B0-----:R-:W-:-:S03]  /*17e80*/  FADD.FTZ R6, R13, R204 ;  /* 0x000000cc0d067221 */ /* 0x001fc60000010000 */
[----:B------:R-:W-:-:S04]  /*17e90*/  FADD.FTZ R208, R214, R7 ;  /* 0x00000007d6d07221 */ /* 0x000fc80000010000 */
[----:B-1----:R-:W-:Y:S01]  /*17ea0*/  FADD.FTZ R7, R205, R208 ;  /* 0x000000d0cd077221 */ /* 0x002fe20000010000 */
[----:B------:R-:W-:Y:S06]  /*17eb0*/  @!P0 BRA `(.L_x_443) ;  /* 0x0000000000048947 */ /* 0x000fec0003800000 */
[----:B------:R-:W-:Y:S01]  /*17ec0*/  BPT.TRAP 0x1 ;  /* 0x000000040000795c */ /* 0x000fe20000300000 */
.L_x_443:
        /* <DEDUP_REMOVED lines=64> */
[----:B------:R-:W-:Y:S01]  /*182d0*/  IMAD R11, R11, 0x8, R19 ;  /* 0x000000080b0b7824 */ /* 0x000fe200078e0213 */
[----:B------:R0:W5:Y:S01]  /*182e0*/  LDL R5, [R1] ;  /* 0x0000000001057983 */ /* 0x0001620000100800 */
[----:B------:R-:W-:Y:S01]  /*182f0*/  ISETP.GT.AND P1, PT, R10, RZ, PT ;  /* 0x000000ff0a00720c */ /* 0x000fe20003f24270 */
[----:B------:R-:W-:Y:S01]  /*18300*/  IMAD.U32 R204, RZ, RZ, UR44 ;  /* 0x0000002cffcc7e24 */ /* 0x000fe2000f8e00ff */
[----:B------:R-:W-:Y:S01]  /*18310*/  F2FP.SATFINITE.E4M3.F32.PACK_AB_MERGE_C R13, R13, R201, RZ ;  /* 0x000000c90d0d723e */ /* 0x000fe200048070ff */
[----:B------:R-:W-:Y:S01]  /*18320*/  VIADD R11, R11, 0x38860 ;  /* 0x000388600b0b7836 */ /* 0x000fe20000000000 */
[----:B------:R-:W-:Y:S01]  /*18330*/  F2FP.SATFINITE.E4M3.F32.PACK_AB_MERGE_C R15, R20, R15, RZ ;  /* 0x0000000f140f723e */ /* 0x000fe200048070ff */
[-C--:B------:R-:W-:Y:S01]  /*18340*/  FMUL.FTZ R26, R26, R3.reuse ;  /* 0x000000031a1a7220 */ /* 0x080fe20000410000 */
[----:B------:R-:W-:Y:S01]  /*18350*/  F2FP.SATFINITE.E4M3.F32.PACK_AB_MERGE_C R158, R159, R158, RZ ;  /* 0x0000009e9f9e723e */ /* 0x000fe200048070ff */
[-C--:B------:R-:W-:Y:S01]  /*18360*/  FMUL.FTZ R27, R27, R3.reuse ;  /* 0x000000031b1b7220 */ /* 0x080fe20000410000 */
[----:B------:R-:W-:Y:S01]  /*18370*/  PRMT R11, R204, 0x654, R11 ;  /* 0x00000654cc0b7816 */ /* 0x000fe2000000000b */
[----:B------:R-:W-:Y:S01]  /*18380*/  FMUL.FTZ R30, R30, R3 ;  /* 0x000000031e1e7220 */ /* 0x000fe20000410000 */
[----:B------:R-:W-:Y:S01]  /*18390*/  F2FP.SATFINITE.E4M3.F32.PACK_AB_MERGE_C R153, R156, R153, RZ ;  /* 0x000000999c99723e */ /* 0x000fe200048070ff */
[----:B------:R-:W-:Y:S01]  /*183a0*/  FMUL.FTZ R31, R31, R3 ;  /* 0x000000031f1f7220 */ /* 0x000fe20000410000 */
[----:B------:R-:W-:Y:S01]  /*183b0*/  F2FP.SATFINITE.E4M3.F32.PACK_AB_MERGE_C R166, R167, R166, RZ ;  /* 0x000000a6a7a6723e */ /* 0x000fe200048070ff */
[----:B------:R1:W-:Y:S01]  /*183c0*/  SYNCS.ARRIVE.TRANS64.RED.A1T0 RZ, [R11+URZ], RZ ;  /* 0x000000ff0bff79a7 */ /* 0x0003e2000810043f */
[----:B------:R-:W-:Y:S01]  /*183d0*/  F2FP.SATFINITE.E4M3.F32.PACK_AB_MERGE_C R161, R164, R161, RZ ;  /* 0x000000a1a4a1723e */ /* 0x000fe200048070ff */
[-C--:B------:R-:W-:Y:S01]  /*183e0*/  FMUL.FTZ R34, R34, R3.reuse ;  /* 0x0000000322227220 */ /* 0x080fe20000410000 */
[----:B------:R-:W-:Y:S01]  /*183f0*/  F2FP.SATFINITE.E4M3.F32.PACK_AB_MERGE_C R174, R175, R174, RZ ;  /* 0x000000aeafae723e */ /* 0x000fe200048070ff */
[----:B------:R-:W-:Y:S01]  /*18400*/  FMUL.FTZ R35, R35, R3 ;  /* 0x0000000323237220 */ /* 0x000fe20000410000 */
        /* <DEDUP_REMOVED lines=15> */
[-C--:B------:R-:W-:Y:S01]  /*18500*/  FMUL.FTZ R51, R51, R3.reuse ;  /* 0x0000000333337220 */ /* 0x080fe20000410000 */
[----:B------:R-:W-:Y:S01]  /*18510*/  F2FP.SATFINITE.E4M3.F32.PACK_AB_MERGE_C R205, R205, R214, RZ ;  /* 0x000000d6cdcd723e */ /* 0x000fe200048070ff */
        /* <DEDUP_REMOVED lines=55> */
[----:B------:R-:W-:Y:S01]  /*18890*/  F2FP.SATFINITE.E4M3.F32.PACK_AB_MERGE_C R230, R152, R21, R153 ;  /* 0x0000001598e6723e */ /* 0x000fe20004807099 */
[----:B-1----:R-:W-:Y:S01]  /*188a0*/  IMAD.MOV.U32 R11, RZ, RZ, R12 ;  /* 0x000000ffff0b7224 */ /* 0x002fe200078e000c */
        /* <DEDUP_REMOVED lines=12> */
[----:B------:R-:W-:Y:S01]  /*18970*/  IADD3 R10, R10, -0x1, RZ ;  /* 0xffffffff0a0a7810 */ /* 0x000fe20007ffe0ff */
[----:B0-----:R-:W-:Y:S06]  /*18980*/  @P1 BRA `(.L_x_444) ;  /* 0xffffffd800e01947 */ /* 0x001fec000383ffff */
[----:B------:R-:W-:-:S07]  /*18990*/  MOV R152, R12 ;  /* 0x0000000c00987202 */ /* 0x000fce0000000f00 */
.L_x_433:
[----:B------:R-:W-:Y:S05]  /*189a0*/  WARPSYNC.ALL ;  /* 0x0000000000007948 */ /* 0x000fea0003800000 */
[----:B------:R-:W-:Y:S06]  /*189b0*/  BAR.ARV 0x8, 0x120 ;  /* 0x0204800000007b1d */ /* 0x000fec0000002000 */
[----:B------:R-:W-:Y:S05]  /*189c0*/  @!P0 BRA `(.L_x_445) ;  /* 0x0000000000048947 */ /* 0x000fea0003800000 */
[----:B------:R-:W-:Y:S01]  /*189d0*/  BPT.TRAP 0x1 ;  /* 0x000000040000795c */ /* 0x000fe20000300000 */
.L_x_445:
[----:B------:R-:W2:Y:S01]  /*189e0*/  LDL R3, [R1] ;  /* 0x0000000001037983 */ /* 0x000ea20000100800 */
[----:B------:R-:W-:Y:S01]  /*189f0*/  IMAD R20, R152, 0x8, R19 ;  /* 0x0000000898147824 */ /* 0x000fe200078e0213 */
[----:B--2---:R-:W-:-:S04]  /*18a00*/  SHF.L.U32 R3, R3, 0x1f, RZ ;  /* 0x0000001f03037819 */ /* 0x004fc800000006ff */
[----:B------:R0:W1:Y:S01]  /*18a10*/  SYNCS.PHASECHK.TRANS64.TRYWAIT P1, [R20+URZ+0x38850], R3 ;  /* 0x03885003140075a7 */ /* 0x000062000802017f */
[----:B------:R-:W-:Y:S05]  /*18a20*/  @!P0 BRA `(.L_x_446) ;  /* 0x0000000000048947 */ /* 0x000fea0003800000 */
[----:B------:R-:W-:Y:S01]  /*18a30*/  BPT.TRAP 0x1 ;  /* 0x000000040000795c */ /* 0x000fe20000300000 */
.L_x_446:
[----:B------:R-:W-:-:S05]  /*18a40*/  VIADD R19, R19, 0x400 ;  /* 0x0000040013137836 */ /* 0x000fca0000000000 */
[----:B------:R-:W-:-:S04]  /*18a50*/  SHF.R.U32.HI R19, RZ, 0x4, R19 ;  /* 0x00000004ff137819 */ /* 0x000fc80000011613 */
[----:B------:R-:W-:-:S04]  /*18a60*/  LOP3.LUT R19, R19, 0x3fff, RZ, 0xc0, !PT ;  /* 0x00003fff13137812 */ /* 0x000fc800078ec0ff */
[----:B------:R-:W-:Y:S01]  /*18a70*/  LOP3.LUT R19, R19, 0x10000, RZ, 0xfc, !PT ;  /* 0x0001000013137812 */ /* 0x000fe200078efcff */
[----:B-1----:R-:W-:Y:S06]  /*18a80*/  @P1 BRA `(.L_x_447) ;  /* 0x0000000000081947 */ /* 0x002fec0003800000 */
[----:B------:R-:W1:Y:S02]  /*18a90*/  SYNCS.PHASECHK.TRANS64.TRYWAIT P1, [R20+URZ+0x38850], R3 ;  /* 0x03885003140075a7 */ /* 0x000e64000802017f */
[----:B-1----:R-:W-:Y:S05]  /*18aa0*/  @!P1 BRA `(.L_x_448) ;  /* 0x000000b400489947 */ /* 0x002fea0003800000 */
.L_x_447:
[----:B------:R-:W-:Y:S01]  /*18ab0*/  IMAD R8, R152, 0x800, R19 ;  /* 0x0000080098087824 */ /* 0x000fe200078e0213 */
[----:B------:R-:W-:Y:S01]  /*18ac0*/  MOV R9, 0x40000040 ;  /* 0x4000004000097802 */ /* 0x000fe20000000f00 */
[----:B------:R-:W-:Y:S05]  /*18ad0*/  WARPSYNC.ALL ;  /* 0x0000000000007948 */ /* 0x000fea0003800000 */
[----:B------:R-:W-:Y:S01]  /*18ae0*/  R2UR UR6, R8 ;  /* 0x00000000080672ca */ /* 0x000fe200000e0000 */
[----:B-----5:R-:W2:Y:S01]  /*18af0*/  LDL R5, [R1+0x2c] ;  /* 0x00002c0001057983 */ /* 0x020ea20000100800 */
[----:B------:R-:W-:Y:S01]  /*18b00*/  R2UR UR7, R9 ;  /* 0x00000000090772ca */ /* 0x000fe200000e0000 */
[----:B------:R-:W-:-:S02]  /*18b10*/  WARPGROUP.ARRIVE ;  /* 0x00000000000079c5 */ /* 0x000fc40000000000 */
[----:B------:R-:W3:Y:S01]  /*18b20*/  LDL R153, [R1+0x14] ;  /* 0x0000140001997983 */ /* 0x000ee20000100800 */
[C---:B------:R-:W-:Y:S01]  /*18b30*/  VIADD R10, R8.reuse, 0x2 ;  /* 0x00000002080a7836 */ /* 0x040fe20000000000 */
[----:B------:R-:W-:Y:S02]  /*18b40*/  ULDC.64 UR4, c[0x0][0x9a0] ;  /* 0x0002680000047ab9 */ /* 0x000fe40000000a00 */
[----:B------:R-:W0:Y:S01]  /*18b50*/  LDL.LU R21, [R1+0x30] ;  /* 0x0000300001157983 */ /* 0x000e220000300800 */
[----:B------:R-:W-:Y:S01]  /*18b60*/  IMAD.MOV.U32 R11, RZ, RZ, 0x40000040 ;  /* 0x40000040ff0b7424 */ /* 0x000fe200078e00ff */
[----:B------:R-:W-:Y:S01]  /*18b70*/  ISETP.NE.U32.AND P1, PT, RZ, UR4, PT ;  /* 0x00000004ff007c0c */ /* 0x000fe2000bf25070 */
[----:B------:R-:W-:Y:S01]  /*18b80*/  VIADD R154, R8, 0x4 ;  /* 0x00000004089a7836 */ /* 0x000fe20000000000 */
[----:B------:R-:W-:Y:S02]  /*18b90*/  MOV R155, 0x40000040 ;  /* 0x40000040009b7802 */ /* 0x000fe40000000f00 */
[----:B------:R-:W-:Y:S01]  /*18ba0*/  QGMMA.64x256x32.F32.E4M3.E4M3 R24, R228, gdesc[UR4], R24, gsb0 ;  /* 0x03e00004e4187df3 */ /* 0x000fe20008000818 */
[----:B------:R-:W-:-:S02]  /*18bb0*/  R2UR UR6, R10 ;  /* 0x000000000a0672ca */ /* 0x000fc400000e0000 */
[----:B------:R-:W-:Y:S02]  /*18bc0*/  R2UR UR7, R11 ;  /* 0x000000000b0772ca */ /* 0x000fe400000e0000 */
[----:B------:R-:W-:-:S13]  /*18bd0*/  ISETP.NE.AND.EX P1, PT, RZ, UR5, PT, P1 ;  /* 0x00000005ff007c0c */ /* 0x000fda000bf25310 */
[----:B------:R-:W2:Y:S08]  /*18be0*/  @P1 LDC.64 R12, c[0x0][0x9c8] ;  /* 0x00027200ff0c1b82 */ /* 0x000eb00000000a00 */
[----:B------:R-:W4:Y:S01]  /*18bf0*/  @P1 LDC.64 R14, c[0x0][0x9d0] ;  /* 0x00027400ff0e1b82 */ /* 0x000f220000000a00 */
[----:B------:R-:W-:Y:S02]  /*18c00*/  WARPGROUP.DEPBAR.LE gsb0, 0x0 ;  /* 0x00008000000079c5 */ /* 0x000fe40000010000 */
[----:B------:R-:W-:-:S06]  /*18c10*/  WARPGROUP.ARRIVE ;  /* 0x00000000000079c5 */ /* 0x000fcc0000000000 */
[----:B------:R-:W-:Y:S01]  /*18c20*/  QGMMA.64x256x32.F32.E4M3.E4M3 R24, R224, gdesc[UR4], R24, gsb0 ;  /* 0x03e00004e0187df3 */ /* 0x000fe20008000818 */
[----:B------:R-:W-:Y:S02]  /*18c30*/  R2UR UR6, R154 ;  /* 0x000000009a0672ca */ /* 0x000fe400000e0000 */
[----:B------:R-:W-:Y:S01]  /*18c40*/  R2UR UR7, R155 ;  /* 0x000000009b0772ca */ /* 0x000fe200000e0000 */
[----:B--2---:R-:W-:-:S04]  /*18c50*/  @P1 IMAD R10, R5, R12, RZ ;  /* 0x0000000c050a1224 */ /* 0x004fc800078e02ff */
[C---:B---3--:R-:W-:Y:S02]  /*18c60*/  @P1 IMAD R5, R153.reuse, R13, R10 ;  /* 0x0000000d99051224 */ /* 0x048fe400078e020a */
[----:B------:R-:W-:Y:S01]  /*18c70*/  @P1 IMAD.WIDE.U32 R10, R153, R12, RZ ;  /* 0x0000000c990a1225 */ /* 0x000fe200078e00ff */
[----:B01----:R-:W-:-:S03]  /*18c80*/  @P1 SHF.R.S32.HI R3, RZ, 0x1f, R21 ;  /* 0x0000001fff031819 */ /* 0x003fc60000011415 */
[----:B------:R-:W-:Y:S02]  /*18c90*/  @P1 IMAD.IADD R11, R11, 0x1, R5 ;  /* 0x000000010b0b1824 */ /* 0x000fe400078e0205 */
[-C--:B----4-:R-:W-:Y:S02]  /*18ca0*/  @P1 IMAD R12, R3, R14.reuse, RZ ;  /* 0x0000000e030c1224 */ /* 0x090fe400078e02ff */
[----:B------:R-:W-:-:S04]  /*18cb0*/  @P1 IMAD.WIDE.U32 R10, R21, R14, R10 ;  /* 0x0000000e150a1225 */ /* 0x000fc800078e000a */
[----:B------:R-:W-:Y:S01]  /*18cc0*/  @P1 IMAD R3, R21, R15, R12 ;  /* 0x0000000f15031224 */ /* 0x000fe200078e020c */
[----:B------:R-:W-:-:S03]  /*18cd0*/  @P1 LEA R12, P2, R10, UR4, 0x2 ;  /* 0x000000040a0c1c11 */ /* 0x000fc6000f8410ff */
[----:B------:R-:W-:-:S05]  /*18ce0*/  @P1 IMAD.IADD R3, R11, 0x1, R3 ;  /* 0x000000010b031824 */ /* 0x000fca00078e0203 */
[----:B------:R-:W-:Y:S01]  /*18cf0*/  @P1 LEA.HI.X R13, R10, UR5, R3, 0x2, P2 ;  /* 0x000000050a0d1c11 */ /* 0x000fe200090f1403 */
[----:B------:R-:W-:-:S06]  /*18d00*/  IMAD.MOV.U32 R3, RZ, RZ, 0x3f800000 ;  /* 0x3f800000ff037424 */ /* 0x000fcc00078e00ff */
[----:B------:R0:W2:Y:S01]  /*18d10*/  @P1 LDG.E R3, desc[UR42][R12.64] ;  /* 0x0000002a0c031981 */ /* 0x0000a2000c1e1900 */
[----:B------:R-:W-:Y:S01]  /*18d20*/  IMAD.MOV.U32 R9, RZ, RZ, 0x40000040 ;  /* 0x40000040ff097424 */ /* 0x000fe200078e00ff */
[----:B------:R-:W-:Y:S01]  /*18d30*/  IADD3 R8, R8, 0x6, RZ ;  /* 0x0000000608087810 */ /* 0x000fe20007ffe0ff */
[----:B------:R-:W-:Y:S02]  /*18d40*/  WARPGROUP.DEPBAR.LE gsb0, 0x0 ;  /* 0x00008000000079c5 */ /* 0x000fe40000010000 */
[----:B------:R-:W-:-:S06]  /*18d50*/  WARPGROUP.ARRIVE ;  /* 0x00000000000079c5 */ /* 0x000fcc0000000000 */
[----:B------:R-:W-:Y:S01]  /*18d60*/  QGMMA.64x256x32.F32.E4M3.E4M3 R24, R216, gdesc[UR4], R24, gsb0 ;  /* 0x03e00004d8187df3 */ /* 0x000fe20008000818 */
[----:B------:R-:W-:Y:S02]  /*18d70*/  R2UR UR6, R8 ;  /* 0x00000000080672ca */ /* 0x000fe400000e0000 */
[----:B------:R-:W-:Y:S01]  /*18d80*/  R2UR UR7, R9 ;  /* 0x00000000090772ca */ /* 0x000fe200000e0000 */
[----:B------:R-:W1:Y:S04]  /*18d90*/  SHFL.BFLY PT, R5, R6, 0x2, 0x1f ;  /* 0x0c401f0006057f89 */ /* 0x000e6800000e0000 */
[----:B------:R-:W3:Y:S01]  /*18da0*/  SHFL.BFLY PT, R10, R7, 0x2, 0x1f ;  /* 0x0c401f00070a7f89 */ /* 0x000ee200000e0000 */
[----:B-1----:R-:W-:-:S01]  /*18db0*/  FADD.FTZ R5, R5, R6 ;  /* 0x0000000605057221 */ /* 0x002fc20000010000 */
[----:B---3--:R-:W-:-:S04]  /*18dc0*/  FADD.FTZ R10, R10, R7 ;  /* 0x000000070a0a7221 */ /* 0x008fc80000010000 */
[----:B------:R-:W1:Y:S04]  /*18dd0*/  SHFL.BFLY PT, R8, R5, 0x1, 0x1f ;  /* 0x0c201f0005087f89 */ /* 0x000e6800000e0000 */
[----:B------:R-:W0:Y:S01]  /*18de0*/  SHFL.BFLY PT, R9, R10, 0x1, 0x1f ;  /* 0x0c201f000a097f89 */ /* 0x000e2200000e0000 */
[----:B------:R-:W-:Y:S02]  /*18df0*/  IMAD.MOV.U32 R6, RZ, RZ, RZ ;  /* 0x000000ffff067224 */ /* 0x000fe400078e00ff */
[----:B-1----:R-:W-:Y:S01]  /*18e00*/  FADD.FTZ R11, R5, R8 ;  /* 0x00000008050b7221 */ /* 0x002fe20000010000 */
[----:B0-----:R-:W-:-:S04]  /*18e10*/  FADD.FTZ R12, R10, R9 ;  /* 0x000000090a0c7221 */ /* 0x001fc80000010000 */
        /* <DEDUP_REMOVED lines=8> */
[----:B------:R-:W0:Y:S08]  /*18ea0*/  @P2 MUFU.LG2 R7, R13 ;  /* 0x0000000d00072308 */ /* 0x000e300000000c00 */
[----:B------:R-:W1:Y:S08]  /*18eb0*/  @P3 MUFU.LG2 R9, R14 ;  /* 0x0000000e00093308 */ /* 0x000e700000000c00 */
[----:B------:R-:W3:Y:S01]  /*18ec0*/  @P1 MUFU.RCP R8, R12 ;  /* 0x0000000c00081308 */ /* 0x000ee20000001000 */
[C---:B------:R-:W-:Y:S01]  /*18ed0*/  @P2 FMUL.FTZ R5, R2.reuse, 0.69314718246459960938 ;  /* 0x3f31721802052820 */ /* 0x040fe20000410000 */
[----:B------:R-:W-:Y:S01]  /*18ee0*/  @P3 FMUL.FTZ R10, R2, 0.69314718246459960938 ;  /* 0x3f317218020a3820 */ /* 0x000fe20000410000 */
[----:B0-----:R-:W-:Y:S01]  /*18ef0*/  @P2 FMUL.FTZ R2, R7, 0.69314718246459960938 ;  /* 0x3f31721807022820 */ /* 0x001fe20000410000 */
[----:B------:R-:W-:-:S02]  /*18f00*/  WARPGROUP.DEPBAR.LE gsb0, 0x0 ;  /* 0x00008000000079c5 */ /* 0x000fc40000010000 */
[----:B------:R-:W-:-:S06]  /*18f10*/  WARPGROUP.ARRIVE ;  /* 0x00000000000079c5 */ /* 0x000fcc0000000000 */
[----:B------:R-:W-:Y:S01]  /*18f20*/  QGMMA.64x256x32.F32.E4M3.E4M3 R24, R220, gdesc[UR4], R24, gsb0 ;  /* 0x03e00004dc187df3 */ /* 0x000fe20008000818 */
[----:B-1----:R-:W-:Y:S01]  /*18f30*/  @P3 FMUL.FTZ R9, R9, 0.69314718246459960938 ;  /* 0x3f31721809093820 */ /* 0x002fe20000410000 */
[----:B------:R-:W-:Y:S01]  /*18f40*/  MOV R154, 0xff800000 ;  /* 0xff800000009a7802 */ /* 0x000fe20000000f00 */
[----:B------:R-:W-:Y:S02]  /*18f50*/  IMAD.MOV.U32 R155, RZ, RZ, -0x800000 ;  /* 0xff800000ff9b7424 */ /* 0x000fe400078e00ff */
[----:B------:R-:W-:Y:S01]  /*18f60*/  @P2 FFMA.FTZ R154, R5, R0, R2 ;  /* 0x00000000059a2223 */ /* 0x000fe20000010002 */
[----:B------:R-:W-:-:S01]  /*18f70*/  @P3 FFMA.FTZ R155, R10, R4, R9 ;  /* 0x000000040a9b3223 */ /* 0x000fc20000010009 */
[-C--:B--2---:R-:W-:Y:S01]  /*18f80*/  FMUL.FTZ R153, R6, R3.reuse ;  /* 0x0000000306997220 */ /* 0x084fe20000410000 */
[----:B---3--:R-:W-:Y:S01]  /*18f90*/  FMUL.FTZ R2, R8, R3 ;  /* 0x0000000308027220 */ /* 0x008fe20000410000 */
[----:B------:R-:W-:Y:S02]  /*18fa0*/  WARPGROUP.DEPBAR.LE gsb0, 0x0 ;  /* 0x00008000000079c5 */ /* 0x000fe40000010000 */
[----:B------:R-:W-:Y:S05]  /*18fb0*/  @!P0 BRA `(.L_x_449) ;  /* 0x0000000000048947 */ /* 0x000fea0003800000 */
[----:B------:R-:W-:Y:S01]  /*18fc0*/  BPT.TRAP 0x1 ;  /* 0x000000040000795c */ /* 0x000fe20000300000 */
.L_x_449:
[----:B------:R-:W2:Y:S01]  /*18fd0*/  LDL.LU R167, [R1] ;  /* 0x0000000001a77983 */ /* 0x000ea20000300800 */
[----:B------:R-:W-:Y:S01]  /*18fe0*/  VIADD R4, R20, 0x38860 ;  /* 0x0003886014047836 */ /* 0x000fe20000000000 */
[----:B------:R-:W-:Y:S01]  /*18ff0*/  IADD3 R152, R152, 0x1, RZ ;  /* 0x0000000198987810 */ /* 0x000fe20007ffe0ff */
[----:B------:R-:W-:Y:S02]  /*19000*/  IMAD.U32 R19, RZ, RZ, UR44 ;  /* 0x0000002cff137e24 */ /* 0x000fe4000f8e00ff */
[-C--:B------:R-:W-:Y:S01]  /*19010*/  FMUL.FTZ R3, R25, R153.reuse ;  /* 0x0000009919037220 */ /* 0x080fe20000410000 */
[-C--:B------:R-:W-:Y:S01]  /*19020*/  FMUL.FTZ R25, R53, R153.reuse ;  /* 0x0000009935197220 */ /* 0x080fe20000410000 */
[----:B------:R-:W-:Y:S01]  /*19030*/  ISETP.NE.AND P1, PT, R152, 0x2, PT ;  /* 0x000000029800780c */ /* 0x000fe20003f25270 */
        /* <DEDUP_REMOVED lines=13> */
[----:B0-----:R-:W-:Y:S01]  /*19110*/  SEL R19, RZ, 0x1, P1 ;  /* 0x00000001ff137807 */ /* 0x001fe20000800000 */
        /* <DEDUP_REMOVED lines=112> */
[----:B------:R-:W-:Y:S01]  /*19820*/  PLOP3.LUT P0, PT, PT, PT, PT, 0x8, 0x0 ;  /* 0x000000000000781c */ /* 0x000fe20003f0e170 */
[-C--:B------:R-:W-:Y:S01]  /*19830*/  FMUL.FTZ R90, R147, R2.reuse ;  /* 0x00000002935a7220 */ /* 0x080fe20000410000 */
[-C--:B------:R-:W-:Y:S01]  /*19840*/  FMUL.FTZ R102, R150, R2.reuse ;  /* 0x0000000296667220 */ /* 0x080fe20000410000 */
[----:B------:R-:W-:Y:S01]  /*19850*/  FMUL.FTZ R151, R151, R2 ;  /* 0x0000000297977220 */ /* 0x000fe20000410000 */
[----:B------:R-:W-:Y:S01]  /*19860*/  SEL R152, R152, RZ, P1 ;  /* 0x000000ff98987207 */ /* 0x000fe20000800000 */
[----:B------:R-:W-:Y:S01]  /*19870*/  UIADD3 UR45, UR45, 0x1, URZ ;  /* 0x000000012d2d7890 */ /* 0x000fe2000fffe03f */
[----:B--2---:R-:W-:-:S05]  /*19880*/  LOP3.LUT R167, R167, R19, RZ, 0x3c, !PT ;  /* 0x00000013a7a77212 */ /* 0x004fca00078e3cff */
[----:B------:R0:W-:Y:S06]  /*19890*/  STL [R1], R167 ;  /* 0x000000a701007387 */ /* 0x0001ec0000100800 */
.L_x_383:
[----:B------:R-:W-:Y:S05]  /*198a0*/  WARPSYNC.ALL ;  /* 0x0000000000007948 */ /* 0x000fea0003800000 */
[----:B------:R-:W1:Y:S08]  /*198b0*/  S2UR UR44, SR_CgaCtaId ;  /* 0x00000000002c79c3 */ /* 0x000e700000008800 */
[----:B------:R-:W-:Y:S06]  /*198c0*/  BAR.SYNC.DEFER_BLOCKING 0x5, 0x180 ;  /* 0x0146000000007b1d */ /* 0x000fec0000010000 */
[----:B------:R-:W-:Y:S01]  /*198d0*/  UMOV UR4, 0x400 ;  /* 0x0000040000047882 */ /* 0x000fe20000000000 */
[----:B------:R-:W-:Y:S01]  /*198e0*/  BSSY B0, `(.L_x_450) ;  /* 0x000036d000007945 */ /* 0x000fe20003800000 */
[----:B-1----:R-:W-:-:S06]  /*198f0*/  ULEA UR4, UR44, UR4, 0x18 ;  /* 0x000000042c047291 */ /* 0x002fcc000f8ec03f */
[----:B------:R-:W-:-:S05]  /*19900*/  IMAD.U32 R19, RZ, RZ, UR4 ;  /* 0x00000004ff137e24 */ /* 0x000fca000f8e00ff */
[----:B------:R1:W2:Y:S01]  /*19910*/  LDS.128 R124, [R19+0x388d0] ;  /* 0x0388d000137c7984 */ /* 0x0002a20000000c00 */
[----:B------:R-:W-:Y:S06]  /*19920*/  BAR.ARV 0x4, 0x180 ;  /* 0x0106000000007b1d */ /* 0x000fec0000002000 */
[----:B------:R-:W-:Y:S05]  /*19930*/  @P0 BRA `(.L_x_451) ;  /* 0x0000002800c00947 */ /* 0x000fea0003800000 */
[----:B------:R-:W3:Y:S04]  /*19940*/  LDL R142, [R1+0x48] ;  /* 0x00004800018e7983 */ /* 0x000ee80000100800 */
[----:B------:R-:W4:Y:S04]  /*19950*/  LDL R134, [R1+0x2c] ;  /* 0x00002c0001867983 */ /* 0x000f280000100800 */
[----:B------:R-:W4:Y:S01]  /*19960*/  LDL R132, [R1+0x14] ;  /* 0x0000140001847983 */ /* 0x000f220000100800 */
[----:B------:R-:W-:Y:S01]  /*19970*/  F2FP.BF16.F32.PACK_AB R130, R9, R0 ;  /* 0x000000000982723e */ /* 0x000fe200000010ff */
[----:B------:R-:W-:Y:S01]  /*19980*/  ULDC.64 UR4, c[0x4][0x38] ;  /* 0x01000e0000047ab9 */ /* 0x000fe20000000a00 */
[----:B------:R-:W-:-:S02]  /*19990*/  F2FP.BF16.F32.PACK_AB R0, R160, R31 ;  /* 0x0000001fa000723e */ /* 0x000fc400000010ff */
[----:B------:R-:W-:Y:S02]  /*199a0*/  F2FP.BF16.F32.PACK_AB R31, R13, R4 ;  /* 0x000000040d1f723e */ /* 0x000fe400000010ff */
[----:B------:R-:W0:Y:S01]  /*199b0*/  S2R R4, SR_SWINHI ;  /* 0x0000000000047919 */ /* 0x000e220000002f00 */
[----:B------:R-:W1:Y:S01]  /*199c0*/  S2R R138, SR_TID.X ;  /* 0x00000000008a7919 */ /* 0x000e620000002100 */
[----:B------:R-:W-:Y:S02]  /*199d0*/  F2FP.BF16.F32.PACK_AB R24, R24, R11 ;  /* 0x0000000b1818723e */ /* 0x000fe400000010ff */
[----:B------:R-:W-:Y:S02]  /*199e0*/  F2FP.BF16.F32.PACK_AB R11, R141, R34 ;  /* 0x000000228d0b723e */ /* 0x000fe400000010ff */
[----:B------:R-:W-:Y:S02]  /*199f0*/  F2FP.BF16.F32.PACK_AB R34, R123, R58 ;  /* 0x0000003a7b22723e */ /* 0x000fe400000010ff */
[----:B-----5:R-:W-:-:S02]  /*19a00*/  F2FP.BF16.F32.PACK_AB R121, R114, R59 ;  /* 0x0000003b7279723e */ /* 0x020fc400000010ff */
[----:B--2---:R-:W-:Y:S02]  /*19a10*/  F2FP.BF16.F32.PACK_AB R124, R77, R72 ;  /* 0x000000484d7c723e */ /* 0x004fe400000010ff */
[----:B------:R-:W-:Y:S02]  /*19a20*/  F2FP.BF16.F32.PACK_AB R77, R99, R54 ;  /* 0x00000036634d723e */ /* 0x000fe400000010ff */
[----:B------:R-:W-:Y:S02]  /*19a30*/  F2FP.BF16.F32.PACK_AB R119, R106, R55 ;  /* 0x000000376a77723e */ /* 0x000fe400000010ff */
[----:B------:R-:W-:Y:S02]  /*19a40*/  F2FP.BF16.F32.PACK_AB R143, R8, R3 ;  /* 0x00000003088f723e */ /* 0x000fe400000010ff */
[----:B------:R-:W-:Y:S02]  /*19a50*/  F2FP.BF16.F32.PACK_AB R8, R14, R7 ;  /* 0x000000070e08723e */ /* 0x000fe400000010ff */
[----:B------:R-:W-:-:S02]  /*19a60*/  F2FP.BF16.F32.PACK_AB R7, R137, R120 ;  /* 0x000000788907723e */ /* 0x000fc400000010ff */
[----:B------:R-:W-:Y:S02]  /*19a70*/  MOV R58, R19 ;  /* 0x00000013003a7202 */ /* 0x000fe40000000f00 */
[----:B0-----:R-:W-:Y:S02]  /*19a80*/  MOV R59, R4 ;  /* 0x00000004003b7202 */ /* 0x001fe40000000f00 */
[----:B------:R-:W-:Y:S02]  /*19a90*/  F2FP.BF16.F32.PACK_AB R120, R61, R56 ;  /* 0x000000383d78723e */ /* 0x000fe400000010ff */
[----:B------:R-:W-:Y:S02]  /*19aa0*/  F2FP.BF16.F32.PACK_AB R135, R68, R65 ;  /* 0x000000414487723e */ /* 0x000fe400000010ff */
[----:B------:R-:W-:Y:S02]  /*19ab0*/  F2FP.BF16.F32.PACK_AB R137, R76, R73 ;  /* 0x000000494c89723e */ /* 0x000fe400000010ff */
[----:B------:R-:W-:-:S02]  /*19ac0*/  F2FP.BF16.F32.PACK_AB R139, R84, R81 ;  /* 0x00000051548b723e */ /* 0x000fc400000010ff */
[----:B------:R-:W-:Y:S02]  /*19ad0*/  F2FP.BF16.F32.PACK_AB R122, R69, R64 ;  /* 0x00000040457a723e */ /* 0x000fe400000010ff */
[----:B------:R-:W-:Y:S02]  /*19ae0*/  F2FP.BF16.F32.PACK_AB R66, R162, R133 ;  /* 0x00000085a242723e */ /* 0x000fe400000010ff */
[----:B------:R-:W-:Y:S02]  /*19af0*/  F2FP.BF16.F32.PACK_AB R133, R60, R57 ;  /* 0x000000393c85723e */ /* 0x000fe400000010ff */
[----:B------:R-:W-:Y:S01]  /*19b00*/  F2FP.BF16.F32.PACK_AB R76, R85, R80 ;  /* 0x00000050554c723e */ /* 0x000fe200000010ff */
[----:B-1----:R-:W-:Y:S01]  /*19b10*/  IMAD.SHL.U32 R2, R138, 0x4, RZ ;  /* 0x000000048a027824 */ /* 0x002fe200078e00ff */
[----:B------:R-:W-:Y:S02]  /*19b20*/  F2FP.BF16.F32.PACK_AB R14, R15, R6 ;  /* 0x000000060f0e723e */ /* 0x000fe400000010ff */
[----:B------:R-:W-:-:S02]  /*19b30*/  F2FP.BF16.F32.PACK_AB R15, R136, R35 ;  /* 0x00000023880f723e */ /* 0x000fc400000010ff */
[----:B------:R-:W-:Y:S02]  /*19b40*/  LOP3.LUT R2, R2, 0xc, RZ, 0xc0, !PT ;  /* 0x0000000c02027812 */ /* 0x000fe400078ec0ff */
        /* <DEDUP_REMOVED lines=8> */
[----:B------:R-:W-:Y:S02]  /*19bd0*/  IADD3 R26, P0, R2, UR4, RZ ;  /* 0x00000004021a7c10 */ /* 0x000fe4000ff1e0ff */
[----:B------:R-:W-:Y:S02]  /*19be0*/  F2FP.BF16.F32.PACK_AB R6, R157, R46 ;  /* 0x0000002e9d06723e */ /* 0x000fe400000010ff */
[----:B------:R-:W-:Y:S01]  /*19bf0*/  F2FP.BF16.F32.PACK_AB R115, R95, R50 ;  /* 0x000000325f73723e */ /* 0x000fe200000010ff */
[----:B------:R-:W-:Y:S01]  /*19c00*/  IMAD.X R27, RZ, RZ, UR5, P0 ;  /* 0x00000005ff1b7e24 */ /* 0x000fe200080e06ff */
[----:B------:R-:W-:-:S02]  /*19c10*/  F2FP.BF16.F32.PACK_AB R74, R164, R43 ;  /* 0x0000002ba44a723e */ /* 0x000fc400000010ff */
[----:B------:R-:W-:Y:S02]  /*19c20*/  F2FP.BF16.F32.PACK_AB R43, R28, R21 ;  /* 0x000000151c2b723e */ /* 0x000fe400000010ff */
[----:B------:R0:W5:Y:S01]  /*19c30*/  LDG.E.CONSTANT R2, desc[UR42][R26.64] ;  /* 0x0000002a1a027981 */ /* 0x000162000c1e9900 */
[----:B------:R-:W-:Y:S02]  /*19c40*/  F2FP.BF16.F32.PACK_AB R78, R78, R39 ;  /* 0x000000274e4e723e */ /* 0x000fe400000010ff */
[----:B------:R-:W-:Y:S02]  /*19c50*/  F2FP.BF16.F32.PACK_AB R48, R48, R41 ;  /* 0x000000293030723e */ /* 0x000fe400000010ff */
[----:B------:R-:W-:Y:S02]  /*19c60*/  F2FP.BF16.F32.PACK_AB R32, R37, R32 ;  /* 0x000000202520723e */ /* 0x000fe400000010ff */
[----:B0-----:R-:W-:Y:S02]  /*19c70*/  F2FP.BF16.F32.PACK_AB R27, R12, R5 ;  /* 0x000000050c1b723e */ /* 0x001fe400000010ff */
[----:B------:R-:W-:-:S02]  /*19c80*/  F2FP.BF16.F32.PACK_AB R12, R29, R20 ;  /* 0x000000141d0c723e */ /* 0x000fc400000010ff */
[----:B------:R-:W-:Y:S02]  /*19c90*/  F2FP.BF16.F32.PACK_AB R49, R49, R40 ;  /* 0x000000283131723e */ /* 0x000fe400000010ff */
[----:B------:R-:W-:Y:S02]  /*19ca0*/  F2FP.BF16.F32.PACK_AB R26, R161, R38 ;  /* 0x00000026a11a723e */ /* 0x000fe400000010ff */
[----:B------:R-:W-:Y:S02]  /*19cb0*/  F2FP.BF16.F32.PACK_AB R33, R36, R33 ;  /* 0x000000212421723e */ /* 0x000fe400000010ff */
[----:B------:R-:W-:Y:S01]  /*19cc0*/  LOP3.LUT P0, R4, R138, 0x3, RZ, 0xc0, !PT ;  /* 0x000000038a047812 */ /* 0x000fe2000780c0ff */
[----:B------:R-:W-:Y:S01]  /*19cd0*/  UMOV UR4, 0xffffffff ;  /* 0xffffffff00047882 */ /* 0x000fe20000000000 */
[----:B------:R-:W-:Y:S02]  /*19ce0*/  F2FP.BF16.F32.PACK_AB R114, R118, R63 ;  /* 0x0000003f7672723e */ /* 0x000fe400000010ff */
[----:B------:R-:W-:-:S02]  /*19cf0*/  ISETP.EQ.OR P0, PT, R4, 0x3, !P0 ;  /* 0x000000030400780c */ /* 0x000fc40004702670 */
        /* <DEDUP_REMOVED lines=20> */
[----:B------:R-:W-:Y:S02]  /*19e40*/  SEL R13, R130, R143, P0 ;  /* 0x0000008f820d7207 */ /* 0x000fe40000000000 */
[----:B------:R-:W-:Y:S01]  /*19e50*/  SEL R4, R143, R130, P0 ;  /* 0x000000828f047207 */ /* 0x000fe20000000000 */
[----:B---3--:R-:W-:-:S03]  /*19e60*/  IMAD.WIDE R54, R142, 0x2, R58 ;  /* 0x000000028e367825 */ /* 0x008fc600078e023a */
[C---:B------:R-:W-:Y:S02]  /*19e70*/  IADD3 R81, P3, R54.reuse, 0xc060, RZ ;  /* 0x0000c06036517810 */ /* 0x040fe40007f7e0ff */
[C---:B------:R-:W-:Y:S02]  /*19e80*/  IADD3 R73, P2, R54.reuse, 0xc040, RZ ;  /* 0x0000c04036497810 */ /* 0x040fe40007f5e0ff */
[C---:B------:R-:W-:Y:S02]  /*19e90*/  IADD3 R65, P5, R54.reuse, 0xc000, RZ ;  /* 0x0000c00036417810 */ /* 0x040fe40007fbe0ff */
[C---:B------:R-:W-:Y:S02]  /*19ea0*/  IADD3 R61, P4, R54.reuse, 0x8060, RZ ;  /* 0x00008060363d7810 */ /* 0x040fe40007f9e0ff */
[----:B------:R-:W-:Y:S02]  /*19eb0*/  IADD3 R69, P1, R54, 0xc020, RZ ;  /* 0x0000c02036457810 */ /* 0x000fe40007f3e0ff */
[----:B------:R-:W-:-:S02]  /*19ec0*/  LOP3.LUT R80, R81, 0x380, RZ, 0xc0, !PT ;  /* 0x0000038051507812 */ /* 0x000fc400078ec0ff */
[----:B------:R-:W-:Y:S02]  /*19ed0*/  LOP3.LUT R72, R73, 0x380, RZ, 0xc0, !PT ;  /* 0x0000038049487812 */ /* 0x000fe400078ec0ff */
[----:B------:R-:W-:Y:S02]  /*19ee0*/  LOP3.LUT R64, R65, 0x380, RZ, 0xc0, !PT ;  /* 0x0000038041407812 */ /* 0x000fe400078ec0ff */
[----:B------:R-:W-:Y:S02]  /*19ef0*/  LOP3.LUT R60, R61, 0x380, RZ, 0xc0, !PT ;  /* 0x000003803d3c7812 */ /* 0x000fe400078ec0ff */
[----:B------:R-:W-:Y:S02]  /*19f00*/  LOP3.LUT R68, R69, 0x380, RZ, 0xc0, !PT ;  /* 0x0000038045447812 */ /* 0x000fe400078ec0ff */
[----:B------:R-:W-:Y:S02]  /*19f10*/  SHF.R.U64 R80, R80, 0x3, RZ ;  /* 0x0000000350507819 */ /* 0x000fe400000012ff */
[----:B------:R-:W-:-:S02]  /*19f20*/  SHF.R.U64 R72, R72, 0x3, RZ ;  /* 0x0000000348487819 */ /* 0x000fc400000012ff */
[----:B------:R-:W-:Y:S02]  /*19f30*/  SHF.R.U64 R64, R64, 0x3, RZ ;  /* 0x0000000340407819 */ /* 0x000fe400000012ff */
[----:B------:R-:W-:Y:S02]  /*19f40*/  SHF.R.U64 R60, R60, 0x3, RZ ;  /* 0x000000033c3c7819 */ /* 0x000fe400000012ff */
[----:B------:R-:W-:Y:S02]  /*19f50*/  SHF.R.U64 R68, R68, 0x3, RZ ;  /* 0x0000000344447819 */ /* 0x000fe400000012ff */
[----:B------:R-:W-:Y:S02]  /*19f60*/  LOP3.LUT R80, R80, R81, RZ, 0x3c, !PT ;  /* 0x0000005150507212 */ /* 0x000fe400078e3cff */
[----:B------:R-:W-:Y:S01]  /*19f70*/  LOP3.LUT R72, R72, R73, RZ, 0x3c, !PT ;  /* 0x0000004948487212 */ /* 0x000fe200078e3cff */
[--C-:B------:R-:W-:Y:S01]  /*19f80*/  IMAD.X R73, RZ, RZ, R55.reuse, P2 ;  /* 0x000000ffff497224 */ /* 0x100fe200010e0637 */
[----:B------:R-:W-:Y:S01]  /*19f90*/  LOP3.LUT R64, R64, R65, RZ, 0x3c, !PT ;  /* 0x0000004140407212 */ /* 0x000fe200078e3cff */
[----:B------:R-:W-:Y:S01]  /*19fa0*/  IMAD.X R65, RZ, RZ, R55, P5 ;  /* 0x000000ffff417224 */ /* 0x000fe200028e0637 */
[----:B------:R-:W-:-:S02]  /*19fb0*/  LOP3.LUT R60, R60, R61, RZ, 0x3c, !PT ;  /* 0x0000003d3c3c7212 */ /* 0x000fc400078e3cff */
[----:B------:R-:W-:Y:S01]  /*19fc0*/  LOP3.LUT R68, R68, R69, RZ, 0x3c, !PT ;  /* 0x0000004544447212 */ /* 0x000fe200078e3cff */
[----:B------:R-:W-:Y:S01]  /*19fd0*/  IMAD.X R69, RZ, RZ, R55, P1 ;  /* 0x000000ffff457224 */ /* 0x000fe200008e0637 */
[-C--:B------:R-:W-:Y:S02]  /*19fe0*/  IADD3.X R81, RZ, R55.reuse, RZ, P3, !PT ;  /* 0x00000037ff517210 */ /* 0x080fe40001ffe4ff */
[----:B------:R-:W-:Y:S02]  /*19ff0*/  IADD3.X R61, RZ, R55, RZ, P4, !PT ;  /* 0x00000037ff3d7210 */ /* 0x000fe400027fe4ff */
[C---:B------:R-:W-:Y:S02]  /*1a000*/  IADD3 R57, P3, R54.reuse, 0x8040, RZ ;  /* 0x0000804036397810 */ /* 0x040fe40007f7e0ff */
[C---:B------:R-:W-:Y:S02]  /*1a010*/  IADD3 R53, P2, R54.reuse, 0x8020, RZ ;  /* 0x0000802036357810 */ /* 0x040fe40007f5e0ff */
[----:B------:R-:W-:-:S02]  /*1a020*/  IADD3 R47, P5, R54, 0x4060, RZ ;  /* 0x00004060362f7810 */ /* 0x000fc40007fbe0ff */
[C---:B------:R-:W-:Y:S02]  /*1a030*/  IADD3 R45, P4, R54.reuse, 0x4040, RZ ;  /* 0x00004040362d7810 */ /* 0x040fe40007f9e0ff */
[----:B------:R-:W-:Y:S02]  /*1a040*/  IADD3 R51, P1, R54, 0x8000, RZ ;  /* 0x0000800036337810 */ /* 0x000fe40007f3e0ff */
[----:B------:R-:W-:Y:S02]  /*1a050*/  LOP3.LUT R56, R57, 0x380, RZ, 0xc0, !PT ;  /* 0x0000038039387812 */ /* 0x000fe400078ec0ff */
[----:B------:R-:W-:Y:S02]  /*1a060*/  LOP3.LUT R52, R53, 0x380, RZ, 0xc0, !PT ;  /* 0x0000038035347812 */ /* 0x000fe400078ec0ff */
[----:B------:R-:W-:Y:S02]  /*1a070*/  LOP3.LUT R46, R47, 0x380, RZ, 0xc0, !PT ;  /* 0x000003802f2e7812 */ /* 0x000fe400078ec0ff */
[----:B------:R-:W-:-:S02]  /*1a080*/  LOP3.LUT R44, R45, 0x380, RZ, 0xc0, !PT ;  /* 0x000003802d2c7812 */ /* 0x000fc400078ec0ff */
[----:B------:R-:W-:Y:S02]  /*1a090*/  LOP3.LUT R50, R51, 0x380, RZ, 0xc0, !PT ;  /* 0x0000038033327812 */ /* 0x000fe400078ec0ff */
[----:B------:R-:W-:Y:S02]  /*1a0a0*/  SHF.R.U64 R56, R56, 0x3, RZ ;  /* 0x0000000338387819 */ /* 0x000fe400000012ff */
[----:B------:R-:W-:Y:S02]  /*1a0b0*/  SHF.R.U64 R52, R52, 0x3, RZ ;  /* 0x0000000334347819 */ /* 0x000fe400000012ff */
[----:B------:R-:W-:Y:S02]  /*1a0c0*/  SHF.R.U64 R46, R46, 0x3, RZ ;  /* 0x000000032e2e7819 */ /* 0x000fe400000012ff */
[----:B------:R-:W-:Y:S02]  /*1a0d0*/  SHF.R.U64 R44, R44, 0x3, RZ ;  /* 0x000000032c2c7819 */ /* 0x000fe400000012ff */
[----:B------:R-:W-:-:S02]  /*1a0e0*/  SHF.R.U64 R50, R50, 0x3, RZ ;  /* 0x0000000332327819 */ /* 0x000fc400000012ff */
[----:B------:R-:W-:Y:S01]  /*1a0f0*/  LOP3.LUT R56, R56, R57, RZ, 0x3c, !PT ;  /* 0x0000003938387212 */ /* 0x000fe200078e3cff */
[--C-:B------:R-:W-:Y:S01]  /*1a100*/  IMAD.X R57, RZ, RZ, R55.reuse, P3 ;  /* 0x000000ffff397224 */ /* 0x100fe200018e0637 */
[----:B------:R-:W-:Y:S01]  /*1a110*/  LOP3.LUT R52, R52, R53, RZ, 0x3c, !PT ;  /* 0x0000003534347212 */ /* 0x000fe200078e3cff */
[--C-:B------:R-:W-:Y:S01]  /*1a120*/  IMAD.X R53, RZ, RZ, R55.reuse, P2 ;  /* 0x000000ffff357224 */ /* 0x100fe200010e0637 */
[----:B------:R-:W-:Y:S02]  /*1a130*/  LOP3.LUT R46, R46, R47, RZ, 0x3c, !PT ;  /* 0x0000002f2e2e7212 */ /* 0x000fe400078e3cff */
[----:B------:R-:W-:Y:S01]  /*1a140*/  LOP3.LUT R44, R44, R45, RZ, 0x3c, !PT ;  /* 0x0000002d2c2c7212 */ /* 0x000fe200078e3cff */
[--C-:B------:R-:W-:Y:S01]  /*1a150*/  IMAD.X R45, RZ, RZ, R55.reuse, P4 ;  /* 0x000000ffff2d7224 */ /* 0x100fe200020e0637 */
[----:B------:R-:W-:Y:S01]  /*1a160*/  LOP3.LUT R50, R50, R51, RZ, 0x3c, !PT ;  /* 0x0000003332327212 */ /* 0x000fe200078e3cff */
[----:B------:R-:W-:Y:S01]  /*1a170*/  IMAD.X R51, RZ, RZ, R55, P1 ;  /* 0x000000ffff337224 */ /* 0x000fe200008e0637 */
[----:B------:R-:W-:-:S02]  /*1a180*/  IADD3.X R47, RZ, R55, RZ, P5, !PT ;  /* 0x00000037ff2f7210 */ /* 0x000fc40002ffe4ff */
        /* <DEDUP_REMOVED lines=10> */
[----:B------:R-:W-:Y:S02]  /*1a230*/  LOP3.LUT R5, R54, 0x380, RZ, 0xc0, !PT ;  /* 0x0000038036057812 */ /* 0x000fe400078ec0ff */
[----:B------:R-:W-:-:S02]  /*1a240*/  SHF.R.U64 R40, R40, 0x3, RZ ;  /* 0x0000000328287819 */ /* 0x000fc400000012ff */
[----:B------:R-:W-:Y:S02]  /*1a250*/  SHF.R.U64 R38, R38, 0x3, RZ ;  /* 0x0000000326267819 */ /* 0x000fe400000012ff */
[----:B------:R-:W-:Y:S02]  /*1a260*/  SHF.R.U64 R28, R28, 0x3, RZ ;  /* 0x000000031c1c7819 */ /* 0x000fe400000012ff */
[----:B------:R-:W-:Y:S02]  /*1a270*/  SHF.R.U64 R20, R20, 0x3, RZ ;  /* 0x0000000314147819 */ /* 0x000fe400000012ff */
[----:B------:R-:W-:Y:S02]  /*1a280*/  SHF.R.U64 R36, R36, 0x3, RZ ;  /* 0x0000000324247819 */ /* 0x000fe400000012ff */
[----:B------:R-:W-:Y:S02]  /*1a290*/  SHF.R.U64 R5, R5, 0x3, RZ ;  /* 0x0000000305057819 */ /* 0x000fe400000012ff */
[----:B------:R-:W-:Y:S01]  /*1a2a0*/  LOP3.LUT R40, R40, R41, RZ, 0x3c, !PT ;  /* 0x0000002928287212 */ /* 0x000fe200078e3cff */
[--C-:B------:R-:W-:Y:S01]  /*1a2b0*/  IMAD.X R41, RZ, RZ, R55.reuse, P3 ;  /* 0x000000ffff297224 */ /* 0x100fe200018e0637 */
[----:B------:R-:W-:Y:S01]  /*1a2c0*/  LOP3.LUT R38, R38, R39, RZ, 0x3c, !PT ;  /* 0x0000002726267212 */ /* 0x000fe200078e3cff */
[--C-:B------:R-:W-:Y:S01]  /*1a2d0*/  IMAD.X R39, RZ, RZ, R55.reuse, P2 ;  /* 0x000000ffff277224 */ /* 0x100fe200010e0637 */
[----:B------:R-:W-:Y:S01]  /*1a2e0*/  LOP3.LUT R28, R28, R29, RZ, 0x3c, !PT ;  /* 0x0000001d1c1c7212 */ /* 0x000fe200078e3cff */
[--C-:B------:R-:W-:Y:S01]  /*1a2f0*/  IMAD.X R29, RZ, RZ, R55.reuse, P5 ;  /* 0x000000ffff1d7224 */ /* 0x100fe200028e0637 */
[----:B------:R-:W-:Y:S01]  /*1a300*/  LOP3.LUT R20, R20, R21, RZ, 0x3c, !PT ;  /* 0x0000001514147212 */ /* 0x000fe200078e3cff */
[----:B------:R-:W-:Y:S01]  /*1a310*/  IMAD.X R21, RZ, RZ, R55, P4 ;  /* 0x000000ffff157224 */ /* 0x000fe200020e0637 */
[----:B------:R-:W-:-:S02]  /*1a320*/  LOP3.LUT R36, R36, R37, RZ, 0x3c, !PT ;  /* 0x0000002524247212 */ /* 0x000fc400078e3cff */
[----:B------:R-:W-:Y:S02]  /*1a330*/  LOP3.LUT R54, R5, R54, RZ, 0x3c, !PT ;  /* 0x0000003605367212 */ /* 0x000fe400078e3cff */
[----:B------:R-:W-:Y:S01]  /*1a340*/  IADD3.X R37, RZ, R55, RZ, P1, !PT ;  /* 0x00000037ff257210 */ /* 0x000fe20000ffe4ff */
[----:B----4-:R-:W-:Y:S01]  /*1a350*/  IMAD.SHL.U32 R93, R132, 0x4, RZ ;  /* 0x00000004845d7824 */ /* 0x010fe200078e00ff */
[----:B------:R-:W-:Y:S02]  /*1a360*/  MOV R91, R80 ;  /* 0x00000050005b7202 */ /* 0x000fe40000000f00 */
[----:B------:R-:W-:Y:S02]  /*1a370*/  MOV R108, R54 ;  /* 0x00000036006c7202 */ /* 0x000fe40000000f00 */
[----:B------:R-:W-:Y:S02]  /*1a380*/  MOV R89, R72 ;  /* 0x0000004800597202 */ /* 0x000fe40000000f00 */
[----:B------:R-:W-:-:S02]  /*1a390*/  MOV R87, R68 ;  /* 0x0000004400577202 */ /* 0x000fc40000000f00 */
[----:B------:R-:W-:Y:S02]  /*1a3a0*/  MOV R85, R64 ;  /* 0x0000004000557202 */ /* 0x000fe40000000f00 */
[----:B------:R-:W-:Y:S02]  /*1a3b0*/  MOV R107, R60 ;  /* 0x0000003c006b7202 */ /* 0x000fe40000000f00 */
        /* <DEDUP_REMOVED lines=10> */
[----:B------:R-:W-:Y:S01]  /*1a460*/  SHF.L.U64.HI R106, R132, 0x2, R134 ;  /* 0x00000002846a7819 */ /* 0x000fe20000010286 */
[----:B------:R-:W-:Y:S06]  /*1a470*/  BRA.DIV UR4, `(.L_x_452) ;  /* 0x0000009a04e87947 */ /* 0x000fec000b800000 */
        /* <DEDUP_REMOVED lines=8> */
[----:B------:R-:W-:Y:S02]  /*1a500*/  SEL R27, R24, R35, P0 ;  /* 0x00000023181b7207 */ /* 0x000fe40000000000 */
[----:B------:R-:W-:Y:S01]  /*1a510*/  SEL R31, R32, R33, P0 ;  /* 0x00000021201f7207 */ /* 0x000fe20000000000 */
[----:B-----5:R-:W-:Y:S01]  /*1a520*/  SHFL.IDX PT, R43, R43, R2, 0x1c1f ;  /* 0x001c1f022b2b7589 */ /* 0x020fe200000e0000 */
[----:B------:R-:W-:Y:S02]  /*1a530*/  SEL R37, R120, R133, P0 ;  /* 0x0000008578257207 */ /* 0x000fe40000000000 */
[----:B------:R-:W-:Y:S01]  /*1a540*/  SEL R44, R133, R120, P0 ;  /* 0x00000078852c7207 */ /* 0x000fe20000000000 */
[----:B------:R-:W-:Y:S01]  /*1a550*/  SHFL.IDX PT, R38, R31, R2, 0x1c1f ;  /* 0x001c1f021f267589 */ /* 0x000fe200000e0000 */
[----:B------:R-:W-:-:S02]  /*1a560*/  SEL R55, R0, R7, P0 ;  /* 0x0000000700377207 */ /* 0x000fc40000000000 */
[----:B------:R-:W-:Y:S01]  /*1a570*/  SEL R64, R7, R0, P0 ;  /* 0x0000000007407207 */ /* 0x000fe20000000000 */
[----:B------:R-:W-:Y:S01]  /*1a580*/  SHFL.IDX PT, R37, R37, R2, 0x1c1f ;  /* 0x001c1f0225257589 */ /* 0x000fe200000e0000 */
[----:B------:R-:W-:Y:S02]  /*1a590*/  SEL R65, R10, R67, P0 ;  /* 0x000000430a417207 */ /* 0x000fe40000000000 */
[----:B------:R-:W-:Y:S01]  /*1a5a0*/  SEL R76, R67, R10, P0 ;  /* 0x0000000a434c7207 */ /* 0x000fe20000000000 */
[----:B------:R-:W-:Y:S01]  /*1a5b0*/  SHFL.IDX PT, R55, R55, R2, 0x1c1f ;  /* 0x001c1f0237377589 */ /* 0x000fe200000e0000 */
        /* <DEDUP_REMOVED lines=13> */
[----:B------:R-:W-:Y:S01]  /*1a690*/  LOP3.LUT R7, R2, 0x2, RZ, 0x3c, !PT ;  /* 0x0000000202077812 */ /* 0x000fe200078e3cff */
        /* <DEDUP_REMOVED lines=15> */
[----:B------:R-:W0:Y:S01]  /*1a790*/  SHFL.IDX PT, R40, R36, R7, 0x1c1f ;  /* 0x001c1f0724287589 */ /* 0x000e2200000e0000 */
        /* <DEDUP_REMOVED lines=23> */
[----:B------:R-:W1:Y:S01]  /*1a910*/  SHFL.IDX PT, R31, R32, R7, 0x1c1f ;  /* 0x001c1f07201f7589 */ /* 0x000e6200000e0000 */
        /* <DEDUP_REMOVED lines=8> */
[----:B------:R-:W2:Y:S01]  /*1a9a0*/  SHFL.IDX PT, R6, R13, R2, 0x1c1f ;  /* 0x001c1f020d067589 */ /* 0x000ea200000e0000 */
[----:B------:R-:W-:Y:S02]  /*1a9b0*/  SEL R111, R94, R131, P0 ;  /* 0x000000835e6f7207 */ /* 0x000fe40000000000 */
[----:B------:R-:W-:Y:S01]  /*1a9c0*/  SEL R116, R131, R94, P0 ;  /* 0x0000005e83747207 */ /* 0x000fe20000000000 */
[----:B------:R-:W3:Y:S01]  /*1a9d0*/  SHFL.IDX PT, R29, R28, R7, 0x1c1f ;  /* 0x001c1f071c1d7589 */ /* 0x000ee200000e0000 */
[----:B------:R-:W-:-:S02]  /*1a9e0*/  SEL R5, R3, R90, P0 ;  /* 0x0000005a03057207 */ /* 0x000fc40000000000 */
[----:B------:R-:W-:Y:S01]  /*1a9f0*/  SEL R66, R15, R66, P0 ;  /* 0x000000420f427207 */ /* 0x000fe20000000000 */
[----:B------:R-:W4:Y:S01]  /*1aa00*/  SHFL.IDX PT, R42, R42, R7, 0x1c1f ;  /* 0x001c1f072a2a7589 */ /* 0x000f2200000e0000 */
[----:B------:R-:W-:Y:S02]  /*1aa10*/  SEL R3, R90, R3, P0 ;  /* 0x000000035a037207 */ /* 0x000fe40000000000 */
[----:B0-----:R-:W-:Y:S01]  /*1aa20*/  SEL R12, R33, R40, P0 ;  /* 0x00000028210c7207 */ /* 0x001fe20000000000 */
[----:B------:R-:W-:Y:S01]  /*1aa30*/  SHFL.IDX PT, R48, R48, R7, 0x1c1f ;  /* 0x001c1f0730307589 */ /* 0x000fe200000e0000 */
[----:B------:R-:W-:Y:S02]  /*1aa40*/  SEL R14, R40, R33, P0 ;  /* 0x00000021280e7207 */ /* 0x000fe40000000000 */
[----:B-1----:R-:W-:Y:S01]  /*1aa50*/  SEL R36, R38, R31, P0 ;  /* 0x0000001f26247207 */ /* 0x002fe20000000000 */
[----:B------:R-:W-:Y:S01]  /*1aa60*/  SHFL.IDX PT, R90, R76, R7, 0x1c1f ;  /* 0x001c1f074c5a7589 */ /* 0x000fe200000e0000 */
[----:B------:R-:W-:-:S03]  /*1aa70*/  SEL R38, R31, R38, P0 ;  /* 0x000000261f267207 */ /* 0x000fc60000000000 */
[----:B------:R-:W0:Y:S04]  /*1aa80*/  SHFL.IDX PT, R92, R78, R7, 0x1c1f ;  /* 0x001c1f074e5c7589 */ /* 0x000e2800000e0000 */
[----:B------:R-:W-:Y:S01]  /*1aa90*/  SHFL.IDX PT, R49, R49, R2, 0x1c1f ;  /* 0x001c1f0231317589 */ /* 0x000fe200000e0000 */
[----:B--2---:R-:W-:Y:S02]  /*1aaa0*/  SEL R4, R6, R9, P0 ;  /* 0x0000000906047207 */ /* 0x004fe40000000000 */
[----:B------:R-:W-:Y:S01]  /*1aab0*/  SEL R6, R9, R6, P0 ;  /* 0x0000000609067207 */ /* 0x000fe20000000000 */
[----:B------:R-:W-:Y:S01]  /*1aac0*/  SHFL.IDX PT, R51, R51, R2, 0x1c1f ;  /* 0x001c1f0233337589 */ /* 0x000fe200000e0000 */
[----:B---3--:R-:W-:Y:S02]  /*1aad0*/  SEL R32, R34, R29, P0 ;  /* 0x0000001d22207207 */ /* 0x008fe40000000000 */
[----:B------:R-:W-:Y:S01]  /*1aae0*/  SEL R34, R29, R34, P0 ;  /* 0x000000221d227207 */ /* 0x000fe20000000000 */
[----:B------:R-:W-:Y:S01]  /*1aaf0*/  SHFL.IDX PT, R73, R73, R2, 0x1c1f ;  /* 0x001c1f0249497589 */ /* 0x000fe200000e0000 */
[----:B----4-:R-:W-:-:S02]  /*1ab00*/  SEL R40, R35, R42, P0 ;  /* 0x0000002a23287207 */ /* 0x010fc40000000000 */
[----:B------:R-:W-:Y:S01]  /*1ab10*/  SEL R42, R42, R35, P0 ;  /* 0x000000232a2a7207 */ /* 0x000fe20000000000 */
[----:B------:R-:W-:Y:S04]  /*1ab20*/  SHFL.IDX PT, R75, R75, R2, 0x1c1f ;  /* 0x001c1f024b4b7589 */ /* 0x000fe800000e0000 */
[----:B------:R1:W2:Y:S04]  /*1ab30*/  SHFL.IDX PT, R27, R24, R7, 0x1c1f ;  /* 0x001c1f07181b7589 */ /* 0x0002a800000e0000 */
[----:B------:R-:W-:Y:S01]  /*1ab40*/  SHFL.IDX PT, R50, R50, R7, 0x1c1f ;  /* 0x001c1f0732327589 */ /* 0x000fe200000e0000 */
[----:B0-----:R-:W-:-:S02]  /*1ab50*/  SEL R13, R67, R92, P0 ;  /* 0x0000005c430d7207 */ /* 0x001fc40000000000 */
[----:B------:R-:W-:Y:S01]  /*1ab60*/  SEL R15, R92, R67, P0 ;  /* 0x000000435c0f7207 */ /* 0x000fe20000000000 */
[----:B------:R-:W0:Y:S01]  /*1ab70*/  SHFL.IDX PT, R56, R56, R7, 0x1c1f ;  /* 0x001c1f0738387589 */ /* 0x000e2200000e0000 */
[----:B-1----:R-:W-:-:S03]  /*1ab80*/  SEL R24, R26, R25, P0 ;  /* 0x000000191a187207 */ /* 0x002fc60000000000 */
[----:B------:R1:W-:Y:S01]  /*1ab90*/  SHFL.IDX PT, R20, R60, R7, 0x1c1f ;  /* 0x001c1f073c147589 */ /* 0x0003e200000e0000 */
[----:B------:R-:W-:-:S03]  /*1aba0*/  SEL R26, R25, R26, P0 ;  /* 0x0000001a191a7207 */ /* 0x000fc60000000000 */
[----:B------:R-:W-:Y:S04]  /*1abb0*/  SHFL.IDX PT, R98, R98, R7, 0x1c1f ;  /* 0x001c1f0762627589 */ /* 0x000fe800000e0000 */
[----:B------:R-:W3:Y:S01]  /*1abc0*/  SHFL.IDX PT, R100, R100, R7, 0x1c1f ;  /* 0x001c1f0764647589 */ /* 0x000ee200000e0000 */
[----:B-1----:R-:W-:-:S03]  /*1abd0*/  SEL R60, R37, R44, P0 ;  /* 0x0000002c253c7207 */ /* 0x002fc60000000000 */
[----:B------:R-:W-:Y:S01]  /*1abe0*/  SHFL.IDX PT, R53, R53, R2, 0x1c1f ;  /* 0x001c1f0235357589 */ /* 0x000fe200000e0000 */
[----:B--2---:R-:W-:Y:S02]  /*1abf0*/  SEL R28, R30, R27, P0 ;  /* 0x0000001b1e1c7207 */ /* 0x004fe40000000000 */
[----:B------:R-:W-:Y:S01]  /*1ac00*/  SEL R30, R27, R30, P0 ;  /* 0x0000001e1b1e7207 */ /* 0x000fe20000000000 */
[----:B------:R-:W-:Y:S04]  /*1ac10*/  SHFL.IDX PT, R61, R61, R2, 0x1c1f ;  /* 0x001c1f023d3d7589 */ /* 0x000fe800000e0000 */
[----:B------:R-:W-:Y:S01]  /*1ac20*/  SHFL.IDX PT, R63, R63, R2, 0x1c1f ;  /* 0x001c1f023f3f7589 */ /* 0x000fe200000e0000 */
[----:B0-----:R-:W-:Y:S02]  /*1ac30*/  SEL R76, R49, R56, P0 ;  /* 0x00000038314c7207 */ /* 0x001fe40000000000 */
[----:B------:R-:W-:Y:S01]  /*1ac40*/  SEL R78, R56, R49, P0 ;  /* 0x00000031384e7207 */ /* 0x000fe20000000000 */
[----:B------:R-:W-:Y:S04]  /*1ac50*/  SHFL.IDX PT, R77, R77, R2, 0x1c1f ;  /* 0x001c1f024d4d7589 */ /* 0x000fe800000e0000 */
[----:B------:R-:W-:Y:S04]  /*1ac60*/  SHFL.IDX PT, R79, R79, R2, 0x1c1f ;  /* 0x001c1f024f4f7589 */ /* 0x000fe800000e0000 */
[----:B------:R-:W0:Y:S01]  /*1ac70*/  SHFL.IDX PT, R21, R8, R7, 0x1c1f ;  /* 0x001c1f0708157589 */ /* 0x000e2200000e0000 */
[----:B---3--:R-:W-:-:S03]  /*1ac80*/  SEL R67, R100, R75, P0 ;  /* 0x0000004b64437207 */ /* 0x008fc60000000000 */
[----:B------:R1:W-:Y:S04]  /*1ac90*/  SHFL.IDX PT, R68, R62, R7, 0x1c1f ;  /* 0x001c1f073e447589 */ /* 0x0003e800000e0000 */
[----:B------:R2:W3:Y:S04]  /*1aca0*/  SHFL.IDX PT, R70, R64, R7, 0x1c1f ;  /* 0x001c1f0740467589 */ /* 0x0004e800000e0000 */
[----:B------:R4:W3:Y:S01]  /*1acb0*/  SHFL.IDX PT, R86, R72, R7, 0x1c1f ;  /* 0x001c1f0748567589 */ /* 0x0008e200000e0000 */
[----:B-1----:R-:W-:-:S03]  /*1acc0*/  SEL R62, R44, R37, P0 ;  /* 0x000000252c3e7207 */ /* 0x002fc60000000000 */
[----:B------:R1:W3:Y:S01]  /*1acd0*/  SHFL.IDX PT, R88, R74, R7, 0x1c1f ;  /* 0x001c1f074a587589 */ /* 0x0002e200000e0000 */
[----:B------:R-:W-:Y:S02]  /*1ace0*/  SEL R44, R39, R46, P0 ;  /* 0x0000002e272c7207 */ /* 0x000fe40000000000 */
[----:B------:R-:W-:Y:S01]  /*1acf0*/  SEL R46, R46, R39, P0 ;  /* 0x000000272e2e7207 */ /* 0x000fe20000000000 */
[----:B------:R-:W3:Y:S01]  /*1ad00*/  SHFL.IDX PT, R110, R110, R7, 0x1c1f ;  /* 0x001c1f076e6e7589 */ /* 0x000ee200000e0000 */
[----:B--2---:R-:W-:Y:S02]  /*1ad10*/  SEL R64, R41, R48, P0 ;  /* 0x0000003029407207 */ /* 0x004fe40000000000 */
[----:B----4-:R-:W-:Y:S01]  /*1ad20*/  SEL R72, R45, R52, P0 ;  /* 0x000000342d487207 */ /* 0x010fe20000000000 */
[----:B------:R-:W2:Y:S01]  /*1ad30*/  SHFL.IDX PT, R112, R112, R7, 0x1c1f ;  /* 0x001c1f0770707589 */ /* 0x000ea200000e0000 */
[----:B------:R-:W-:Y:S02]  /*1ad40*/  SEL R37, R65, R90, P0 ;  /* 0x0000005a41257207 */ /* 0x000fe40000000000 */
[----:B-1----:R-:W-:Y:S01]  /*1ad50*/  SEL R74, R52, R45, P0 ;  /* 0x0000002d344a7207 */ /* 0x002fe20000000000 */
        /* <DEDUP_REMOVED lines=10> */
[----:B0-----:R-:W-:-:S02]  /*1ae00*/  SEL R8, R10, R21, P0 ;  /* 0x000000150a087207 */ /* 0x001fc40000000000 */
[----:B---3--:R-:W-:Y:S01]  /*1ae10*/  SEL R9, R55, R70, P0 ;  /* 0x0000004637097207 */ /* 0x008fe20000000000 */
[----:B------:R-:W-:Y:S01]  /*1ae20*/  SHFL.IDX PT, R111, R111, R2, 0x1c1f ;  /* 0x001c1f026f6f7589 */ /* 0x000fe200000e0000 */
[----:B------:R-:W-:Y:S02]  /*1ae30*/  SEL R11, R70, R55, P0 ;  /* 0x00000037460b7207 */ /* 0x000fe40000000000 */
[----:B------:R-:W-:Y:S01]  /*1ae40*/  SEL R29, R61, R86, P0 ;  /* 0x000000563d1d7207 */ /* 0x000fe20000000000 */
[----:B------:R0:W1:Y:S01]  /*1ae50*/  SHFL.IDX PT, R84, R66, R7, 0x1c1f ;  /* 0x001c1f0742547589 */ /* 0x00006200000e0000 */
[----:B------:R-:W-:Y:S02]  /*1ae60*/  SEL R31, R86, R61, P0 ;  /* 0x0000003d561f7207 */ /* 0x000fe40000000000 */
[----:B------:R-:W-:Y:S01]  /*1ae70*/  SEL R33, R63, R88, P0 ;  /* 0x000000583f217207 */ /* 0x000fe20000000000 */
[----:B------:R3:W4:Y:S01]  /*1ae80*/  SHFL.IDX PT, R94, R80, R7, 0x1c1f ;  /* 0x001c1f07505e7589 */ /* 0x00072200000e0000 */
[----:B------:R-:W-:-:S02]  /*1ae90*/  SEL R35, R88, R63, P0 ;  /* 0x0000003f58237207 */ /* 0x000fc40000000000 */
[----:B------:R-:W-:Y:S01]  /*1aea0*/  SEL R49, R77, R110, P0 ;  /* 0x0000006e4d317207 */ /* 0x000fe20000000000 */
[----:B------:R3:W4:Y:S01]  /*1aeb0*/  SHFL.IDX PT, R96, R82, R7, 0x1c1f ;  /* 0x001c1f0752607589 */ /* 0x00072200000e0000 */
[----:B--2---:R-:W-:Y:S02]  /*1aec0*/  SEL R73, R79, R112, P0 ;  /* 0x000000704f497207 */ /* 0x004fe40000000000 */
[----:B0-----:R-:W-:Y:S01]  /*1aed0*/  SEL R66, R48, R41, P0 ;  /* 0x0000002930427207 */ /* 0x001fe20000000000 */
[----:B------:R-:W0:Y:S01]  /*1aee0*/  SHFL.IDX PT, R114, R114, R7, 0x1c1f ;  /* 0x001c1f0772727589 */ /* 0x000e2200000e0000 */
[----:B------:R-:W-:Y:S02]  /*1aef0*/  SEL R48, R43, R50, P0 ;  /* 0x000000322b307207 */ /* 0x000fe40000000000 */
[----:B---3--:R-:W-:Y:S01]  /*1af00*/  SEL R80, R51, R20, P0 ;  /* 0x0000001433507207 */ /* 0x008fe20000000000 */
[----:B------:R-:W2:Y:S01]  /*1af10*/  SHFL.IDX PT, R116, R116, R7, 0x1c1f ;  /* 0x001c1f0774747589 */ /* 0x000ea200000e0000 */
[----:B------:R-:W-:-:S02]  /*1af20*/  SEL R50, R50, R43, P0 ;  /* 0x0000002b32327207 */ /* 0x000fc40000000000 */
[----:B------:R-:W-:Y:S01]  /*1af30*/  SEL R82, R20, R51, P0 ;  /* 0x0000003314527207 */ /* 0x000fe20000000000 */
[----:B------:R3:W2:Y:S01]  /*1af40*/  SHFL.IDX PT, R0, R5, R2, 0x1c1f ;  /* 0x001c1f0205007589 */ /* 0x0006a200000e0000 */
[----:B------:R-:W-:Y:S02]  /*1af50*/  SEL R51, R110, R77, P0 ;  /* 0x0000004d6e337207 */ /* 0x000fe40000000000 */
[----:B------:R-:W-:Y:S01]  /*1af60*/  SEL R75, R112, R79, P0 ;  /* 0x0000004f704b7207 */ /* 0x000fe20000000000 */
[----:B------:R0:W2:Y:S01]  /*1af70*/  SHFL.IDX PT, R3, R3, R7, 0x1c1f ;  /* 0x001c1f0703037589 */ /* 0x0000a200000e0000 */
[----:B------:R-:W-:Y:S02]  /*1af80*/  SEL R10, R21, R10, P0 ;  /* 0x0000000a150a7207 */ /* 0x000fe40000000000 */
[----:B-1----:R-:W-:Y:S02]  /*1af90*/  SEL R25, R57, R84, P0 ;  /* 0x0000005439197207 */ /* 0x002fe40000000000 */
[----:B------:R-:W-:-:S02]  /*1afa0*/  SEL R27, R84, R57, P0 ;  /* 0x00000039541b7207 */ /* 0x000fc40000000000 */
[----:B---3--:R-:W-:Y:S02]  /*1afb0*/  SEL R5, R53, R68, P0 ;  /* 0x0000004435057207 */ /* 0x008fe40000000000 */
[----:B----4-:R-:W-:Y:S02]  /*1afc0*/  SEL R41, R69, R94, P0 ;  /* 0x0000005e45297207 */ /* 0x010fe40000000000 */
[----:B0-----:R-:W-:Y:S02]  /*1afd0*/  SEL R7, R68, R53, P0 ;  /* 0x0000003544077207 */ /* 0x001fe40000000000 */
[----:B------:R-:W-:Y:S02]  /*1afe0*/  SEL R43, R94, R69, P0 ;  /* 0x000000455e2b7207 */ /* 0x000fe40000000000 */
[----:B------:R-:W-:Y:S02]  /*1aff0*/  SEL R61, R71, R96, P0 ;  /* 0x00000060473d7207 */ /* 0x000fe40000000000 */
[----:B------:R-:W-:-:S02]  /*1b000*/  SEL R63, R96, R71, P0 ;  /* 0x00000047603f7207 */ /* 0x000fc40000000000 */
[----:B------:R-:W-:Y:S02]  /*1b010*/  SEL R53, R109, R114, P0 ;  /* 0x000000726d357207 */ /* 0x000fe40000000000 */
[----:B------:R-:W-:Y:S02]  /*1b020*/  SEL R55, R114, R109, P0 ;  /* 0x0000006d72377207 */ /* 0x000fe40000000000 */
[----:B--2---:R-:W-:Y:S02]  /*1b030*/  SEL R77, R111, R116, P0 ;  /* 0x000000746f4d7207 */ /* 0x004fe40000000000 */
[----:B------:R-:W-:Y:S02]  /*1b040*/  SEL R79, R116, R111, P0 ;  /* 0x0000006f744f7207 */ /* 0x000fe40000000000 */
[----:B------:R-:W-:-:S07]  /*1b050*/  MOV R2, RZ ;  /* 0x000000ff00027202 */ /* 0x000fce0000000f00 */
.L_x_694:
[----:B------:R-:W-:Y:S05]  /*1b060*/  WARPSYNC.ALL ;  /* 0x0000000000007948 */ /* 0x000fea0003800000 */
[----:B------:R-:W-:Y:S06]  /*1b070*/  BAR.SYNC.DEFER_BLOCKING 0x1, 0x100 ;  /* 0x0044000000007b1d */ /* 0x000fec0000010000 */
[----:B------:R-:W-:-:S02]  /*1b080*/  ULDC.64 UR4, c[0x0][0xbd8] ;  /* 0x0002f60000047ab9 */ /* 0x000fc40000000a00 */
[----:B------:R-:W-:Y:S02]  /*1b090*/  ISETP.NE.U32.AND P1, PT, RZ, UR4, PT ;  /* 0x00000004ff007c0c */ /* 0x000fe4000bf25070 */
[----:B------:R-:W-:Y:S02]  /*1b0a0*/  IADD3 R20, P2, R93, UR4, RZ ;  /* 0x000000045d147c10 */ /* 0x000fe4000ff5e0ff */
[----:B------:R-:W-:Y:S02]  /*1b0b0*/  ISETP.NE.AND.EX P1, PT, RZ, UR5, PT, P1 ;  /* 0x00000005ff007c0c */ /* 0x000fe4000bf25310 */
[----:B------:R-:W-:Y:S01]  /*1b0c0*/  IADD3.X R21, R106, UR5, RZ, P2, !PT ;  /* 0x000000056a157c10 */ /* 0x000fe200097fe4ff */
[----:B------:R-:W-:Y:S01]  /*1b0d0*/  ULDC.64 UR4, c[0x0][0xbe0] ;  /* 0x0002f80000047ab9 */ /* 0x000fe20000000a00 */
[----:B------:R-:W-:Y:S04]  /*1b0e0*/  STSM.16.M88.4 [R108], R4 ;  /* 0x000000046c007844 */ /* 0x000fe80000000200 */
[----:B------:R0:W-:Y:S04]  /*1b0f0*/  STSM.16.M88.4 [R81], R8 ;  /* 0x0000000851007844 */ /* 0x0001e80000000200 */
[----:B------:R1:W-:Y:S04]  /*1b100*/  STSM.16.M88.4 [R83], R24 ;  /* 0x0000001853007844 */ /* 0x0003e80000000200 */
[----:B------:R2:W-:Y:S04]  /*1b110*/  STSM.16.M88.4 [R95], R28 ;  /* 0x0000001c5f007844 */ /* 0x0005e80000000200 */
[----:B------:R2:W-:Y:S04]  /*1b120*/  STSM.16.M88.4 [R97], R32 ;  /* 0x0000002061007844 */ /* 0x0005e80000000200 */
[----:B------:R2:W-:Y:S01]  /*1b130*/  STSM.16.M88.4 [R99], R36 ;  /* 0x0000002463007844 */ /* 0x0005e20000000200 */
[----:B0-----:R-:W-:-:S03]  /*1b140*/  SEL R81, R0, R3, P0 ;  /* 0x0000000300517207 */ /* 0x001fc60000000000 */
[----:B------:R2:W-:Y:S01]  /*1b150*/  STSM.16.M88.4 [R101], R12 ;  /* 0x0000000c65007844 */ /* 0x0005e20000000200 */
[----:B-1----:R-:W-:-:S03]  /*1b160*/  SEL R83, R3, R0, P0 ;  /* 0x0000000003537207 */ /* 0x002fc60000000000 */
[----:B------:R2:W-:Y:S04]  /*1b170*/  STSM.16.M88.4 [R102], R40 ;  /* 0x0000002866007844 */ /* 0x0005e80000000200 */
[----:B------:R2:W-:Y:S04]  /*1b180*/  STSM.16.M88.4 [R103], R60 ;  /* 0x0000003c67007844 */ /* 0x0005e80000000200 */
[----:B------:R2:W-:Y:S04]  /*1b190*/  STSM.16.M88.4 [R104], R44 ;  /* 0x0000002c68007844 */ /* 0x0005e80000000200 */
[----:B------:R2:W-:Y:S01]  /*1b1a0*/  STSM.16.M88.4 [R105], R64 ;  /* 0x0000004069007844 */ /* 0x0005e20000000200 */
[----:B------:R-:W-:-:S03]  /*1b1b0*/  ISETP.NE.U32.AND P0, PT, RZ, UR4, PT ;  /* 0x00000004ff007c0c */ /* 0x000fc6000bf05070 */
[----:B------:R2:W-:Y:S01]  /*1b1c0*/  STSM.16.M88.4 [R107], R48 ;  /* 0x000000306b007844 */ /* 0x0005e20000000200 */
[----:B------:R-:W-:-:S03]  /*1b1d0*/  VIADD R0, R138, 0xffffff80 ;  /* 0xffffff808a007836 */ /* 0x000fc60000000000 */
[----:B------:R2:W-:Y:S04]  /*1b1e0*/  STSM.16.M88.4 [R85], R72 ;  /* 0x0000004855007844 */ /* 0x0005e80000000200 */
[----:B------:R2:W-:Y:S04]  /*1b1f0*/  STSM.16.M88.4 [R87], R52 ;  /* 0x0000003457007844 */ /* 0x0005e80000000200 */
[----:B------:R2:W-:Y:S01]  /*1b200*/  STSM.16.M88.4 [R89], R76 ;  /* 0x0000004c59007844 */ /* 0x0005e20000000200 */
[----:B------:R-:W-:-:S03]  /*1b210*/  ISETP.NE.AND.EX P0, PT, RZ, UR5, PT, P0 ;  /* 0x00000005ff007c0c */ /* 0x000fc6000bf05300 */
[----:B------:R2:W-:Y:S01]  /*1b220*/  STSM.16.M88.4 [R91], R80 ;  /* 0x000000505b007844 */ /* 0x0005e20000000200 */
[----:B------:R-:W-:Y:S01]  /*1b230*/  BAR.SYNC.DEFER_BLOCKING 0x1, 0x100 ;  /* 0x0044000000007b1d */ /* 0x000fe20000010000 */
[----:B------:R-:W-:-:S04]  /*1b240*/  SHF.R.S32.HI R3, RZ, 0x1f, R0 ;  /* 0x0000001fff037819 */ /* 0x000fc80000011400 */
[----:B------:R-:W-:-:S04]  /*1b250*/  LEA.HI R6, R3, R0, RZ, 0x7 ;  /* 0x0000000003067211 */ /* 0x000fc800078f38ff */
[----:B------:R-:W-:Y:S02]  /*1b260*/  LOP3.LUT R3, R6, 0xffffff80, RZ, 0xc0, !PT ;  /* 0xffffff8006037812 */ /* 0x000fe400078ec0ff */
[----:B------:R-:W-:Y:S01]  /*1b270*/  @P0 IADD3 R4, P2, R93, UR4, RZ ;  /* 0x000000045d040c10 */ /* 0x000fe2000ff5e0ff */
[----:B------:R-:W-:Y:S02]  /*1b280*/  ULDC UR4, c[0x0][0xa88] ;  /* 0x0002a20000047ab9 */ /* 0x000fe40000000800 */
[----:B------:R-:W-:Y:S01]  /*1b290*/  IMAD.IADD R10, R0, 0x1, -R3 ;  /* 0x00000001000a7824 */ /* 0x000fe200078e0a03 */
[----:B------:R-:W-:Y:S01]  /*1b2a0*/  @P0 IADD3.X R5, R106, UR5, RZ, P2, !PT ;  /* 0x000000056a050c10 */ /* 0x000fe200097fe4ff */
[----:B------:R-:W-:Y:S01]  /*1b2b0*/  IMAD.U32 R0, RZ, RZ, UR4 ;  /* 0x00000004ff007e24 */ /* 0x000fe2000f8e00ff */
[----:B------:R2:W5:Y:S02]  /*1b2c0*/  @P1 LDG.E R2, desc[UR42][R20.64] ;  /* 0x0000002a14021981 */ /* 0x000564000c1e1900 */
[----:B------:R-:W-:-:S03]  /*1b2d0*/  SHF.R.S32.HI R7, RZ, 0x1f, R10 ;  /* 0x0000001fff077819 */ /* 0x000fc6000001140a */
[----:B------:R2:W5:Y:S01]  /*1b2e0*/  @P0 LDG.E R0, desc[UR42][R4.64] ;  /* 0x0000002a04000981 */ /* 0x000562000c1e1900 */
[----:B------:R-:W-:-:S04]  /*1b2f0*/  LEA.HI R3, R7, R10, RZ, 0x2 ;  /* 0x0000000a07037211 */ /* 0x000fc800078f10ff */
[--C-:B------:R-:W-:Y:S02]  /*1b300*/  SHF.R.S32.HI R8, RZ, 0x2, R3.reuse ;  /* 0x00000002ff087819 */ /* 0x100fe40000011403 */
[----:B------:R-:W-:-:S04]  /*1b310*/  SHF.R.S32.HI R3, RZ, 0x1f, R3 ;  /* 0x0000001fff037819 */ /* 0x000fc80000011403 */
[----:B------:R-:W-:Y:S01]  /*1b320*/  LEA.HI R9, R3, R8, RZ, 0x3 ;  /* 0x0000000803097211 */ /* 0x000fe200078f18ff */
[----:B--2---:R-:W-:Y:S06]  /*1b330*/  @P0 BRA `(.L_x_453) ;  /* 0x0000000000100947 */ /* 0x004fec0003800000 */
[----:B------:R-:W-:Y:S05]  /*1b340*/  @!P1 BRA `(.L_x_453) ;  /* 0x00000000000c9947 */ /* 0x000fea0003800000 */
[----:B------:R-:W2:Y:S04]  /*1b350*/  LDG.E R3, desc[UR42][R20.64] ;  /* 0x0000002a14037981 */ /* 0x000ea8000c1e1900 */
[----:B-----5:R-:W2:Y:S02]  /*1b360*/  LDG.E R0, desc[UR42][R20.64+0x4] ;  /* 0x0000042a14007981 */ /* 0x020ea4000c1e1900 */
[----:B--2---:R-:W-:-:S07]  /*1b370*/  IADD3 R0, -R3, R0, RZ ;  /* 0x0000000003007210 */ /* 0x004fce0007ffe1ff */
.L_x_453:
[----:B------:R-:W2:Y:S01]  /*1b380*/  LDL.LU R79, [R1+0x28] ;  /* 0x00002800014f7983 */ /* 0x000ea20000300800 */
[----:B------:R-:W-:Y:S01]  /*1b390*/  SHF.R.S32.HI R11, RZ, 0x7, R6 ;  /* 0x00000007ff0b7819 */ /* 0x000fe20000011406 */
[----:B------:R-:W-:Y:S02]  /*1b3a0*/  ULDC.64 UR4, c[0x0][0xb70] ;  /* 0x0002dc0000047ab9 */ /* 0x000fe40000000a00 */
[----:B------:R-:W3:Y:S01]  /*1b3b0*/  LDL.LU R80, [R1+0x34] ;  /* 0x0000340001507983 */ /* 0x000ee20000300800 */
[----:B------:R-:W-:Y:S02]  /*1b3c0*/  LOP3.LUT R9, R9, 0xfffffff8, RZ, 0xc0, !PT ;  /* 0xfffffff809097812 */ /* 0x000fe400078ec0ff */
[----:B------:R-:W-:Y:S02]  /*1b3d0*/  LEA.HI R6, R6, R11, RZ, 0x1 ;  /* 0x0000000b06067211 */ /* 0x000fe400078f08ff */
[----:B------:R-:W-:Y:S01]  /*1b3e0*/  LEA.HI R7, R7, R10, RZ, 0x5 ;  /* 0x0000000a07077211 */ /* 0x000fe200078f28ff */
[----:B------:R-:W-:Y:S01]  /*1b3f0*/  IMAD.IADD R13, R8, 0x1, -R9 ;  /* 0x00000001080d7824 */ /* 0x000fe200078e0a09 */
[----:B-----5:R-:W-:-:S02]  /*1b400*/  SHF.R.S32.HI R3, RZ, 0x1f, R2 ;  /* 0x0000001fff037819 */ /* 0x020fc40000011402 */
[----:B------:R-:W-:Y:S02]  /*1b410*/  LOP3.LUT R6, R6, 0x3fffffe, RZ, 0xc0, !PT ;  /* 0x03fffffe06067812 */ /* 0x000fe400078ec0ff */
[----:B------:R-:W-:Y:S01]  /*1b420*/  SHF.R.S32.HI R8, RZ, 0x5, R7 ;  /* 0x00000005ff087819 */ /* 0x000fe20000011407 */
[----:B------:R-:W-:Y:S01]  /*1b430*/  IMAD R7, R22, 0x40, R18 ;  /* 0x0000004016077824 */ /* 0x000fe200078e0212 */
[----:B------:R-:W-:Y:S01]  /*1b440*/  SEL R78, R134, RZ, !P1 ;  /* 0x000000ff864e7207 */ /* 0x000fe20004800000 */
[----:B------:R-:W-:Y:S01]  /*1b450*/  IMAD.IADD R6, R11, 0x1, -R6 ;  /* 0x000000010b067824 */ /* 0x000fe200078e0a06 */
[----:B------:R-:W-:Y:S01]  /*1b460*/  LEA R13, R8, R13, 0x4 ;  /* 0x0000000d080d7211 */ /* 0x000fe200078e20ff */
[----:B------:R-:W-:Y:S01]  /*1b470*/  IMAD.WIDE R58, R7, 0x2, R58 ;  /* 0x00000002073a7825 */ /* 0x000fe200078e023a */
[----:B------:R-:W-:-:S03]  /*1b480*/  SEL R81, R132, RZ, !P1 ;  /* 0x000000ff84517207 */ /* 0x000fc60004800000 */
[----:B------:R-:W-:Y:S01]  /*1b490*/  IMAD R11, R6, 0x40, R13 ;  /* 0x00000040060b7824 */ /* 0x000fe200078e020d */
[C---:B------:R-:W-:Y:S02]  /*1b4a0*/  IADD3 R13, P5, R58.reuse, 0x2000, RZ ;  /* 0x000020003a0d7810 */ /* 0x040fe40007fbe0ff */
[C---:B------:R-:W-:Y:S02]  /*1b4b0*/  IADD3 R25, P4, R58.reuse, 0x3000, RZ ;  /* 0x000030003a197810 */ /* 0x040fe40007f9e0ff */
[----:B------:R-:W-:Y:S02]  /*1b4c0*/  IADD3 R29, P3, R58, 0x4000, RZ ;  /* 0x000040003a1d7810 */ /* 0x000fe40007f7e0ff */
[----:B------:R-:W-:Y:S02]  /*1b4d0*/  LOP3.LUT R12, R13, 0x380, RZ, 0xc0, !PT ;  /* 0x000003800d0c7812 */ /* 0x000fe400078ec0ff */
[----:B------:R-:W-:Y:S02]  /*1b4e0*/  LOP3.LUT R24, R25, 0x380, RZ, 0xc0, !PT ;  /* 0x0000038019187812 */ /* 0x000fe400078ec0ff */
[----:B------:R-:W-:-:S02]  /*1b4f0*/  LOP3.LUT R28, R29, 0x380, RZ, 0xc0, !PT ;  /* 0x000003801d1c7812 */ /* 0x000fc400078ec0ff */
        /* <DEDUP_REMOVED lines=8> */
[----:B------:R-:W-:Y:S01]  /*1b580*/  IMAD.X R29, RZ, RZ, R59, P3 ;  /* 0x000000ffff1d7224 */ /* 0x000fe200018e063b */
[----:B------:R-:W-:-:S02]  /*1b590*/  IADD3 R41, P5, R58, 0x7000, RZ ;  /* 0x000070003a297810 */ /* 0x000fc40007fbe0ff */
[C---:B------:R-:W-:Y:S02]  /*1b5a0*/  IADD3 R45, P4, R58.reuse, 0x8000, RZ ;  /* 0x000080003a2d7810 */ /* 0x040fe40007f9e0ff */
[----:B------:R-:W-:Y:S02]  /*1b5b0*/  IADD3 R49, P3, R58, 0x9000, RZ ;  /* 0x000090003a317810 */ /* 0x000fe40007f7e0ff */
[----:B------:R-:W-:Y:S02]  /*1b5c0*/  LOP3.LUT R40, R41, 0x380, RZ, 0xc0, !PT ;  /* 0x0000038029287812 */ /* 0x000fe400078ec0ff */
[----:B------:R-:W-:Y:S02]  /*1b5d0*/  LOP3.LUT R44, R45, 0x380, RZ, 0xc0, !PT ;  /* 0x000003802d2c7812 */ /* 0x000fe400078ec0ff */
[----:B------:R-:W-:Y:S02]  /*1b5e0*/  LOP3.LUT R48, R49, 0x380, RZ, 0xc0, !PT ;  /* 0x0000038031307812 */ /* 0x000fe400078ec0ff */
[----:B------:R-:W-:-:S02]  /*1b5f0*/  SHF.R.U64 R40, R40, 0x3, RZ ;  /* 0x0000000328287819 */ /* 0x000fc400000012ff */
[----:B------:R-:W-:Y:S02]  /*1b600*/  SHF.R.U64 R44, R44, 0x3, RZ ;  /* 0x000000032c2c7819 */ /* 0x000fe400000012ff */
[----:B------:R-:W-:Y:S02]  /*1b610*/  SHF.R.U64 R48, R48, 0x3, RZ ;  /* 0x0000000330307819 */ /* 0x000fe400000012ff */
[----:B------:R-:W-:Y:S01]  /*1b620*/  LOP3.LUT R40, R40, R41, RZ, 0x3c, !PT ;  /* 0x0000002928287212 */ /* 0x000fe200078e3cff */
[--C-:B------:R-:W-:Y:S01]  /*1b630*/  IMAD.X R41, RZ, RZ, R59.reuse, P5 ;  /* 0x000000ffff297224 */ /* 0x100fe200028e063b */
[----:B------:R-:W-:Y:S01]  /*1b640*/  LOP3.LUT R44, R44, R45, RZ, 0x3c, !PT ;  /* 0x0000002d2c2c7212 */ /* 0x000fe200078e3cff */
[----:B------:R-:W-:Y:S01]  /*1b650*/  IMAD.X R45, RZ, RZ, R59, P4 ;  /* 0x000000ffff2d7224 */ /* 0x000fe200020e063b */
[----:B------:R-:W-:Y:S02]  /*1b660*/  LOP3.LUT R48, R48, R49, RZ, 0x3c, !PT ;  /* 0x0000003130307212 */ /* 0x000fe400078e3cff */
[----:B------:R-:W-:-:S02]  /*1b670*/  IADD3.X R49, RZ, R59, RZ, P3, !PT ;  /* 0x0000003bff317210 */ /* 0x000fc40001ffe4ff */
        /* <DEDUP_REMOVED lines=14> */
[----:B------:R-:W-:Y:S01]  /*1b760*/  IADD3.X R73, RZ, R59, RZ, P5, !PT ;  /* 0x0000003bff497210 */ /* 0x000fe20002ffe4ff */
[----:B------:R-:W-:Y:S01]  /*1b770*/  BSSY B1, `(.L_x_454) ;  /* 0x000007e000017945 */ /* 0x000fe20003800000 */
[----:B--2---:R-:W-:Y:S01]  /*1b780*/  SHF.R.S32.HI R76, RZ, 0x1f, R79 ;  /* 0x0000001fff4c7819 */ /* 0x004fe2000001144f */
[----:B---3--:R-:W-:-:S04]  /*1b790*/  IMAD R11, R80, 0x80, R11 ;  /* 0x00000080500b7824 */ /* 0x008fc800078e020b */
[----:B------:R-:W-:Y:S01]  /*1b7a0*/  IMAD R4, R76, UR4, RZ ;  /* 0x000000044c047c24 */ /* 0x000fe2000f8e02ff */
[----:B------:R-:W-:-:S03]  /*1b7b0*/  SHF.R.S32.HI R7, RZ, 0x1f, R11 ;  /* 0x0000001fff077819 */ /* 0x000fc6000001140b */
[C---:B------:R-:W-:Y:S02]  /*1b7c0*/  IMAD R9, R79.reuse, UR5, R4 ;  /* 0x000000054f097c24 */ /* 0x040fe4000f8e0204 */
[----:B------:R-:W-:Y:S01]  /*1b7d0*/  IMAD.WIDE.U32 R4, R79, UR4, R2 ;  /* 0x000000044f047c25 */ /* 0x000fe2000f8e0002 */
[----:B------:R-:W-:-:S03]  /*1b7e0*/  ULDC.64 UR4, c[0x0][0xb78] ;  /* 0x0002de0000047ab9 */ /* 0x000fc60000000a00 */
[----:B------:R-:W-:Y:S01]  /*1b7f0*/  IMAD.IADD R5, R5, 0x1, R9 ;  /* 0x0000000105057824 */ /* 0x000fe200078e0209 */
[----:B------:R-:W-:Y:S01]  /*1b800*/  IADD3 R9, P2, R58, 0x1000, RZ ;  /* 0x000010003a097810 */ /* 0x000fe20007f5e0ff */
[----:B------:R-:W-:Y:S02]  /*1b810*/  IMAD R6, R78, UR4, RZ ;  /* 0x000000044e067c24 */ /* 0x000fe4000f8e02ff */
[----:B------:R-:W-:Y:S01]  /*1b820*/  IMAD.WIDE.U32 R4, R81, UR4, R4 ;  /* 0x0000000451047c25 */ /* 0x000fe2000f8e0004 */
[----:B------:R-:W-:-:S03]  /*1b830*/  LOP3.LUT R8, R9, 0x380, RZ, 0xc0, !PT ;  /* 0x0000038009087812 */ /* 0x000fc600078ec0ff */
[----:B------:R-:W-:Y:S01]  /*1b840*/  IMAD R6, R81, UR5, R6 ;  /* 0x0000000551067c24 */ /* 0x000fe2000f8e0206 */
[----:B------:R-:W-:Y:S01]  /*1b850*/  IADD3 R4, P0, R11, R4, RZ ;  /* 0x000000040b047210 */ /* 0x000fe20007f1e0ff */
[----:B------:R-:W-:Y:S01]  /*1b860*/  ULDC.64 UR4, c[0x0][0xb40] ;  /* 0x0002d00000047ab9 */ /* 0x000fe20000000a00 */
[----:B------:R-:W-:Y:S02]  /*1b870*/  SHF.R.U64 R8, R8, 0x3, RZ ;  /* 0x0000000308087819 */ /* 0x000fe400000012ff */
[----:B------:R-:W-:Y:S01]  /*1b880*/  IADD3.X R7, R7, R5, R6, P0, !PT ;  /* 0x0000000507077210 */ /* 0x000fe200007fe406 */
[----:B------:R-:W-:Y:S01]  /*1b890*/  VIADD R5, R11, 0x8 ;  /* 0x000000080b057836 */ /* 0x000fe20000000000 */
[----:B------:R-:W-:Y:S02]  /*1b8a0*/  LEA R20, P1, R4, UR4, 0x2 ;  /* 0x0000000404147c11 */ /* 0x000fe4000f8210ff */
[----:B------:R-:W-:Y:S02]  /*1b8b0*/  LOP3.LUT R8, R8, R9, RZ, 0x3c, !PT ;  /* 0x0000000908087212 */ /* 0x000fe400078e3cff */
[----:B------:R-:W-:-:S02]  /*1b8c0*/  IADD3.X R9, RZ, R59, RZ, P2, !PT ;  /* 0x0000003bff097210 */ /* 0x000fc400017fe4ff */
[----:B------:R-:W-:Y:S01]  /*1b8d0*/  LEA.HI.X R21, R4, UR5, R7, 0x2, P1 ;  /* 0x0000000504157c11 */ /* 0x000fe200088f1407 */
[----:B------:R-:W-:Y:S01]  /*1b8e0*/  ULDC.64 UR4, c[0x0][0xaa0] ;  /* 0x0002a80000047ab9 */ /* 0x000fe20000000a00 */
[C---:B------:R-:W-:Y:S02]  /*1b8f0*/  IADD3 R37, P2, R58.reuse, 0x6000, RZ ;  /* 0x000060003a257810 */ /* 0x040fe40007f5e0ff */
[----:B------:R-:W-:Y:S02]  /*1b900*/  IADD3 R33, P1, R58, 0x5000, RZ ;  /* 0x000050003a217810 */ /* 0x000fe40007f3e0ff */
[----:B------:R-:W-:Y:S02]  /*1b910*/  LOP3.LUT R36, R37, 0x380, RZ, 0xc0, !PT ;  /* 0x0000038025247812 */ /* 0x000fe400078ec0ff */
[----:B------:R-:W-:Y:S02]  /*1b920*/  LOP3.LUT R32, R33, 0x380, RZ, 0xc0, !PT ;  /* 0x0000038021207812 */ /* 0x000fe400078ec0ff */
[----:B------:R-:W-:-:S02]  /*1b930*/  SHF.R.U64 R36, R36, 0x3, RZ ;  /* 0x0000000324247819 */ /* 0x000fc400000012ff */
[----:B------:R-:W-:Y:S02]  /*1b940*/  SHF.R.U64 R32, R32, 0x3, RZ ;  /* 0x0000000320207819 */ /* 0x000fe400000012ff */
[----:B------:R-:W-:Y:S01]  /*1b950*/  LOP3.LUT R36, R36, R37, RZ, 0x3c, !PT ;  /* 0x0000002524247212 */ /* 0x000fe200078e3cff */
[----:B------:R-:W-:Y:S01]  /*1b960*/  IMAD.X R37, RZ, RZ, R59, P2 ;  /* 0x000000ffff257224 */ /* 0x000fe200010e063b */
[----:B------:R-:W-:Y:S02]  /*1b970*/  LOP3.LUT R32, R32, R33, RZ, 0x3c, !PT ;  /* 0x0000002120207212 */ /* 0x000fe400078e3cff */
[----:B------:R-:W-:Y:S02]  /*1b980*/  IADD3.X R33, RZ, R59, RZ, P1, !PT ;  /* 0x0000003bff217210 */ /* 0x000fe40000ffe4ff */
[C---:B------:R-:W-:Y:S02]  /*1b990*/  IADD3 R57, P2, R58.reuse, 0xb000, RZ ;  /* 0x0000b0003a397810 */ /* 0x040fe40007f5e0ff */
[----:B------:R-:W-:-:S02]  /*1b9a0*/  IADD3 R53, P1, R58, 0xa000, RZ ;  /* 0x0000a0003a357810 */ /* 0x000fc40007f3e0ff */
[----:B------:R-:W-:Y:S02]  /*1b9b0*/  LOP3.LUT R56, R57, 0x380, RZ, 0xc0, !PT ;  /* 0x0000038039387812 */ /* 0x000fe400078ec0ff */
[----:B------:R-:W-:Y:S02]  /*1b9c0*/  LOP3.LUT R52, R53, 0x380, RZ, 0xc0, !PT ;  /* 0x0000038035347812 */ /* 0x000fe400078ec0ff */
[----:B------:R-:W-:Y:S02]  /*1b9d0*/  SHF.R.U64 R56, R56, 0x3, RZ ;  /* 0x0000000338387819 */ /* 0x000fe400000012ff */
[----:B------:R-:W-:Y:S02]  /*1b9e0*/  SHF.R.U64 R52, R52, 0x3, RZ ;  /* 0x0000000334347819 */ /* 0x000fe400000012ff */
[----:B------:R-:W-:Y:S02]  /*1b9f0*/  LOP3.LUT P0, RZ, R10, 0x3, RZ, 0xc0, !PT ;  /* 0x000000030aff7812 */ /* 0x000fe4000780c0ff */
[----:B------:R-:W-:Y:S01]  /*1ba00*/  LOP3.LUT R56, R56, R57, RZ, 0x3c, !PT ;  /* 0x0000003938387212 */ /* 0x000fe200078e3cff */
[--C-:B------:R-:W-:Y:S01]  /*1ba10*/  IMAD.X R57, RZ, RZ, R59.reuse, P2 ;  /* 0x000000ffff397224 */ /* 0x100fe200010e063b */
[----:B------:R-:W-:Y:S01]  /*1ba20*/  LOP3.LUT R52, R52, R53, RZ, 0x3c, !PT ;  /* 0x0000003534347212 */ /* 0x000fe200078e3cff */
[----:B------:R-:W-:Y:S01]  /*1ba30*/  IMAD.X R53, RZ, RZ, R59, P1 ;  /* 0x000000ffff357224 */ /* 0x000fe200008e063b */
[----:B------:R-:W-:-:S02]  /*1ba40*/  LOP3.LUT R4, R58, 0x380, RZ, 0xc0, !PT ;  /* 0x000003803a047812 */ /* 0x000fc400078ec0ff */
[----:B------:R-:W-:Y:S02]  /*1ba50*/  IADD3 R7, P2, R58, 0xf000, RZ ;  /* 0x0000f0003a077810 */ /* 0x000fe40007f5e0ff */
[-C--:B------:R-:W-:Y:S02]  /*1ba60*/  ISETP.GE.OR P1, PT, R11, R0.reuse, P0 ;  /* 0x000000000b00720c */ /* 0x080fe40000726670 */
[----:B------:R-:W-:Y:S01]  /*1ba70*/  ISETP.GE.OR P0, PT, R5, R0, P0 ;  /* 0x000000000500720c */ /* 0x000fe20000706670 */
[----:B------:R-:W-:Y:S01]  /*1ba80*/  IMAD.X R61, RZ, RZ, R59, P2 ;  /* 0x000000ffff3d7224 */ /* 0x000fe200010e063b */
[----:B------:R-:W-:Y:S02]  /*1ba90*/  SHF.R.U64 R5, R4, 0x3, RZ ;  /* 0x0000000304057819 */ /* 0x000fe400000012ff */
[----:B------:R-:W-:Y:S02]  /*1baa0*/  LOP3.LUT R4, R7, 0x380, RZ, 0xc0, !PT ;  /* 0x0000038007047812 */ /* 0x000fe400078ec0ff */
[----:B------:R-:W-:-:S02]  /*1bab0*/  LOP3.LUT R58, R5, R58, RZ, 0x3c, !PT ;  /* 0x0000003a053a7212 */ /* 0x000fc400078e3cff */
[----:B------:R-:W-:-:S03]  /*1bac0*/  SHF.R.U64 R4, R4, 0x3, RZ ;  /* 0x0000000304047819 */ /* 0x000fc600000012ff */
[----:B------:R-:W-:Y:S01]  /*1bad0*/  @!P1 STG.E desc[UR42][R20.64], R154 ;  /* 0x0000009a14009986 */ /* 0x000fe2000c10192a */
[----:B------:R-:W-:-:S03]  /*1bae0*/  LOP3.LUT R60, R4, R7, RZ, 0x3c, !PT ;  /* 0x00000007043c7212 */ /* 0x000fc600078e3cff */
[----:B------:R0:W-:Y:S04]  /*1baf0*/  @!P0 STG.E desc[UR42][R20.64+0x20], R155 ;  /* 0x0000209b14008986 */ /* 0x0001e8000c10192a */
[----:B------:R1:W5:Y:S01]  /*1bb00*/  LD.E.128 R4, desc[UR42][R58.64] ;  /* 0x0000002a3a047980 */ /* 0x000362000c101d00 */
[----:B------:R-:W-:-:S03]  /*1bb10*/  IMAD R3, R3, UR4, RZ ;  /* 0x0000000403037c24 */ /* 0x000fc6000f8e02ff */
[----:B------:R-:W5:Y:S04]  /*1bb20*/  LD.E.128 R8, desc[UR42][R8.64] ;  /* 0x0000002a08087980 */ /* 0x000f68000c101d00 */
[----:B------:R-:W5:Y:S01]  /*1bb30*/  LD.E.128 R12, desc[UR42][R12.64] ;  /* 0x0000002a0c0c7980 */ /* 0x000f62000c101d00 */
[----:B0-----:R-:W-:-:S03]  /*1bb40*/  SHF.R.S32.HI R21, RZ, 0x1f, R18 ;  /* 0x0000001fff157819 */ /* 0x001fc60000011412 */
[----:B------:R-:W5:Y:S01]  /*1bb50*/  LD.E.128 R24, desc[UR42][R24.64] ;  /* 0x0000002a18187980 */ /* 0x000f62000c101d00 */
[----:B------:R-:W-:-:S03]  /*1bb60*/  MOV R20, R18 ;  /* 0x0000001200147202 */ /* 0x000fc60000000f00 */
[----:B------:R-:W5:Y:S04]  /*1bb70*/  LD.E.128 R28, desc[UR42][R28.64] ;  /* 0x0000002a1c1c7980 */ /* 0x000f68000c101d00 */
        /* <DEDUP_REMOVED lines=10> */
[----:B------:R-:W5:Y:S01]  /*1bc20*/  LD.E.128 R60, desc[UR42][R60.64] ;  /* 0x0000002a3c3c7980 */ /* 0x000f62000c101d00 */
[C---:B------:R-:W-:Y:S01]  /*1bc30*/  IMAD.WIDE.U32 R20, R2.reuse, UR4, R20 ;  /* 0x0000000402147c25 */ /* 0x040fe2000f8e0014 */
[----:B------:R-:W-:Y:S01]  /*1bc40*/  @!PT LDS RZ, [RZ] ;  /* 0x00000000fffff984 */ /* 0x000fe20000000800 */
[----:B------:R-:W-:Y:S01]  /*1bc50*/  @!PT LDS RZ, [RZ] ;  /* 0x00000000fffff984 */ /* 0x000fe20000000800 */
[----:B------:R-:W-:Y:S01]  /*1bc60*/  @!PT LDS RZ, [RZ] ;  /* 0x00000000fffff984 */ /* 0x000fe20000000800 */
[----:B------:R-:W-:Y:S01]  /*1bc70*/  @!PT LDS RZ, [RZ] ;  /* 0x00000000fffff984 */ /* 0x000fe20000000800 */
[----:B------:R0:W-:Y:S06]  /*1bc80*/  MEMBAR.ALL.CTA ;  /* 0x0000000000007992 */ /* 0x0001ec0000008000 */
[----:B0-----:R-:W0:Y:S01]  /*1bc90*/  FENCE.VIEW.ASYNC.S ;  /* 0x00000000000073c6 */ /* 0x001e220000000000 */
[----:B------:R-:W-:Y:S01]  /*1bca0*/  IMAD R3, R2, UR5, R3 ;  /* 0x0000000502037c24 */ /* 0x000fe2000f8e0203 */
[----:B------:R-:W-:Y:S01]  /*1bcb0*/  ULDC.64 UR4, c[0x0][0xae0] ;  /* 0x0002b80000047ab9 */ /* 0x000fe20000000a00 */
[----:B------:R-:W-:-:S02]  /*1bcc0*/  IMAD R0, R80, -0x80, R0 ;  /* 0xffffff8050007824 */ /* 0x000fc400078e0200 */
[----:B------:R-:W-:Y:S02]  /*1bcd0*/  IMAD R2, R76, UR4, RZ ;  /* 0x000000044c027c24 */ /* 0x000fe4000f8e02ff */
[----:B------:R-:W-:Y:S01]  /*1bce0*/  IMAD.IADD R21, R21, 0x1, R3 ;  /* 0x0000000115157824 */ /* 0x000fe200078e0203 */
[-C--:B------:R-:W-:Y:S01]  /*1bcf0*/  ISETP.GE.AND P3, PT, R22, R0.reuse, PT ;  /* 0x000000001600720c */ /* 0x080fe20003f66270 */
[C---:B------:R-:W-:Y:S01]  /*1bd00*/  IMAD R77, R79.reuse, UR5, R2 ;  /* 0x000000054f4d7c24 */ /* 0x040fe2000f8e0202 */
[-C--:B------:R-:W-:Y:S01]  /*1bd10*/  ISETP.GE.AND P2, PT, R234, R0.reuse, PT ;  /* 0x00000000ea00720c */ /* 0x080fe20003f46270 */
[----:B------:R-:W-:Y:S01]  /*1bd20*/  IMAD.WIDE.U32 R2, R79, UR4, R20 ;  /* 0x000000044f027c25 */ /* 0x000fe2000f8e0014 */
[-C--:B------:R-:W-:Y:S01]  /*1bd30*/  ISETP.GE.AND P0, PT, R233, R0.reuse, PT ;  /* 0x00000000e900720c */ /* 0x080fe20003f06270 */
[----:B------:R-:W-:Y:S01]  /*1bd40*/  ULDC.64 UR4, c[0x0][0xae8] ;  /* 0x0002ba0000047ab9 */ /* 0x000fe20000000a00 */
[----:B------:R-:W-:Y:S01]  /*1bd50*/  ISETP.GE.AND P1, PT, R235, R0, PT ;  /* 0x00000000eb00720c */ /* 0x000fe20003f26270 */
[----:B------:R-:W-:-:S02]  /*1bd60*/  VIADD R0, R19, 0x38820 ;  /* 0x0003882013007836 */ /* 0x000fc40000000000 */
[----:B------:R-:W-:Y:S02]  /*1bd70*/  IMAD R20, R78, UR4, RZ ;  /* 0x000000044e147c24 */ /* 0x000fe4000f8e02ff */
[----:B------:R-:W-:Y:S01]  /*1bd80*/  IMAD.IADD R3, R3, 0x1, R77 ;  /* 0x0000000103037824 */ /* 0x000fe200078e024d */
[----:B------:R-:W-:Y:S01]  /*1bd90*/  PRMT R0, RZ, 0x654, R0 ;  /* 0x00000654ff007816 */ /* 0x000fe20000000000 */
[C---:B------:R-:W-:Y:S02]  /*1bda0*/  IMAD R79, R81.reuse, UR5, R20 ;  /* 0x00000005514f7c24 */ /* 0x040fe4000f8e0214 */
[----:B------:R-:W-:Y:S01]  /*1bdb0*/  IMAD.WIDE.U32 R76, R81, UR4, R2 ;  /* 0x00000004514c7c25 */ /* 0x000fe2000f8e0002 */
[----:B0-----:R1:W-:Y:S03]  /*1bdc0*/  SYNCS.ARRIVE.TRANS64.RED.A1T0 RZ, [R0+URZ], RZ ;  /* 0x000000ff00ff79a7 */ /* 0x0013e6000810043f */
[----:B------:R-:W-:Y:S01]  /*1bdd0*/  IMAD.WIDE R20, R80, 0x80, R22 ;  /* 0x0000008050147825 */ /* 0x000fe200078e0216 */
[----:B------:R-:W-:Y:S01]  /*1bde0*/  IADD3 R81, R77, R79, RZ ;  /* 0x0000004f4d517210 */ /* 0x000fe20007ffe0ff */
[----:B------:R-:W-:Y:S06]  /*1bdf0*/  @P3 BRA `(.L_x_455) ;  /* 0x0000000000543947 */ /* 0x000fec0003800000 */
[----:B------:R-:W-:Y:S01]  /*1be00*/  ULDC.64 UR6, c[0x0][0xad8] ;  /* 0x0002b60000067ab9 */ /* 0x000fe20000000a00 */
[----:B------:R-:W-:Y:S01]  /*1be10*/  IMAD.MOV.U32 R2, RZ, RZ, R76 ;  /* 0x000000ffff027224 */ /* 0x000fe200078e004c */
[----:B------:R-:W-:Y:S01]  /*1be20*/  ULDC UR4, c[0x0][0xa8c] ;  /* 0x0002a30000047ab9 */ /* 0x000fe20000000800 */
[----:B------:R-:W-:Y:S01]  /*1be30*/  IMAD R79, R21, UR6, RZ ;  /* 0x00000006154f7c24 */ /* 0x000fe2000f8e02ff */
[C---:B------:R-:W-:Y:S01]  /*1be40*/  ISETP.GE.AND P5, PT, R18.reuse, UR4, PT ;  /* 0x0000000412007c0c */ /* 0x040fe2000bfa6270 */
[----:B------:R-:W-:Y:S01]  /*1be50*/  IMAD.MOV.U32 R3, RZ, RZ, R81 ;  /* 0x000000ffff037224 */ /* 0x000fe200078e0051 */
[----:B-1----:R-:W-:Y:S01]  /*1be60*/  IADD3 R0, R18, 0x80, RZ ;  /* 0x0000008012007810 */ /* 0x002fe20007ffe0ff */
[----:B------:R-:W-:Y:S01]  /*1be70*/  IMAD R79, R20, UR7, R79 ;  /* 0x00000007144f7c24 */ /* 0x000fe2000f8e024f */
[----:B------:R-:W-:Y:S01]  /*1be80*/  ISETP.GE.AND P4, PT, R236, UR4, PT ;  /* 0x00000004ec007c0c */ /* 0x000fe2000bf86270 */
[----:B------:R-:W-:Y:S01]  /*1be90*/  IMAD.WIDE.U32 R2, R20, UR6, R2 ;  /* 0x0000000614027c25 */ /* 0x000fe2000f8e0002 */
[----:B------:R-:W-:-:S03]  /*1bea0*/  ULDC.64 UR6, c[0x0][0xa80] ;  /* 0x0002a00000067ab9 */ /* 0x000fc60000000a00 */
[----:B------:R-:W-:Y:S01]  /*1beb0*/  IMAD.IADD R3, R3, 0x1, R79 ;  /* 0x0000000103037824 */ /* 0x000fe200078e024f */
[----:B------:R-:W-:-:S04]  /*1bec0*/  LEA R78, P3, R2, UR6, 0x1 ;  /* 0x00000006024e7c11 */ /* 0x000fc8000f8608ff */
[----:B------:R-:W-:Y:S02]  /*1bed0*/  LEA.HI.X R79, R2, UR7, R3, 0x1, P3 ;  /* 0x00000007024f7c11 */ /* 0x000fe400098f0c03 */
[----:B------:R-:W-:Y:S01]  /*1bee0*/  ISETP.GE.AND P3, PT, R0, UR4, PT ;  /* 0x0000000400007c0c */ /* 0x000fe2000bf66270 */
[----:B------:R-:W-:Y:S02]  /*1bef0*/  VIADD R0, R18, 0xc0 ;  /* 0x000000c012007836 */ /* 0x000fe40000000000 */
[----:B-----5:R0:W-:Y:S03]  /*1bf00*/  @!P5 STG.E.128 desc[UR42][R78.64], R4 ;  /* 0x000000044e00d986 */ /* 0x0201e6000c101d2a */
[----:B------:R-:W-:Y:S01]  /*1bf10*/  ISETP.GE.AND P5, PT, R0, UR4, PT ;  /* 0x0000000400007c0c */ /* 0x000fe2000bfa6270 */
[----:B------:R0:W-:Y:S06]  /*1bf20*/  @!P4 STG.E.128 desc[UR42][R78.64+0x80], R28 ;  /* 0x0000801c4e00c986 */ /* 0x0001ec000c101d2a */
[----:B------:R0:W-:Y:S06]  /*1bf30*/  @!P3 STG.E.128 desc[UR42][R78.64+0x100], R44 ;  /* 0x0001002c4e00b986 */ /* 0x0001ec000c101d2a */
[----:B------:R0:W-:Y:S02]  /*1bf40*/  @!P5 STG.E.128 desc[UR42][R78.64+0x180], R72 ;  /* 0x000180484e00d986 */ /* 0x0001e4000c101d2a */
.L_x_455:
[----:B------:R-:W-:Y:S05]  /*1bf50*/  BSYNC B1 ;  /* 0x0000000000017941 */ /* 0x000fea0003800000 */
.L_x_454:
[----:B------:R-:W-:Y:S04]  /*1bf60*/  BSSY B1, `(.L_x_456) ;  /* 0x0000019000017945 */ /* 0x000fe80003800000 */
[----:B------:R-:W-:Y:S05]  /*1bf70*/  @P2 BRA `(.L_x_457) ;  /* 0x00000000005c2947 */ /* 0x000fea0003800000 */
[----:B0----5:R-:W-:Y:S01]  /*1bf80*/  IADD3 R5, P2, R20, 0x20, RZ ;  /* 0x0000002014057810 */ /* 0x021fe20007f5e0ff */
[----:B------:R-:W-:Y:S01]  /*1bf90*/  ULDC.64 UR4, c[0x0][0xad8] ;  /* 0x0002b60000047ab9 */ /* 0x000fe20000000a00 */
[----:B------:R-:W-:Y:S01]  /*1bfa0*/  MOV R2, R76 ;  /* 0x0000004c00027202 */ /* 0x000fe20000000f00 */
[----:B------:R-:W-:Y:S01]  /*1bfb0*/  IMAD.MOV.U32 R3, RZ, RZ, R81 ;  /* 0x000000ffff037224 */ /* 0x000fe200078e0051 */
[----:B------:R-:W-:Y:S01]  /*1bfc0*/  ULDC.64 UR6, c[0x0][0xa80] ;  /* 0x0002a00000067ab9 */ /* 0x000fe20000000a00 */
[----:B-1----:R-:W-:Y:S02]  /*1bfd0*/  IMAD.X R0, RZ, RZ, R21, P2 ;  /* 0x000000ffff007224 */ /* 0x002fe400010e0615 */
[----:B------:R-:W-:Y:S02]  /*1bfe0*/  VIADD R4, R18, 0x80 ;  /* 0x0000008012047836 */ /* 0x000fe40000000000 */
[----:B------:R-:W-:Y:S02]  /*1bff0*/  IMAD R0, R0, UR4, RZ ;  /* 0x0000000400007c24 */ /* 0x000fe4000f8e02ff */
[----:B------:R-:W-:Y:S01]  /*1c000*/  IMAD.WIDE.U32 R2, R5, UR4, R2 ;  /* 0x0000000405027c25 */ /* 0x000fe2000f8e0002 */
[----:B------:R-:W-:-:S02]  /*1c010*/  ULDC UR4, c[0x0][0xa8c] ;  /* 0x0002a30000047ab9 */ /* 0x000fc40000000800 */
[----:B------:R-:W-:Y:S01]  /*1c020*/  ISETP.GE.AND P2, PT, R4, UR4, PT ;  /* 0x0000000404007c0c */ /* 0x000fe2000bf46270 */
[----:B------:R-:W-:Y:S01]  /*1c030*/  IMAD R5, R5, UR5, R0 ;  /* 0x0000000505057c24 */ /* 0x000fe2000f8e0200 */
[----:B------:R-:W-:Y:S01]  /*1c040*/  LEA R4, P5, R2, UR6, 0x1 ;  /* 0x0000000602047c11 */ /* 0x000fe2000f8a08ff */
[C---:B------:R-:W-:Y:S01]  /*1c050*/  VIADD R0, R18.reuse, 0xc0 ;  /* 0x000000c012007836 */ /* 0x040fe20000000000 */
[----:B------:R-:W-:Y:S01]  /*1c060*/  ISETP.GE.AND P4, PT, R18, UR4, PT ;  /* 0x0000000412007c0c */ /* 0x000fe2000bf86270 */
[----:B------:R-:W-:Y:S01]  /*1c070*/  IMAD.IADD R3, R3, 0x1, R5 ;  /* 0x0000000103037824 */ /* 0x000fe200078e0205 */
[----:B------:R-:W-:-:S04]  /*1c080*/  ISETP.GE.AND P3, PT, R236, UR4, PT ;  /* 0x00000004ec007c0c */ /* 0x000fc8000bf66270 */
[----:B------:R-:W-:Y:S02]  /*1c090*/  LEA.HI.X R5, R2, UR7, R3, 0x1, P5 ;  /* 0x0000000702057c11 */ /* 0x000fe4000a8f0c03 */
[----:B------:R-:W-:-:S03]  /*1c0a0*/  ISETP.GE.AND P5, PT, R0, UR4, PT ;  /* 0x0000000400007c0c */ /* 0x000fc6000bfa6270 */
[----:B------:R2:W-:Y:S04]  /*1c0b0*/  @!P2 STG.E.128 desc[UR42][R4.64+0x100], R48 ;  /* 0x000100300400a986 */ /* 0x0005e8000c101d2a */
[----:B------:R2:W-:Y:S04]  /*1c0c0*/  @!P4 STG.E.128 desc[UR42][R4.64], R8 ;  /* 0x000000080400c986 */ /* 0x0005e8000c101d2a */
[----:B------:R2:W-:Y:S04]  /*1c0d0*/  @!P3 STG.E.128 desc[UR42][R4.64+0x80], R32 ;  /* 0x000080200400b986 */ /* 0x0005e8000c101d2a */
[----:B------:R2:W-:Y:S02]  /*1c0e0*/  @!P5 STG.E.128 desc[UR42][R4.64+0x180], R68 ;  /* 0x000180440400d986 */ /* 0x0005e4000c101d2a */
.L_x_457:
[----:B------:R-:W-:Y:S05]  /*1c0f0*/  BSYNC B1 ;  /* 0x0000000000017941 */ /* 0x000fea0003800000 */
.L_x_456:
[----:B------:R-:W-:Y:S04]  /*1c100*/  BSSY B1, `(.L_x_458) ;  /* 0x0000019000017945 */ /* 0x000fe80003800000 */
[----:B------:R-:W-:Y:S05]  /*1c110*/  @P0 BRA `(.L_x_459) ;  /* 0x00000000005c0947 */ /* 0x000fea0003800000 */
[----:B0-2--5:R-:W-:Y:S01]  /*1c120*/  IADD3 R5, P0, R20, 0x40, RZ ;  /* 0x0000004014057810 */ /* 0x025fe20007f1e0ff */
[C---:B------:R-:W-:Y:S01]  /*1c130*/  VIADD R3, R18.reuse, 0xc0 ;  /* 0x000000c012037836 */ /* 0x040fe20000000000 */
[----:B------:R-:W-:Y:S01]  /*1c140*/  IADD3 R2, R18, 0x80, RZ ;  /* 0x0000008012027810 */ /* 0x000fe20007ffe0ff */
[----:B------:R-:W-:Y:S01]  /*1c150*/  ULDC UR4, c[0x0][0xa8c] ;  /* 0x0002a30000047ab9 */ /* 0x000fe20000000800 */
[----:B------:R-:W-:Y:S01]  /*1c160*/  ULDC.64 UR6, c[0x0][0xad8] ;  /* 0x0002b60000067ab9 */ /* 0x000fe20000000a00 */
[----:B-1----:R-:W-:Y:S01]  /*1c170*/  IMAD.X R0, RZ, RZ, R21, P0 ;  /* 0x000000ffff007224 */ /* 0x002fe200000e0615 */
[----:B------:R-:W-:Y:S02]  /*1c180*/  ISETP.GE.AND P5, PT, R3, UR4, PT ;  /* 0x0000000403007c0c */ /* 0x000fe4000bfa6270 */
[----:B------:R-:W-:Y:S01]  /*1c190*/  ISETP.GE.AND P4, PT, R2, UR4, PT ;  /* 0x0000000402007c0c */ /* 0x000fe2000bf86270 */
[----:B------:R-:W-:Y:S01]  /*1c1a0*/  IMAD.MOV.U32 R2, RZ, RZ, R76 ;  /* 0x000000ffff027224 */ /* 0x000fe200078e004c */
[----:B------:R-:W-:Y:S01]  /*1c1b0*/  MOV R3, R81 ;  /* 0x0000005100037202 */ /* 0x000fe20000000f00 */
[----:B------:R-:W-:Y:S01]  /*1c1c0*/  IMAD R0, R0, UR6, RZ ;  /* 0x0000000600007c24 */ /* 0x000fe2000f8e02ff */
[----:B------:R-:W-:-:S02]  /*1c1d0*/  ISETP.GE.AND P2, PT, R18, UR4, PT ;  /* 0x0000000412007c0c */ /* 0x000fc4000bf46270 */
[----:B------:R-:W-:Y:S01]  /*1c1e0*/  ISETP.GE.AND P3, PT, R236, UR4, PT ;  /* 0x00000004ec007c0c */ /* 0x000fe2000bf66270 */
[----:B------:R-:W-:-:S04]  /*1c1f0*/  IMAD.WIDE.U32 R2, R5, UR6, R2 ;  /* 0x0000000605027c25 */ /* 0x000fc8000f8e0002 */
        /* <DEDUP_REMOVED lines=9> */
.L_x_459:
[----:B------:R-:W-:Y:S05]  /*1c290*/  BSYNC B1 ;  /* 0x0000000000017941 */ /* 0x000fea0003800000 */
.L_x_458:
[----:B------:R-:W-:Y:S05]  /*1c2a0*/  @P1 BRA `(.L_x_460) ;  /* 0x0000000c00401947 */ /* 0x000fea0003800000 */
[----:B0-23-5:R-:W-:Y:S01]  /*1c2b0*/  IADD3 R5, P0, R20, 0x60, RZ ;  /* 0x0000006014057810 */ /* 0x02dfe20007f1e0ff */
[----:B------:R-:W-:Y:S01]  /*1c2c0*/  ULDC.64 UR6, c[0x0][0xad8] ;  /* 0x0002b60000067ab9 */ /* 0x000fe20000000a00 */
[----:B------:R-:W-:Y:S01]  /*1c2d0*/  MOV R2, R76 ;  /* 0x0000004c00027202 */ /* 0x000fe20000000f00 */
[----:B------:R-:W-:Y:S01]  /*1c2e0*/  IMAD.MOV.U32 R3, RZ, RZ, R81 ;  /* 0x000000ffff037224 */ /* 0x000fe200078e0051 */
[----:B------:R-:W-:Y:S01]  /*1c2f0*/  ULDC UR4, c[0x0][0xa8c] ;  /* 0x0002a30000047ab9 */ /* 0x000fe20000000800 */
[----:B------:R-:W-:Y:S01]  /*1c300*/  IMAD.X R20, RZ, RZ, R21, P0 ;  /* 0x000000ffff147224 */ /* 0x000fe200000e0615 */
[C---:B------:R-:W-:Y:S01]  /*1c310*/  ISETP.GE.AND P1, PT, R18.reuse, UR4, PT ;  /* 0x0000000412007c0c */ /* 0x040fe2000bf26270 */
[----:B-1----:R-:W-:Y:S01]  /*1c320*/  VIADD R0, R18, 0x80 ;  /* 0x0000008012007836 */ /* 0x002fe20000000000 */
[----:B------:R-:W-:Y:S01]  /*1c330*/  ISETP.GE.AND P2, PT, R236, UR4, PT ;  /* 0x00000004ec007c0c */ /* 0x000fe2000bf46270 */
[----:B------:R-:W-:Y:S02]  /*1c340*/  IMAD R20, R20, UR6, RZ ;  /* 0x0000000614147c24 */ /* 0x000fe4000f8e02ff */
[----:B------:R-:W-:Y:S01]  /*1c350*/  IMAD.WIDE.U32 R2, R5, UR6, R2 ;  /* 0x0000000605027c25 */ /* 0x000fe2000f8e0002 */
[----:B------:R-:W-:-:S03]  /*1c360*/  ISETP.GE.AND P3, PT, R0, UR4, PT ;  /* 0x0000000400007c0c */ /* 0x000fc6000bf66270 */
        /* <DEDUP_REMOVED lines=13> */
.L_x_451:
[----:B------:R-:W3:Y:S01]  /*1c440*/  LDL R11, [R1+0x14] ;  /* 0x00001400010b7983 */ /* 0x000ee20000100800 */
[----:B------:R-:W-:-:S03]  /*1c450*/  ULDC.64 UR4, c[0x0][0xbd8] ;  /* 0x0002f60000047ab9 */ /* 0x000fc60000000a00 */
[----:B------:R-:W4:Y:S01]  /*1c460*/  LDL R9, [R1+0x2c] ;  /* 0x00002c0001097983 */ /* 0x000f220000100800 */
[----:B------:R-:W-:Y:S01]  /*1c470*/  ISETP.NE.U32.AND P0, PT, RZ, UR4, PT ;  /* 0x00000004ff007c0c */ /* 0x000fe2000bf05070 */
[----:B------:R-:W-:-:S03]  /*1c480*/  IMAD.MOV.U32 R7, RZ, RZ, RZ ;  /* 0x000000ffff077224 */ /* 0x000fc600078e00ff */
[----:B------:R-:W-:Y:S02]  /*1c490*/  ISETP.NE.AND.EX P0, PT, RZ, UR5, PT, P0 ;  /* 0x00000005ff007c0c */ /* 0x000fe4000bf05300 */
[C---:B---3--:R-:W-:Y:S02]  /*1c4a0*/  SHF.L.U32 R4, R11.reuse, 0x2, RZ ;  /* 0x000000020b047819 */ /* 0x048fe400000006ff */
[----:B----4-:R-:W-:Y:S02]  /*1c4b0*/  SHF.L.U64.HI R0, R11, 0x2, R9 ;  /* 0x000000020b007819 */ /* 0x010fe40000010209 */
[----:B------:R-:W-:-:S04]  /*1c4c0*/  IADD3 R2, P1, R4, UR4, RZ ;  /* 0x0000000404027c10 */ /* 0x000fc8000ff3e0ff */
[----:B------:R-:W-:Y:S01]  /*1c4d0*/  IADD3.X R3, R0, UR5, RZ, P1, !PT ;  /* 0x0000000500037c10 */ /* 0x000fe20008ffe4ff */
[----:B------:R-:W-:Y:S02]  /*1c4e0*/  ULDC.64 UR4, c[0x0][0xbe0] ;  /* 0x0002f80000047ab9 */ /* 0x000fe40000000a00 */
[----:B------:R-:W-:Y:S02]  /*1c4f0*/  ISETP.NE.U32.AND P1, PT, RZ, UR4, PT ;  /* 0x00000004ff007c0c */ /* 0x000fe4000bf25070 */
[----:B------:R3:W5:Y:S02]  /*1c500*/  @P0 LDG.E R7, desc[UR42][R2.64] ;  /* 0x0000002a02070981 */ /* 0x000764000c1e1900 */
[----:B------:R-:W-:Y:S01]  /*1c510*/  ISETP.NE.AND.EX P1, PT, RZ, UR5, PT, P1 ;  /* 0x00000005ff007c0c */ /* 0x000fe2000bf25310 */
[----:B------:R-:W4:-:S12]  /*1c520*/  S2R R14, SR_TID.X ;  /* 0x00000000000e7919 */ /* 0x000f180000002100 */
[----:B------:R-:W-:Y:S01]  /*1c530*/  @P1 IADD3 R4, P2, R4, UR4, RZ ;  /* 0x0000000404041c10 */ /* 0x000fe2000ff5e0ff */
[----:B------:R-:W-:-:S03]  /*1c540*/  ULDC UR4, c[0x0][0xa88] ;  /* 0x0002a20000047ab9 */ /* 0x000fc60000000800 */
[----:B------:R-:W-:Y:S01]  /*1c550*/  @P1 IADD3.X R5, R0, UR5, RZ, P2, !PT ;  /* 0x0000000500051c10 */ /* 0x000fe200097fe4ff */
[----:B------:R-:W-:-:S06]  /*1c560*/  IMAD.U32 R0, RZ, RZ, UR4 ;  /* 0x00000004ff007e24 */ /* 0x000fcc000f8e00ff */
[----:B------:R3:W5:Y:S01]  /*1c570*/  @P1 LDG.E R0, desc[UR42][R4.64] ;  /* 0x0000002a04001981 */ /* 0x000762000c1e1900 */
[----:B----4-:R-:W-:-:S05]  /*1c580*/  VIADD R6, R14, 0xffffff80 ;  /* 0xffffff800e067836 */ /* 0x010fca0000000000 */
[----:B------:R-:W-:Y:S01]  /*1c590*/  ISETP.GE.AND P2, PT, R6, 0x80, PT ;  /* 0x000000800600780c */ /* 0x000fe20003f46270 */
[----:B---3--:R-:W-:-:S12]  /*1c5a0*/  @P1 BRA `(.L_x_461) ;  /* 0x0000000000101947 */ /* 0x008fd80003800000 */
[----:B------:R-:W-:Y:S05]  /*1c5b0*/  @!P0 BRA `(.L_x_461) ;  /* 0x00000000000c8947 */ /* 0x000fea0003800000 */
[----:B------:R-:W3:Y:S04]  /*1c5c0*/  LDG.E R5, desc[UR42][R2.64] ;  /* 0x0000002a02057981 */ /* 0x000ee8000c1e1900 */
[----:B-----5:R-:W3:Y:S02]  /*1c5d0*/  LDG.E R0, desc[UR42][R2.64+0x4] ;  /* 0x0000042a02007981 */ /* 0x020ee4000c1e1900 */
[----:B---3--:R-:W-:-:S07]  /*1c5e0*/  IADD3 R0, -R5, R0, RZ ;  /* 0x0000000005007210 */ /* 0x008fce0007ffe1ff */
.L_x_461:
[----:B------:R-:W3:Y:S04]  /*1c5f0*/  LDL R12, [R1+0x28] ;  /* 0x00002800010c7983 */ /* 0x000ee80000100800 */
[----:B------:R4:W5:Y:S01]  /*1c600*/  LDL R10, [R1+0x34] ;  /* 0x00003400010a7983 */ /* 0x0009620000100800 */
[----:B------:R-:W-:Y:S01]  /*1c610*/  BSSY B1, `(.L_x_462) ;  /* 0x000001c000017945 */ /* 0x000fe20003800000 */
[----:B------:R-:W-:Y:S02]  /*1c620*/  SHF.R.S32.HI R13, RZ, 0x1f, R18 ;  /* 0x0000001fff0d7819 */ /* 0x000fe40000011412 */
[----:B------:R-:W-:Y:S02]  /*1c630*/  SEL R11, R11, RZ, !P0 ;  /* 0x000000ff0b0b7207 */ /* 0x000fe40004000000 */
[----:B------:R-:W-:-:S02]  /*1c640*/  SEL R9, R9, RZ, !P0 ;  /* 0x000000ff09097207 */ /* 0x000fc40004000000 */
[----:B-----5:R-:W-:Y:S02]  /*1c650*/  SHF.R.S32.HI R6, RZ, 0x1f, R7 ;  /* 0x0000001fff067819 */ /* 0x020fe40000011407 */
[----:B---3--:R-:W-:Y:S01]  /*1c660*/  SHF.R.S32.HI R8, RZ, 0x1f, R12 ;  /* 0x0000001fff087819 */ /* 0x008fe2000001140c */
[----:B----4-:R-:W-:Y:S06]  /*1c670*/  @P2 BRA `(.L_x_463) ;  /* 0x0000000000542947 */ /* 0x010fec0003800000 */
[----:B------:R-:W-:-:S04]  /*1c680*/  IMAD R2, R10, 0x80, R14 ;  /* 0x000000800a027824 */ /* 0x000fc800078e020e */
[----:B------:R-:W-:-:S05]  /*1c690*/  VIADD R3, R2, 0xffffff80 ;  /* 0xffffff8002037836 */ /* 0x000fca0000000000 */
[----:B------:R-:W-:-:S13]  /*1c6a0*/  ISETP.GE.AND P0, PT, R3, R0, PT ;  /* 0x000000000300720c */ /* 0x000fda0003f06270 */
[----:B------:R-:W-:Y:S05]  /*1c6b0*/  @P0 BRA `(.L_x_463) ;  /* 0x0000000000440947 */ /* 0x000fea0003800000 */
[C---:B------:R-:W-:Y:S01]  /*1c6c0*/  IADD3 R2, P0, R3.reuse, R7, RZ ;  /* 0x0000000703027210 */ /* 0x040fe20007f1e0ff */
[----:B------:R-:W-:Y:S02]  /*1c6d0*/  ULDC.64 UR4, c[0x0][0xb70] ;  /* 0x0002dc0000047ab9 */ /* 0x000fe40000000a00 */
[----:B------:R-:W-:Y:S01]  /*1c6e0*/  IMAD R4, R8, UR4, RZ ;  /* 0x0000000408047c24 */ /* 0x000fe2000f8e02ff */
[----:B------:R-:W-:-:S03]  /*1c6f0*/  LEA.HI.X.SX32 R3, R3, R6, 0x1, P0 ;  /* 0x0000000603037211 */ /* 0x000fc600000f0eff */
[C---:B------:R-:W-:Y:S02]  /*1c700*/  IMAD R5, R12.reuse, UR5, R4 ;  /* 0x000000050c057c24 */ /* 0x040fe4000f8e0204 */
[----:B------:R-:W-:Y:S01]  /*1c710*/  IMAD.WIDE.U32 R2, R12, UR4, R2 ;  /* 0x000000040c027c25 */ /* 0x000fe2000f8e0002 */
[----:B------:R-:W-:-:S03]  /*1c720*/  ULDC.64 UR4, c[0x0][0xb78] ;  /* 0x0002de0000047ab9 */ /* 0x000fc60000000a00 */
[----:B------:R-:W-:Y:S02]  /*1c730*/  IMAD R4, R9, UR4, RZ ;  /* 0x0000000409047c24 */ /* 0x000fe4000f8e02ff */
[----:B------:R-:W-:Y:S02]  /*1c740*/  IMAD.IADD R3, R3, 0x1, R5 ;  /* 0x0000000103037824 */ /* 0x000fe400078e0205 */
[C---:B------:R-:W-:Y:S02]  /*1c750*/  IMAD R5, R11.reuse, UR5, R4 ;  /* 0x000000050b057c24 */ /* 0x040fe4000f8e0204 */
[----:B------:R-:W-:Y:S01]  /*1c760*/  IMAD.WIDE.U32 R2, R11, UR4, R2 ;  /* 0x000000040b027c25 */ /* 0x000fe2000f8e0002 */
[----:B------:R-:W-:-:S04]  /*1c770*/  ULDC.64 UR4, c[0x0][0xb40] ;  /* 0x0002d00000047ab9 */ /* 0x000fc80000000a00 */
[----:B------:R-:W-:Y:S02]  /*1c780*/  IADD3 R3, R3, R5, RZ ;  /* 0x0000000503037210 */ /* 0x000fe40007ffe0ff */
[----:B------:R-:W-:-:S04]  /*1c790*/  LEA R4, P0, R2, UR4, 0x2 ;  /* 0x0000000402047c11 */ /* 0x000fc8000f8010ff */
[----:B------:R-:W-:Y:S01]  /*1c7a0*/  LEA.HI.X R5, R2, UR5, R3, 0x2, P0 ;  /* 0x0000000502057c11 */ /* 0x000fe200080f1403 */
[----:B------:R-:W-:-:S05]  /*1c7b0*/  IMAD.MOV.U32 R3, RZ, RZ, -0x800000 ;  /* 0xff800000ff037424 */ /* 0x000fca00078e00ff */
[----:B------:R3:W-:Y:S03]  /*1c7c0*/  STG.E desc[UR42][R4.64], R3 ;  /* 0x0000000304007986 */ /* 0x0007e6000c10192a */
.L_x_463:
[----:B------:R-:W-:Y:S05]  /*1c7d0*/  BSYNC B1 ;  /* 0x0000000000017941 */ /* 0x000fea0003800000 */
.L_x_462:
[----:B------:R-:W-:Y:S01]  /*1c7e0*/  ULDC.64 UR4, c[0x0][0xaa0] ;  /* 0x0002a80000047ab9 */ /* 0x000fe20000000a00 */
[----:B------:R-:W-:Y:S01]  /*1c7f0*/  IMAD.MOV.U32 R2, RZ, RZ, R18 ;  /* 0x000000ffff027224 */ /* 0x000fe200078e0012 */
[----:B------:R-:W-:Y:S01]  /*1c800*/  BSSY B1, `(.L_x_464) ;  /* 0x000002c000017945 */ /* 0x000fe20003800000 */
[----:B---3--:R-:W-:Y:S02]  /*1c810*/  IMAD.MOV.U32 R3, RZ, RZ, R13 ;  /* 0x000000ffff037224 */ /* 0x008fe400078e000d */
[----:B------:R-:W-:Y:S02]  /*1c820*/  IMAD R4, R6, UR4, RZ ;  /* 0x0000000406047c24 */ /* 0x000fe4000f8e02ff */
[----:B------:R-:W-:-:S04]  /*1c830*/  IMAD.WIDE.U32 R2, R7, UR4, R2 ;  /* 0x0000000407027c25 */ /* 0x000fc8000f8e0002 */
[----:B------:R-:W-:Y:S01]  /*1c840*/  IMAD R7, R7, UR5, R4 ;  /* 0x0000000507077c24 */ /* 0x000fe2000f8e0204 */
[----:B------:R-:W-:Y:S02]  /*1c850*/  ULDC.64 UR4, c[0x0][0xae0] ;  /* 0x0002b80000047ab9 */ /* 0x000fe40000000a00 */
[----:B------:R-:W-:Y:S02]  /*1c860*/  IMAD R4, R8, UR4, RZ ;  /* 0x0000000408047c24 */ /* 0x000fe4000f8e02ff */
[----:B------:R-:W-:Y:S01]  /*1c870*/  IMAD R8, R10, -0x80, R0 ;  /* 0xffffff800a087824 */ /* 0x000fe200078e0200 */
[----:B------:R-:W-:Y:S01]  /*1c880*/  IADD3 R3, R3, R7, RZ ;  /* 0x0000000703037210 */ /* 0x000fe20007ffe0ff */
[----:B------:R-:W-:-:S03]  /*1c890*/  IMAD R5, R12, UR5, R4 ;  /* 0x000000050c057c24 */ /* 0x000fc6000f8e0204 */
[-C--:B------:R-:W-:Y:S01]  /*1c8a0*/  ISETP.GE.AND P1, PT, R22, R8.reuse, PT ;  /* 0x000000081600720c */ /* 0x080fe20003f26270 */
[----:B------:R-:W-:Y:S01]  /*1c8b0*/  IMAD.WIDE.U32 R2, R12, UR4, R2 ;  /* 0x000000040c027c25 */ /* 0x000fe2000f8e0002 */
[----:B------:R-:W-:Y:S01]  /*1c8c0*/  ULDC.64 UR4, c[0x0][0xae8] ;  /* 0x0002ba0000047ab9 */ /* 0x000fe20000000a00 */
[----:B------:R-:W-:Y:S02]  /*1c8d0*/  ISETP.GE.AND P0, PT, R234, R8, PT ;  /* 0x00000008ea00720c */ /* 0x000fe40003f06270 */
[----:B------:R-:W-:Y:S02]  /*1c8e0*/  IMAD.IADD R3, R3, 0x1, R5 ;  /* 0x0000000103037824 */ /* 0x000fe400078e0205 */
[----:B------:R-:W-:Y:S02]  /*1c8f0*/  IMAD R0, R9, UR4, RZ ;  /* 0x0000000409007c24 */ /* 0x000fe4000f8e02ff */
[----:B------:R-:W-:-:S04]  /*1c900*/  IMAD.WIDE.U32 R4, R11, UR4, R2 ;  /* 0x000000040b047c25 */ /* 0x000fc8000f8e0002 */
[----:B------:R-:W-:Y:S02]  /*1c910*/  IMAD R9, R11, UR5, R0 ;  /* 0x000000050b097c24 */ /* 0x000fe4000f8e0200 */
[----:B------:R-:W-:Y:S02]  /*1c920*/  IMAD.MOV.U32 R2, RZ, RZ, R22 ;  /* 0x000000ffff027224 */ /* 0x000fe400078e0016 */
[----:B------:R-:W-:Y:S01]  /*1c930*/  IMAD.MOV.U32 R3, RZ, RZ, R23 ;  /* 0x000000ffff037224 */ /* 0x000fe200078e0017 */
[----:B------:R-:W-:Y:S01]  /*1c940*/  IADD3 R11, R5, R9, RZ ;  /* 0x00000009050b7210 */ /* 0x000fe20007ffe0ff */
[----:B------:R-:W-:Y:S01]  /*1c950*/  IMAD.WIDE R6, R10, 0x80, R2 ;  /* 0x000000800a067825 */ /* 0x000fe200078e0202 */
[----:B------:R-:W-:Y:S06]  /*1c960*/  @P1 BRA `(.L_x_465) ;  /* 0x0000000000541947 */ /* 0x000fec0003800000 */
[C---:B------:R-:W-:Y:S01]  /*1c970*/  VIADD R2, R18.reuse, 0xc0 ;  /* 0x000000c012027836 */ /* 0x040fe20000000000 */
[----:B------:R-:W-:Y:S01]  /*1c980*/  ULDC UR4, c[0x0][0xa8c] ;  /* 0x0002a30000047ab9 */ /* 0x000fe20000000800 */
[----:B------:R-:W-:Y:S01]  /*1c990*/  ULDC.64 UR6, c[0x0][0xad8] ;  /* 0x0002b60000067ab9 */ /* 0x000fe20000000a00 */
[----:B------:R-:W-:Y:S01]  /*1c9a0*/  MOV R3, R11 ;  /* 0x0000000b00037202 */ /* 0x000fe20000000f00 */
[----:B------:R-:W-:Y:S01]  /*1c9b0*/  VIADD R0, R18, 0x80 ;  /* 0x0000008012007836 */ /* 0x000fe20000000000 */
[----:B------:R-:W-:Y:S01]  /*1c9c0*/  ISETP.GE.AND P5, PT, R2, UR4, PT ;  /* 0x0000000402007c0c */ /* 0x000fe2000bfa6270 */
[----:B------:R-:W-:Y:S01]  /*1c9d0*/  IMAD R9, R7, UR6, RZ ;  /* 0x0000000607097c24 */ /* 0x000fe2000f8e02ff */
[----:B------:R-:W-:Y:S01]  /*1c9e0*/  ISETP.GE.AND P2, PT, R18, UR4, PT ;  /* 0x0000000412007c0c */ /* 0x000fe2000bf46270 */
[----:B------:R-:W-:Y:S01]  /*1c9f0*/  IMAD.MOV.U32 R2, RZ, RZ, R4 ;  /* 0x000000ffff027224 */ /* 0x000fe200078e0004 */
[----:B------:R-:W-:Y:S01]  /*1ca00*/  ISETP.GE.AND P4, PT, R0, UR4, PT ;  /* 0x0000000400007c0c */ /* 0x000fe2000bf86270 */
[----:B------:R-:W-:Y:S01]  /*1ca10*/  IMAD R9, R6, UR7, R9 ;  /* 0x0000000706097c24 */ /* 0x000fe2000f8e0209 */
[----:B------:R-:W-:Y:S01]  /*1ca20*/  ISETP.GE.AND P3, PT, R236, UR4, PT ;  /* 0x00000004ec007c0c */ /* 0x000fe2000bf66270 */
        /* <DEDUP_REMOVED lines=9> */
.L_x_465:
[----:B------:R-:W-:Y:S05]  /*1cac0*/  BSYNC B1 ;  /* 0x0000000000017941 */ /* 0x000fea0003800000 */
.L_x_464:
[----:B------:R-:W-:Y:S01]  /*1cad0*/  BSSY B1, `(.L_x_466) ;  /* 0x000001a000017945 */ /* 0x000fe20003800000 */
[----:B------:R-:W-:-:S03]  /*1cae0*/  ISETP.GE.AND P1, PT, R233, R8, PT ;  /* 0x00000008e900720c */ /* 0x000fc60003f26270 */
[----:B------:R-:W-:Y:S10]  /*1caf0*/  @P0 BRA `(.L_x_467) ;  /* 0x00000000005c0947 */ /* 0x000ff40003800000 */
[----:B------:R-:W-:Y:S01]  /*1cb00*/  IADD3 R9, P0, R6, 0x20, RZ ;  /* 0x0000002006097810 */ /* 0x000fe20007f1e0ff */
[C---:B------:R-:W-:Y:S01]  /*1cb10*/  VIADD R2, R18.reuse, 0x80 ;  /* 0x0000008012027836 */ /* 0x040fe20000000000 */
[----:B------:R-:W-:Y:S01]  /*1cb20*/  IADD3 R3, R18, 0xc0, RZ ;  /* 0x000000c012037810 */ /* 0x000fe20007ffe0ff */
[----:B------:R-:W-:Y:S01]  /*1cb30*/  ULDC UR4, c[0x0][0xa8c] ;  /* 0x0002a30000047ab9 */ /* 0x000fe20000000800 */
[----:B------:R-:W-:Y:S01]  /*1cb40*/  ULDC.64 UR6, c[0x0][0xad8] ;  /* 0x0002b60000067ab9 */ /* 0x000fe20000000a00 */
[----:B------:R-:W-:Y:S01]  /*1cb50*/  IMAD.X R0, RZ, RZ, R7, P0 ;  /* 0x000000ffff007224 */ /* 0x000fe200000e0607 */
[----:B------:R-:W-:Y:S01]  /*1cb60*/  ISETP.GE.AND P4, PT, R2, UR4, PT ;  /* 0x0000000402007c0c */ /* 0x000fe2000bf86270 */
[----:B------:R-:W-:Y:S01]  /*1cb70*/  IMAD.MOV.U32 R2, RZ, RZ, R4 ;  /* 0x000000ffff027224 */ /* 0x000fe200078e0004 */
[----:B------:R-:W-:Y:S01]  /*1cb80*/  ISETP.GE.AND P5, PT, R3, UR4, PT ;  /* 0x0000000403007c0c */ /* 0x000fe2000bfa6270 */
[----:B------:R-:W-:Y:S01]  /*1cb90*/  IMAD.MOV.U32 R3, RZ, RZ, R11 ;  /* 0x000000ffff037224 */ /* 0x000fe200078e000b */
[----:B------:R-:W-:Y:S01]  /*1cba0*/  ISETP.GE.AND P2, PT, R18, UR4, PT ;  /* 0x0000000412007c0c */ /* 0x000fe2000bf46270 */
[----:B------:R-:W-:Y:S01]  /*1cbb0*/  IMAD R0, R0, UR6, RZ ;  /* 0x0000000600007c24 */ /* 0x000fe2000f8e02ff */
[----:B------:R-:W-:Y:S01]  /*1cbc0*/  ISETP.GE.AND P3, PT, R236, UR4, PT ;  /* 0x00000004ec007c0c */ /* 0x000fe2000bf66270 */
[----:B------:R-:W-:-:S04]  /*1cbd0*/  IMAD.WIDE.U32 R2, R9, UR6, R2 ;  /* 0x0000000609027c25 */ /* 0x000fc8000f8e0002 */
[----:B------:R-:W-:Y:S01]  /*1cbe0*/  IMAD R9, R9, UR7, R0 ;  /* 0x0000000709097c24 */ /* 0x000fe2000f8e0200 */
[----:B------:R-:W-:Y:S02]  /*1cbf0*/  ULDC.64 UR6, c[0x0][0xa80] ;  /* 0x0002a00000067ab9 */ /* 0x000fe40000000a00 */
[----:B---3--:R-:W-:Y:S01]  /*1cc00*/  LEA R12, P0, R2, UR6, 0x1 ;  /* 0x00000006020c7c11 */ /* 0x008fe2000f8008ff */
[----:B------:R-:W-:-:S05]  /*1cc10*/  IMAD.IADD R3, R3, 0x1, R9 ;  /* 0x0000000103037824 */ /* 0x000fca00078e0209 */
[----:B------:R-:W-:-:S05]  /*1cc20*/  LEA.HI.X R13, R2, UR7, R3, 0x1, P0 ;  /* 0x00000007020d7c11 */ /* 0x000fca00080f0c03 */
[----:B------:R4:W-:Y:S04]  /*1cc30*/  @!P2 STG.E.128 desc[UR42][R12.64], RZ ;  /* 0x000000ff0c00a986 */ /* 0x0009e8000c101d2a */
[----:B------:R4:W-:Y:S04]  /*1cc40*/  @!P3 STG.E.128 desc[UR42][R12.64+0x80], RZ ;  /* 0x000080ff0c00b986 */ /* 0x0009e8000c101d2a */
[----:B------:R4:W-:Y:S04]  /*1cc50*/  @!P4 STG.E.128 desc[UR42][R12.64+0x100], RZ ;  /* 0x000100ff0c00c986 */ /* 0x0009e8000c101d2a */
[----:B------:R4:W-:Y:S02]  /*1cc60*/  @!P5 STG.E.128 desc[UR42][R12.64+0x180], RZ ;  /* 0x000180ff0c00d986 */ /* 0x0009e4000c101d2a */
.L_x_467:
[----:B------:R-:W-:Y:S05]  /*1cc70*/  BSYNC B1 ;  /* 0x0000000000017941 */ /* 0x000fea0003800000 */
.L_x_466:
        /* <DEDUP_REMOVED lines=26> */
.L_x_469:
[----:B------:R-:W-:Y:S05]  /*1ce20*/  BSYNC B1 ;  /* 0x0000000000017941 */ /* 0x000fea0003800000 */
.L_x_468:
[----:B------:R-:W-:Y:S05]  /*1ce30*/  @P0 BRA `(.L_x_460) ;  /* 0x00000000005c0947 */ /* 0x000fea0003800000 */
[----:B------:R-:W-:Y:S01]  /*1ce40*/  IADD3 R5, P0, R6, 0x60, RZ ;  /* 0x0000006006057810 */ /* 0x000fe20007f1e0ff */
[----:B------:R-:W-:Y:S01]  /*1ce50*/  ULDC.64 UR6, c[0x0][0xad8] ;  /* 0x0002b60000067ab9 */ /* 0x000fe20000000a00 */
[----:B------:R-:W-:Y:S01]  /*1ce60*/  IMAD.MOV.U32 R2, RZ, RZ, R4 ;  /* 0x000000ffff027224 */ /* 0x000fe200078e0004 */
[----:B------:R-:W-:Y:S01]  /*1ce70*/  ULDC UR4, c[0x0][0xa8c] ;  /* 0x0002a30000047ab9 */ /* 0x000fe20000000800 */
[----:B------:R-:W-:Y:S01]  /*1ce80*/  IADD3.X R6, RZ, R7, RZ, P0, !PT ;  /* 0x00000007ff067210 */ /* 0x000fe200007fe4ff */
[----:B------:R-:W-:Y:S01]  /*1ce90*/  IMAD.MOV.U32 R3, RZ, RZ, R11 ;  /* 0x000000ffff037224 */ /* 0x000fe200078e000b */
[C---:B------:R-:W-:Y:S01]  /*1cea0*/  ISETP.GE.AND P1, PT, R18.reuse, UR4, PT ;  /* 0x0000000412007c0c */ /* 0x040fe2000bf26270 */
[----:B------:R-:W-:Y:S01]  /*1ceb0*/  VIADD R0, R18, 0x80 ;  /* 0x0000008012007836 */ /* 0x000fe20000000000 */
[----:B------:R-:W-:Y:S01]  /*1cec0*/  ISETP.GE.AND P2, PT, R236, UR4, PT ;  /* 0x00000004ec007c0c */ /* 0x000fe2000bf46270 */
[----:B------:R-:W-:Y:S02]  /*1ced0*/  VIADD R4, R18, 0xc0 ;  /* 0x000000c012047836 */ /* 0x000fe40000000000 */
[----:B------:R-:W-:Y:S01]  /*1cee0*/  IMAD R6, R6, UR6, RZ ;  /* 0x0000000606067c24 */ /* 0x000fe2000f8e02ff */
[----:B------:R-:W-:Y:S01]  /*1cef0*/  ISETP.GE.AND P3, PT, R0, UR4, PT ;  /* 0x0000000400007c0c */ /* 0x000fe2000bf66270 */
[----:B------:R-:W-:Y:S01]  /*1cf00*/  IMAD.WIDE.U32 R2, R5, UR6, R2 ;  /* 0x0000000605027c25 */ /* 0x000fe2000f8e0002 */
[----:B------:R-:W-:-:S03]  /*1cf10*/  ISETP.GE.AND P4, PT, R4, UR4, PT ;  /* 0x0000000404007c0c */ /* 0x000fc6000bf86270 */
        /* <DEDUP_REMOVED lines=9> */
.L_x_460:
[----:B------:R-:W-:Y:S05]  /*1cfb0*/  BSYNC B0 ;  /* 0x0000000000007941 */ /* 0x000fea0003800000 */
.L_x_450:
[----:B------:R-:W-:Y:S02]  /*1cfc0*/  ULDC UR4, c[0x0][0xc14] ;  /* 0x0003050000047ab9 */ /* 0x000fe40000000800 */
[----:B--2---:R-:W-:-:S13]  /*1cfd0*/  ISETP.GE.AND P0, PT, R127, UR4, PT ;  /* 0x000000047f007c0c */ /* 0x004fda000bf06270 */
[----:B------:R-:W-:Y:S05]  /*1cfe0*/  @!P0 BRA `(.L_x_470) ;  /* 0xfffffe4000248947 */ /* 0x000fea000383ffff */
[----:B------:R-:W-:Y:S05]  /*1cff0*/  BRA `(.L_x_289) ;  /* 0x0000006400d07947 */ /* 0x000fea0003800000 */
.L_x_287:
[----:B------:R-:W-:-:S08]  /*1d000*/  NOP ;  /* 0x0000000000007918 */ /* 0x000fd00000000000 */
[----:B------:R-:W0:-:S00]  /*1d010*/  USETMAXREG.DEALLOC.CTAPOOL 0x18 ;  /* 0x00000018000079c8 */ /* 0x000e0000080e0500 */
[----:B0-----:R-:W2:Y:S01]  /*1d020*/  LDL.LU R2, [R1+0x48] ;  /* 0x0000480001027983 */ /* 0x001ea20000300800 */
[----:B------:R-:W-:-:S06]  /*1d030*/  LOP3.LUT R0, R0, 0x3, RZ, 0xc0, !PT ;  /* 0x0000000300007812 */ /* 0x000fcc00078ec0ff */
[----:B------:R-:W0:Y:S02]  /*1d040*/  SHFL.IDX PT, R0, R0, RZ, 0x1f ;  /* 0x00001fff00007589 */ /* 0x000e2400000e0000 */
[----:B0-----:R-:W-:Y:S02]  /*1d050*/  ISETP.NE.AND P0, PT, R0, RZ, PT ;  /* 0x000000ff0000720c */ /* 0x001fe40003f05270 */
[----:B------:R-:W-:Y:S02]  /*1d060*/  MOV R0, RZ ;  /* 0x000000ff00007202 */ /* 0x000fe40000000f00 */
[----:B--2---:R-:W-:-:S09]  /*1d070*/  LOP3.LUT R2, R2, 0xfffffffd, RZ, 0xc0, !PT ;  /* 0xfffffffd02027812 */ /* 0x004fd200078ec0ff */
        /* <DEDUP_REMOVED lines=8> */
[----:B-1----:R1:W-:Y:S04]  /*1d100*/  STL.64 [R1], R4 ;  /* 0x0000000401007387 */ /* 0x0023e80000100a00 */
[----:B------:R1:W-:Y:S01]  /*1d110*/  STL.64 [R1+0x8], R6 ;  /* 0x0000080601007387 */ /* 0x0003e20000100a00 */
[----:B------:R-:W-:Y:S06]  /*1d120*/  BAR.ARV 0x4, 0x180 ;  /* 0x0106000000007b1d */ /* 0x000fec0000002000 */
[----:B------:R-:W-:Y:S05]  /*1d130*/  BRA `(.L_x_472) ;  /* 0x0000000800207947 */ /* 0x000fea0003800000 */
.L_x_471:
[----:B0-----:R-:W0:Y:S01]  /*1d140*/  S2R R2, SR_TID.X ;  /* 0x0000000000027919 */ /* 0x001e220000002100 */
[----:B------:R-:W-:Y:S01]  /*1d150*/  ULDC UR4, c[0x0][0xc14] ;  /* 0x0003050000047ab9 */ /* 0x000fe20000000800 */
[----:B------:R-:W1:Y:S01]  /*1d160*/  S2UR UR6, SR_CTAID.X ;  /* 0x00000000000679c3 */ /* 0x000e620000002500 */
[----:B------:R-:W-:Y:S01]  /*1d170*/  ULDC UR5, c[0x0][0xc10] ;  /* 0x0003040000057ab9 */ /* 0x000fe20000000800 */
        /* <DEDUP_REMOVED lines=21> */
[----:B------:R-:W-:-:S03]  /*1d2d0*/  IMAD.MOV.U32 R4, RZ, RZ, RZ ;  /* 0x000000ffff047224 */ /* 0x000fc600078e00ff */
[----:B------:R-:W0:Y:S02]  /*1d2e0*/  SHFL.UP PT, R2, R3, 0x8, RZ ;  /* 0x0500000003027989 */ /* 0x000e2400000e00ff */
[----:B0-----:R-:W-:-:S04]  /*1d2f0*/  SEL R2, R2, RZ, P4 ;  /* 0x000000ff02027207 */ /* 0x001fc80002000000 */
[----:B------:R-:W-:-:S05]  /*1d300*/  IADD3 R7, R3, R2, RZ ;  /* 0x0000000203077210 */ /* 0x000fca0007ffe0ff */
[----:B------:R-:W0:Y:S02]  /*1d310*/  SHFL.UP PT, R2, R7, 0x10, RZ ;  /* 0x0600000007027989 */ /* 0x000e2400000e00ff */
[----:B0-----:R-:W-:-:S05]  /*1d320*/  SEL R2, R2, RZ, P5 ;  /* 0x000000ff02027207 */ /* 0x001fca0002800000 */
[----:B------:R-:W-:-:S05]  /*1d330*/  IMAD.IADD R2, R7, 0x1, R2 ;  /* 0x0000000107027824 */ /* 0x000fca00078e0202 */
[----:B------:R-:W0:Y:S02]  /*1d340*/  SHFL.IDX PT, R6, R2, 0x1f, 0x1f ;  /* 0x03e01f0002067f89 */ /* 0x000e2400000e0000 */
[----:B0-----:R-:W-:-:S04]  /*1d350*/  IMAD R6, R6, UR5, RZ ;  /* 0x0000000506067c24 */ /* 0x001fc8000f8e02ff */
[----:B------:R-:W-:Y:S01]  /*1d360*/  IMAD.MOV.U32 R9, RZ, RZ, R6 ;  /* 0x000000ffff097224 */ /* 0x000fe200078e0006 */
[----:B-1----:R-:W-:-:S13]  /*1d370*/  ISETP.GT.AND P6, PT, R6, UR6, PT ;  /* 0x0000000606007c0c */ /* 0x002fda000bfc4270 */
[----:B------:R-:W-:Y:S05]  /*1d380*/  @P6 BRA `(.L_x_473) ;  /* 0x0000000000a46947 */ /* 0x000fea0003800000 */
[----:B------:R-:W0:Y:S01]  /*1d390*/  LDC R7, c[0x0][0xc14] ;  /* 0x00030500ff077b82 */ /* 0x000e220000000800 */
[----:B------:R-:W-:Y:S01]  /*1d3a0*/  MOV R6, R9 ;  /* 0x0000000900067202 */ /* 0x000fe20000000f00 */
[----:B------:R-:W-:Y:S01]  /*1d3b0*/  UMOV UR4, URZ ;  /* 0x0000003f00047c82 */ /* 0x000fe20008000000 */
[----:B------:R-:W-:Y:S01]  /*1d3c0*/  ULDC UR7, c[0x0][0xc14] ;  /* 0x0003050000077ab9 */ /* 0x000fe20000000800 */
[----:B------:R-:W-:-:S05]  /*1d3d0*/  ULDC UR5, c[0x0][0xc10] ;  /* 0x0003040000057ab9 */ /* 0x000fca0000000800 */
.L_x_477:
[----:B------:R-:W-:Y:S01]  /*1d3e0*/  IMAD.U32 R0, RZ, RZ, UR7 ;  /* 0x00000007ff007e24 */ /* 0x000fe2000f8e00ff */
[----:B------:R-:W-:-:S04]  /*1d3f0*/  UIADD3 UR4, UR4, 0x1f, URZ ;  /* 0x0000001f04047890 */ /* 0x000fc8000fffe03f */
[----:B------:R1:W-:Y:S02]  /*1d400*/  STL [R1+0xc], R0 ;  /* 0x00000c0001007387 */ /* 0x0003e40000100800 */
[----:B0-----:R-:W-:-:S13]  /*1d410*/  ISETP.LE.AND P6, PT, R7, UR4, PT ;  /* 0x0000000407007c0c */ /* 0x001fda000bfc3270 */
[----:B-1----:R-:W-:Y:S05]  /*1d420*/  @P6 BRA `(.L_x_474) ;  /* 0x00000004002c6947 */ /* 0x002fea0003800000 */
[----:B------:R-:W-:Y:S01]  /*1d430*/  VIADD R8, R5, UR4 ;  /* 0x0000000405087c36 */ /* 0x000fe20008000000 */
[----:B------:R-:W-:Y:S01]  /*1d440*/  BSSY B0, `(.L_x_475) ;  /* 0x0000007000007945 */ /* 0x000fe20003800000 */
[----:B------:R-:W-:-:S03]  /*1d450*/  IMAD.MOV.U32 R0, RZ, RZ, RZ ;  /* 0x000000ffff007224 */ /* 0x000fc600078e00ff */
[----:B------:R-:W-:-:S13]  /*1d460*/  ISETP.GE.OR P6, PT, R8, R7, !P0 ;  /* 0x000000070800720c */ /* 0x000fda00047c6670 */
[----:B------:R-:W-:Y:S05]  /*1d470*/  @P6 BRA `(.L_x_476) ;  /* 0x00000000000c6947 */ /* 0x000fea0003800000 */
[----:B------:R-:W0:Y:S02]  /*1d480*/  LDC.64 R2, c[0x0][0xc58] ;  /* 0x00031600ff027b82 */ /* 0x000e240000000a00 */
[----:B0-----:R-:W-:-:S05]  /*1d490*/  IMAD.WIDE R2, R8, 0x4, R2 ;  /* 0x0000000408027825 */ /* 0x001fca00078e0202 */
[----:B------:R0:W5:Y:S02]  /*1d4a0*/  LDG.E R0, desc[UR42][R2.64] ;  /* 0x0000002a02007981 */ /* 0x000164000c1e1900 */
.L_x_476:
[----:B------:R-:W-:Y:S05]  /*1d4b0*/  BSYNC B0 ;  /* 0x0000000000007941 */ /* 0x000fea0003800000 */
.L_x_475:
[----:B0----5:R-:W0:Y:S02]  /*1d4c0*/  SHFL.UP PT, R2, R0, 0x1, RZ ;  /* 0x0420000000027989 */ /* 0x021e2400000e00ff */
[----:B0-----:R-:W-:-:S04]  /*1d4d0*/  SEL R3, R2, RZ, P1 ;  /* 0x000000ff02037207 */ /* 0x001fc80000800000 */
[----:B------:R-:W-:-:S05]  /*1d4e0*/  IADD3 R3, R0, R3, RZ ;  /* 0x0000000300037210 */ /* 0x000fca0007ffe0ff */
        /* <DEDUP_REMOVED lines=10> */
[----:B0-----:R-:W-:-:S04]  /*1d590*/  SEL R11, R10, RZ, P5 ;  /* 0x000000ff0a0b7207 */ /* 0x001fc80002800000 */
[----:B------:R-:W-:-:S05]  /*1d5a0*/  IADD3 R11, R8, R11, RZ ;  /* 0x0000000b080b7210 */ /* 0x000fca0007ffe0ff */
[----:B------:R-:W0:Y:S02]  /*1d5b0*/  SHFL.IDX PT, R3, R11, 0x1f, 0x1f ;  /* 0x03e01f000b037f89 */ /* 0x000e2400000e0000 */
[----:B0-----:R-:W-:-:S04]  /*1d5c0*/  IMAD R3, R3, UR5, RZ ;  /* 0x0000000503037c24 */ /* 0x001fc8000f8e02ff */
[----:B------:R-:W-:-:S05]  /*1d5d0*/  IMAD.IADD R6, R3, 0x1, R6 ;  /* 0x0000000103067824 */ /* 0x000fca00078e0206 */
[----:B------:R-:W-:-:S13]  /*1d5e0*/  ISETP.GT.AND P6, PT, R6, UR6, PT ;  /* 0x0000000606007c0c */ /* 0x000fda000bfc4270 */
[----:B------:R-:W-:Y:S05]  /*1d5f0*/  @!P6 BRA `(.L_x_477) ;  /* 0xfffffffc0078e947 */ /* 0x000fea000383ffff */
[----:B------:R-:W-:Y:S02]  /*1d600*/  IMAD.MOV.U32 R2, RZ, RZ, R11 ;  /* 0x000000ffff027224 */ /* 0x000fe400078e000b */
[----:B------:R-:W-:-:S07]  /*1d610*/  IMAD.MOV.U32 R9, RZ, RZ, R3 ;  /* 0x000000ffff097224 */ /* 0x000fce00078e0003 */
.L_x_473:
[----:B------:R-:W-:-:S05]  /*1d620*/  IADD3 R9, -R9, R6, RZ ;  /* 0x0000000609097210 */ /* 0x000fca0007ffe1ff */
[----:B------:R-:W-:-:S05]  /*1d630*/  IMAD R3, R2, UR5, R9 ;  /* 0x0000000502037c24 */ /* 0x000fca000f8e0209 */
[----:B------:R-:W-:-:S13]  /*1d640*/  ISETP.GT.AND P0, PT, R3, UR6, PT ;  /* 0x0000000603007c0c */ /* 0x000fda000bf04270 */
[----:B------:R-:W-:-:S04]  /*1d650*/  VOTE.ANY R8, PT, !P0 ;  /* 0x0000000000087806 */ /* 0x000fc800040e0100 */
[----:B------:R-:W0:Y:S01]  /*1d660*/  POPC R7, R8 ;  /* 0x0000000800077309 */ /* 0x000e220000000000 */
[----:B------:R-:W-:Y:S01]  /*1d670*/  ISETP.NE.AND P0, PT, R8, RZ, PT ;  /* 0x000000ff0800720c */ /* 0x000fe20003f05270 */
[----:B0-----:R-:W0:Y:S02]  /*1d680*/  SHFL.IDX PT, R0, R0, R7, 0x1f ;  /* 0x00001f0700007589 */ /* 0x001e2400000e0000 */
[----:B0-----:R-:W-:-:S04]  /*1d690*/  IABS R6, R0 ;  /* 0x0000000000067213 */ /* 0x001fc80000000000 */
[----:B------:R-:W0:Y:S08]  /*1d6a0*/  I2F.RP R10, R6 ;  /* 0x00000006000a7306 */ /* 0x000e300000209400 */
[----:B0-----:R-:W0:Y:S02]  /*1d6b0*/  MUFU.RCP R10, R10 ;  /* 0x0000000a000a7308 */ /* 0x001e240000001000 */
[----:B0-----:R-:W-:-:S06]  /*1d6c0*/  VIADD R3, R10, 0xffffffe ;  /* 0x0ffffffe0a037836 */ /* 0x001fcc0000000000 */
[----:B------:R-:W0:Y:S02]  /*1d6d0*/  F2I.FTZ.U32.TRUNC.NTZ R3, R3 ;  /* 0x0000000300037305 */ /* 0x000e24000021f000 */
[----:B0-----:R-:W-:Y:S01]  /*1d6e0*/  IMAD.MOV R13, RZ, RZ, -R3 ;  /* 0x000000ffff0d7224 */ /* 0x001fe200078e0a03 */
[----:B------:R-:W-:Y:S06]  /*1d6f0*/  @!P0 BRA `(.L_x_478) ;  /* 0x0000000000088947 */ /* 0x000fec0003800000 */
[----:B------:R-:W-:-:S05]  /*1d700*/  VIADD R11, R7, 0xffffffff ;  /* 0xffffffff070b7836 */ /* 0x000fca0000000000 */
[----:B------:R0:W1:Y:S02]  /*1d710*/  SHFL.IDX PT, R4, R2, R11, 0x1f ;  /* 0x00001f0b02047589 */ /* 0x00006400000e0000 */
.L_x_478:
[----:B-1----:R-:W-:Y:S01]  /*1d720*/  IMAD R4, R4, UR5, R9 ;  /* 0x0000000504047c24 */ /* 0x002fe2000f8e0209 */
[----:B0-----:R-:W-:Y:S01]  /*1d730*/  MOV R2, RZ ;  /* 0x000000ff00027202 */ /* 0x001fe20000000f00 */
[----:B------:R-:W-:-:S03]  /*1d740*/  IMAD R9, R13, R6, RZ ;  /* 0x000000060d097224 */ /* 0x000fc600078e02ff */
[----:B------:R0:W-:Y:S01]  /*1d750*/  STL [R1], R4 ;  /* 0x0000000401007387 */ /* 0x0001e20000100800 */
[----:B------:R-:W-:Y:S01]  /*1d760*/  IMAD.HI.U32 R2, R3, R9, R2 ;  /* 0x0000000903027227 */ /* 0x000fe200078e0002 */
[----:B------:R-:W-:-:S04]  /*1d770*/  IADD3 R9, -R4, UR6, RZ ;  /* 0x0000000604097c10 */ /* 0x000fc8000fffe1ff */
[----:B------:R-:W-:Y:S02]  /*1d780*/  IABS R3, R9 ;  /* 0x0000000900037213 */ /* 0x000fe40000000000 */
[----:B0-----:R-:W-:-:S03]  /*1d790*/  IABS R4, R0 ;  /* 0x0000000000047213 */ /* 0x001fc60000000000 */
[----:B------:R-:W-:-:S04]  /*1d7a0*/  IMAD.HI.U32 R2, R2, R3, RZ ;  /* 0x0000000302027227 */ /* 0x000fc800078e00ff */
[----:B------:R-:W-:-:S04]  /*1d7b0*/  IMAD.MOV R4, RZ, RZ, -R4 ;  /* 0x000000ffff047224 */ /* 0x000fc800078e0a04 */
        /* <DEDUP_REMOVED lines=8> */
[----:B------:R-:W-:-:S06]  /*1d840*/  @P0 IADD3 R2, R2, 0x1, RZ ;  /* 0x0000000102020810 */ /* 0x000fcc0007ffe0ff */
[----:B------:R-:W-:Y:S01]  /*1d850*/  @!P2 IMAD.MOV R2, RZ, RZ, -R2 ;  /* 0x000000ffff02a224 */ /* 0x000fe200078e0a02 */
[----:B------:R-:W-:-:S05]  /*1d860*/  @!P1 LOP3.LUT R2, RZ, R0, RZ, 0x33, !PT ;  /* 0x00000000ff029212 */ /* 0x000fca00078e33ff */
[----:B------:R-:W-:-:S04]  /*1d870*/  IMAD.MOV R3, RZ, RZ, -R2 ;  /* 0x000000ffff037224 */ /* 0x000fc800078e0a02 */
[----:B------:R-:W-:Y:S02]  /*1d880*/  IMAD R3, R0, R3, R9 ;  /* 0x0000000300037224 */ /* 0x000fe400078e0209 */
[----:B------:R-:W-:-:S03]  /*1d890*/  VIADD R0, R7, UR4 ;  /* 0x0000000407007c36 */ /* 0x000fc60008000000 */
[----:B------:R1:W-:Y:S04]  /*1d8a0*/  STL [R1+0x4], R3 ;  /* 0x0000040301007387 */ /* 0x0003e80000100800 */
[----:B------:R1:W-:Y:S04]  /*1d8b0*/  STL [R1+0x8], R2 ;  /* 0x0000080201007387 */ /* 0x0003e80000100800 */
[----:B------:R1:W-:Y:S01]  /*1d8c0*/  STL [R1+0xc], R0 ;  /* 0x00000c0001007387 */ /* 0x0003e20000100800 */
[----:B------:R-:W-:Y:S05]  /*1d8d0*/  BRA `(.L_x_479) ;  /* 0x0000000000107947 */ /* 0x000fea0003800000 */
.L_x_474:
[----:B------:R-:W-:Y:S01]  /*1d8e0*/  MOV R0, UR6 ;  /* 0x0000000600007c02 */ /* 0x000fe20008000f00 */
[----:B------:R0:W-:Y:S04]  /*1d8f0*/  STL [R1+0x4], RZ ;  /* 0x000004ff01007387 */ /* 0x0001e80000100800 */
[----:B------:R0:W-:Y:S04]  /*1d900*/  STL [R1+0x8], RZ ;  /* 0x000008ff01007387 */ /* 0x0001e80000100800 */
[----:B------:R0:W-:Y:S02]  /*1d910*/  STL [R1], R0 ;  /* 0x0000000001007387 */ /* 0x0001e40000100800 */
.L_x_479:
[----:B------:R-:W2:Y:S04]  /*1d920*/  LDL R8, [R1] ;  /* 0x0000000001087983 */ /* 0x000ea80000100800 */
[----:B------:R-:W2:Y:S04]  /*1d930*/  LDL R9, [R1+0x4] ;  /* 0x0000040001097983 */ /* 0x000ea80000100800 */
[----:B------:R-:W2:Y:S04]  /*1d940*/  LDL R10, [R1+0x8] ;  /* 0x00000800010a7983 */ /* 0x000ea80000100800 */
[----:B------:R-:W2:Y:S01]  /*1d950*/  LDL R11, [R1+0xc] ;  /* 0x00000c00010b7983 */ /* 0x000ea20000100800 */
[----:B------:R-:W-:-:S13]  /*1d960*/  ISETP.NE.AND P0, PT, R5, RZ, PT ;  /* 0x000000ff0500720c */ /* 0x000fda0003f05270 */
[----:B-1----:R-:W1:Y:S01]  /*1d970*/  @!P0 S2R R3, SR_CgaCtaId ;  /* 0x0000000000038919 */ /* 0x002e620000008800 */
[----:B0-----:R-:W-:-:S04]  /*1d980*/  @!P0 MOV R0, 0x400 ;  /* 0x0000040000008802 */ /* 0x001fc80000000f00 */
[----:B-1----:R-:W-:-:S05]  /*1d990*/  @!P0 LEA R0, R3, R0, 0x18 ;  /* 0x0000000003008211 */ /* 0x002fca00078ec0ff */
[----:B--2---:R0:W-:Y:S01]  /*1d9a0*/  @!P0 STS.128 [R0+0x388d0], R8 ;  /* 0x0388d00800008388 */ /* 0x0041e20000000c00 */
[----:B------:R-:W-:Y:S06]  /*1d9b0*/  BAR.ARV 0x5, 0x180 ;  /* 0x0146000000007b1d */ /* 0x000fec0000002000 */
.L_x_472:
[----:B0-----:R-:W2:Y:S01]  /*1d9c0*/  LDL R0, [R1+0xc] ;  /* 0x00000c0001007983 */ /* 0x001ea20000100800 */
[----:B------:R-:W-:-:S03]  /*1d9d0*/  ULDC UR4, c[0x0][0xc14] ;  /* 0x0003050000047ab9 */ /* 0x000fc60000000800 */
[----:B------:R0:W-:Y:S01]  /*1d9e0*/  STL [R1+0x10], RZ ;  /* 0x000010ff01007387 */ /* 0x0001e20000100800 */
[----:B--2---:R-:W-:Y:S01]  /*1d9f0*/  ISETP.GE.AND P0, PT, R0, UR4, PT ;  /* 0x0000000400007c0c */ /* 0x004fe2000bf06270 */
[----:B------:R-:W-:-:S05]  /*1da00*/  IMAD.MOV.U32 R0, RZ, RZ, 0x1 ;  /* 0x00000001ff007424 */ /* 0x000fca00078e00ff */
[----:B------:R0:W-:Y:S04]  /*1da10*/  STL [R1+0x1c], R0 ;  /* 0x00001c0001007387 */ /* 0x0001e80000100800 */
[----:B------:R0:W-:Y:S03]  /*1da20*/  STL [R1+0x4c], RZ ;  /* 0x00004cff01007387 */ /* 0x0001e60000100800 */
[----:B------:R-:W-:Y:S05]  /*1da30*/  @P0 BRA `(.L_x_480) ;  /* 0x00000058003c0947 */ /* 0x000fea0003800000 */
[----:B-1----:R-:W1:Y:S01]  /*1da40*/  S2R R7, SR_TID.X ;  /* 0x0000000000077919 */ /* 0x002e620000002100 */
[----:B------:R-:W-:Y:S01]  /*1da50*/  BSSY B7, `(.L_x_480) ;  /* 0x000058d000077945 */ /* 0x000fe20003800000 */
[----:B------:R-:W-:Y:S01]  /*1da60*/  ULDC UR37, c[0x0][0xc] ;  /* 0x0000030000257ab9 */ /* 0x000fe20000000800 */
[----:B------:R-:W-:Y:S01]  /*1da70*/  ULOP3.LUT UR36, UR40, 0x1, URZ, 0xfc, !UPT ;  /* 0x0000000128247892 */ /* 0x000fe2000f8efc3f */
[----:B------:R-:W2:Y:S01]  /*1da80*/  S2R R3, SR_TID.X ;  /* 0x0000000000037919 */ /* 0x000ea20000002100 */
[----:B------:R-:W-:Y:S01]  /*1da90*/  ULOP3.LUT UR38, UR40, 0x2, URZ, 0xfc, !UPT ;  /* 0x0000000228267892 */ /* 0x000fe2000f8efc3f */
[----:B------:R-:W-:Y:S01]  /*1daa0*/  ULDC.64 UR44, c[0x0][0x198] ;  /* 0x00006600002c7ab9 */ /* 0x000fe20000000a00 */
[C---:B-1----:R-:W-:Y:S01]  /*1dab0*/  IMAD.SHL.U32 R2, R7.reuse, 0x10, RZ ;  /* 0x0000001007027824 */ /* 0x042fe200078e00ff */
[C---:B------:R-:W-:Y:S01]  /*1dac0*/  R2P PR, R7.reuse, 0x6 ;  /* 0x0000000607007804 */ /* 0x040fe20000000000 */
[----:B0-----:R-:W-:Y:S01]  /*1dad0*/  IMAD.SHL.U32 R0, R7, 0x80, RZ ;  /* 0x0000008007007824 */ /* 0x001fe200078e00ff */
[----:B--2---:R-:W-:-:S02]  /*1dae0*/  LOP3.LUT R5, R3, 0x7f, RZ, 0xc0, !PT ;  /* 0x0000007f03057812 */ /* 0x004fc400078ec0ff */
[----:B------:R-:W-:Y:S02]  /*1daf0*/  LOP3.LUT R4, R2, 0x70, RZ, 0xc0, !PT ;  /* 0x0000007002047812 */ /* 0x000fe400078ec0ff */
[----:B------:R-:W-:Y:S02]  /*1db00*/  SHF.R.U32.HI R3, RZ, 0x1, R7 ;  /* 0x00000001ff037819 */ /* 0x000fe40000011607 */
[C---:B------:R-:W-:Y:S02]  /*1db10*/  LOP3.LUT R2, R0.reuse, 0x380, RZ, 0xc0, !PT ;  /* 0x0000038000027812 */ /* 0x040fe400078ec0ff */
[----:B------:R-:W-:Y:S02]  /*1db20*/  SHF.L.U32 R6, R5, 0x6, RZ ;  /* 0x0000000605067819 */ /* 0x000fe400000006ff */
[----:B------:R-:W-:Y:S02]  /*1db30*/  LOP3.LUT R5, R0, 0x400, RZ, 0xc0, !PT ;  /* 0x0000040000057812 */ /* 0x000fe400078ec0ff */
[----:B------:R-:W-:-:S02]  /*1db40*/  LOP3.LUT R3, R2, 0x30, R3, 0xf8, !PT ;  /* 0x0000003002037812 */ /* 0x000fc400078ef803 */
[----:B------:R-:W-:Y:S02]  /*1db50*/  LOP3.LUT R6, R5, 0x1800, R6, 0xf8, !PT ;  /* 0x0000180005067812 */ /* 0x000fe400078ef806 */
[----:B------:R-:W-:Y:S02]  /*1db60*/  LOP3.LUT R5, R2, 0x10, R7, 0xf8, !PT ;  /* 0x0000001002057812 */ /* 0x000fe400078ef807 */
[----:B------:R-:W-:Y:S02]  /*1db70*/  LOP3.LUT R3, R3, R4, RZ, 0x3c, !PT ;  /* 0x0000000403037212 */ /* 0x000fe400078e3cff */
[----:B------:R-:W-:Y:S02]  /*1db80*/  LOP3.LUT R2, R6, R5, R4, 0xf6, !PT ;  /* 0x0000000506027212 */ /* 0x000fe400078ef604 */
[----:B------:R-:W-:-:S03]  /*1db90*/  LOP3.LUT R0, R3, 0xc00, R0, 0xf8, !PT ;  /* 0x00000c0003007812 */ /* 0x000fc600078ef800 */
[----:B------:R0:W-:Y:S04]  /*1dba0*/  STL [R1+0x38], R2 ;  /* 0x0000380201007387 */ /* 0x0001e80000100800 */
[----:B------:R1:W-:Y:S01]  /*1dbb0*/  STL [R1+0x3c], R0 ;  /* 0x00003c0001007387 */ /* 0x0003e20000100800 */
[----:B0-----:R-:W-:Y:S02]  /*1dbc0*/  IMAD.MOV.U32 R2, RZ, RZ, 0x20 ;  /* 0x00000020ff027424 */ /* 0x001fe400078e00ff */
[----:B-1----:R-:W-:-:S03]  /*1dbd0*/  IMAD.MOV.U32 R0, RZ, RZ, 0x40 ;  /* 0x00000040ff007424 */ /* 0x002fc600078e00ff */
[----:B------:R-:W-:Y:S02]  /*1dbe0*/  SEL R2, R2, 0xffffffe0, !P1 ;  /* 0xffffffe002027807 */ /* 0x000fe40004800000 */
[----:B------:R-:W-:Y:S01]  /*1dbf0*/  SEL R3, R0, 0xffffffc0, !P2 ;  /* 0xffffffc000037807 */ /* 0x000fe20005000000 */
[----:B------:R-:W-:-:S04]  /*1dc00*/  IMAD.MOV.U32 R0, RZ, RZ, 0x1 ;  /* 0x00000001ff007424 */ /* 0x000fc800078e00ff */
[----:B------:R0:W-:Y:S04]  /*1dc10*/  STL [R1+0x2c], R3 ;  /* 0x00002c0301007387 */ /* 0x0001e80000100800 */
[----:B------:R0:W-:Y:S04]  /*1dc20*/  STL [R1+0x28], R2 ;  /* 0x0000280201007387 */ /* 0x0001e80000100800 */
[----:B------:R0:W-:Y:S04]  /*1dc30*/  STL [R1+0x4c], RZ ;  /* 0x00004cff01007387 */ /* 0x0001e80000100800 */
[----:B------:R0:W-:Y:S04]  /*1dc40*/  STL [R1+0x20], R0 ;  /* 0x0000200001007387 */ /* 0x0001e80000100800 */
[----:B------:R0:W-:Y:S04]  /*1dc50*/  STL [R1+0x14], RZ ;  /* 0x000014ff01007387 */ /* 0x0001e80000100800 */
[----:B------:R0:W-:Y:S04]  /*1dc60*/  STL [R1+0x10], RZ ;  /* 0x000010ff01007387 */ /* 0x0001e80000100800 */
[----:B------:R0:W-:Y:S02]  /*1dc70*/  STL [R1+0x1c], R0 ;  /* 0x00001c0001007387 */ /* 0x0001e40000100800 */
.L_x_582:
[----:B0-----:R-:W2:Y:S01]  /*1dc80*/  LDL R0, [R1+0xc] ;  /* 0x00000c0001007983 */ /* 0x001ea20000100800 */
[----:B------:R-:W2:Y:S01]  /*1dc90*/  LDC.64 R16, c[0x0][0xc60] ;  /* 0x00031800ff107b82 */ /* 0x000ea20000000a00 */
[----:B------:R-:W-:Y:S05]  /*1dca0*/  YIELD ;  /* 0x0000000000007946 */ /* 0x000fea0003800000 */
[----:B------:R-:W-:Y:S01]  /*1dcb0*/  ULDC.64 UR4, c[0x0][0xa28] ;  /* 0x00028a0000047ab9 */ /* 0x000fe20000000a00 */
[----:B------:R-:W-:Y:S01]  /*1dcc0*/  ULDC.64 UR6, c[0x0][0xa00] ;  /* 0x0002800000067ab9 */ /* 0x000fe20000000a00 */
[----:B------:R-:W-:Y:S01]  /*1dcd0*/  ISETP.NE.U32.AND P0, PT, RZ, UR4, PT ;  /* 0x00000004ff007c0c */ /* 0x000fe2000bf05070 */
[----:B--2---:R-:W-:-:S06]  /*1dce0*/  IMAD.WIDE R16, R0, 0x4, R16 ;  /* 0x0000000400107825 */ /* 0x004fcc00078e0210 */
[----:B------:R-:W2:Y:S01]  /*1dcf0*/  LDG.E R16, desc[UR42][R16.64] ;  /* 0x0000002a10107981 */ /* 0x000ea2000c1e1900 */
[----:B------:R-:W-:Y:S02]  /*1dd00*/  ISETP.NE.AND.EX P0, PT, RZ, UR5, PT, P0 ;  /* 0x00000005ff007c0c */ /* 0x000fe4000bf05300 */
[----:B------:R-:W-:Y:S02]  /*1dd10*/  ISETP.NE.U32.AND P1, PT, RZ, UR6, PT ;  /* 0x00000006ff007c0c */ /* 0x000fe4000bf25070 */
[----:B------:R-:W-:Y:S02]  /*1dd20*/  MOV R0, RZ ;  /* 0x000000ff00007202 */ /* 0x000fe40000000f00 */
[----:B------:R-:W-:Y:S01]  /*1dd30*/  ISETP.NE.AND.EX P1, PT, RZ, UR7, PT, P1 ;  /* 0x00000007ff007c0c */ /* 0x000fe2000bf25310 */
[----:B------:R-:W-:Y:S02]  /*1dd40*/  IMAD.MOV.U32 R4, RZ, RZ, RZ ;  /* 0x000000ffff047224 */ /* 0x000fe400078e00ff */
[----:B------:R-:W-:Y:S01]  /*1dd50*/  IMAD.MOV.U32 R10, RZ, RZ, RZ ;  /* 0x000000ffff0a7224 */ /* 0x000fe200078e00ff */
[----:B------:R-:W-:-:S02]  /*1dd60*/  MOV R8, RZ ;  /* 0x000000ff00087202 */ /* 0x000fc40000000f00 */
[----:B--2---:R-:W-:Y:S02]  /*1dd70*/  SHF.R.S32.HI R18, RZ, 0x1f, R16 ;  /* 0x0000001fff127819 */ /* 0x004fe40000011410 */
[----:B------:R-:W-:-:S04]  /*1dd80*/  @P0 LEA R2, P2, R16, UR4, 0x2 ;  /* 0x0000000410020c11 */ /* 0x000fc8000f8410ff */
[C---:B------:R-:W-:Y:S01]  /*1dd90*/  @P0 LEA.HI.X R3, R16.reuse, UR5, R18, 0x2, P2 ;  /* 0x0000000510030c11 */ /* 0x040fe200090f1412 */
[----:B------:R-:W-:Y:S01]  /*1dda0*/  IMAD.SHL.U32 R17, R16, 0x4, RZ ;  /* 0x0000000410117824 */ /* 0x000fe200078e00ff */
[----:B------:R-:W-:-:S03]  /*1ddb0*/  ULDC.64 UR4, c[0x0][0xa08] ;  /* 0x0002820000047ab9 */ /* 0x000fc60000000a00 */
[----:B------:R0:W5:Y:S02]  /*1ddc0*/  @P0 LDG.E R0, desc[UR42][R2.64] ;  /* 0x0000002a02000981 */ /* 0x000164000c1e1900 */
[----:B0-----:R-:W-:-:S04]  /*1ddd0*/  @P1 LEA R2, P0, R16, UR6, 0x2 ;  /* 0x0000000610021c11 */ /* 0x001fc8000f8010ff */
[----:B------:R-:W-:Y:S01]  /*1dde0*/  @P1 LEA.HI.X R3, R16, UR7, R18, 0x2, P0 ;  /* 0x0000000710031c11 */ /* 0x000fe200080f1412 */
[----:B------:R-:W-:-:S04]  /*1ddf0*/  ULDC.64 UR6, c[0x0][0xa10] ;  /* 0x0002840000067ab9 */ /* 0x000fc80000000a00 */
[----:B------:R0:W2:Y:S01]  /*1de00*/  @P1 LDG.E R4, desc[UR42][R2.64] ;  /* 0x0000002a02041981 */ /* 0x0000a2000c1e1900 */
[----:B------:R-:W-:Y:S02]  /*1de10*/  ISETP.NE.U32.AND P1, PT, RZ, UR6, PT ;  /* 0x00000006ff007c0c */ /* 0x000fe4000bf25070 */
[----:B------:R-:W-:Y:S02]  /*1de20*/  SHF.L.U64.HI R18, R16, 0x2, R18 ;  /* 0x0000000210127819 */ /* 0x000fe40000010212 */
[----:B------:R-:W-:Y:S02]  /*1de30*/  ISETP.NE.AND.EX P1, PT, RZ, UR7, PT, P1 ;  /* 0x00000007ff007c0c */ /* 0x000fe4000bf25310 */
[----:B0-----:R-:W-:-:S04]  /*1de40*/  IADD3 R2, P0, R17, UR6, RZ ;  /* 0x0000000611027c10 */ /* 0x001fc8000ff1e0ff */
[----:B------:R-:W-:Y:S01]  /*1de50*/  IADD3.X R3, R18, UR7, RZ, P0, !PT ;  /* 0x0000000712037c10 */ /* 0x000fe200087fe4ff */
[----:B------:R-:W-:Y:S01]  /*1de60*/  ULDC.64 UR6, c[0x0][0xa20] ;  /* 0x0002880000067ab9 */ /* 0x000fe20000000a00 */
[----:B------:R-:W-:-:S05]  /*1de70*/  ISETP.NE.U32.AND P0, PT, RZ, UR4, PT ;  /* 0x00000004ff007c0c */ /* 0x000fca000bf05070 */
[----:B------:R-:W5:Y:S04]  /*1de80*/  @P1 LDG.E R10, desc[UR42][R2.64] ;  /* 0x0000002a020a1981 */ /* 0x000f68000c1e1900 */
[----:B------:R-:W5:Y:S04]  /*1de90*/  @P1 LDG.E R11, desc[UR42][R2.64] ;  /* 0x0000002a020b1981 */ /* 0x000f68000c1e1900 */
[----:B------:R0:W5:Y:S01]  /*1dea0*/  @P1 LDG.E R9, desc[UR42][R2.64+0x4] ;  /* 0x0000042a02091981 */ /* 0x000162000c1e1900 */
[----:B------:R-:W-:Y:S02]  /*1deb0*/  ISETP.NE.AND.EX P0, PT, RZ, UR5, PT, P0 ;  /* 0x00000005ff007c0c */ /* 0x000fe4000bf05300 */
[----:B0-----:R-:W-:-:S04]  /*1dec0*/  IADD3 R2, P2, R17, UR4, RZ ;  /* 0x0000000411027c10 */ /* 0x001fc8000ff5e0ff */
[----:B------:R-:W-:Y:S01]  /*1ded0*/  IADD3.X R3, R18, UR5, RZ, P2, !PT ;  /* 0x0000000512037c10 */ /* 0x000fe200097fe4ff */
[----:B------:R-:W-:Y:S01]  /*1dee0*/  ULDC.64 UR4, c[0x0][0x3f8] ;  /* 0x0000fe0000047ab9 */ /* 0x000fe20000000a00 */
[----:B------:R-:W-:Y:S01]  /*1def0*/  ISETP.NE.U32.AND P2, PT, RZ, UR6, PT ;  /* 0x00000006ff007c0c */ /* 0x000fe2000bf45070 */
[----:B------:R-:W-:-:S04]  /*1df00*/  UISETP.NE.U32.AND UP0, UPT, UR4, URZ, UPT ;  /* 0x0000003f0400728c */ /* 0x000fc8000bf05070 */
[----:B------:R0:W5:Y:S01]  /*1df10*/  @P0 LDG.E R8, desc[UR42][R2.64] ;  /* 0x0000002a02080981 */ /* 0x000162000c1e1900 */
[----:B------:R-:W-:Y:S01]  /*1df20*/  ISETP.NE.AND.EX P2, PT, RZ, UR7, PT, P2 ;  /* 0x00000007ff007c0c */ /* 0x000fe2000bf45320 */
[----:B------:R-:W-:Y:S01]  /*1df30*/  UISETP.NE.AND.EX UP0, UPT, UR5, URZ, UPT, UP0 ;  /* 0x0000003f0500728c */ /* 0x000fe2000bf05300 */
[----:B------:R-:W-:Y:S02]  /*1df40*/  ULDC UR4, c[0x0][0x404] ;  /* 0x0001010000047ab9 */ /* 0x000fe40000000800 */
[----:B------:R-:W-:Y:S01]  /*1df50*/  ULDC UR5, c[0x0][0x2e0] ;  /* 0x0000b80000057ab9 */ /* 0x000fe20000000800 */
[----:B------:R-:W-:-:S04]  /*1df60*/  USEL UR4, UR4, 0x1, UP0 ;  /* 0x0000000104047887 */ /* 0x000fc80008000000 */
[----:B------:R-:W-:-:S04]  /*1df70*/  UIMAD UR4, UR4, UR5, URZ ;  /* 0x00000005040472a4 */ /* 0x000fc8000f8e023f */
[----:B------:R-:W-:Y:S02]  /*1df80*/  @P2 IADD3 R6, P3, R17, UR6, RZ ;  /* 0x0000000611062c10 */ /* 0x000fe4000ff7e0ff */
[----:B------:R-:W-:Y:S02]  /*1df90*/  IMAD.U32 R5, RZ, RZ, UR4 ;  /* 0x00000004ff057e24 */ /* 0x000fe4000f8e00ff */
[----:B------:R-:W-:-:S05]  /*1dfa0*/  @P2 IADD3.X R7, R18, UR7, RZ, P3, !PT ;  /* 0x0000000712072c10 */ /* 0x000fca0009ffe4ff */
[----:B------:R0:W5:Y:S01]  /*1dfb0*/  @P2 LDG.E R5, desc[UR42][R6.64] ;  /* 0x0000002a06052981 */ /* 0x000162000c1e1900 */
[----:B------:R-:W-:-:S03]  /*1dfc0*/  ULDC UR4, c[0x0][0x338] ;  /* 0x0000ce0000047ab9 */ /* 0x000fc60000000800 */
[----:B--2---:R1:W-:Y:S02]  /*1dfd0*/  STL [R1+0x30], R4 ;  /* 0x0000300401007387 */ /* 0x0043e40000100800 */
[----:B-1----:R-:W-:Y:S01]  /*1dfe0*/  IMAD.U32 R4, RZ, RZ, UR4 ;  /* 0x00000004ff047e24 */ /* 0x002fe2000f8e00ff */
[----:B0-----:R-:W-:Y:S06]  /*1dff0*/  @P2 BRA `(.L_x_481) ;  /* 0x0000000000102947 */ /* 0x001fec0003800000 */
[----:B------:R-:W-:Y:S05]  /*1e000*/  @!P0 BRA `(.L_x_481) ;  /* 0x00000000000c8947 */ /* 0x000fea0003800000 */
[----:B-----5:R-:W2:Y:S04]  /*1e010*/  LDG.E R5, desc[UR42][R2.64] ;  /* 0x0000002a02057981 */ /* 0x020ea8000c1e1900 */
[----:B------:R-:W2:Y:S02]  /*1e020*/  LDG.E R2, desc[UR42][R2.64+0x4] ;  /* 0x0000042a02027981 */ /* 0x000ea4000c1e1900 */
[----:B--2---:R-:W-:-:S07]  /*1e030*/  IMAD.IADD R5, R2, 0x1, -R5 ;  /* 0x0000000102057824 */ /* 0x004fce00078e0a05 */
.L_x_481:
[----:B-----5:R-:W-:Y:S01]  /*1e040*/  @P1 IADD3 R4, -R11, R9, RZ ;  /* 0x000000090b041210 */ /* 0x020fe20007ffe1ff */
[--C-:B------:R-:W-:Y:S01]  /*1e050*/  IMAD.IADD R5, R5, 0x1, -R0.reuse ;  /* 0x0000000105057824 */ /* 0x100fe200078e0a00 */
[----:B------:R-:W-:Y:S01]  /*1e060*/  BSSY B0, `(.L_x_482) ;  /* 0x0000134000007945 */ /* 0x000fe20003800000 */
[----:B------:R-:W-:Y:S02]  /*1e070*/  IMAD.IADD R0, R8, 0x1, R0 ;  /* 0x0000000108007824 */ /* 0x000fe400078e0200 */
[----:B------:R-:W-:-:S04]  /*1e080*/  IMAD.IADD R19, R5, 0x1, R4 ;  /* 0x0000000105137824 */ /* 0x000fc800078e0204 */
[----:B------:R-:W-:-:S05]  /*1e090*/  VIADD R2, R19, 0x7f ;  /* 0x0000007f13027836 */ /* 0x000fca0000000000 */
[----:B------:R-:W-:-:S04]  /*1e0a0*/  SHF.R.S32.HI R3, RZ, 0x1f, R2 ;  /* 0x0000001fff037819 */ /* 0x000fc80000011402 */
[----:B------:R-:W-:Y:S02]  /*1e0b0*/  LEA.HI R6, R3, R2, RZ, 0x7 ;  /* 0x0000000203067211 */ /* 0x000fe400078f38ff */
[----:B------:R-:W-:Y:S02]  /*1e0c0*/  IADD3 R3, -R5, RZ, RZ ;  /* 0x000000ff05037210 */ /* 0x000fe40007ffe1ff */
[----:B------:R-:W-:Y:S01]  /*1e0d0*/  LOP3.LUT R2, R6, 0xffffff80, RZ, 0xc0, !PT ;  /* 0xffffff8006027812 */ /* 0x000fe200078ec0ff */
[----:B------:R0:W-:Y:S01]  /*1e0e0*/  STL [R1+0x18], R6 ;  /* 0x0000180601007387 */ /* 0x0001e20000100800 */
[----:B------:R-:W-:Y:S02]  /*1e0f0*/  VIMNMX R3, RZ, R3, !PT ;  /* 0x00000003ff037248 */ /* 0x000fe40007fe0100 */
[----:B------:R-:W-:Y:S01]  /*1e100*/  VIADDMNMX R4, R2, -R5, R4, PT ;  /* 0x8000000502047246 */ /* 0x000fe20003800104 */
[----:B------:R0:W-:Y:S03]  /*1e110*/  STL [R1+0x34], R0 ;  /* 0x0000340001007387 */ /* 0x0001e60000100800 */
[----:B------:R-:W-:-:S02]  /*1e120*/  ISETP.GT.AND P0, PT, R4, R3, PT ;  /* 0x000000030400720c */ /* 0x000fc40003f04270 */
[----:B------:R-:W-:-:S11]  /*1e130*/  SHF.R.U32.HI R3, RZ, 0x7, R3 ;  /* 0x00000007ff037819 */ /* 0x000fd60000011603 */
[----:B------:R-:W-:-:S05]  /*1e140*/  @P0 VIADD R4, R4, 0x7f ;  /* 0x0000007f04040836 */ /* 0x000fca0000000000 */
[----:B------:R-:W-:-:S04]  /*1e150*/  @P0 SHF.R.S32.HI R2, RZ, 0x1f, R4 ;  /* 0x0000001fff020819 */ /* 0x000fc80000011404 */
[----:B------:R-:W-:Y:S01]  /*1e160*/  @P0 LEA.HI R2, R2, R4, RZ, 0x7 ;  /* 0x0000000402020211 */ /* 0x000fe200078f38ff */
[----:B------:R-:W-:-:S03]  /*1e170*/  IMAD.MOV.U32 R4, RZ, RZ, R3 ;  /* 0x000000ffff047224 */ /* 0x000fc600078e0003 */
[----:B------:R-:W-:Y:S02]  /*1e180*/  @P0 SHF.R.S32.HI R4, RZ, 0x7, R2 ;  /* 0x00000007ff040819 */ /* 0x000fe40000011402 */
[----:B------:R-:W-:Y:S02]  /*1e190*/  PLOP3.LUT P0, PT, PT, PT, PT, 0x80, 0x0 ;  /* 0x000000000000781c */ /* 0x000fe40003f0f070 */
[----:B------:R-:W-:-:S13]  /*1e1a0*/  ISETP.GT.AND P2, PT, R4, R3, PT ;  /* 0x000000030400720c */ /* 0x000fda0003f44270 */
[----:B0-----:R-:W-:Y:S05]  /*1e1b0*/  @!P2 BRA `(.L_x_483) ;  /* 0x000000100078a947 */ /* 0x001fea0003800000 */
[----:B------:R-:W2:Y:S01]  /*1e1c0*/  LDL R6, [R1+0x8] ;  /* 0x0000080001067983 */ /* 0x000ea20000100800 */
[----:B------:R-:W0:Y:S01]  /*1e1d0*/  LDC R0, c[0x0][0x428] ;  /* 0x00010a00ff007b82 */ /* 0x000e220000000800 */
[----:B------:R-:W-:Y:S01]  /*1e1e0*/  UMOV UR4, 0xffffffff ;  /* 0xffffffff00047882 */ /* 0x000fe20000000000 */
[----:B0-----:R-:W-:-:S13]  /*1e1f0*/  ISETP.NE.AND P0, PT, R0, 0x1, PT ;  /* 0x000000010000780c */ /* 0x001fda0003f05270 */
[----:B------:R-:W2:Y:S08]  /*1e200*/  @P0 LDC R0, c[0x0][0x42c] ;  /* 0x00010b00ff000b82 */ /* 0x000eb00000000800 */
[----:B------:R-:W0:Y:S01]  /*1e210*/  @P0 LDC R5, c[0x0][0x430] ;  /* 0x00010c00ff050b82 */ /* 0x000e220000000800 */
[----:B--2---:R-:W-:Y:S01]  /*1e220*/  @P0 IMAD.HI.U32 R0, R6, R0, RZ ;  /* 0x0000000006000227 */ /* 0x004fe200078e00ff */
[----:B------:R-:W-:-:S04]  /*1e230*/  MOV R2, R6 ;  /* 0x0000000600027202 */ /* 0x000fc80000000f00 */
[----:B0-----:R-:W-:Y:S02]  /*1e240*/  @P0 SHF.R.U32.HI R2, RZ, R5, R0 ;  /* 0x00000005ff020219 */ /* 0x001fe40000011600 */
[----:B------:R-:W-:Y:S01]  /*1e250*/  SEL R0, R16, RZ, !P1 ;  /* 0x000000ff10007207 */ /* 0x000fe20004800000 */
[----:B------:R-:W-:Y:S06]  /*1e260*/  BRA.DIV UR4, `(.L_x_484) ;  /* 0x0000007e046c7947 */ /* 0x000fec000b800000 */
[----:B------:R-:W0:Y:S02]  /*1e270*/  S2R R5, SR_TID.X ;  /* 0x0000000000057919 */ /* 0x000e240000002100 */
[----:B0-----:R-:W-:-:S04]  /*1e280*/  SHF.R.U32.HI R5, RZ, 0x5, R5 ;  /* 0x00000005ff057819 */ /* 0x001fc80000011605 */
[----:B------:R-:W-:-:S05]  /*1e290*/  LOP3.LUT R5, R5, 0x3, RZ, 0xc0, !PT ;  /* 0x0000000305057812 */ /* 0x000fca00078ec0ff */
[----:B------:R0:W1:Y:S02]  /*1e2a0*/  SHFL.IDX PT, R14, R5, RZ, 0x1f ;  /* 0x00001fff050e7589 */ /* 0x00006400000e0000 */
.L_x_697:
[----:B-1----:R-:W-:Y:S02]  /*1e2b0*/  ISETP.NE.AND P0, PT, R14, RZ, PT ;  /* 0x000000ff0e00720c */ /* 0x002fe40003f05270 */
[----:B------:R-:W-:-:S11]  /*1e2c0*/  PLOP3.LUT P6, PT, PT, PT, PT, 0x8, 0x0 ;  /* 0x000000000000781c */ /* 0x000fd60003fce170 */
[----:B------:R-:W-:Y:S05]  /*1e2d0*/  @P0 BRA `(.L_x_485) ;  /* 0x00000000000c0947 */ /* 0x000fea0003800000 */
[----:B------:R-:W-:-:S03]  /*1e2e0*/  UMOV UR4, 0xffffffff ;  /* 0xffffffff00047882 */ /* 0x000fc60000000000 */
[----:B------:R-:W-:Y:S05]  /*1e2f0*/  BRA.DIV UR4, `(.L_x_486) ;  /* 0x0000007e047c7947 */ /* 0x000fea000b800000 */
[----:B------:R-:W-:-:S13]  /*1e300*/  ELECT P6, URZ, PT ;  /* 0x00000000003f782f */ /* 0x000fda00038c0000 */
.L_x_485:
[----:B0-----:R-:W2:Y:S01]  /*1e310*/  LDL R5, [R1+0x4c] ;  /* 0x00004c0001057983 */ /* 0x001ea20000100800 */
[----:B------:R-:W-:Y:S01]  /*1e320*/  BSSY B1, `(.L_x_487) ;  /* 0x000000b000017945 */ /* 0x000fe20003800000 */
[----:B------:R-:W0:Y:S01]  /*1e330*/  S2R R11, SR_CgaCtaId ;  /* 0x00000000000b7919 */ /* 0x000e220000008800 */
[----:B--2---:R-:W-:-:S05]  /*1e340*/  VIADD R5, R5, 0x1 ;  /* 0x0000000105057836 */ /* 0x004fca0000000000 */
[----:B------:R-:W-:-:S04]  /*1e350*/  LEA.HI R6, R5, R5, RZ, 0x1 ;  /* 0x0000000505067211 */ /* 0x000fc800078f08ff */
[----:B------:R-:W-:-:S05]  /*1e360*/  LOP3.LUT R6, R6, 0xfffffffe, RZ, 0xc0, !PT ;  /* 0xfffffffe06067812 */ /* 0x000fca00078ec0ff */
[----:B------:R-:W-:Y:S01]  /*1e370*/  IMAD.IADD R5, R5, 0x1, -R6 ;  /* 0x0000000105057824 */ /* 0x000fe200078e0a06 */
[----:B------:R-:W-:-:S04]  /*1e380*/  MOV R6, 0x400 ;  /* 0x0000040000067802 */ /* 0x000fc80000000f00 */
[----:B0-----:R-:W-:Y:S02]  /*1e390*/  LEA R11, R11, R6, 0x18 ;  /* 0x000000060b0b7211 */ /* 0x001fe400078ec0ff */
[----:B------:R-:W-:-:S04]  /*1e3a0*/  SHF.L.U32 R5, R5, 0x1f, RZ ;  /* 0x0000001f05057819 */ /* 0x000fc800000006ff */
[----:B------:R-:W0:Y:S02]  /*1e3b0*/  SYNCS.PHASECHK.TRANS64.TRYWAIT P0, [R11+URZ+0x38820], R5 ;  /* 0x038820050b0075a7 */ /* 0x000e24000800017f */
[----:B0-----:R-:W-:Y:S05]  /*1e3c0*/  @!P0 BRA `(.L_x_488) ;  /* 0x0000007c00688947 */ /* 0x001fea0003800000 */
.L_x_700:
[----:B------:R-:W-:Y:S05]  /*1e3d0*/  BSYNC B1 ;  /* 0x0000000000017941 */ /* 0x000fea0003800000 */
.L_x_487:
[----:B------:R-:W-:Y:S04]  /*1e3e0*/  BSSY B1, `(.L_x_489) ;  /* 0x000006f000017945 */ /* 0x000fe80003800000 */
[----:B------:R-:W-:Y:S05]  /*1e3f0*/  @!P6 BRA `(.L_x_490) ;  /* 0x0000000400b4e947 */ /* 0x000fea0003800000 */
[----:B------:R-:W2:Y:S04]  /*1e400*/  LDL R8, [R1+0x14] ;  /* 0x0000140001087983 */ /* 0x000ea80000100800 */
[----:B------:R-:W3:Y:S01]  /*1e410*/  LDL R7, [R1+0x20] ;  /* 0x0000200001077983 */ /* 0x000ee20000100800 */
[----:B------:R-:W1:Y:S01]  /*1e420*/  S2R R6, SR_TID.X ;  /* 0x0000000000067919 */ /* 0x000e620000002100 */
[----:B------:R-:W-:Y:S01]  /*1e430*/  BSSY B2, `(.L_x_491) ;  /* 0x0000007000027945 */ /* 0x000fe20003800000 */
[----:B-1----:R-:W-:-:S04]  /*1e440*/  LOP3.LUT R6, R6, 0x7f, RZ, 0xc0, !PT ;  /* 0x0000007f06067812 */ /* 0x002fc800078ec0ff */
[----:B------:R-:W-:Y:S01]  /*1e450*/  ISETP.NE.AND P1, PT, R6, RZ, PT ;  /* 0x000000ff0600720c */ /* 0x000fe20003f25270 */
[----:B--2---:R-:W-:Y:S01]  /*1e460*/  IMAD R8, R8, 0x8, R11 ;  /* 0x0000000808087824 */ /* 0x004fe200078e020b */
[----:B---3--:R-:W-:-:S04]  /*1e470*/  SHF.L.U32 R12, R7, 0x1f, RZ ;  /* 0x0000001f070c7819 */ /* 0x008fc800000006ff */
[----:B------:R-:W1:Y:S02]  /*1e480*/  SYNCS.PHASECHK.TRANS64.TRYWAIT P0, [R8+URZ+0x388a0], R12 ;  /* 0x0388a00c080075a7 */ /* 0x000e64000800017f */
[----:B-1----:R-:W-:Y:S05]  /*1e490*/  @!P0 BRA `(.L_x_492) ;  /* 0x0000007c00488947 */ /* 0x002fea0003800000 */
.L_x_701:
[----:B------:R-:W-:Y:S05]  /*1e4a0*/  BSYNC B2 ;  /* 0x0000000000027941 */ /* 0x000fea0003800000 */
.L_x_491:
[----:B------:R-:W-:Y:S04]  /*1e4b0*/  BSSY B2, `(.L_x_493) ;  /* 0x0000009000027945 */ /* 0x000fe80003800000 */
[----:B------:R-:W-:Y:S05]  /*1e4c0*/  @P1 BRA `(.L_x_494) ;  /* 0x00000000001c1947 */ /* 0x000fea0003800000 */
[----:B0-----:R-:W0:Y:S02]  /*1e4d0*/  S2R R5, SR_TID.X ;  /* 0x0000000000057919 */ /* 0x001e240000002100 */
[----:B0-----:R-:W-:Y:S02]  /*1e4e0*/  LOP3.LUT R6, R5, 0x1f, RZ, 0xc0, !PT ;  /* 0x0000001f05067812 */ /* 0x001fe400078ec0ff */
[----:B------:R-:W-:Y:S02]  /*1e4f0*/  MOV R5, 0x8000 ;  /* 0x0000800000057802 */ /* 0x000fe40000000f00 */
[----:B------:R-:W-:Y:S02]  /*1e500*/  ISETP.NE.AND P0, PT, R6, RZ, PT ;  /* 0x000000ff0600720c */ /* 0x000fe40003f05270 */
[----:B------:R2:W-:Y:S11]  /*1e510*/  SYNCS.ARRIVE.TRANS64 RZ, [R8+URZ+0x38890], R5 ;  /* 0x0388900508ff79a7 */ /* 0x0005f6000800003f */
[----:B--2---:R-:W-:Y:S05]  /*1e520*/  @!P0 BRA `(.L_x_494) ;  /* 0x0000000000048947 */ /* 0x004fea0003800000 */
[----:B------:R-:W-:Y:S01]  /*1e530*/  BPT.TRAP 0x1 ;  /* 0x000000040000795c */ /* 0x000fe20000300000 */
.L_x_494:
[----:B------:R-:W-:Y:S05]  /*1e540*/  BSYNC B2 ;  /* 0x0000000000027941 */ /* 0x000fea0003800000 */
.L_x_493:
[----:B0-----:R-:W2:Y:S01]  /*1e550*/  LDL R5, [R1+0x14] ;  /* 0x0000140001057983 */ /* 0x001ea20000100800 */
[----:B------:R-:W-:Y:S01]  /*1e560*/  IMAD.MOV.U32 R15, RZ, RZ, RZ ;  /* 0x000000ffff0f7224 */ /* 0x000fe200078e00ff */
[----:B------:R-:W-:Y:S01]  /*1e570*/  UIADD3 UR4, UP0, UR44, 0x570, URZ ;  /* 0x000005702c047890 */ /* 0x000fe2000ff1e03f */
[----:B------:R-:W-:Y:S01]  /*1e580*/  IMAD R6, R4, 0x80, R10 ;  /* 0x0000008004067824 */ /* 0x000fe200078e020a */
[----:B------:R-:W-:Y:S01]  /*1e590*/  PLOP3.LUT P0, PT, PT, PT, PT, 0x80, 0x0 ;  /* 0x000000000000781c */ /* 0x000fe20003f0f070 */
[----:B------:R-:W-:Y:S01]  /*1e5a0*/  UMOV UR6, 0x0 ;  /* 0x0000000000067882 */ /* 0x000fe20000000000 */
[----:B------:R-:W-:Y:S01]  /*1e5b0*/  R2UR UR10, R15 ;  /* 0x000000000f0a72ca */ /* 0x000fe200000e0000 */
[----:B------:R-:W-:Y:S01]  /*1e5c0*/  UIADD3.X UR5, URZ, UR45, URZ, UP0, !UPT ;  /* 0x0000002d3f057290 */ /* 0x000fe200087fe43f */
[----:B------:R-:W-:Y:S01]  /*1e5d0*/  IADD3 R6, R6, -0x80, RZ ;  /* 0xffffff8006067810 */ /* 0x000fe20007ffe0ff */
[----:B------:R-:W-:Y:S01]  /*1e5e0*/  UMOV UR7, 0x12f00000 ;  /* 0x12f0000000077882 */ /* 0x000fe20000000000 */
[----:B--2---:R-:W-:-:S02]  /*1e5f0*/  IMAD R9, R5, 0x8000, R11 ;  /* 0x0000800005097824 */ /* 0x004fc400078e020b */
[----:B------:R-:W-:Y:S02]  /*1e600*/  VIADD R5, R8, 0x38890 ;  /* 0x0003889008057836 */ /* 0x000fe40000000000 */
[----:B------:R-:W-:-:S07]  /*1e610*/  VIADD R7, R9, 0x28400 ;  /* 0x0002840009077836 */ /* 0x000fce0000000000 */
.L_x_495:
[----:B------:R-:W-:-:S13]  /*1e620*/  @P0 ELECT P2, URZ, PT ;  /* 0x00000000003f082f */ /* 0x000fda0003840000 */
[----:B------:R-:W-:Y:S02]  /*1e630*/  @P2 R2UR UR13, R0 ;  /* 0x00000000000d22ca */ /* 0x000fe400000e0000 */
[----:B------:R-:W-:Y:S02]  /*1e640*/  @P2 R2UR UR12, R2 ;  /* 0x00000000020c22ca */ /* 0x000fe400000e0000 */
[----:B------:R-:W-:Y:S02]  /*1e650*/  @P2 R2UR UR11, R6 ;  /* 0x00000000060b22ca */ /* 0x000fe400000e0000 */
[----:B------:R-:W-:Y:S02]  /*1e660*/  @P2 R2UR UR9, R5 ;  /* 0x00000000050922ca */ /* 0x000fe400000e0000 */
[----:B------:R-:W-:Y:S02]  /*1e670*/  @P2 R2UR UR8, R7 ;  /* 0x00000000070822ca */ /* 0x000fe400000e0000 */
[----:B------:R-:W-:-:S02]  /*1e680*/  @P2 PLOP3.LUT P0, PT, P2, PT, PT, 0x8, 0x0 ;  /* 0x000000000000281c */ /* 0x000fc4000170e170 */
[----:B------:R-:W-:-:S09]  /*1e690*/  PLOP3.LUT P2, PT, PT, PT, PT, 0x8, 0x0 ;  /* 0x000000000000781c */ /* 0x000fd20003f4e170 */
[----:B------:R0:W-:Y:S02]  /*1e6a0*/  UTMALDG.4D [UR8], [UR4], desc[UR6] ;  /* 0x00000608040075b4 */ /* 0x0001e40008019000 */
[----:B0-----:R-:W-:Y:S05]  /*1e6b0*/  @P0 BRA.U.ANY `(.L_x_495) ;  /* 0xfffffffd00d80947 */ /* 0x001fea000393ffff */
[----:B------:R-:W-:Y:S01]  /*1e6c0*/  IMAD.MOV.U32 R14, RZ, RZ, 0x80 ;  /* 0x00000080ff0e7424 */ /* 0x000fe200078e00ff */
[----:B------:R-:W-:Y:S01]  /*1e6d0*/  PLOP3.LUT P0, PT, PT, PT, PT, 0x80, 0x0 ;  /* 0x000000000000781c */ /* 0x000fe20003f0f070 */
[----:B------:R-:W-:Y:S01]  /*1e6e0*/  UMOV UR6, 0x0 ;  /* 0x0000000000067882 */ /* 0x000fe20000000000 */
[----:B------:R-:W-:Y:S01]  /*1e6f0*/  IADD3 R7, R9, 0x2c400, RZ ;  /* 0x0002c40009077810 */ /* 0x000fe20007ffe0ff */
[----:B------:R-:W-:Y:S01]  /*1e700*/  UMOV UR7, 0x12f00000 ;  /* 0x12f0000000077882 */ /* 0x000fe20000000000 */
[----:B------:R-:W-:-:S15]  /*1e710*/  R2UR UR10, R14 ;  /* 0x000000000e0a72ca */ /* 0x000fde00000e0000 */
.L_x_496:
        /* <DEDUP_REMOVED lines=10> */
[----:B------:R-:W0:Y:S01]  /*1e7c0*/  SYNCS.PHASECHK.TRANS64.TRYWAIT P0, [R8+URZ+0x388c0], R12 ;  /* 0x0388c00c080075a7 */ /* 0x000e22000800017f */
[----:B------:R-:W-:Y:S04]  /*1e7d0*/  BSSY B2, `(.L_x_497) ;  /* 0x0000002000027945 */ /* 0x000fe80003800000 */
[----:B0-----:R-:W-:Y:S05]  /*1e7e0*/  @!P0 BRA `(.L_x_498) ;  /* 0x0000007800888947 */ /* 0x001fea0003800000 */
.L_x_702:
[----:B------:R-:W-:Y:S05]  /*1e7f0*/  BSYNC B2 ;  /* 0x0000000000027941 */ /* 0x000fea0003800000 */
.L_x_497:
[----:B------:R-:W-:Y:S01]  /*1e800*/  BSSY B2, `(.L_x_499) ;  /* 0x000000b000027945 */ /* 0x000fe20003800000 */
[----:B01----:R-:W-:Y:S02]  /*1e810*/  IMAD.MOV.U32 R12, RZ, RZ, 0x0 ;  /* 0x00000000ff0c7424 */ /* 0x003fe400078e00ff */
[----:B------:R-:W-:Y:S01]  /*1e820*/  IMAD.MOV.U32 R13, RZ, RZ, 0x12f00000 ;  /* 0x12f00000ff0d7424 */ /* 0x000fe200078e00ff */
[----:B------:R-:W-:Y:S06]  /*1e830*/  @P1 BRA `(.L_x_500) ;  /* 0x00000000001c1947 */ /* 0x000fec0003800000 */
[----:B------:R-:W0:Y:S02]  /*1e840*/  S2R R5, SR_TID.X ;  /* 0x0000000000057919 */ /* 0x000e240000002100 */
[----:B0-----:R-:W-:Y:S01]  /*1e850*/  LOP3.LUT R7, R5, 0x1f, RZ, 0xc0, !PT ;  /* 0x0000001f05077812 */ /* 0x001fe200078ec0ff */
[----:B------:R-:W-:-:S03]  /*1e860*/  IMAD.MOV.U32 R5, RZ, RZ, 0x8000 ;  /* 0x00008000ff057424 */ /* 0x000fc600078e00ff */
[----:B------:R-:W-:Y:S01]  /*1e870*/  ISETP.NE.AND P0, PT, R7, RZ, PT ;  /* 0x000000ff0700720c */ /* 0x000fe20003f05270 */
[----:B------:R0:W-:-:S12]  /*1e880*/  SYNCS.ARRIVE.TRANS64 RZ, [R8+URZ+0x388b0], R5 ;  /* 0x0388b00508ff79a7 */ /* 0x0001d8000800003f */
[----:B0-----:R-:W-:Y:S05]  /*1e890*/  @!P0 BRA `(.L_x_500) ;  /* 0x0000000000048947 */ /* 0x001fea0003800000 */
[----:B------:R-:W-:Y:S01]  /*1e8a0*/  BPT.TRAP 0x1 ;  /* 0x000000040000795c */ /* 0x000fe20000300000 */
.L_x_500:
[----:B------:R-:W-:Y:S05]  /*1e8b0*/  BSYNC B2 ;  /* 0x0000000000027941 */ /* 0x000fea0003800000 */
.L_x_499:
[----:B------:R-:W-:Y:S01]  /*1e8c0*/  R2UR UR10, R15 ;  /* 0x000000000f0a72ca */ /* 0x000fe200000e0000 */
[----:B------:R-:W-:Y:S01]  /*1e8d0*/  UIADD3 UR4, UP0, UR44, 0x670, URZ ;  /* 0x000006702c047890 */ /* 0x000fe2000ff1e03f */
[----:B------:R-:W-:Y:S01]  /*1e8e0*/  R2UR UR6, R12 ;  /* 0x000000000c0672ca */ /* 0x000fe200000e0000 */
[----:B------:R-:W-:Y:S01]  /*1e8f0*/  VIADD R5, R9, 0x10400 ;  /* 0x0001040009057836 */ /* 0x000fe20000000000 */
[----:B------:R-:W-:Y:S01]  /*1e900*/  R2UR UR7, R13 ;  /* 0x000000000d0772ca */ /* 0x000fe200000e0000 */
[----:B------:R-:W-:Y:S01]  /*1e910*/  UIADD3.X UR5, URZ, UR45, URZ, UP0, !UPT ;  /* 0x0000002d3f057290 */ /* 0x000fe200087fe43f */
[----:B------:R-:W-:Y:S02]  /*1e920*/  PLOP3.LUT P0, PT, PT, PT, PT, 0x80, 0x0 ;  /* 0x000000000000781c */ /* 0x000fe40003f0f070 */
[----:B------:R-:W-:-:S11]  /*1e930*/  IADD3 R8, R8, 0x388b0, RZ ;  /* 0x000388b008087810 */ /* 0x000fd60007ffe0ff */
.L_x_501:
        /* <DEDUP_REMOVED lines=10> */
[----:B------:R-:W-:Y:S01]  /*1e9e0*/  R2UR UR10, R14 ;  /* 0x000000000e0a72ca */ /* 0x000fe200000e0000 */
[----:B------:R-:W-:Y:S01]  /*1e9f0*/  VIADD R9, R9, 0x14400 ;  /* 0x0001440009097836 */ /* 0x000fe20000000000 */
[----:B------:R-:W-:Y:S02]  /*1ea00*/  R2UR UR6, R12 ;  /* 0x000000000c0672ca */ /* 0x000fe400000e0000 */
[----:B------:R-:W-:Y:S02]  /*1ea10*/  R2UR UR7, R13 ;  /* 0x000000000d0772ca */ /* 0x000fe400000e0000 */
[----:B------:R-:W-:-:S13]  /*1ea20*/  PLOP3.LUT P0, PT, PT, PT, PT, 0x80, 0x0 ;  /* 0x000000000000781c */ /* 0x000fda0003f0f070 */
.L_x_502:
        /* <DEDUP_REMOVED lines=9> */
[----:B-1----:R-:W-:Y:S05]  /*1eac0*/  @P0 BRA.U.ANY `(.L_x_502) ;  /* 0xfffffffd00d80947 */ /* 0x002fea000393ffff */
.L_x_490:
[----:B------:R-:W-:Y:S05]  /*1ead0*/  BSYNC B1 ;  /* 0x0000000000017941 */ /* 0x000fea0003800000 */
.L_x_489:
[----:B0-----:R-:W2:Y:S04]  /*1eae0*/  LDL.LU R5, [R1+0x14] ;  /* 0x0000140001057983 */ /* 0x001ea80000300800 */
[----:B------:R-:W3:Y:S01]  /*1eaf0*/  LDL.LU R7, [R1+0x20] ;  /* 0x0000200001077983 */ /* 0x000ee20000300800 */
[----:B------:R-:W-:Y:S01]  /*1eb00*/  PLOP3.LUT P0, PT, PT, PT, PT, 0x8, 0x0 ;  /* 0x000000000000781c */ /* 0x000fe20003f0e170 */
[----:B--2---:R-:W-:-:S05]  /*1eb10*/  VIADD R5, R5, 0x1 ;  /* 0x0000000105057836 */ /* 0x004fca0000000000 */
[----:B------:R-:W-:-:S04]  /*1eb20*/  ISETP.NE.AND P1, PT, R5, 0x2, PT ;  /* 0x000000020500780c */ /* 0x000fc80003f25270 */
[----:B------:R-:W-:Y:S02]  /*1eb30*/  SEL R6, RZ, 0x1, P1 ;  /* 0x00000001ff067807 */ /* 0x000fe40000800000 */
[----:B------:R-:W-:Y:S02]  /*1eb40*/  SEL R5, R5, RZ, P1 ;  /* 0x000000ff05057207 */ /* 0x000fe40000800000 */
[----:B---3--:R-:W-:Y:S02]  /*1eb50*/  LOP3.LUT R7, R7, R6, RZ, 0x3c, !PT ;  /* 0x0000000607077212 */ /* 0x008fe400078e3cff */
[----:B------:R-:W-:-:S03]  /*1eb60*/  IADD3 R6, R4, -0x2, RZ ;  /* 0xfffffffe04067810 */ /* 0x000fc60007ffe0ff */
[----:B------:R0:W-:Y:S01]  /*1eb70*/  STL [R1+0x20], R7 ;  /* 0x0000200701007387 */ /* 0x0001e20000100800 */
[----:B------:R-:W-:-:S03]  /*1eb80*/  ISETP.GE.AND P2, PT, R6, R3, PT ;  /* 0x000000030600720c */ /* 0x000fc60003f46270 */
[----:B------:R0:W-:Y:S10]  /*1eb90*/  STL [R1+0x14], R5 ;  /* 0x0000140501007387 */ /* 0x0001f40000100800 */
[----:B0-----:R-:W-:Y:S05]  /*1eba0*/  @!P2 BRA `(.L_x_483) ;  /* 0x0000000400fca947 */ /* 0x001fea0003800000 */
[C---:B------:R-:W-:Y:S02]  /*1ebb0*/  IMAD R8, R4.reuse, 0x80, R10 ;  /* 0x0000008004087824 */ /* 0x040fe400078e020a */
[----:B------:R-:W-:Y:S02]  /*1ebc0*/  VIADD R9, R4, 0xffffffff ;  /* 0xffffffff04097836 */ /* 0x000fe40000000000 */
[----:B------:R-:W-:-:S07]  /*1ebd0*/  VIADD R8, R8, 0xffffff00 ;  /* 0xffffff0008087836 */ /* 0x000fce0000000000 */
.L_x_517:
[----:B------:R-:W-:Y:S05]  /*1ebe0*/  YIELD ;  /* 0x0000000000007946 */ /* 0x000fea0003800000 */
[----:B------:R-:W-:Y:S04]  /*1ebf0*/  BSSY B1, `(.L_x_503) ;  /* 0x000006d000017945 */ /* 0x000fe80003800000 */
[----:B0-----:R-:W-:Y:S05]  /*1ec00*/  @!P6 BRA `(.L_x_504) ;  /* 0x0000000400ace947 */ /* 0x001fea0003800000 */
[----:B------:R-:W2:Y:S04]  /*1ec10*/  LDL R6, [R1+0x14] ;  /* 0x0000140001067983 */ /* 0x000ea80000100800 */
[----:B------:R-:W3:Y:S01]  /*1ec20*/  LDL R5, [R1+0x20] ;  /* 0x0000200001057983 */ /* 0x000ee20000100800 */
[----:B------:R-:W0:Y:S01]  /*1ec30*/  S2R R4, SR_TID.X ;  /* 0x0000000000047919 */ /* 0x000e220000002100 */
[----:B------:R-:W-:Y:S01]  /*1ec40*/  BSSY B2, `(.L_x_505) ;  /* 0x0000007000027945 */ /* 0x000fe20003800000 */
[----:B0-----:R-:W-:-:S04]  /*1ec50*/  LOP3.LUT R4, R4, 0x7f, RZ, 0xc0, !PT ;  /* 0x0000007f04047812 */ /* 0x001fc800078ec0ff */
[----:B------:R-:W-:Y:S02]  /*1ec60*/  ISETP.NE.AND P2, PT, R4, RZ, PT ;  /* 0x000000ff0400720c */ /* 0x000fe40003f45270 */
[----:B--2---:R-:W-:Y:S02]  /*1ec70*/  LEA R7, R6, R11, 0x3 ;  /* 0x0000000b06077211 */ /* 0x004fe400078e18ff */
[----:B---3--:R-:W-:-:S04]  /*1ec80*/  SHF.L.U32 R6, R5, 0x1f, RZ ;  /* 0x0000001f05067819 */ /* 0x008fc800000006ff */
[----:B------:R-:W0:Y:S02]  /*1ec90*/  SYNCS.PHASECHK.TRANS64.TRYWAIT P1, [R7+URZ+0x388a0], R6 ;  /* 0x0388a006070075a7 */ /* 0x000e24000802017f */
[----:B0-----:R-:W-:Y:S05]  /*1eca0*/  @!P1 BRA `(.L_x_506) ;  /* 0x00000074006c9947 */ /* 0x001fea0003800000 */
.L_x_703:
[----:B------:R-:W-:Y:S05]  /*1ecb0*/  BSYNC B2 ;  /* 0x0000000000027941 */ /* 0x000fea0003800000 */
.L_x_505:
[----:B------:R-:W-:Y:S04]  /*1ecc0*/  BSSY B2, `(.L_x_507) ;  /* 0x0000009000027945 */ /* 0x000fe80003800000 */
[----:B------:R-:W-:Y:S05]  /*1ecd0*/  @P2 BRA `(.L_x_508) ;  /* 0x00000000001c2947 */ /* 0x000fea0003800000 */
[----:B------:R-:W1:Y:S02]  /*1ece0*/  S2R R4, SR_TID.X ;  /* 0x0000000000047919 */ /* 0x000e640000002100 */
[----:B-1----:R-:W-:Y:S01]  /*1ecf0*/  LOP3.LUT R5, R4, 0x1f, RZ, 0xc0, !PT ;  /* 0x0000001f04057812 */ /* 0x002fe200078ec0ff */
[----:B------:R-:W-:-:S03]  /*1ed00*/  IMAD.MOV.U32 R4, RZ, RZ, 0x8000 ;  /* 0x00008000ff047424 */ /* 0x000fc600078e00ff */
[----:B------:R-:W-:Y:S01]  /*1ed10*/  ISETP.NE.AND P1, PT, R5, RZ, PT ;  /* 0x000000ff0500720c */ /* 0x000fe20003f25270 */
[----:B------:R1:W-:-:S12]  /*1ed20*/  SYNCS.ARRIVE.TRANS64 RZ, [R7+URZ+0x38890], R4 ;  /* 0x0388900407ff79a7 */ /* 0x0003d8000800003f */
[----:B-1----:R-:W-:Y:S05]  /*1ed30*/  @!P1 BRA `(.L_x_508) ;  /* 0x0000000000049947 */ /* 0x002fea0003800000 */
[----:B------:R-:W-:Y:S01]  /*1ed40*/  BPT.TRAP 0x1 ;  /* 0x000000040000795c */ /* 0x000fe20000300000 */
.L_x_508:
[----:B------:R-:W-:Y:S05]  /*1ed50*/  BSYNC B2 ;  /* 0x0000000000027941 */ /* 0x000fea0003800000 */
.L_x_507:
[----:B------:R-:W2:Y:S01]  /*1ed60*/  LDL R4, [R1+0x14] ;  /* 0x0000140001047983 */ /* 0x000ea20000100800 */
[----:B------:R-:W-:Y:S01]  /*1ed70*/  IMAD.MOV.U32 R14, RZ, RZ, RZ ;  /* 0x000000ffff0e7224 */ /* 0x000fe200078e00ff */
[----:B------:R-:W-:Y:S01]  /*1ed80*/  UIADD3 UR4, UP0, UR44, 0x570, URZ ;  /* 0x000005702c047890 */ /* 0x000fe2000ff1e03f */
[----:B------:R-:W-:Y:S01]  /*1ed90*/  PLOP3.LUT P1, PT, PT, PT, PT, 0x80, 0x0 ;  /* 0x000000000000781c */ /* 0x000fe20003f2f070 */
[----:B------:R-:W-:Y:S01]  /*1eda0*/  UMOV UR6, 0x0 ;  /* 0x0000000000067882 */ /* 0x000fe20000000000 */
[----:B------:R-:W-:Y:S01]  /*1edb0*/  UMOV UR7, 0x12f00000 ;  /* 0x12f0000000077882 */ /* 0x000fe20000000000 */
[----:B------:R-:W-:Y:S01]  /*1edc0*/  R2UR UR10, R14 ;  /* 0x000000000e0a72ca */ /* 0x000fe200000e0000 */
[----:B------:R-:W-:Y:S01]  /*1edd0*/  UIADD3.X UR5, URZ, UR45, URZ, UP0, !UPT ;  /* 0x0000002d3f057290 */ /* 0x000fe200087fe43f */
[----:B--2---:R-:W-:Y:S01]  /*1ede0*/  IMAD R5, R4, 0x8000, R11 ;  /* 0x0000800004057824 */ /* 0x004fe200078e020b */
[----:B------:R-:W-:-:S03]  /*1edf0*/  IADD3 R4, R7, 0x38890, RZ ;  /* 0x0003889007047810 */ /* 0x000fc60007ffe0ff */
[----:B------:R-:W-:-:S09]  /*1ee00*/  VIADD R10, R5, 0x28400 ;  /* 0x00028400050a7836 */ /* 0x000fd20000000000 */
.L_x_509:
        /* <DEDUP_REMOVED lines=10> */
[----:B------:R-:W-:Y:S01]  /*1eeb0*/  IMAD.MOV.U32 R15, RZ, RZ, 0x80 ;  /* 0x00000080ff0f7424 */ /* 0x000fe200078e00ff */
[----:B------:R-:W-:Y:S01]  /*1eec0*/  PLOP3.LUT P1, PT, PT, PT, PT, 0x80, 0x0 ;  /* 0x000000000000781c */ /* 0x000fe20003f2f070 */
[----:B------:R-:W-:Y:S01]  /*1eed0*/  VIADD R10, R5, 0x2c400 ;  /* 0x0002c400050a7836 */ /* 0x000fe20000000000 */
[----:B------:R-:W-:Y:S01]  /*1eee0*/  UMOV UR6, 0x0 ;  /* 0x0000000000067882 */ /* 0x000fe20000000000 */
[----:B------:R-:W-:Y:S01]  /*1eef0*/  UMOV UR7, 0x12f00000 ;  /* 0x12f0000000077882 */ /* 0x000fe20000000000 */
[----:B------:R-:W-:-:S15]  /*1ef00*/  R2UR UR10, R15 ;  /* 0x000000000f0a72ca */ /* 0x000fde00000e0000 */
.L_x_510:
        /* <DEDUP_REMOVED lines=10> */
[----:B------:R-:W1:Y:S01]  /*1efb0*/  SYNCS.PHASECHK.TRANS64.TRYWAIT P1, [R7+URZ+0x388c0], R6 ;  /* 0x0388c006070075a7 */ /* 0x000e62000802017f */
[----:B------:R-:W-:Y:S04]  /*1efc0*/  BSSY B2, `(.L_x_511) ;  /* 0x0000002000027945 */ /* 0x000fe80003800000 */
[----:B-1----:R-:W-:Y:S05]  /*1efd0*/  @!P1 BRA `(.L_x_512) ;  /* 0x0000007000b49947 */ /* 0x002fea0003800000 */
.L_x_704:
[----:B------:R-:W-:Y:S05]  /*1efe0*/  BSYNC B2 ;  /* 0x0000000000027941 */ /* 0x000fea0003800000 */
.L_x_511:
[----:B------:R-:W-:Y:S01]  /*1eff0*/  BSSY B2, `(.L_x_513) ;  /* 0x000000b000027945 */ /* 0x000fe20003800000 */
[----:B------:R-:W-:Y:S01]  /*1f000*/  MOV R12, 0x0 ;  /* 0x00000000000c7802 */ /* 0x000fe20000000f00 */
[----:B------:R-:W-:Y:S02]  /*1f010*/  IMAD.MOV.U32 R13, RZ, RZ, 0x12f00000 ;  /* 0x12f00000ff0d7424 */ /* 0x000fe400078e00ff */
        /* <DEDUP_REMOVED lines=8> */
.L_x_514:
[----:B------:R-:W-:Y:S05]  /*1f0a0*/  BSYNC B2 ;  /* 0x0000000000027941 */ /* 0x000fea0003800000 */
.L_x_513:
[----:B------:R-:W-:Y:S01]  /*1f0b0*/  R2UR UR10, R14 ;  /* 0x000000000e0a72ca */ /* 0x000fe200000e0000 */
[----:B------:R-:W-:Y:S01]  /*1f0c0*/  UIADD3 UR4, UP0, UR44, 0x670, URZ ;  /* 0x000006702c047890 */ /* 0x000fe2000ff1e03f */
[----:B------:R-:W-:Y:S01]  /*1f0d0*/  R2UR UR6, R12 ;  /* 0x000000000c0672ca */ /* 0x000fe200000e0000 */
[----:B01----:R-:W-:Y:S01]  /*1f0e0*/  VIADD R7, R7, 0x388b0 ;  /* 0x000388b007077836 */ /* 0x003fe20000000000 */
[----:B------:R-:W-:Y:S01]  /*1f0f0*/  R2UR UR7, R13 ;  /* 0x000000000d0772ca */ /* 0x000fe200000e0000 */
[----:B------:R-:W-:Y:S01]  /*1f100*/  UIADD3.X UR5, URZ, UR45, URZ, UP0, !UPT ;  /* 0x0000002d3f057290 */ /* 0x000fe200087fe43f */
[----:B------:R-:W-:Y:S02]  /*1f110*/  PLOP3.LUT P1, PT, PT, PT, PT, 0x80, 0x0 ;  /* 0x000000000000781c */ /* 0x000fe40003f2f070 */
[----:B------:R-:W-:-:S11]  /*1f120*/  IADD3 R4, R5, 0x10400, RZ ;  /* 0x0001040005047810 */ /* 0x000fd60007ffe0ff */
.L_x_515:
        /* <DEDUP_REMOVED lines=15> */
.L_x_516:
        /* <DEDUP_REMOVED lines=10> */
.L_x_504:
[----:B------:R-:W-:Y:S05]  /*1f2c0*/  BSYNC B1 ;  /* 0x0000000000017941 */ /* 0x000fea0003800000 */
.L_x_503:
[----:B------:R-:W2:Y:S04]  /*1f2d0*/  LDL.LU R4, [R1+0x14] ;  /* 0x0000140001047983 */ /* 0x000ea80000300800 */
[----:B------:R-:W3:Y:S01]  /*1f2e0*/  LDL.LU R6, [R1+0x20] ;  /* 0x0000200001067983 */ /* 0x000ee20000300800 */
[----:B------:R-:W-:Y:S01]  /*1f2f0*/  VIADD R9, R9, 0xffffffff ;  /* 0xffffffff09097836 */ /* 0x000fe20000000000 */
[----:B------:R-:W-:-:S04]  /*1f300*/  IADD3 R8, R8, -0x80, RZ ;  /* 0xffffff8008087810 */ /* 0x000fc80007ffe0ff */
[----:B------:R-:W-:Y:S01]  /*1f310*/  ISETP.GT.AND P2, PT, R9, R3, PT ;  /* 0x000000030900720c */ /* 0x000fe20003f44270 */
[----:B--2---:R-:W-:-:S05]  /*1f320*/  VIADD R4, R4, 0x1 ;  /* 0x0000000104047836 */ /* 0x004fca0000000000 */
[----:B------:R-:W-:-:S04]  /*1f330*/  ISETP.NE.AND P1, PT, R4, 0x2, PT ;  /* 0x000000020400780c */ /* 0x000fc80003f25270 */
[----:B------:R-:W-:Y:S02]  /*1f340*/  SEL R5, RZ, 0x1, P1 ;  /* 0x00000001ff057807 */ /* 0x000fe40000800000 */
[----:B------:R-:W-:Y:S02]  /*1f350*/  SEL R4, R4, RZ, P1 ;  /* 0x000000ff04047207 */ /* 0x000fe40000800000 */
[----:B---3--:R-:W-:-:S03]  /*1f360*/  LOP3.LUT R6, R6, R5, RZ, 0x3c, !PT ;  /* 0x0000000506067212 */ /* 0x008fc600078e3cff */
[----:B------:R0:W-:Y:S04]  /*1f370*/  STL [R1+0x14], R4 ;  /* 0x0000140401007387 */ /* 0x0001e80000100800 */
[----:B------:R0:W-:Y:S01]  /*1f380*/  STL [R1+0x20], R6 ;  /* 0x0000200601007387 */ /* 0x0001e20000100800 */
[----:B------:R-:W-:Y:S05]  /*1f390*/  @P2 BRA `(.L_x_517) ;  /* 0xfffffff800102947 */ /* 0x000fea000383ffff */
.L_x_483:
[----:B------:R-:W-:Y:S05]  /*1f3a0*/  BSYNC B0 ;  /* 0x0000000000007941 */ /* 0x000fea0003800000 */
.L_x_482:
[----:B------:R-:W-:Y:S05]  /*1f3b0*/  @!P0 WARPSYNC.ALL ;  /* 0x0000000000008948 */ /* 0x000fea0003800000 */
[----:B------:R-:W-:Y:S01]  /*1f3c0*/  @!P0 BAR.SYNC.DEFER_BLOCKING 0xc, 0x180 ;  /* 0x0306000000008b1d */ /* 0x000fe20000010000 */
[----:B------:R-:W-:-:S05]  /*1f3d0*/  ISETP.GT.AND P0, PT, R19, RZ, PT ;  /* 0x000000ff1300720c */ /* 0x000fca0003f04270 */
[----:B------:R-:W-:Y:S08]  /*1f3e0*/  BSSY B6, `(.L_x_518) ;  /* 0x0000341000067945 */ /* 0x000ff00003800000 */
[----:B------:R-:W-:Y:S05]  /*1f3f0*/  @P0 BRA `(.L_x_519) ;  /* 0x0000000000480947 */ /* 0x000fea0003800000 */
[----:B0-----:R-:W0:Y:S02]  /*1f400*/  S2R R4, SR_TID.X ;  /* 0x0000000000047919 */ /* 0x001e240000002100 */
        /* <DEDUP_REMOVED lines=15> */
[----:B------:R0:W-:Y:S01]  /*1f500*/  STL [R1], R0 ;  /* 0x0000000001007387 */ /* 0x0001e20000100800 */
[----:B------:R-:W-:Y:S05]  /*1f510*/  BRA `(.L_x_520) ;  /* 0x0000003000b47947 */ /* 0x000fea0003800000 */
.L_x_519:
[----:B------:R-:W1:Y:S01]  /*1f520*/  S2R R0, SR_CgaCtaId ;  /* 0x0000000000007919 */ /* 0x000e620000008800 */
[----:B------:R-:W-:-:S04]  /*1f530*/  MOV R2, 0x400 ;  /* 0x0000040000027802 */ /* 0x000fc80000000f00 */
[----:B-1----:R-:W-:-:S05]  /*1f540*/  LEA R3, R0, R2, 0x18 ;  /* 0x0000000200037211 */ /* 0x002fca00078ec0ff */
[----:B------:R1:W-:Y:S01]  /*1f550*/  STL [R1+0x40], R3 ;  /* 0x0000400301007387 */ /* 0x0003e20000100800 */
[----:B------:R-:W-:-:S05]  /*1f560*/  VIADD R0, R3, 0x28400 ;  /* 0x0002840003007836 */ /* 0x000fca0000000000 */
[----:B------:R-:W-:-:S13]  /*1f570*/  LOP3.LUT P0, RZ, R0, 0x3ff, RZ, 0xc0, !PT ;  /* 0x000003ff00ff7812 */ /* 0x000fda000780c0ff */
[----:B-1----:R-:W-:Y:S05]  /*1f580*/  @!P0 BRA `(.L_x_521) ;  /* 0x0000000000408947 */ /* 0x002fea0003800000 */
[----:B------:R-:W-:Y:S01]  /*1f590*/  MOV R2, 0x0 ;  /* 0x0000000000027802 */ /* 0x000fe20000000f00 */
[----:B------:R-:W-:Y:S01]  /*1f5a0*/  ULDC.64 UR6, c[0x4][0xc0] ;  /* 0x0100300000067ab9 */ /* 0x000fe20000000a00 */
[----:B------:R-:W-:Y:S01]  /*1f5b0*/  ULDC.64 UR8, c[0x4][0xc8] ;  /* 0x0100320000087ab9 */ /* 0x000fe20000000a00 */
[----:B------:R-:W-:Y:S01]  /*1f5c0*/  ULDC.64 UR4, c[0x4][0x8] ;  /* 0x0100020000047ab9 */ /* 0x000fe20000000a00 */
[----:B0-----:R-:W-:Y:S01]  /*1f5d0*/  IMAD.U32 R4, RZ, RZ, UR6 ;  /* 0x00000006ff047e24 */ /* 0x001fe2000f8e00ff */
[----:B------:R-:W-:Y:S01]  /*1f5e0*/  MOV R6, UR8 ;  /* 0x0000000800067c02 */ /* 0x000fe20008000f00 */
[----:B------:R-:W0:Y:S01]  /*1f5f0*/  LDC.64 R2, c[0x4][R2] ;  /* 0x0100000002027b82 */ /* 0x000e220000000a00 */
[----:B------:R-:W-:Y:S01]  /*1f600*/  IMAD.U32 R5, RZ, RZ, UR7 ;  /* 0x00000007ff057e24 */ /* 0x000fe2000f8e00ff */
[----:B------:R-:W-:Y:S01]  /*1f610*/  MOV R8, 0x70 ;  /* 0x0000007000087802 */ /* 0x000fe20000000f00 */
[----:B------:R-:W-:Y:S02]  /*1f620*/  IMAD.U32 R7, RZ, RZ, UR9 ;  /* 0x00000009ff077e24 */ /* 0x000fe4000f8e00ff */
[----:B------:R-:W-:-:S02]  /*1f630*/  IMAD.U32 R10, RZ, RZ, UR4 ;  /* 0x00000004ff0a7e24 */ /* 0x000fc4000f8e00ff */
[----:B------:R-:W-:Y:S02]  /*1f640*/  IMAD.U32 R11, RZ, RZ, UR5 ;  /* 0x00000005ff0b7e24 */ /* 0x000fe4000f8e00ff */
[----:B------:R-:W-:Y:S02]  /*1f650*/  IMAD.MOV.U32 R12, RZ, RZ, 0x1 ;  /* 0x00000001ff0c7424 */ /* 0x000fe400078e00ff */
[----:B------:R-:W-:-:S07]  /*1f660*/  IMAD.MOV.U32 R13, RZ, RZ, RZ ;  /* 0x000000ffff0d7224 */ /* 0x000fce00078e00ff */
[----:B------:R-:W-:-:S07]  /*1f670*/  LEPC R20, `(.L_x_521) ;  /* 0x000000001014794e */ /* 0x000fce0000000000 */
[----:B0-----:R-:W-:Y:S05]  /*1f680*/  CALL.ABS.NOINC R2 ;  /* 0x0000000002007343 */ /* 0x001fea0003c00000 */
.L_x_521:
[----:B------:R-:W2:Y:S01]  /*1f690*/  LDL.LU R2, [R1+0x48] ;  /* 0x0000480001027983 */ /* 0x000ea20000300800 */
[----:B------:R-:W-:Y:S01]  /*1f6a0*/  MOV R0, 0x400 ;  /* 0x0000040000007802 */ /* 0x000fe20000000f00 */
[----:B------:R-:W1:Y:S03]  /*1f6b0*/  S2R R15, SR_CgaCtaId ;  /* 0x00000000000f7919 */ /* 0x000e660000008800 */
[----:B-1----:R-:W-:-:S05]  /*1f6c0*/  LEA R0, R15, R0, 0x18 ;  /* 0x000000000f007211 */ /* 0x002fca00078ec0ff */
[----:B------:R-:W-:-:S05]  /*1f6d0*/  VIADD R0, R0, 0x10400 ;  /* 0x0001040000007836 */ /* 0x000fca0000000000 */
[----:B------:R-:W-:Y:S01]  /*1f6e0*/  LOP3.LUT P0, RZ, R0, 0x3ff, RZ, 0xc0, !PT ;  /* 0x000003ff00ff7812 */ /* 0x000fe2000780c0ff */
[----:B------:R1:W-:Y:S01]  /*1f6f0*/  STL [R1+0x24], R0 ;  /* 0x0000240001007387 */ /* 0x0003e20000100800 */
[----:B--2---:R-:W-:-:S11]  /*1f700*/  LOP3.LUT R2, R2, 0xfffffffe, RZ, 0xc0, !PT ;  /* 0xfffffffe02027812 */ /* 0x004fd600078ec0ff */
[----:B------:R-:W-:-:S05]  /*1f710*/  @P0 LOP3.LUT R2, R2, 0x1, RZ, 0xfc, !PT ;  /* 0x0000000102020812 */ /* 0x000fca00078efcff */
[----:B------:R1:W-:Y:S01]  /*1f720*/  STL [R1+0x48], R2 ;  /* 0x0000480201007387 */ /* 0x0003e20000100800 */
[----:B------:R-:W-:Y:S05]  /*1f730*/  @!P0 BRA `(.L_x_522) ;  /* 0x0000000000408947 */ /* 0x000fea0003800000 */
[----:B-1----:R-:W-:Y:S01]  /*1f740*/  MOV R2, 0x0 ;  /* 0x0000000000027802 */ /* 0x002fe20000000f00 */
[----:B------:R-:W-:Y:S01]  /*1f750*/  ULDC.64 UR6, c[0x4][0xc0] ;  /* 0x0100300000067ab9 */ /* 0x000fe20000000a00 */
[----:B------:R-:W-:Y:S01]  /*1f760*/  ULDC.64 UR8, c[0x4][0xc8] ;  /* 0x0100320000087ab9 */ /* 0x000fe20000000a00 */
[----:B------:R-:W-:Y:S01]  /*1f770*/  ULDC.64 UR4, c[0x4][0x10] ;  /* 0x0100040000047ab9 */ /* 0x000fe20000000a00 */
[----:B0-----:R-:W-:Y:S01]  /*1f780*/  MOV R4, UR6 ;  /* 0x0000000600047c02 */ /* 0x001fe20008000f00 */
[----:B------:R-:W-:Y:S01]  /*1f790*/  IMAD.U32 R5, RZ, RZ, UR7 ;  /* 0x00000007ff057e24 */ /* 0x000fe2000f8e00ff */
[----:B------:R-:W0:Y:S01]  /*1f7a0*/  LDC.64 R2, c[0x4][R2] ;  /* 0x0100000002027b82 */ /* 0x000e220000000a00 */
[----:B------:R-:W-:Y:S01]  /*1f7b0*/  IMAD.U32 R6, RZ, RZ, UR8 ;  /* 0x00000008ff067e24 */ /* 0x000fe2000f8e00ff */
[----:B------:R-:W-:Y:S01]  /*1f7c0*/  MOV R10, UR4 ;  /* 0x00000004000a7c02 */ /* 0x000fe20008000f00 */
[----:B------:R-:W-:Y:S01]  /*1f7d0*/  IMAD.U32 R7, RZ, RZ, UR9 ;  /* 0x00000009ff077e24 */ /* 0x000fe2000f8e00ff */
[----:B------:R-:W-:Y:S01]  /*1f7e0*/  MOV R13, RZ ;  /* 0x000000ff000d7202 */ /* 0x000fe20000000f00 */
[----:B------:R-:W-:-:S02]  /*1f7f0*/  IMAD.U32 R11, RZ, RZ, UR5 ;  /* 0x00000005ff0b7e24 */ /* 0x000fc4000f8e00ff */
[----:B------:R-:W-:Y:S02]  /*1f800*/  IMAD.MOV.U32 R8, RZ, RZ, 0x70 ;  /* 0x00000070ff087424 */ /* 0x000fe400078e00ff */
[----:B------:R-:W-:-:S07]  /*1f810*/  IMAD.MOV.U32 R12, RZ, RZ, 0x1 ;  /* 0x00000001ff0c7424 */ /* 0x000fce00078e00ff */
[----:B------:R-:W-:-:S07]  /*1f820*/  LEPC R20, `(.L_x_522) ;  /* 0x000000001014794e */ /* 0x000fce0000000000 */
[----:B0-----:R-:W-:Y:S05]  /*1f830*/  CALL.ABS.NOINC R2 ;  /* 0x0000000002007343 */ /* 0x001fea0003c00000 */
.L_x_522:
[----:B-1----:R-:W2:Y:S02]  /*1f840*/  LDL R2, [R1+0x40] ;  /* 0x0000400001027983 */ /* 0x002ea40000100800 */
[----:B--2---:R-:W-:-:S05]  /*1f850*/  VIADD R0, R2, 0x400 ;  /* 0x0000040002007836 */ /* 0x004fca0000000000 */
[----:B------:R-:W-:-:S13]  /*1f860*/  LOP3.LUT P0, RZ, R0, 0x3ff, RZ, 0xc0, !PT ;  /* 0x000003ff00ff7812 */ /* 0x000fda000780c0ff */
[----:B------:R-:W-:Y:S05]  /*1f870*/  @!P0 BRA `(.L_x_523) ;  /* 0x0000000000408947 */ /* 0x000fea0003800000 */
        /* <DEDUP_REMOVED lines=16> */
.L_x_523:
[----:B------:R-:W2:Y:S02]  /*1f980*/  LDL.LU R2, [R1+0x24] ;  /* 0x0000240001027983 */ /* 0x000ea40000300800 */
[----:B--2---:R-:W-:-:S13]  /*1f990*/  LOP3.LUT P6, RZ, R2, 0x3ff, RZ, 0xc0, !PT ;  /* 0x000003ff02ff7812 */ /* 0x004fda00078cc0ff */
        /* <DEDUP_REMOVED lines=9> */
[----:B------:R-:W-:Y:S01]  /*1fa30*/  MOV R11, UR9 ;  /* 0x00000009000b7c02 */ /* 0x000fe20008000f00 */
[----:B------:R-:W-:Y:S02]  /*1fa40*/  IMAD.U32 R7, RZ, RZ, UR7 ;  /* 0x00000007ff077e24 */ /* 0x000fe4000f8e00ff */
[----:B------:R-:W-:-:S02]  /*1fa50*/  IMAD.U32 R10, RZ, RZ, UR8 ;  /* 0x00000008ff0a7e24 */ /* 0x000fc4000f8e00ff */
[----:B------:R-:W-:Y:S02]  /*1fa60*/  IMAD.MOV.U32 R8, RZ, RZ, 0x70 ;  /* 0x00000070ff087424 */ /* 0x000fe400078e00ff */
[----:B------:R-:W-:Y:S02]  /*1fa70*/  IMAD.MOV.U32 R12, RZ, RZ, 0x1 ;  /* 0x00000001ff0c7424 */ /* 0x000fe400078e00ff */
[----:B------:R-:W-:-:S07]  /*1fa80*/  IMAD.MOV.U32 R13, RZ, RZ, RZ ;  /* 0x000000ffff0d7224 */ /* 0x000fce00078e00ff */
[----:B------:R-:W-:-:S07]  /*1fa90*/  LEPC R20, `(.L_x_524) ;  /* 0x000000001014794e */ /* 0x000fce0000000000 */
[----:B0-----:R-:W-:Y:S05]  /*1faa0*/  CALL.ABS.NOINC R2 ;  /* 0x0000000002007343 */ /* 0x001fea0003c00000 */
.L_x_524:
[----:B------:R-:W-:Y:S01]  /*1fab0*/  ULDC.64 UR4, c[0x0][0x9f8] ;  /* 0x00027e0000047ab9 */ /* 0x000fe20000000a00 */
[----:B0-----:R-:W2:Y:S01]  /*1fac0*/  LDL.LU R4, [R1+0x30] ;  /* 0x0000300001047983 */ /* 0x001ea20000300800 */
[----:B------:R-:W-:-:S03]  /*1fad0*/  ISETP.NE.U32.AND P0, PT, RZ, UR4, PT ;  /* 0x00000004ff007c0c */ /* 0x000fc6000bf05070 */
[----:B------:R-:W2:Y:S01]  /*1fae0*/  LDL.LU R0, [R1+0x4] ;  /* 0x0000040001007983 */ /* 0x000ea20000300800 */
[----:B------:R-:W-:Y:S02]  /*1faf0*/  ISETP.NE.AND.EX P0, PT, RZ, UR5, PT, P0 ;  /* 0x00000005ff007c0c */ /* 0x000fe4000bf05300 */
[----:B------:R-:W-:Y:S01]  /*1fb00*/  MOV R5, R16 ;  /* 0x0000001000057202 */ /* 0x000fe20000000f00 */
[----:B------:R-:W3:Y:S10]  /*1fb10*/  LDL R6, [R1+0x8] ;  /* 0x0000080001067983 */ /* 0x000ef40000100800 */
[----:B------:R-:W-:-:S04]  /*1fb20*/  @P0 IADD3 R2, P1, R17, UR4, RZ ;  /* 0x0000000411020c10 */ /* 0x000fc8000ff3e0ff */
[----:B------:R-:W-:Y:S01]  /*1fb30*/  @P0 IADD3.X R3, R18, UR5, RZ, P1, !PT ;  /* 0x0000000512030c10 */ /* 0x000fe20008ffe4ff */
[----:B------:R-:W-:-:S04]  /*1fb40*/  ULDC.64 UR4, c[0x0][0xa00] ;  /* 0x0002800000047ab9 */ /* 0x000fc80000000a00 */
[----:B------:R-:W4:Y:S01]  /*1fb50*/  @P0 LDG.E R5, desc[UR42][R2.64] ;  /* 0x0000002a02050981 */ /* 0x000f22000c1e1900 */
[----:B--2---:R-:W-:Y:S02]  /*1fb60*/  IMAD R4, R0, 0x80, R4 ;  /* 0x0000008000047824 */ /* 0x004fe400078e0204 */
[----:B------:R-:W0:Y:S01]  /*1fb70*/  LDC R0, c[0x0][0x428] ;  /* 0x00010a00ff007b82 */ /* 0x000e220000000800 */
[----:B----4-:R1:W-:Y:S01]  /*1fb80*/  STL [R1+0x24], R5 ;  /* 0x0000240501007387 */ /* 0x0103e20000100800 */
[----:B0-----:R-:W-:Y:S01]  /*1fb90*/  ISETP.NE.AND P0, PT, R0, 0x1, PT ;  /* 0x000000010000780c */ /* 0x001fe20003f05270 */
[----:B---3--:R-:W-:Y:S01]  /*1fba0*/  IMAD.MOV.U32 R0, RZ, RZ, R6 ;  /* 0x000000ffff007224 */ /* 0x008fe200078e0006 */
[----:B-1----:R-:W0:Y:S11]  /*1fbb0*/  S2R R5, SR_TID.X ;  /* 0x0000000000057919 */ /* 0x002e360000002100 */
[----:B------:R-:W1:Y:S08]  /*1fbc0*/  @P0 LDC R2, c[0x0][0x42c] ;  /* 0x00010b00ff020b82 */ /* 0x000e700000000800 */
[----:B------:R-:W2:Y:S01]  /*1fbd0*/  @P0 LDC R3, c[0x0][0x430] ;  /* 0x00010c00ff030b82 */ /* 0x000ea20000000800 */
[----:B-1----:R-:W-:Y:S01]  /*1fbe0*/  @P0 IMAD.HI.U32 R2, R6, R2, RZ ;  /* 0x0000000206020227 */ /* 0x002fe200078e00ff */
[----:B0-----:R-:W-:-:S04]  /*1fbf0*/  LOP3.LUT R5, R5, 0x7f, RZ, 0xc0, !PT ;  /* 0x0000007f05057812 */ /* 0x001fc800078ec0ff */
[----:B------:R-:W-:Y:S02]  /*1fc00*/  ISETP.NE.AND P1, PT, R5, RZ, PT ;  /* 0x000000ff0500720c */ /* 0x000fe40003f25270 */
[----:B--2---:R-:W-:Y:S02]  /*1fc10*/  @P0 SHF.R.U32.HI R0, RZ, R3, R2 ;  /* 0x00000003ff000219 */ /* 0x004fe40000011602 */
[----:B------:R-:W-:Y:S02]  /*1fc20*/  ISETP.NE.U32.AND P0, PT, RZ, UR4, PT ;  /* 0x00000004ff007c0c */ /* 0x000fe4000bf05070 */
[----:B------:R-:W-:Y:S02]  /*1fc30*/  PLOP3.LUT P3, PT, P1, PT, PT, 0x8, 0x0 ;  /* 0x000000000000781c */ /* 0x000fe40000f6e170 */
[----:B------:R-:W-:-:S04]  /*1fc40*/  ISETP.NE.AND.EX P2, PT, RZ, UR5, PT, P0 ;  /* 0x00000005ff007c0c */ /* 0x000fc8000bf45300 */
[----:B------:R-:W-:Y:S01]  /*1fc50*/  SEL R3, R16, RZ, !P2 ;  /* 0x000000ff10037207 */ /* 0x000fe20005000000 */
[----:B------:R-:W-:-:S05]  /*1fc60*/  VOTEU.ALL UP1, P1 ;  /* 0x00000000003f7886 */ /* 0x000fca0000820000 */
[----:B------:R-:W-:-:S04]  /*1fc70*/  @!UP1 UIADD3 UR8, UP0, UR44, 0x270, URZ ;  /* 0x000002702c089890 */ /* 0x000fc8000ff1e03f */
[----:B------:R-:W-:-:S03]  /*1fc80*/  @!UP1 UIADD3.X UR9, URZ, UR45, URZ, UP0, !UPT ;  /* 0x0000002d3f099290 */ /* 0x000fc600087fe43f */
[----:B------:R-:W-:-:S09]  /*1fc90*/  VOTEU.ALL UP0, P1 ;  /* 0x00000000003f7886 */ /* 0x000fd20000800000 */
.L_x_525:
[----:B------:R-:W2:Y:S01]  /*1fca0*/  LDL R2, [R1+0x8] ;  /* 0x0000080001027983 */ /* 0x000ea20000100800 */
[----:B------:R-:W-:Y:S02]  /*1fcb0*/  PLOP3.LUT P0, PT, P0, P3, PT, 0xa2, 0x0 ;  /* 0x000000000000781c */ /* 0x000fe40000707472 */
[----:B------:R-:W-:Y:S01]  /*1fcc0*/  @P3 R2UR P0, UR7, R3 ;  /* 0x00000000030732ca */ /* 0x000fe20000000000 */
[----:B------:R-:W-:-:S07]  /*1fcd0*/  UMOV UR4, URZ ;  /* 0x0000003f00047c82 */ /* 0x000fce0008000000 */
[----:B------:R-:W-:Y:S02]  /*1fce0*/  PLOP3.LUT P0, PT, P0, P3, PT, 0xa2, 0x0 ;  /* 0x000000000000781c */ /* 0x000fe40000707472 */
[----:B--2---:R-:W-:-:S08]  /*1fcf0*/  @P3 R2UR.OR P0, UR6, R2 ;  /* 0x00000000020632ca */ /* 0x004fd00000100000 */
[----:B------:R-:W-:Y:S02]  /*1fd00*/  PLOP3.LUT P0, PT, P0, P3, PT, 0xa2, 0x0 ;  /* 0x000000000000781c */ /* 0x000fe40000707472 */
[----:B------:R-:W-:-:S08]  /*1fd10*/  @P3 R2UR.OR P0, UR5, R4 ;  /* 0x00000000040532ca */ /* 0x000fd00000100000 */
[----:B------:R-:W-:-:S05]  /*1fd20*/  @P3 PLOP3.LUT P3, PT, P0, PT, PT, 0x80, 0x0 ;  /* 0x000000000000381c */ /* 0x000fca000076f070 */
[----:B------:R0:W-:Y:S08]  /*1fd30*/  @!UP0 UTMAPF.L2.4D [UR4], [UR8] ;  /* 0x00000004080085b8 */ /* 0x0001f00008018000 */
[----:B0-----:R-:W-:Y:S05]  /*1fd40*/  @P3 BRA.U.ANY `(.L_x_525) ;  /* 0xfffffffd00d43947 */ /* 0x001fea000393ffff */
[----:B------:R-:W-:Y:S01]  /*1fd50*/  PLOP3.LUT P2, PT, P1, PT, PT, 0x8, 0x0 ;  /* 0x000000000000781c */ /* 0x000fe20000f4e170 */
[----:B------:R-:W-:Y:S01]  /*1fd60*/  VOTEU.ALL UP0, P1 ;  /* 0x00000000003f7886 */ /* 0x000fe20000800000 */
[----:B------:R-:W-:-:S11]  /*1fd70*/  UMOV UR4, 0x80 ;  /* 0x0000008000047882 */ /* 0x000fd60000000000 */
.L_x_526:
[----:B------:R-:W2:Y:S01]  /*1fd80*/  LDL R2, [R1+0x8] ;  /* 0x0000080001027983 */ /* 0x000ea20000100800 */
[----:B------:R-:W-:Y:S02]  /*1fd90*/  PLOP3.LUT P0, PT, P0, P2, PT, 0xa2, 0x0 ;  /* 0x000000000000781c */ /* 0x000fe40000705472 */
[----:B------:R-:W-:-:S08]  /*1fda0*/  @P2 R2UR P0, UR7, R3 ;  /* 0x00000000030722ca */ /* 0x000fd00000000000 */
[----:B------:R-:W-:Y:S02]  /*1fdb0*/  PLOP3.LUT P0, PT, P0, P2, PT, 0xa2, 0x0 ;  /* 0x000000000000781c */ /* 0x000fe40000705472 */
[----:B--2---:R-:W-:-:S08]  /*1fdc0*/  @P2 R2UR.OR P0, UR6, R2 ;  /* 0x00000000020622ca */ /* 0x004fd00000100000 */
[----:B------:R-:W-:Y:S02]  /*1fdd0*/  PLOP3.LUT P0, PT, P0, P2, PT, 0xa2, 0x0 ;  /* 0x000000000000781c */ /* 0x000fe40000705472 */
[----:B------:R-:W-:-:S08]  /*1fde0*/  @P2 R2UR.OR P0, UR5, R4 ;  /* 0x00000000040522ca */ /* 0x000fd00000100000 */
[----:B------:R-:W-:-:S05]  /*1fdf0*/  @P2 PLOP3.LUT P2, PT, P0, PT, PT, 0x80, 0x0 ;  /* 0x000000000000281c */ /* 0x000fca000074f070 */
[----:B------:R0:W-:Y:S08]  /*1fe00*/  @!UP0 UTMAPF.L2.4D [UR4], [UR8] ;  /* 0x00000004080085b8 */ /* 0x0001f00008018000 */
[----:B0-----:R-:W-:Y:S05]  /*1fe10*/  @P2 BRA.U.ANY `(.L_x_526) ;  /* 0xfffffffd00d82947 */ /* 0x001fea000393ffff */
[----:B------:R-:W2:Y:S01]  /*1fe20*/  LDL R16, [R1+0x24] ;  /* 0x0000240001107983 */ /* 0x000ea20000100800 */
[----:B------:R-:W0:Y:S01]  /*1fe30*/  LDC.64 R6, c[0x0][0x3f8] ;  /* 0x0000fe00ff067b82 */ /* 0x000e220000000a00 */
[----:B------:R-:W-:Y:S02]  /*1fe40*/  ULDC.64 UR4, c[0x0][0xa08] ;  /* 0x0002820000047ab9 */ /* 0x000fe40000000a00 */
[----:B0-----:R-:W-:Y:S01]  /*1fe50*/  LOP3.LUT P0, RZ, R6, UR4, RZ, 0xfc, !PT ;  /* 0x0000000406ff7c12 */ /* 0x001fe2000f80fcff */
[----:B------:R-:W-:-:S03]  /*1fe60*/  UMOV UR4, 0xffffffff ;  /* 0xffffffff00047882 */ /* 0x000fc60000000000 */
[----:B------:R-:W-:Y:S02]  /*1fe70*/  LOP3.LUT P0, RZ, R7, UR5, RZ, 0xfc, P0 ;  /* 0x0000000507ff7c12 */ /* 0x000fe4000800fcff */
[----:B--2---:R-:W-:Y:S02]  /*1fe80*/  SHF.R.S32.HI R17, RZ, 0x1f, R16 ;  /* 0x0000001fff117819 */ /* 0x004fe40000011410 */
[----:B------:R-:W-:-:S03]  /*1fe90*/  SEL R2, R16, RZ, !P0 ;  /* 0x000000ff10027207 */ /* 0x000fc60004000000 */
[----:B------:R0:W-:Y:S01]  /*1fea0*/  STL [R1+0x30], R17 ;  /* 0x0000301101007387 */ /* 0x0001e20000100800 */
[----:B------:R-:W-:Y:S05]  /*1feb0*/  BRA.DIV UR4, `(.L_x_527) ;  /* 0x0000006604107947 */ /* 0x000fea000b800000 */
[----:B------:R-:W1:Y:S02]  /*1fec0*/  S2R R5, SR_TID.X ;  /* 0x0000000000057919 */ /* 0x000e640000002100 */
[----:B-1----:R-:W-:-:S04]  /*1fed0*/  SHF.R.U32.HI R5, RZ, 0x5, R5 ;  /* 0x00000005ff057819 */ /* 0x002fc80000011605 */
[----:B------:R-:W-:-:S05]  /*1fee0*/  LOP3.LUT R5, R5, 0x3, RZ, 0xc0, !PT ;  /* 0x0000000305057812 */ /* 0x000fca00078ec0ff */
[----:B------:R1:W2:Y:S02]  /*1fef0*/  SHFL.IDX PT, R14, R5, RZ, 0x1f ;  /* 0x00001fff050e7589 */ /* 0x0002a400000e0000 */
.L_x_707:
[----:B--2---:R-:W-:Y:S02]  /*1ff00*/  ISETP.NE.AND P0, PT, R14, RZ, PT ;  /* 0x000000ff0e00720c */ /* 0x004fe40003f05270 */
[----:B------:R-:W-:-:S11]  /*1ff10*/  PLOP3.LUT P6, PT, PT, PT, PT, 0x8, 0x0 ;  /* 0x000000000000781c */ /* 0x000fd60003fce170 */
[----:B------:R-:W-:Y:S05]  /*1ff20*/  @P0 BRA `(.L_x_528) ;  /* 0x0000000800100947 */ /* 0x000fea0003800000 */
[----:B------:R-:W-:-:S03]  /*1ff30*/  UMOV UR4, 0xffffffff ;  /* 0xffffffff00047882 */ /* 0x000fc60000000000 */
[----:B------:R-:W-:Y:S05]  /*1ff40*/  BRA.DIV UR4, `(.L_x_529) ;  /* 0x0000006604207947 */ /* 0x000fea000b800000 */
[----:B------:R-:W-:-:S13]  /*1ff50*/  ELECT P6, URZ, PT ;  /* 0x00000000003f782f */ /* 0x000fda00038c0000 */
.L_x_710:
[----:B------:R-:W-:Y:S05]  /*1ff60*/  @!P6 BRA `(.L_x_530) ;  /* 0x000000040084e947 */ /* 0x000fea0003800000 */
[----:B-1----:R-:W2:Y:S01]  /*1ff70*/  LDL R5, [R1+0x18] ;  /* 0x0000180001057983 */ /* 0x002ea20000100800 */
[----:B------:R-:W-:-:S04]  /*1ff80*/  ISETP.NE.U32.AND P0, PT, R6, RZ, PT ;  /* 0x000000ff0600720c */ /* 0x000fc80003f05070 */
[----:B------:R-:W-:Y:S02]  /*1ff90*/  ISETP.NE.AND.EX P0, PT, R7, RZ, PT, P0 ;  /* 0x000000ff0700720c */ /* 0x000fe40003f05300 */
[----:B--2---:R-:W-:-:S11]  /*1ffa0*/  LEA.HI.SX32 R5, R5, 0xffffffff, 0x19 ;  /* 0xffffffff05057811 */ /* 0x004fd600078fcaff */
[----:B------:R-:W-:Y:S05]  /*1ffb0*/  @!P0 BRA `(.L_x_531) ;  /* 0x0000000000488947 */ /* 0x000fea0003800000 */
[----:B------:R-:W1:Y:S01]  /*1ffc0*/  LDC R10, c[0x0][0x41c] ;  /* 0x00010700ff0a7b82 */ /* 0x000e620000000800 */
[----:B------:R-:W-:Y:S01]  /*1ffd0*/  IMAD.MOV.U32 R2, RZ, RZ, R5 ;  /* 0x000000ffff027224 */ /* 0x000fe200078e0005 */
[----:B------:R-:W-:Y:S01]  /*1ffe0*/  ULDC.64 UR4, c[0x0][0x408] ;  /* 0x0001020000047ab9 */ /* 0x000fe20000000a00 */
[----:B-1----:R-:W-:-:S13]  /*1fff0*/  ISETP.NE.AND P0, PT, R10, 0x1, PT ;  /* 0x000000010a00780c */ /* 0x002fda0003f05270 */
[----:B------:R-:W1:Y:S02]  /*20000*/  @P0 LDC.64 R8, c[0x0][0x420] ;  /* 0x00010800ff080b82 */ /* 0x000e640000000a00 */
[----:B-1----:R-:W-:-:S05]  /*20010*/  @P0 IMAD.HI.U32 R8, R5, R8, RZ ;  /* 0x0000000805080227 */ /* 0x002fca00078e00ff */
[----:B------:R-:W-:-:S04]  /*20020*/  @P0 SHF.R.U32.HI R2, RZ, R9, R8 ;  /* 0x00000009ff020219 */ /* 0x000fc80000011608 */
[----:B------:R-:W-:Y:S02]  /*20030*/  IADD3 R8, -R2, RZ, RZ ;  /* 0x000000ff02087210 */ /* 0x000fe40007ffe1ff */
[----:B------:R-:W-:-:S03]  /*20040*/  SHF.R.S32.HI R9, RZ, 0x1f, R2 ;  /* 0x0000001fff097819 */ /* 0x000fc60000011402 */
        /* <DEDUP_REMOVED lines=9> */
.L_x_531:
[----:B-1----:R-:W2:Y:S01]  /*200e0*/  LDL R6, [R1+0x10] ;  /* 0x0000100001067983 */ /* 0x002ea20000100800 */
[----:B------:R-:W-:-:S03]  /*200f0*/  MOV R9, 0x400 ;  /* 0x0000040000097802 */ /* 0x000fc60000000f00 */
[----:B------:R-:W3:Y:S01]  /*20100*/  LDL R8, [R1+0x1c] ;  /* 0x00001c0001087983 */ /* 0x000ee20000100800 */
[----:B------:R-:W1:Y:S01]  /*20110*/  S2R R10, SR_CgaCtaId ;  /* 0x00000000000a7919 */ /* 0x000e620000008800 */
[----:B------:R-:W4:Y:S01]  /*20120*/  S2R R7, SR_TID.X ;  /* 0x0000000000077919 */ /* 0x000f220000002100 */
[----:B-1----:R-:W-:Y:S02]  /*20130*/  LEA R9, R10, R9, 0x18 ;  /* 0x000000090a097211 */ /* 0x002fe400078ec0ff */
[----:B----4-:R-:W-:-:S04]  /*20140*/  LOP3.LUT R7, R7, 0x7f, RZ, 0xc0, !PT ;  /* 0x0000007f07077812 */ /* 0x010fc800078ec0ff */
[----:B------:R-:W-:Y:S02]  /*20150*/  ISETP.NE.AND P0, PT, R7, RZ, PT ;  /* 0x000000ff0700720c */ /* 0x000fe40003f05270 */
[----:B--2---:R-:W-:Y:S02]  /*20160*/  LEA R6, R6, R9, 0x3 ;  /* 0x0000000906067211 */ /* 0x004fe400078e18ff */
[----:B---3--:R-:W-:-:S04]  /*20170*/  SHF.L.U32 R8, R8, 0x1f, RZ ;  /* 0x0000001f08087819 */ /* 0x008fc800000006ff */
[----:B------:R-:W1:Y:S02]  /*20180*/  SYNCS.PHASECHK.TRANS64.TRYWAIT P2, [R6+URZ+0x38880], R8 ;  /* 0x03888008060075a7 */ /* 0x000e64000804017f */
[----:B-1----:R-:W-:Y:S05]  /*20190*/  @!P2 BRA `(.L_x_532) ;  /* 0x0000006000aca947 */ /* 0x002fea0003800000 */
.L_x_711:
        /* <DEDUP_REMOVED lines=8> */
.L_x_533:
[----:B------:R-:W2:Y:S01]  /*20220*/  LDL R7, [R1+0x10] ;  /* 0x0000100001077983 */ /* 0x000ea20000100800 */
[----:B------:R-:W-:-:S03]  /*20230*/  MOV R10, 0x400 ;  /* 0x00000400000a7802 */ /* 0x000fc60000000f00 */
[----:B------:R-:W3:Y:S01]  /*20240*/  LDL R9, [R1+0x34] ;  /* 0x0000340001097983 */ /* 0x000ee20000100800 */
[----:B------:R-:W4:Y:S01]  /*20250*/  S2R R11, SR_CgaCtaId ;  /* 0x00000000000b7919 */ /* 0x000f220000008800 */
[----:B------:R-:W-:Y:S01]  /*20260*/  R2UR UR9, R6 ;  /* 0x00000000060972ca */ /* 0x000fe200000e0000 */
[----:B------:R-:W-:Y:S01]  /*20270*/  UIADD3 UR4, UP0, UR44, 0x470, URZ ;  /* 0x000004702c047890 */ /* 0x000fe2000ff1e03f */
[----:B------:R-:W-:Y:S02]  /*20280*/  R2UR UR12, R0 ;  /* 0x00000000000c72ca */ /* 0x000fe400000e0000 */
[----:B-----5:R-:W-:Y:S01]  /*20290*/  R2UR UR13, R2 ;  /* 0x00000000020d72ca */ /* 0x020fe200000e0000 */
[----:B------:R-:W-:Y:S01]  /*202a0*/  UIADD3.X UR5, URZ, UR45, URZ, UP0, !UPT ;  /* 0x0000002d3f057290 */ /* 0x000fe200087fe43f */
[----:B----4-:R-:W-:-:S07]  /*202b0*/  LEA R10, R11, R10, 0x18 ;  /* 0x0000000a0b0a7211 */ /* 0x010fce00078ec0ff */
[----:B------:R-:W-:Y:S01]  /*202c0*/  UIADD3 UR9, UR9, 0x38870, URZ ;  /* 0x0003887009097890 */ /* 0x000fe2000fffe03f */
[----:B------:R-:W-:Y:S01]  /*202d0*/  UMOV UR10, URZ ;  /* 0x0000003f000a7c82 */ /* 0x000fe20008000000 */
[----:B------:R-:W-:Y:S01]  /*202e0*/  UMOV UR6, 0x0 ;  /* 0x0000000000067882 */ /* 0x000fe20000000000 */
[----:B------:R-:W-:Y:S01]  /*202f0*/  UMOV UR7, 0x14f00000 ;  /* 0x14f0000000077882 */ /* 0x000fe20000000000 */
[----:B------:R-:W-:Y:S01]  /*20300*/  UMOV UR15, 0x80 ;  /* 0x00000080000f7882 */ /* 0x000fe20000000000 */
[----:B--2---:R-:W-:-:S05]  /*20310*/  IMAD R7, R7, 0x8000, R10 ;  /* 0x0000800007077824 */ /* 0x004fca00078e020a */
[----:B------:R-:W-:Y:S02]  /*20320*/  R2UR UR14, R7 ;  /* 0x00000000070e72ca */ /* 0x000fe400000e0000 */
[----:B---3--:R-:W-:-:S04]  /*20330*/  LEA R5, R5, R9, 0x7 ;  /* 0x0000000905057211 */ /* 0x008fc800078e38ff */
[----:B------:R-:W-:-:S07]  /*20340*/  R2UR UR11, R5 ;  /* 0x00000000050b72ca */ /* 0x000fce00000e0000 */
        /* <DEDUP_REMOVED lines=8> */
.L_x_712:
        /* <DEDUP_REMOVED lines=8> */
.L_x_535:
        /* <DEDUP_REMOVED lines=8> */
[----:B------:R-:W-:Y:S01]  /*204d0*/  R2UR UR13, R2 ;  /* 0x00000000020d72ca */ /* 0x000fe200000e0000 */
[----:B------:R-:W-:Y:S01]  /*204e0*/  UMOV UR7, 0x14f00000 ;  /* 0x14f0000000077882 */ /* 0x000fe20000000000 */
[----:B------:R-:W-:-:S03]  /*204f0*/  UMOV UR15, 0x80 ;  /* 0x00000080000f7882 */ /* 0x000fc60000000000 */
[----:B------:R-:W-:Y:S02]  /*20500*/  UIADD3 UR8, UR14, 0x28400, URZ ;  /* 0x000284000e087890 */ /* 0x000fe4000fffe03f */
[----:B------:R-:W-:Y:S02]  /*20510*/  UIADD3 UR9, UR9, 0x38830, URZ ;  /* 0x0003883009097890 */ /* 0x000fe4000fffe03f */
[----:B------:R-:W-:-:S07]  /*20520*/  UIADD3 UR14, UR14, 0x2c400, URZ ;  /* 0x0002c4000e0e7890 */ /* 0x000fce000fffe03f */
[----:B------:R3:W-:Y:S02]  /*20530*/  UTMALDG.4D [UR8], [UR4], desc[UR6] ;  /* 0x00000608040075b4 */ /* 0x0007e40008019000 */
[----:B---3--:R-:W-:Y:S01]  /*20540*/  UMOV UR8, UR14 ;  /* 0x0000000e00087c82 */ /* 0x008fe20008000000 */
[----:B------:R-:W-:Y:S02]  /*20550*/  UMOV UR10, UR15 ;  /* 0x0000000f000a7c82 */ /* 0x000fe40008000000 */
[----:B------:R3:W-:Y:S02]  /*20560*/  UTMALDG.4D [UR8], [UR4], desc[UR6] ;  /* 0x00000608040075b4 */ /* 0x0007e40008019000 */
[----:B---3--:R-:W-:Y:S01]  /*20570*/  NOP ;  /* 0x0000000000007918 */ /* 0x008fe20000000000 */
.L_x_530:
[----:B-12---:R-:W2:Y:S01]  /*20580*/  LDL.LU R6, [R1+0x8] ;  /* 0x0000080001067983 */ /* 0x006ea20000300800 */
[----:B------:R-:W-:Y:S01]  /*20590*/  MOV R7, 0x400 ;  /* 0x0000040000077802 */ /* 0x000fe20000000f00 */
[----:B------:R-:W1:Y:S01]  /*205a0*/  S2R R8, SR_CgaCtaId ;  /* 0x0000000000087919 */ /* 0x000e620000008800 */
[----:B------:R-:W-:Y:S05]  /*205b0*/  WARPSYNC.ALL ;  /* 0x0000000000007948 */ /* 0x000fea0003800000 */
[----:B------:R-:W-:-:S13]  /*205c0*/  ELECT P0, URZ, PT ;  /* 0x00000000003f782f */ /* 0x000fda0003800000 */
[C---:B------:R-:W-:Y:S01]  /*205d0*/  @P0 R2UR UR13, R3.reuse ;  /* 0x00000000030d02ca */ /* 0x040fe200000e0000 */
[----:B------:R-:W-:Y:S01]  /*205e0*/  UIADD3 UR4, UP0, UR44, 0x270, URZ ;  /* 0x000002702c047890 */ /* 0x000fe2000ff1e03f */
[C---:B------:R-:W-:Y:S02]  /*205f0*/  @P0 R2UR UR11, R4.reuse ;  /* 0x00000000040b02ca */ /* 0x040fe400000e0000 */
[----:B------:R-:W-:Y:S02]  /*20600*/  @P0 R2UR UR21, R3 ;  /* 0x00000000031502ca */ /* 0x000fe400000e0000 */
[----:B------:R-:W-:Y:S01]  /*20610*/  @P0 R2UR UR19, R4 ;  /* 0x00000000041302ca */ /* 0x000fe200000e0000 */
[----:B------:R-:W-:Y:S01]  /*20620*/  UIADD3.X UR5, URZ, UR45, URZ, UP0, !UPT ;  /* 0x0000002d3f057290 */ /* 0x000fe200087fe43f */
[----:B-1----:R-:W-:-:S04]  /*20630*/  LEA R7, R8, R7, 0x18 ;  /* 0x0000000708077211 */ /* 0x002fc800078ec0ff */
[----:B------:R-:W-:Y:S01]  /*20640*/  R2UR UR16, R7 ;  /* 0x00000000071072ca */ /* 0x000fe200000e0000 */
[----:B------:R-:W-:Y:S01]  /*20650*/  @P0 IMAD.MOV.U32 R5, RZ, RZ, 0x8000 ;  /* 0x00008000ff050424 */ /* 0x000fe200078e00ff */
[----:B------:R-:W-:Y:S11]  /*20660*/  BAR.SYNC.DEFER_BLOCKING 0x8, 0x120 ;  /* 0x0204800000007b1d */ /* 0x000ff60000010000 */
[----:B------:R-:W-:-:S02]  /*20670*/  UIADD3 UR8, UR16, 0x20400, URZ ;  /* 0x0002040010087890 */ /* 0x000fc4000fffe03f */
[----:B------:R-:W-:Y:S02]  /*20680*/  UIADD3 UR9, UR16, 0x38800, URZ ;  /* 0x0003880010097890 */ /* 0x000fe4000fffe03f */
[----:B------:R-:W-:Y:S01]  /*20690*/  UIADD3 UR16, UR16, 0x24400, URZ ;  /* 0x0002440010107890 */ /* 0x000fe2000fffe03f */
[----:B------:R-:W-:Y:S01]  /*206a0*/  UMOV UR6, 0x0 ;  /* 0x0000000000067882 */ /* 0x000fe20000000000 */
[----:B------:R-:W-:Y:S01]  /*206b0*/  UMOV UR7, 0x12f00000 ;  /* 0x12f0000000077882 */ /* 0x000fe20000000000 */
[----:B------:R-:W-:Y:S01]  /*206c0*/  UMOV UR10, URZ ;  /* 0x0000003f000a7c82 */ /* 0x000fe20008000000 */
[----:B------:R-:W-:Y:S01]  /*206d0*/  UMOV UR14, 0x0 ;  /* 0x00000000000e7882 */ /* 0x000fe20000000000 */
[----:B------:R-:W-:Y:S01]  /*206e0*/  UMOV UR15, 0x12f00000 ;  /* 0x12f00000000f7882 */ /* 0x000fe20000000000 */
[----:B------:R-:W-:Y:S01]  /*206f0*/  UMOV UR18, 0x80 ;  /* 0x0000008000127882 */ /* 0x000fe20000000000 */
[----:B------:R-:W-:Y:S01]  /*20700*/  UMOV UR17, UR9 ;  /* 0x0000000900117c82 */ /* 0x000fe20008000000 */
[----:B------:R3:W-:Y:S01]  /*20710*/  @P0 SYNCS.ARRIVE.TRANS64 RZ, [R7+URZ+0x38800], R5 ;  /* 0x0388000507ff09a7 */ /* 0x0007e2000800003f */
[----:B--2---:R-:W-:-:S02]  /*20720*/  @P0 R2UR UR12, R6 ;  /* 0x00000000060c02ca */ /* 0x004fc400000e0000 */
[----:B------:R-:W-:-:S11]  /*20730*/  @P0 R2UR UR20, R6 ;  /* 0x00000000061402ca */ /* 0x000fd600000e0000 */
[----:B------:R3:W-:Y:S02]  /*20740*/  UTMALDG.4D [UR8], [UR4], desc[UR6] ;  /* 0x00000608040075b4 */ /* 0x0007e40008019000 */
[----:B------:R3:W-:Y:S02]  /*20750*/  UTMALDG.4D [UR16], [UR4], desc[UR14] ;  /* 0x00000e10040075b4 */ /* 0x0007e40008019000 */
[----:B---3--:R-:W-:Y:S01]  /*20760*/  NOP ;  /* 0x0000000000007918 */ /* 0x008fe20000000000 */
.L_x_528:
[----:B------:R-:W2:Y:S01]  /*20770*/  LDL.LU R6, [R1+0x4c] ;  /* 0x00004c0001067983 */ /* 0x000ea20000300800 */
[----:B------:R-:W-:Y:S01]  /*20780*/  MOV R4, 0x400 ;  /* 0x0000040000047802 */ /* 0x000fe20000000f00 */
[----:B------:R-:W-:Y:S01]  /*20790*/  BSSY B0, `(.L_x_536) ;  /* 0x000000b000007945 */ /* 0x000fe20003800000 */
[----:B-1----:R-:W1:Y:S02]  /*207a0*/  S2R R5, SR_CgaCtaId ;  /* 0x0000000000057919 */ /* 0x002e640000008800 */
[----:B-1----:R-:W-:Y:S02]  /*207b0*/  LEA R4, R5, R4, 0x18 ;  /* 0x0000000405047211 */ /* 0x002fe400078ec0ff */
[----:B--2---:R-:W-:-:S04]  /*207c0*/  IADD3 R6, R6, 0x1, RZ ;  /* 0x0000000106067810 */ /* 0x004fc80007ffe0ff */
[----:B------:R-:W-:Y:S01]  /*207d0*/  LEA.HI R3, R6, R6, RZ, 0x1 ;  /* 0x0000000606037211 */ /* 0x000fe200078f08ff */
[----:B------:R1:W-:Y:S03]  /*207e0*/  STL [R1+0x4c], R6 ;  /* 0x00004c0601007387 */ /* 0x0003e60000100800 */
[----:B------:R-:W-:-:S05]  /*207f0*/  LOP3.LUT R3, R3, 0xfffffffe, RZ, 0xc0, !PT ;  /* 0xfffffffe03037812 */ /* 0x000fca00078ec0ff */
[----:B------:R-:W-:-:S05]  /*20800*/  IMAD.IADD R3, R6, 0x1, -R3 ;  /* 0x0000000106037824 */ /* 0x000fca00078e0a03 */
[----:B------:R-:W-:-:S04]  /*20810*/  SHF.L.U32 R3, R3, 0x1f, RZ ;  /* 0x0000001f03037819 */ /* 0x000fc800000006ff */
[----:B------:R-:W2:Y:S02]  /*20820*/  SYNCS.PHASECHK.TRANS64.TRYWAIT P0, [R4+URZ+0x38820], R3 ;  /* 0x03882003040075a7 */ /* 0x000ea4000800017f */
[----:B-12---:R-:W-:Y:S05]  /*20830*/  @!P0 BRA `(.L_x_537) ;  /* 0x0000005c002c8947 */ /* 0x006fea0003800000 */
.L_x_713:
[----:B------:R-:W-:Y:S05]  /*20840*/  BSYNC B0 ;  /* 0x0000000000007941 */ /* 0x000fea0003800000 */
.L_x_536:
[----:B------:R-:W-:-:S13]  /*20850*/  ISETP.GE.AND P0, PT, R19, 0x81, PT ;  /* 0x000000811300780c */ /* 0x000fda0003f06270 */
[----:B------:R-:W-:Y:S05]  /*20860*/  @!P0 BRA `(.L_x_538) ;  /* 0x0000001400048947 */ /* 0x000fea0003800000 */
[----:B-1----:R-:W2:Y:S04]  /*20870*/  LDL.LU R4, [R1+0x18] ;  /* 0x0000180001047983 */ /* 0x002ea80000300800 */
[----:B------:R1:W5:Y:S04]  /*20880*/  LDL.LU R6, [R1+0x10] ;  /* 0x0000100001067983 */ /* 0x0003680000300800 */
[----:B------:R1:W5:Y:S02]  /*20890*/  LDL.LU R7, [R1+0x1c] ;  /* 0x00001c0001077983 */ /* 0x0003640000300800 */
[----:B-12---:R-:W-:-:S07]  /*208a0*/  LEA.HI.SX32 R21, R4, 0xfffffffe, 0x19 ;  /* 0xfffffffe04157811 */ /* 0x006fce00078fcaff */
.L_x_560:
[----:B-----5:R-:W-:Y:S01]  /*208b0*/  VIADD R4, R6, 0x1 ;  /* 0x0000000106047836 */ /* 0x020fe20000000000 */
[----:B------:R-:W-:Y:S05]  /*208c0*/  YIELD ;  /* 0x0000000000007946 */ /* 0x000fea0003800000 */
[----:B------:R-:W-:Y:S01]  /*208d0*/  ISETP.NE.AND P0, PT, R4, 0x2, PT ;  /* 0x000000020400780c */ /* 0x000fe20003f05270 */
[----:B------:R-:W-:Y:S03]  /*208e0*/  BSSY B0, `(.L_x_539) ;  /* 0x0000090000007945 */ /* 0x000fe60003800000 */
[----:B--2---:R-:W-:-:S02]  /*208f0*/  SEL R3, RZ, 0x1, P0 ;  /* 0x00000001ff037807 */ /* 0x004fc40000000000 */
[----:B-1----:R-:W-:Y:S02]  /*20900*/  SEL R10, R4, RZ, P0 ;  /* 0x000000ff040a7207 */ /* 0x002fe40000000000 */
[----:B------:R-:W-:-:S05]  /*20910*/  LOP3.LUT R9, R7, R3, RZ, 0x3c, !PT ;  /* 0x0000000307097212 */ /* 0x000fca00078e3cff */
[----:B------:R1:W-:Y:S04]  /*20920*/  STL [R1+0x1c], R9 ;  /* 0x00001c0901007387 */ /* 0x0003e80000100800 */
[----:B------:R1:W-:Y:S01]  /*20930*/  STL [R1+0x10], R10 ;  /* 0x0000100a01007387 */ /* 0x0003e20000100800 */
[----:B------:R-:W-:Y:S05]  /*20940*/  @!P6 BRA `(.L_x_540) ;  /* 0x000000080024e947 */ /* 0x000fea0003800000 */
[----:B------:R-:W-:Y:S01]  /*20950*/  ULDC.64 UR4, c[0x0][0x3f8] ;  /* 0x0000fe0000047ab9 */ /* 0x000fe20000000a00 */
[----:B------:R-:W-:Y:S02]  /*20960*/  MOV R8, R21 ;  /* 0x0000001500087202 */ /* 0x000fe40000000f00 */
[----:B------:R-:W-:-:S04]  /*20970*/  ISETP.NE.U32.AND P0, PT, RZ, UR4, PT ;  /* 0x00000004ff007c0c */ /* 0x000fc8000bf05070 */
[----:B------:R-:W-:-:S13]  /*20980*/  ISETP.NE.AND.EX P0, PT, RZ, UR5, PT, P0 ;  /* 0x00000005ff007c0c */ /* 0x000fda000bf05300 */
[----:B------:R-:W-:Y:S05]  /*20990*/  @!P0 BRA `(.L_x_541) ;  /* 0x00000000004c8947 */ /* 0x000fea0003800000 */
[----:B------:R-:W2:Y:S01]  /*209a0*/  LDL R12, [R1+0x30] ;  /* 0x00003000010c7983 */ /* 0x000ea20000100800 */
[----:B------:R-:W3:Y:S01]  /*209b0*/  LDC R5, c[0x0][0x41c] ;  /* 0x00010700ff057b82 */ /* 0x000ee20000000800 */
[----:B------:R-:W-:Y:S02]  /*209c0*/  ULDC.64 UR6, c[0x0][0x408] ;  /* 0x0001020000067ab9 */ /* 0x000fe40000000a00 */
[----:B------:R-:W4:Y:S01]  /*209d0*/  LDL R11, [R1+0x24] ;  /* 0x00002400010b7983 */ /* 0x000f220000100800 */
[----:B---3--:R-:W-:-:S13]  /*209e0*/  ISETP.NE.AND P0, PT, R5, 0x1, PT ;  /* 0x000000010500780c */ /* 0x008fda0003f05270 */
[----:B------:R-:W3:Y:S02]  /*209f0*/  @P0 LDC.64 R2, c[0x0][0x420] ;  /* 0x00010800ff020b82 */ /* 0x000ee40000000a00 */
[----:B---3--:R-:W-:-:S04]  /*20a00*/  @P0 IMAD.HI.U32 R4, R21, R2, RZ ;  /* 0x0000000215040227 */ /* 0x008fc800078e00ff */
[----:B------:R-:W-:Y:S01]  /*20a10*/  IMAD.MOV.U32 R2, RZ, RZ, R21 ;  /* 0x000000ffff027224 */ /* 0x000fe200078e0015 */
[----:B------:R-:W-:-:S04]  /*20a20*/  @P0 SHF.R.U32.HI R2, RZ, R3, R4 ;  /* 0x00000003ff020219 */ /* 0x000fc80000011604 */
[--C-:B------:R-:W-:Y:S01]  /*20a30*/  SHF.R.S32.HI R3, RZ, 0x1f, R2.reuse ;  /* 0x0000001fff037819 */ /* 0x100fe20000011402 */
[----:B------:R-:W-:-:S04]  /*20a40*/  IMAD.MOV R8, RZ, RZ, -R2 ;  /* 0x000000ffff087224 */ /* 0x000fc800078e0a02 */
[----:B------:R-:W-:Y:S02]  /*20a50*/  IMAD R8, R5, R8, R21 ;  /* 0x0000000805087224 */ /* 0x000fe400078e0215 */
[----:B--2---:R-:W-:-:S04]  /*20a60*/  IMAD R4, R12, UR6, RZ ;  /* 0x000000060c047c24 */ /* 0x004fc8000f8e02ff */
[C---:B----4-:R-:W-:Y:S02]  /*20a70*/  IMAD R4, R11.reuse, UR7, R4 ;  /* 0x000000070b047c24 */ /* 0x050fe4000f8e0204 */
[----:B------:R-:W-:-:S05]  /*20a80*/  IMAD.WIDE.U32 R2, R11, UR6, R2 ;  /* 0x000000060b027c25 */ /* 0x000fca000f8e0002 */
[----:B------:R-:W-:Y:S02]  /*20a90*/  IADD3 R3, R4, R3, RZ ;  /* 0x0000000304037210 */ /* 0x000fe40007ffe0ff */
[----:B------:R-:W-:-:S04]  /*20aa0*/  LEA R4, P0, R2, UR4, 0x2 ;  /* 0x0000000402047c11 */ /* 0x000fc8000f8010ff */
[----:B------:R-:W-:-:S05]  /*20ab0*/  LEA.HI.X R5, R2, UR5, R3, 0x2, P0 ;  /* 0x0000000502057c11 */ /* 0x000fca00080f1403 */
[----:B------:R2:W5:Y:S04]  /*20ac0*/  LDG.E R2, desc[UR42][R4.64] ;  /* 0x0000002a04027981 */ /* 0x000568000c1e1900 */
.L_x_541:
[----:B--2---:R-:W2:Y:S01]  /*20ad0*/  S2R R5, SR_CgaCtaId ;  /* 0x0000000000057919 */ /* 0x004ea20000008800 */
[----:B------:R-:W-:Y:S01]  /*20ae0*/  MOV R4, 0x400 ;  /* 0x0000040000047802 */ /* 0x000fe20000000f00 */
[----:B------:R-:W-:Y:S01]  /*20af0*/  BSSY B1, `(.L_x_542) ;  /* 0x0000009000017945 */ /* 0x000fe20003800000 */
[----:B------:R-:W3:Y:S02]  /*20b00*/  S2R R3, SR_TID.X ;  /* 0x0000000000037919 */ /* 0x000ee40000002100 */
[----:B--2---:R-:W-:Y:S02]  /*20b10*/  LEA R4, R5, R4, 0x18 ;  /* 0x0000000405047211 */ /* 0x004fe400078ec0ff */
[----:B---3--:R-:W-:-:S03]  /*20b20*/  LOP3.LUT R3, R3, 0x7f, RZ, 0xc0, !PT ;  /* 0x0000007f03037812 */ /* 0x008fc600078ec0ff */
[----:B------:R-:W-:Y:S01]  /*20b30*/  IMAD R5, R10, 0x8, R4 ;  /* 0x000000080a057824 */ /* 0x000fe200078e0204 */
[----:B------:R-:W-:Y:S02]  /*20b40*/  SHF.L.U32 R4, R9, 0x1f, RZ ;  /* 0x0000001f09047819 */ /* 0x000fe400000006ff */
[----:B------:R-:W-:Y:S02]  /*20b50*/  ISETP.NE.AND P2, PT, R3, RZ, PT ;  /* 0x000000ff0300720c */ /* 0x000fe40003f45270 */
[----:B------:R-:W2:Y:S02]  /*20b60*/  SYNCS.PHASECHK.TRANS64.TRYWAIT P0, [R5+URZ+0x38880], R4 ;  /* 0x03888004050075a7 */ /* 0x000ea4000800017f */
[----:B--2---:R-:W-:Y:S09]  /*20b70*/  @!P0 BRA `(.L_x_543) ;  /* 0x00000058007c8947 */ /* 0x004ff20003800000 */
.L_x_714:
[----:B------:R-:W-:Y:S05]  /*20b80*/  BSYNC B1 ;  /* 0x0000000000017941 */ /* 0x000fea0003800000 */
.L_x_542:
[----:B------:R-:W-:Y:S04]  /*20b90*/  BSSY B1, `(.L_x_544) ;  /* 0x0000009000017945 */ /* 0x000fe80003800000 */
[----:B------:R-:W-:Y:S05]  /*20ba0*/  @P2 BRA `(.L_x_545) ;  /* 0x00000000001c2947 */ /* 0x000fea0003800000 */
[----:B------:R-:W1:Y:S02]  /*20bb0*/  S2R R3, SR_TID.X ;  /* 0x0000000000037919 */ /* 0x000e640000002100 */
[----:B-1----:R-:W-:Y:S01]  /*20bc0*/  LOP3.LUT R9, R3, 0x1f, RZ, 0xc0, !PT ;  /* 0x0000001f03097812 */ /* 0x002fe200078ec0ff */
[----:B------:R-:W-:-:S03]  /*20bd0*/  IMAD.MOV.U32 R3, RZ, RZ, 0x8000 ;  /* 0x00008000ff037424 */ /* 0x000fc600078e00ff */
[----:B------:R-:W-:Y:S01]  /*20be0*/  ISETP.NE.AND P0, PT, R9, RZ, PT ;  /* 0x000000ff0900720c */ /* 0x000fe20003f05270 */
[----:B------:R3:W-:-:S12]  /*20bf0*/  SYNCS.ARRIVE.TRANS64 RZ, [R5+URZ+0x38870], R3 ;  /* 0x0388700305ff79a7 */ /* 0x0007d8000800003f */
[----:B---3--:R-:W-:Y:S05]  /*20c00*/  @!P0 BRA `(.L_x_545) ;  /* 0x0000000000048947 */ /* 0x008fea0003800000 */
[----:B------:R-:W-:Y:S01]  /*20c10*/  BPT.TRAP 0x1 ;  /* 0x000000040000795c */ /* 0x000fe20000300000 */
.L_x_545:
[----:B------:R-:W-:Y:S05]  /*20c20*/  BSYNC B1 ;  /* 0x0000000000017941 */ /* 0x000fea0003800000 */
.L_x_544:
[----:B------:R-:W3:Y:S04]  /*20c30*/  LDL R3, [R1+0x10] ;  /* 0x0000100001037983 */ /* 0x000ee80000100800 */
[----:B-1----:R-:W4:Y:S01]  /*20c40*/  LDL R9, [R1+0x34] ;  /* 0x0000340001097983 */ /* 0x002f220000100800 */
[----:B------:R-:W-:Y:S01]  /*20c50*/  MOV R13, RZ ;  /* 0x000000ff000d7202 */ /* 0x000fe20000000f00 */
[----:B------:R-:W-:Y:S01]  /*20c60*/  UIADD3 UR4, UP0, UR44, 0x470, URZ ;  /* 0x000004702c047890 */ /* 0x000fe2000ff1e03f */
[----:B------:R-:W-:Y:S01]  /*20c70*/  MOV R10, 0x400 ;  /* 0x00000400000a7802 */ /* 0x000fe20000000f00 */
[----:B------:R-:W1:Y:S01]  /*20c80*/  S2R R11, SR_CgaCtaId ;  /* 0x00000000000b7919 */ /* 0x000e620000008800 */
[----:B------:R-:W-:Y:S01]  /*20c90*/  R2UR UR10, R13 ;  /* 0x000000000d0a72ca */ /* 0x000fe200000e0000 */
[----:B------:R-:W-:Y:S01]  /*20ca0*/  UIADD3.X UR5, URZ, UR45, URZ, UP0, !UPT ;  /* 0x0000002d3f057290 */ /* 0x000fe200087fe43f */
[----:B------:R-:W-:Y:S01]  /*20cb0*/  PLOP3.LUT P0, PT, PT, PT, PT, 0x80, 0x0 ;  /* 0x000000000000781c */ /* 0x000fe20003f0f070 */
[----:B------:R-:W-:Y:S01]  /*20cc0*/  UMOV UR6, 0x0 ;  /* 0x0000000000067882 */ /* 0x000fe20000000000 */
[----:B------:R-:W-:Y:S01]  /*20cd0*/  UMOV UR7, 0x14f00000 ;  /* 0x14f0000000077882 */ /* 0x000fe20000000000 */
[----:B-1----:R-:W-:-:S05]  /*20ce0*/  LEA R10, R11, R10, 0x18 ;  /* 0x0000000a0b0a7211 */ /* 0x002fca00078ec0ff */
[----:B---3--:R-:W-:Y:S02]  /*20cf0*/  IMAD R3, R3, 0x8000, R10 ;  /* 0x0000800003037824 */ /* 0x008fe400078e020a */
[----:B----4-:R-:W-:Y:S01]  /*20d00*/  IMAD R9, R8, 0x80, R9 ;  /* 0x0000008008097824 */ /* 0x010fe200078e0209 */
[----:B------:R-:W-:Y:S01]  /*20d10*/  IADD3 R8, R5, 0x38870, RZ ;  /* 0x0003887005087810 */ /* 0x000fe20007ffe0ff */
[----:B------:R-:W-:-:S07]  /*20d20*/  VIADD R10, R3, 0x10400 ;  /* 0x00010400030a7836 */ /* 0x000fce0000000000 */
.L_x_546:
[----:B------:R-:W-:-:S13]  /*20d30*/  @P0 ELECT P3, URZ, PT ;  /* 0x00000000003f082f */ /* 0x000fda0003860000 */
[----:B-----5:R-:W-:Y:S02]  /*20d40*/  @P3 R2UR UR13, R2 ;  /* 0x00000000020d32ca */ /* 0x020fe400000e0000 */
        /* <DEDUP_REMOVED lines=10> */
[----:B------:R-:W-:Y:S01]  /*20df0*/  UMOV UR6, 0x0 ;  /* 0x0000000000067882 */ /* 0x000fe20000000000 */
[----:B------:R-:W-:Y:S01]  /*20e00*/  IADD3 R10, R3, 0x14400, RZ ;  /* 0x00014400030a7810 */ /* 0x000fe20007ffe0ff */
[----:B------:R-:W-:Y:S01]  /*20e10*/  UMOV UR7, 0x14f00000 ;  /* 0x14f0000000077882 */ /* 0x000fe20000000000 */
[----:B------:R-:W-:-:S15]  /*20e20*/  R2UR UR10, R12 ;  /* 0x000000000c0a72ca */ /* 0x000fde00000e0000 */
.L_x_547:
        /* <DEDUP_REMOVED lines=13> */
.L_x_715:
[----:B------:R-:W-:Y:S05]  /*20f00*/  BSYNC B1 ;  /* 0x0000000000017941 */ /* 0x000fea0003800000 */
.L_x_548:
[----:B------:R-:W-:Y:S01]  /*20f10*/  BSSY B1, `(.L_x_550) ;  /* 0x000000b000017945 */ /* 0x000fe20003800000 */
[----:B------:R-:W-:Y:S02]  /*20f20*/  IMAD.MOV.U32 R10, RZ, RZ, 0x0 ;  /* 0x00000000ff0a7424 */ /* 0x000fe400078e00ff */
[----:B------:R-:W-:Y:S01]  /*20f30*/  IMAD.MOV.U32 R11, RZ, RZ, 0x14f00000 ;  /* 0x14f00000ff0b7424 */ /* 0x000fe200078e00ff */
[----:B------:R-:W-:Y:S06]  /*20f40*/  @P2 BRA `(.L_x_551) ;  /* 0x00000000001c2947 */ /* 0x000fec0003800000 */
[----:B------:R-:W3:Y:S01]  /*20f50*/  S2R R8, SR_TID.X ;  /* 0x0000000000087919 */ /* 0x000ee20000002100 */
[----:B-12---:R-:W-:-:S04]  /*20f60*/  MOV R4, 0x8000 ;  /* 0x0000800000047802 */ /* 0x006fc80000000f00 */
[----:B------:R4:W-:Y:S01]  /*20f70*/  SYNCS.ARRIVE.TRANS64 RZ, [R5+URZ+0x38830], R4 ;  /* 0x0388300405ff79a7 */ /* 0x0009e2000800003f */
[----:B---3--:R-:W-:-:S04]  /*20f80*/  LOP3.LUT R8, R8, 0x1f, RZ, 0xc0, !PT ;  /* 0x0000001f08087812 */ /* 0x008fc800078ec0ff */
[----:B------:R-:W-:-:S13]  /*20f90*/  ISETP.NE.AND P0, PT, R8, RZ, PT ;  /* 0x000000ff0800720c */ /* 0x000fda0003f05270 */
[----:B----4-:R-:W-:Y:S05]  /*20fa0*/  @!P0 BRA `(.L_x_551) ;  /* 0x0000000000048947 */ /* 0x010fea0003800000 */
[----:B------:R-:W-:Y:S01]  /*20fb0*/  BPT.TRAP 0x1 ;  /* 0x000000040000795c */ /* 0x000fe20000300000 */
.L_x_551:
[----:B------:R-:W-:Y:S05]  /*20fc0*/  BSYNC B1 ;  /* 0x0000000000017941 */ /* 0x000fea0003800000 */
.L_x_550:
[----:B------:R-:W-:Y:S01]  /*20fd0*/  R2UR UR10, R13 ;  /* 0x000000000d0a72ca */ /* 0x000fe200000e0000 */
[----:B------:R-:W-:Y:S01]  /*20fe0*/  UIADD3 UR4, UP0, UR44, 0x370, URZ ;  /* 0x000003702c047890 */ /* 0x000fe2000ff1e03f */
[----:B------:R-:W-:Y:S01]  /*20ff0*/  R2UR UR6, R10 ;  /* 0x000000000a0672ca */ /* 0x000fe200000e0000 */
[----:B-12---:R-:W-:Y:S01]  /*21000*/  VIADD R5, R5, 0x38830 ;  /* 0x0003883005057836 */ /* 0x006fe20000000000 */
[----:B------:R-:W-:Y:S01]  /*21010*/  R2UR UR7, R11 ;  /* 0x000000000b0772ca */ /* 0x000fe200000e0000 */
[----:B------:R-:W-:Y:S01]  /*21020*/  VIADD R4, R3, 0x28400 ;  /* 0x0002840003047836 */ /* 0x000fe20000000000 */
[----:B------:R-:W-:Y:S01]  /*21030*/  PLOP3.LUT P0, PT, PT, PT, PT, 0x80, 0x0 ;  /* 0x000000000000781c */ /* 0x000fe20003f0f070 */
[----:B------:R-:W-:-:S12]  /*21040*/  UIADD3.X UR5, URZ, UR45, URZ, UP0, !UPT ;  /* 0x0000002d3f057290 */ /* 0x000fd800087fe43f */
.L_x_552:
        /* <DEDUP_REMOVED lines=10> */
[----:B------:R-:W-:Y:S02]  /*210f0*/  R2UR UR10, R12 ;  /* 0x000000000c0a72ca */ /* 0x000fe400000e0000 */
[----:B------:R-:W-:Y:S02]  /*21100*/  R2UR UR6, R10 ;  /* 0x000000000a0672ca */ /* 0x000fe400000e0000 */
[----:B------:R-:W-:Y:S02]  /*21110*/  R2UR UR7, R11 ;  /* 0x000000000b0772ca */ /* 0x000fe400000e0000 */
[----:B------:R-:W-:Y:S02]  /*21120*/  PLOP3.LUT P0, PT, PT, PT, PT, 0x80, 0x0 ;  /* 0x000000000000781c */ /* 0x000fe40003f0f070 */
[----:B------:R-:W-:-:S11]  /*21130*/  IADD3 R3, R3, 0x2c400, RZ ;  /* 0x0002c40003037810 */ /* 0x000fd60007ffe0ff */
.L_x_553:
        /* <DEDUP_REMOVED lines=9> */
[----:B--2---:R-:W-:Y:S05]  /*211d0*/  @P0 BRA.U.ANY `(.L_x_553) ;  /* 0xfffffffd00d80947 */ /* 0x004fea000393ffff */
.L_x_540:
[----:B------:R-:W-:Y:S05]  /*211e0*/  BSYNC B0 ;  /* 0x0000000000007941 */ /* 0x000fea0003800000 */
.L_x_539:
[----:B------:R-:W-:-:S06]  /*211f0*/  UISETP.NE.AND UP0, UPT, UR36, 0x3, UPT ;  /* 0x000000032400788c */ /* 0x000fcc000bf05270 */
[----:B------:R-:W-:-:S13]  /*21200*/  PLOP3.LUT P0, PT, PT, PT, UP0, 0x80, 0x0 ;  /* 0x000000000000781c */ /* 0x000fda0003f0f008 */
[----:B------:R-:W-:Y:S05]  /*21210*/  @!P0 BRA `(.L_x_554) ;  /* 0x0000000000048947 */ /* 0x000fea0003800000 */
[----:B------:R-:W-:Y:S01]  /*21220*/  BPT.TRAP 0x1 ;  /* 0x000000040000795c */ /* 0x000fe20000300000 */
.L_x_554:
[----:B------:R-:W2:Y:S01]  /*21230*/  S2R R5, SR_CgaCtaId ;  /* 0x0000000000057919 */ /* 0x000ea20000008800 */
[----:B------:R-:W-:Y:S01]  /*21240*/  IMAD.U32 R3, RZ, RZ, UR38 ;  /* 0x00000026ff037e24 */ /* 0x000fe2000f8e00ff */
[----:B------:R-:W-:Y:S01]  /*21250*/  MOV R4, 0x400 ;  /* 0x0000040000047802 */ /* 0x000fe20000000f00 */
[----:B------:R-:W-:Y:S03]  /*21260*/  BSSY B0, `(.L_x_555) ;  /* 0x0000009000007945 */ /* 0x000fe60003800000 */
[----:B------:R-:W-:Y:S02]  /*21270*/  ISETP.NE.AND P0, PT, R3, 0x3, PT ;  /* 0x000000030300780c */ /* 0x000fe40003f05270 */
[----:B------:R-:W-:-:S04]  /*21280*/  LOP3.LUT R3, R7, 0x1, RZ, 0x3c, !PT ;  /* 0x0000000107037812 */ /* 0x000fc800078e3cff */
[----:B------:R-:W-:Y:S02]  /*21290*/  SHF.L.U32 R3, R3, 0x1f, RZ ;  /* 0x0000001f03037819 */ /* 0x000fe400000006ff */
[----:B--2---:R-:W-:-:S05]  /*212a0*/  LEA R4, R5, R4, 0x18 ;  /* 0x0000000405047211 */ /* 0x004fca00078ec0ff */
[----:B------:R-:W-:-:S04]  /*212b0*/  IMAD R4, R6, 0x8, R4 ;  /* 0x0000000806047824 */ /* 0x000fc800078e0204 */
[----:B------:R-:W2:Y:S01]  /*212c0*/  SYNCS.PHASECHK.TRANS64.TRYWAIT P2, [R4+URZ+0x38870], R3 ;  /* 0x03887003040075a7 */ /* 0x000ea2000804017f */
[----:B------:R3:W-:Y:S02]  /*212d0*/  STL [R1+0x8], R4 ;  /* 0x0000080401007387 */ /* 0x0007e40000100800 */
[----:B--23--:R-:W-:Y:S05]  /*212e0*/  @!P2 BRA `(.L_x_556) ;  /* 0x0000005000c8a947 */ /* 0x00cfea0003800000 */
.L_x_716:
[----:B------:R-:W-:Y:S05]  /*212f0*/  BSYNC B0 ;  /* 0x0000000000007941 */ /* 0x000fea0003800000 */
.L_x_555:
[----:B------:R-:W-:Y:S05]  /*21300*/  @!P0 BRA `(.L_x_557) ;  /* 0x0000000000048947 */ /* 0x000fea0003800000 */
[----:B------:R-:W-:Y:S01]  /*21310*/  BPT.TRAP 0x1 ;  /* 0x000000040000795c */ /* 0x000fe20000300000 */
.L_x_557:
[----:B--2---:R-:W2:Y:S01]  /*21320*/  LDL R4, [R1+0x8] ;  /* 0x0000080001047983 */ /* 0x004ea20000100800 */
[----:B------:R-:W-:Y:S02]  /*21330*/  SHF.L.U32 R3, R7, 0x1f, RZ ;  /* 0x0000001f07037819 */ /* 0x000fe400000006ff */
[----:B------:R-:W-:Y:S02]  /*21340*/  SHF.L.U32 R12, R6, 0xf, RZ ;  /* 0x0000000f060c7819 */ /* 0x000fe400000006ff */
[----:B--2---:R-:W2:Y:S02]  /*21350*/  SYNCS.PHASECHK.TRANS64.TRYWAIT P2, [R4+URZ+0x38860], R3 ;  /* 0x03886003040075a7 */ /* 0x004ea4000804017f */
[----:B--2---:R-:W-:Y:S05]  /*21360*/  @!P2 BRA `(.L_x_558) ;  /* 0x0000005000c0a947 */ /* 0x004fea0003800000 */
.L_x_717:
[----:B--2---:R-:W2:Y:S04]  /*21370*/  LDL R4, [R1+0x3c] ;  /* 0x00003c0001047983 */ /* 0x004ea80000100800 */
[----:B------:R-:W3:Y:S04]  /*21380*/  LDL R16, [R1+0x2c] ;  /* 0x00002c0001107983 */ /* 0x000ee80000100800 */
[----:B------:R-:W4:Y:S01]  /*21390*/  LDL R15, [R1+0x38] ;  /* 0x00003800010f7983 */ /* 0x000f220000100800 */
[----:B------:R-:W-:Y:S01]  /*213a0*/  MOV R13, 0x400 ;  /* 0x00000400000d7802 */ /* 0x000fe20000000f00 */
[----:B------:R-:W5:Y:S01]  /*213b0*/  S2R R14, SR_CgaCtaId ;  /* 0x00000000000e7919 */ /* 0x000f620000008800 */
[----:B------:R-:W-:Y:S05]  /*213c0*/  WARPSYNC.ALL ;  /* 0x0000000000007948 */ /* 0x000fea0003800000 */
[----:B-----5:R-:W-:-:S02]  /*213d0*/  LEA R13, R14, R13, 0x18 ;  /* 0x0000000d0e0d7211 */ /* 0x020fc400078ec0ff */
[----:B--2---:R-:W-:-:S05]  /*213e0*/  LOP3.LUT R3, R12, R4, RZ, 0xfc, !PT ;  /* 0x000000040c037212 */ /* 0x004fca00078efcff */
[----:B------:R-:W-:-:S05]  /*213f0*/  IMAD.IADD R3, R13, 0x1, R3 ;  /* 0x000000010d037824 */ /* 0x000fca00078e0203 */
[----:B------:R-:W2:Y:S01]  /*21400*/  LDSM.16.MT88.4 R4, [R3+0x10400] ;  /* 0x010400000304783b */ /* 0x000ea20000004200 */
[----:B---3--:R-:W-:Y:S01]  /*21410*/  IMAD.IADD R20, R16, 0x1, R3 ;  /* 0x0000000110147824 */ /* 0x008fe200078e0203 */
[----:B----4-:R-:W-:Y:S02]  /*21420*/  LOP3.LUT R12, R12, R15, RZ, 0xfc, !PT ;  /* 0x0000000f0c0c7212 */ /* 0x010fe400078efcff */
[C-C-:B--2---:R-:W-:Y:S02]  /*21430*/  PRMT R8, R4.reuse, 0x6420, R5.reuse ;  /* 0x0000642004087816 */ /* 0x144fe40000000005 */
[----:B-1----:R-:W-:Y:S02]  /*21440*/  PRMT R9, R4, 0x7531, R5 ;  /* 0x0000753104097816 */ /* 0x002fe40000000005 */
[C-C-:B------:R-:W-:Y:S02]  /*21450*/  PRMT R10, R6.reuse, 0x6420, R7.reuse ;  /* 0x00006420060a7816 */ /* 0x140fe40000000007 */
[----:B------:R-:W-:-:S02]  /*21460*/  PRMT R11, R6, 0x7531, R7 ;  /* 0x00007531060b7816 */ /* 0x000fc40000000007 */
[----:B------:R-:W1:Y:S01]  /*21470*/  LDSM.16.MT88.4 R4, [R20+0x10400] ;  /* 0x010400001404783b */ /* 0x000e620000004200 */
[----:B0-----:R-:W-:-:S05]  /*21480*/  IADD3 R17, R13, R12, RZ ;  /* 0x0000000c0d117210 */ /* 0x001fca0007ffe0ff */
[----:B------:R1:W-:Y:S02]  /*21490*/  STSM.16.M88.4 [R17+0x400], R8 ;  /* 0x0004000811007844 */ /* 0x0003e40000000200 */
[C-C-:B-1----:R-:W-:Y:S02]  /*214a0*/  PRMT R8, R4.reuse, 0x6420, R5.reuse ;  /* 0x0000642004087816 */ /* 0x142fe40000000005 */
[----:B------:R-:W-:Y:S02]  /*214b0*/  PRMT R9, R4, 0x7531, R5 ;  /* 0x0000753104097816 */ /* 0x000fe40000000005 */
[C-C-:B------:R-:W-:Y:S02]  /*214c0*/  PRMT R10, R6.reuse, 0x6420, R7.reuse ;  /* 0x00006420060a7816 */ /* 0x140fe40000000007 */
[----:B------:R-:W-:-:S05]  /*214d0*/  PRMT R11, R6, 0x7531, R7 ;  /* 0x00007531060b7816 */ /* 0x000fca0000000007 */
[----:B------:R-:W-:Y:S04]  /*214e0*/  STSM.16.M88.4 [R17+0x2400], R8 ;  /* 0x0024000811007844 */ /* 0x000fe80000000200 */
[----:B------:R-:W0:Y:S02]  /*214f0*/  LDSM.16.MT88.4 R4, [R3+0x14400] ;  /* 0x014400000304783b */ /* 0x000e240000004200 */
[C-C-:B0-----:R-:W-:Y:S02]  /*21500*/  PRMT R12, R4.reuse, 0x6420, R5.reuse ;  /* 0x00006420040c7816 */ /* 0x141fe40000000005 */
[----:B------:R-:W-:Y:S02]  /*21510*/  PRMT R13, R4, 0x7531, R5 ;  /* 0x00007531040d7816 */ /* 0x000fe40000000005 */
[----:B------:R-:W-:-:S02]  /*21520*/  PRMT R14, R6, 0x6420, R7 ;  /* 0x00006420060e7816 */ /* 0x000fc40000000007 */
[----:B------:R-:W-:Y:S02]  /*21530*/  PRMT R15, R6, 0x7531, R7 ;  /* 0x00007531060f7816 */ /* 0x000fe40000000007 */
[----:B------:R-:W0:Y:S04]  /*21540*/  LDSM.16.MT88.4 R4, [R20+0x14400] ;  /* 0x014400001404783b */ /* 0x000e280000004200 */
[----:B------:R1:W-:Y:S04]  /*21550*/  STSM.16.M88.4 [R17+0x4400], R12 ;  /* 0x0044000c11007844 */ /* 0x0003e80000000200 */
[----:B-1----:R-:W2:Y:S01]  /*21560*/  LDL R14, [R1+0x28] ;  /* 0x00002800010e7983 */ /* 0x002ea20000100800 */
[----:B------:R-:W-:Y:S01]  /*21570*/  IMAD.MOV.U32 R12, RZ, RZ, R17 ;  /* 0x000000ffff0c7224 */ /* 0x000fe200078e0011 */
[----:B0-----:R-:W-:-:S02]  /*21580*/  PRMT R8, R4, 0x6420, R5 ;  /* 0x0000642004087816 */ /* 0x001fc40000000005 */
[----:B------:R-:W-:Y:S02]  /*21590*/  PRMT R9, R4, 0x7531, R5 ;  /* 0x0000753104097816 */ /* 0x000fe40000000005 */
[C-C-:B------:R-:W-:Y:S02]  /*215a0*/  PRMT R10, R6.reuse, 0x6420, R7.reuse ;  /* 0x00006420060a7816 */ /* 0x140fe40000000007 */
[----:B------:R-:W-:-:S05]  /*215b0*/  PRMT R11, R6, 0x7531, R7 ;  /* 0x00007531060b7816 */ /* 0x000fca0000000007 */
[----:B------:R-:W-:Y:S04]  /*215c0*/  STSM.16.M88.4 [R12+0x6400], R8 ;  /* 0x006400080c007844 */ /* 0x000fe80000000200 */
[----:B------:R-:W0:Y:S01]  /*215d0*/  LDSM.16.MT88.4 R4, [R3+0x11400] ;  /* 0x011400000304783b */ /* 0x000e220000004200 */
[----:B------:R-:W-:Y:S01]  /*215e0*/  IMAD.MOV.U32 R13, RZ, RZ, R16 ;  /* 0x000000ffff0d7224 */ /* 0x000fe200078e0010 */
[C-C-:B0-----:R-:W-:Y:S02]  /*215f0*/  PRMT R16, R4.reuse, 0x6420, R5.reuse ;  /* 0x0000642004107816 */ /* 0x141fe40000000005 */
[----:B------:R-:W-:Y:S02]  /*21600*/  PRMT R17, R4, 0x7531, R5 ;  /* 0x0000753104117816 */ /* 0x000fe40000000005 */
[----:B------:R-:W-:-:S02]  /*21610*/  PRMT R18, R6, 0x6420, R7 ;  /* 0x0000642006127816 */ /* 0x000fc40000000007 */
[----:B------:R-:W-:Y:S02]  /*21620*/  PRMT R19, R6, 0x7531, R7 ;  /* 0x0000753106137816 */ /* 0x000fe40000000007 */
[----:B------:R-:W0:Y:S02]  /*21630*/  LDSM.16.MT88.4 R4, [R20+0x11400] ;  /* 0x011400001404783b */ /* 0x000e240000004200 */
[C-C-:B0-----:R-:W-:Y:S02]  /*21640*/  PRMT R8, R4.reuse, 0x6420, R5.reuse ;  /* 0x0000642004087816 */ /* 0x141fe40000000005 */
[----:B------:R-:W-:Y:S02]  /*21650*/  PRMT R9, R4, 0x7531, R5 ;  /* 0x0000753104097816 */ /* 0x000fe40000000005 */
[C-C-:B------:R-:W-:Y:S02]  /*21660*/  PRMT R10, R6.reuse, 0x6420, R7.reuse ;  /* 0x00006420060a7816 */ /* 0x140fe40000000007 */
[----:B------:R-:W-:-:S02]  /*21670*/  PRMT R11, R6, 0x7531, R7 ;  /* 0x00007531060b7816 */ /* 0x000fc40000000007 */
[----:B--2---:R-:W-:-:S05]  /*21680*/  IADD3 R15, R14, 0x400, R12 ;  /* 0x000004000e0f7810 */ /* 0x004fca0007ffe00c */
[----:B------:R0:W-:Y:S02]  /*21690*/  STSM.16.M88.4 [R15], R16 ;  /* 0x000000100f007844 */ /* 0x0001e40000000200 */
[----:B0-----:R-:W-:-:S05]  /*216a0*/  MOV R19, R15 ;  /* 0x0000000f00137202 */ /* 0x001fca0000000f00 */
[----:B------:R-:W-:Y:S04]  /*216b0*/  STSM.16.M88.4 [R19+0x2000], R8 ;  /* 0x0020000813007844 */ /* 0x000fe80000000200 */
[----:B------:R-:W0:Y:S01]  /*216c0*/  LDSM.16.MT88.4 R4, [R3+0x15400] ;  /* 0x015400000304783b */ /* 0x000e220000004200 */
[----:B------:R-:W-:Y:S01]  /*216d0*/  MOV R16, R12 ;  /* 0x0000000c00107202 */ /* 0x000fe20000000f00 */
[----:B------:R-:W-:Y:S02]  /*216e0*/  IMAD.MOV.U32 R17, RZ, RZ, R13 ;  /* 0x000000ffff117224 */ /* 0x000fe400078e000d */
[----:B------:R-:W-:Y:S01]  /*216f0*/  IMAD.MOV.U32 R18, RZ, RZ, R14 ;  /* 0x000000ffff127224 */ /* 0x000fe200078e000e */
[C-C-:B0-----:R-:W-:Y:S02]  /*21700*/  PRMT R12, R4.reuse, 0x6420, R5.reuse ;  /* 0x00006420040c7816 */ /* 0x141fe40000000005 */
[----:B------:R-:W-:-:S02]  /*21710*/  PRMT R13, R4, 0x7531, R5 ;  /* 0x00007531040d7816 */ /* 0x000fc40000000005 */
[C-C-:B------:R-:W-:Y:S02]  /*21720*/  PRMT R14, R6.reuse, 0x6420, R7.reuse ;  /* 0x00006420060e7816 */ /* 0x140fe40000000007 */
[----:B------:R-:W-:Y:S02]  /*21730*/  PRMT R15, R6, 0x7531, R7 ;  /* 0x00007531060f7816 */ /* 0x000fe40000000007 */
[----:B------:R-:W0:Y:S04]  /*21740*/  LDSM.16.MT88.4 R4, [R20+0x15400] ;  /* 0x015400001404783b */ /* 0x000e280000004200 */
[----:B------:R1:W-:Y:S01]  /*21750*/  STSM.16.M88.4 [R19+0x4000], R12 ;  /* 0x0040000c13007844 */ /* 0x0003e20000000200 */
[C-C-:B0-----:R-:W-:Y:S02]  /*21760*/  PRMT R8, R4.reuse, 0x6420, R5.reuse ;  /* 0x0000642004087816 */ /* 0x141fe40000000005 */
[----:B------:R-:W-:-:S02]  /*21770*/  PRMT R9, R4, 0x7531, R5 ;  /* 0x0000753104097816 */ /* 0x000fc40000000005 */
[C-C-:B------:R-:W-:Y:S02]  /*21780*/  PRMT R10, R6.reuse, 0x6420, R7.reuse ;  /* 0x00006420060a7816 */ /* 0x140fe40000000007 */
[----:B------:R-:W-:-:S05]  /*21790*/  PRMT R11, R6, 0x7531, R7 ;  /* 0x00007531060b7816 */ /* 0x000fca0000000007 */
[----:B------:R-:W-:Y:S04]  /*217a0*/  STSM.16.M88.4 [R19+0x6000], R8 ;  /* 0x0060000813007844 */ /* 0x000fe80000000200 */
[----:B------:R-:W0:Y:S01]  /*217b0*/  LDSM.16.MT88.4 R4, [R3+0x12400] ;  /* 0x012400000304783b */ /* 0x000e220000004200 */
[----:B-1----:R-:W-:Y:S01]  /*217c0*/  IMAD.MOV.U32 R13, RZ, RZ, R16 ;  /* 0x000000ffff0d7224 */ /* 0x002fe200078e0010 */
[----:B------:R-:W-:Y:S01]  /*217d0*/  MOV R15, R18 ;  /* 0x00000012000f7202 */ /* 0x000fe20000000f00 */
[----:B------:R-:W-:Y:S01]  /*217e0*/  IMAD.MOV.U32 R14, RZ, RZ, R17 ;  /* 0x000000ffff0e7224 */ /* 0x000fe200078e0011 */
[C-C-:B0-----:R-:W-:Y:S02]  /*217f0*/  PRMT R16, R4.reuse, 0x6420, R5.reuse ;  /* 0x0000642004107816 */ /* 0x141fe40000000005 */
[----:B------:R-:W-:-:S02]  /*21800*/  PRMT R17, R4, 0x7531, R5 ;  /* 0x0000753104117816 */ /* 0x000fc40000000005 */
[C-C-:B------:R-:W-:Y:S02]  /*21810*/  PRMT R18, R6.reuse, 0x6420, R7.reuse ;  /* 0x0000642006127816 */ /* 0x140fe40000000007 */
[----:B------:R-:W-:Y:S02]  /*21820*/  PRMT R19, R6, 0x7531, R7 ;  /* 0x0000753106137816 */ /* 0x000fe40000000007 */
[----:B------:R-:W0:Y:S01]  /*21830*/  LDSM.16.MT88.4 R4, [R20+0x12400] ;  /* 0x012400001404783b */ /* 0x000e220000004200 */
[----:B------:R-:W-:-:S05]  /*21840*/  IADD3 R12, R14, 0x400, R13 ;  /* 0x000004000e0c7810 */ /* 0x000fca0007ffe00d */
[----:B------:R1:W-:Y:S02]  /*21850*/  STSM.16.M88.4 [R12], R16 ;  /* 0x000000100c007844 */ /* 0x0003e40000000200 */
[----:B-1----:R-:W-:Y:S01]  /*21860*/  IMAD.MOV.U32 R18, RZ, RZ, R12 ;  /* 0x000000ffff127224 */ /* 0x002fe200078e000c */
[C-C-:B0-----:R-:W-:Y:S02]  /*21870*/  PRMT R8, R4.reuse, 0x6420, R5.reuse ;  /* 0x0000642004087816 */ /* 0x141fe40000000005 */
        /* <DEDUP_REMOVED lines=10> */
[----:B------:R-:W0:Y:S04]  /*21920*/  LDSM.16.MT88.4 R4, [R20+0x16400] ;  /* 0x016400001404783b */ /* 0x000e280000004200 */
[----:B------:R1:W-:Y:S02]  /*21930*/  STSM.16.M88.4 [R18+0x4000], R12 ;  /* 0x0040000c12007844 */ /* 0x0003e40000000200 */
[----:B-1----:R-:W-:Y:S02]  /*21940*/  MOV R14, R18 ;  /* 0x00000012000e7202 */ /* 0x002fe40000000f00 */
[----:B0-----:R-:W-:-:S02]  /*21950*/  PRMT R8, R4, 0x6420, R5 ;  /* 0x0000642004087816 */ /* 0x001fc40000000005 */
[----:B------:R-:W-:Y:S02]  /*21960*/  PRMT R9, R4, 0x7531, R5 ;  /* 0x0000753104097816 */ /* 0x000fe40000000005 */
[C-C-:B------:R-:W-:Y:S02]  /*21970*/  PRMT R10, R6.reuse, 0x6420, R7.reuse ;  /* 0x00006420060a7816 */ /* 0x140fe40000000007 */
[----:B------:R-:W-:-:S05]  /*21980*/  PRMT R11, R6, 0x7531, R7 ;  /* 0x00007531060b7816 */ /* 0x000fca0000000007 */
[----:B------:R-:W-:Y:S04]  /*21990*/  STSM.16.M88.4 [R14+0x6000], R8 ;  /* 0x006000080e007844 */ /* 0x000fe80000000200 */
[----:B------:R-:W0:Y:S01]  /*219a0*/  LDSM.16.MT88.4 R4, [R3+0x13400] ;  /* 0x013400000304783b */ /* 0x000e220000004200 */
[----:B------:R-:W-:-:S04]  /*219b0*/  IMAD.MOV.U32 R15, RZ, RZ, R19 ;  /* 0x000000ffff0f7224 */ /* 0x000fc800078e0013 */
[----:B------:R-:W-:Y:S01]  /*219c0*/  IMAD.IADD R12, R15, 0x1, R14 ;  /* 0x000000010f0c7824 */ /* 0x000fe200078e020e */
[C-C-:B0-----:R-:W-:Y:S02]  /*219d0*/  PRMT R16, R4.reuse, 0x6420, R5.reuse ;  /* 0x0000642004107816 */ /* 0x141fe40000000005 */
[----:B------:R-:W-:Y:S02]  /*219e0*/  PRMT R17, R4, 0x7531, R5 ;  /* 0x0000753104117816 */ /* 0x000fe40000000005 */
[C-C-:B------:R-:W-:Y:S02]  /*219f0*/  PRMT R18, R6.reuse, 0x6420, R7.reuse ;  /* 0x0000642006127816 */ /* 0x140fe40000000007 */
[----:B------:R-:W-:Y:S02]  /*21a00*/  PRMT R19, R6, 0x7531, R7 ;  /* 0x0000753106137816 */ /* 0x000fe40000000007 */
[----:B------:R-:W0:Y:S04]  /*21a10*/  LDSM.16.MT88.4 R4, [R20+0x13400] ;  /* 0x013400001404783b */ /* 0x000e280000004200 */
[----:B------:R1:W-:Y:S02]  /*21a20*/  STSM.16.M88.4 [R12], R16 ;  /* 0x000000100c007844 */ /* 0x0003e40000000200 */
[----:B-1----:R-:W-:-:S02]  /*21a30*/  MOV R19, R12 ;  /* 0x0000000c00137202 */ /* 0x002fc40000000f00 */
[C-C-:B0-----:R-:W-:Y:S02]  /*21a40*/  PRMT R8, R4.reuse, 0x6420, R5.reuse ;  /* 0x0000642004087816 */ /* 0x141fe40000000005 */
        /* <DEDUP_REMOVED lines=10> */
[----:B------:R1:W-:Y:S01]  /*21af0*/  STSM.16.M88.4 [R19+0x4000], R12 ;  /* 0x0040000c13007844 */ /* 0x0003e20000000200 */
[C-C-:B0-----:R-:W-:Y:S02]  /*21b00*/  PRMT R8, R4.reuse, 0x6420, R5.reuse ;  /* 0x0000642004087816 */ /* 0x141fe40000000005 */
        /* <DEDUP_REMOVED lines=9> */
[----:B0-----:R-:W0:Y:S01]  /*21ba0*/  FENCE.VIEW.ASYNC.S ;  /* 0x00000000000073c6 */ /* 0x001e220000000000 */
[----:B------:R-:W-:Y:S05]  /*21bb0*/  @!P0 BRA `(.L_x_559) ;  /* 0x0000000000048947 */ /* 0x000fea0003800000 */
[----:B------:R-:W-:Y:S01]  /*21bc0*/  BPT.TRAP 0x1 ;  /* 0x000000040000795c */ /* 0x000fe20000300000 */
.L_x_559:
[----:B------:R-:W0:Y:S01]  /*21bd0*/  LDL.LU R3, [R1+0x8] ;  /* 0x0000080001037983 */ /* 0x000e220000300800 */
[C---:B------:R-:W-:Y:S01]  /*21be0*/  ISETP.GT.AND P0, PT, R21.reuse, RZ, PT ;  /* 0x000000ff1500720c */ /* 0x040fe20003f04270 */
[----:B------:R-:W-:Y:S02]  /*21bf0*/  VIADD R21, R21, 0xffffffff ;  /* 0xffffffff15157836 */ /* 0x000fe40000000000 */
[----:B------:R2:W5:Y:S04]  /*21c00*/  LDL R6, [R1+0x10] ;  /* 0x0000100001067983 */ /* 0x0005680000100800 */
[----:B------:R2:W5:Y:S01]  /*21c10*/  LDL R7, [R1+0x1c] ;  /* 0x00001c0001077983 */ /* 0x0005620000100800 */
[----:B0-----:R0:W-:Y:S02]  /*21c20*/  SYNCS.ARRIVE.TRANS64.A1T0 RZ, [R3+URZ+0x38850], RZ ;  /* 0x038850ff03ff79a7 */ /* 0x0011e4000810003f */
[----:B0-----:R-:W-:-:S05]  /*21c30*/  @!P1 VIADD R3, R3, 0x38880 ;  /* 0x0003888003039836 */ /* 0x001fca0000000000 */
[----:B------:R-:W-:Y:S01]  /*21c40*/  @!P1 PRMT R3, RZ, 0x654, R3 ;  /* 0x00000654ff039816 */ /* 0x000fe20000000003 */
[----:B------:R-:W-:Y:S06]  /*21c50*/  BAR.SYNC.DEFER_BLOCKING 0x2, 0x80 ;  /* 0x0082000000007b1d */ /* 0x000fec0000010000 */
[----:B------:R2:W-:Y:S01]  /*21c60*/  @!P1 SYNCS.ARRIVE.TRANS64.RED.A1T0 RZ, [R3+URZ], RZ ;  /* 0x000000ff03ff99a7 */ /* 0x0005e2000810043f */
[----:B------:R-:W-:Y:S05]  /*21c70*/  @P0 BRA `(.L_x_560) ;  /* 0xffffffec000c0947 */ /* 0x000fea000383ffff */
.L_x_538:
[----:B------:R-:W-:Y:S04]  /*21c80*/  BSSY B0, `(.L_x_561) ;  /* 0x000000f000007945 */ /* 0x000fe80003800000 */
[----:B------:R-:W-:Y:S05]  /*21c90*/  @P1 BRA `(.L_x_562) ;  /* 0x0000000000341947 */ /* 0x000fea0003800000 */
[----:B------:R-:W3:Y:S01]  /*21ca0*/  S2R R5, SR_LANEID ;  /* 0x0000000000057919 */ /* 0x000ee20000000000 */
[----:B------:R-:W-:Y:S01]  /*21cb0*/  VOTEU.ANY UR4, UPT, PT ;  /* 0x0000000000047886 */ /* 0x000fe200038e0100 */
[----:B-12---:R-:W1:Y:S01]  /*21cc0*/  LDC.64 R2, c[0x0][0xc38] ;  /* 0x00030e00ff027b82 */ /* 0x006e620000000a00 */
[----:B------:R-:W3:Y:S02]  /*21cd0*/  FLO.U32 R0, UR4 ;  /* 0x0000000400007d00 */ /* 0x000ee400080e0000 */
[----:B---3--:R-:W-:-:S06]  /*21ce0*/  ISETP.EQ.U32.AND P0, PT, R0, R5, PT ;  /* 0x000000050000720c */ /* 0x008fcc0003f02070 */
[----:B------:R-:W1:Y:S07]  /*21cf0*/  POPC R5, UR4 ;  /* 0x0000000400057d09 */ /* 0x000e6e0008000000 */
[----:B-1----:R-:W2:Y:S01]  /*21d00*/  @P0 ATOMG.E.ADD.STRONG.GPU PT, R3, desc[UR42][R2.64], R5 ;  /* 0x00000005020309a8 */ /* 0x002ea200081ee1ea */
[----:B------:R-:W1:Y:S02]  /*21d10*/  S2R R4, SR_LTMASK ;  /* 0x0000000000047919 */ /* 0x000e640000003900 */
[----:B-1----:R-:W-:-:S04]  /*21d20*/  LOP3.LUT R4, R4, UR4, RZ, 0xc0, !PT ;  /* 0x0000000404047c12 */ /* 0x002fc8000f8ec0ff */
[----:B-----5:R-:W1:Y:S01]  /*21d30*/  POPC R7, R4 ;  /* 0x0000000400077309 */ /* 0x020e620000000000 */
[----:B--2---:R-:W1:Y:S02]  /*21d40*/  SHFL.IDX PT, R0, R3, R0, 0x1f ;  /* 0x00001f0003007589 */ /* 0x004e6400000e0000 */
[----:B-1----:R-:W-:-:S05]  /*21d50*/  IADD3 R0, R0, UR37, R7 ;  /* 0x0000002500007c10 */ /* 0x002fca000fffe007 */
[----:B------:R3:W-:Y:S02]  /*21d60*/  STL [R1], R0 ;  /* 0x0000000001007387 */ /* 0x0007e40000100800 */
.L_x_562:
[----:B------:R-:W-:Y:S05]  /*21d70*/  BSYNC B0 ;  /* 0x0000000000007941 */ /* 0x000fea0003800000 */
.L_x_561:
[----:B------:R-:W-:-:S06]  /*21d80*/  UISETP.NE.AND UP0, UPT, UR36, 0x3, UPT ;  /* 0x000000032400788c */ /* 0x000fcc000bf05270 */
[----:B------:R-:W-:-:S13]  /*21d90*/  PLOP3.LUT P0, PT, PT, PT, UP0, 0x80, 0x0 ;  /* 0x000000000000781c */ /* 0x000fda0003f0f008 */
[----:B------:R-:W-:Y:S05]  /*21da0*/  @!P0 BRA `(.L_x_563) ;  /* 0x0000000000048947 */ /* 0x000fea0003800000 */
[----:B------:R-:W-:Y:S01]  /*21db0*/  BPT.TRAP 0x1 ;  /* 0x000000040000795c */ /* 0x000fe20000300000 */
.L_x_563:
[----:B---3--:R-:W3:Y:S04]  /*21dc0*/  LDL R0, [R1+0x1c] ;  /* 0x00001c0001007983 */ /* 0x008ee80000100800 */
[----:B------:R-:W4:Y:S01]  /*21dd0*/  LDL R2, [R1+0x10] ;  /* 0x0000100001027983 */ /* 0x000f220000100800 */
[----:B-1----:R-:W1:Y:S01]  /*21de0*/  S2R R4, SR_CgaCtaId ;  /* 0x0000000000047919 */ /* 0x002e620000008800 */
[----:B--2---:R-:W-:-:S04]  /*21df0*/  MOV R3, 0x400 ;  /* 0x0000040000037802 */ /* 0x004fc80000000f00 */
[----:B-1----:R-:W-:Y:S01]  /*21e00*/  LEA R3, R4, R3, 0x18 ;  /* 0x0000000304037211 */ /* 0x002fe200078ec0ff */
[----:B------:R-:W-:Y:S01]  /*21e10*/  BSSY B0, `(.L_x_564) ;  /* 0x0000008000007945 */ /* 0x000fe20003800000 */
[----:B---3--:R-:W-:-:S04]  /*21e20*/  LOP3.LUT R0, R0, 0x1, RZ, 0x3c, !PT ;  /* 0x0000000100007812 */ /* 0x008fc800078e3cff */
[----:B------:R-:W-:Y:S02]  /*21e30*/  SHF.L.U32 R0, R0, 0x1f, RZ ;  /* 0x0000001f00007819 */ /* 0x000fe400000006ff */
[----:B----4-:R-:W-:-:S04]  /*21e40*/  LEA R21, R2, R3, 0x3 ;  /* 0x0000000302157211 */ /* 0x010fc800078e18ff */
[----:B------:R-:W1:Y:S01]  /*21e50*/  SYNCS.PHASECHK.TRANS64.TRYWAIT P0, [R21+URZ+0x38870], R0 ;  /* 0x03887000150075a7 */ /* 0x000e62000800017f */
[----:B------:R-:W-:-:S05]  /*21e60*/  IMAD.U32 R2, RZ, RZ, UR38 ;  /* 0x00000026ff027e24 */ /* 0x000fca000f8e00ff */
[----:B------:R-:W-:Y:S01]  /*21e70*/  ISETP.NE.AND P2, PT, R2, 0x3, PT ;  /* 0x000000030200780c */ /* 0x000fe20003f45270 */
[----:B-1----:R-:W-:-:S12]  /*21e80*/  @!P0 BRA `(.L_x_565) ;  /* 0x0000004800108947 */ /* 0x002fd80003800000 */
.L_x_718:
[----:B------:R-:W-:Y:S05]  /*21e90*/  BSYNC B0 ;  /* 0x0000000000007941 */ /* 0x000fea0003800000 */
.L_x_564:
[----:B------:R-:W-:Y:S05]  /*21ea0*/  @!P2 BRA `(.L_x_566) ;  /* 0x000000000004a947 */ /* 0x000fea0003800000 */
[----:B------:R-:W-:Y:S01]  /*21eb0*/  BPT.TRAP 0x1 ;  /* 0x000000040000795c */ /* 0x000fe20000300000 */
.L_x_566:
[----:B-1----:R-:W2:Y:S02]  /*21ec0*/  LDL R0, [R1+0x1c] ;  /* 0x00001c0001007983 */ /* 0x002ea40000100800 */
[----:B--2---:R-:W-:-:S04]  /*21ed0*/  SHF.L.U32 R0, R0, 0x1f, RZ ;  /* 0x0000001f00007819 */ /* 0x004fc800000006ff */
[----:B------:R-:W1:Y:S02]  /*21ee0*/  SYNCS.PHASECHK.TRANS64.TRYWAIT P0, [R21+URZ+0x38860], R0 ;  /* 0x03886000150075a7 */ /* 0x000e64000800017f */
[----:B-1----:R-:W-:Y:S05]  /*21ef0*/  @!P0 BRA `(.L_x_567) ;  /* 0x0000004800088947 */ /* 0x002fea0003800000 */
.L_x_719:
[----:B------:R-:W2:Y:S04]  /*21f00*/  LDL R2, [R1+0x10] ;  /* 0x0000100001027983 */ /* 0x000ea80000100800 */
[----:B------:R-:W1:Y:S04]  /*21f10*/  LDL R4, [R1+0x3c] ;  /* 0x00003c0001047983 */ /* 0x000e680000100800 */
[----:B------:R-:W3:Y:S01]  /*21f20*/  LDL R3, [R1+0x38] ;  /* 0x0000380001037983 */ /* 0x000ee20000100800 */
[----:B------:R-:W-:-:S03]  /*21f30*/  MOV R8, 0x400 ;  /* 0x0000040000087802 */ /* 0x000fc60000000f00 */
[----:B------:R-:W4:Y:S01]  /*21f40*/  LDL R16, [R1+0x2c] ;  /* 0x00002c0001107983 */ /* 0x000f220000100800 */
[----:B------:R-:W0:Y:S01]  /*21f50*/  S2R R9, SR_CgaCtaId ;  /* 0x0000000000097919 */ /* 0x000e220000008800 */
[----:B------:R-:W-:Y:S05]  /*21f60*/  WARPSYNC.ALL ;  /* 0x0000000000007948 */ /* 0x000fea0003800000 */
[----:B0-----:R-:W-:Y:S01]  /*21f70*/  LEA R8, R9, R8, 0x18 ;  /* 0x0000000809087211 */ /* 0x001fe200078ec0ff */
[----:B--2---:R-:W-:-:S05]  /*21f80*/  IMAD.SHL.U32 R2, R2, 0x8000, RZ ;  /* 0x0000800002027824 */ /* 0x004fca00078e00ff */
[----:B-1----:R-:W-:-:S04]  /*21f90*/  LOP3.LUT R0, R2, R4, RZ, 0xfc, !PT ;  /* 0x0000000402007212 */ /* 0x002fc800078efcff */
[----:B------:R-:W-:-:S05]  /*21fa0*/  IADD3 R0, R8, R0, RZ ;  /* 0x0000000008007210 */ /* 0x000fca0007ffe0ff */
[----:B-----5:R-:W0:Y:S01]  /*21fb0*/  LDSM.16.MT88.4 R4, [R0+0x10400] ;  /* 0x010400000004783b */ /* 0x020e220000004200 */
[----:B---3--:R-:W-:Y:S01]  /*21fc0*/  LOP3.LUT R3, R2, R3, RZ, 0xfc, !PT ;  /* 0x0000000302037212 */ /* 0x008fe200078efcff */
[----:B----4-:R-:W-:-:S04]  /*21fd0*/  IMAD.IADD R2, R16, 0x1, R0 ;  /* 0x0000000110027824 */ /* 0x010fc800078e0200 */
[----:B------:R-:W-:Y:S01]  /*21fe0*/  IMAD.IADD R3, R8, 0x1, R3 ;  /* 0x0000000108037824 */ /* 0x000fe200078e0203 */
[C-C-:B0-----:R-:W-:Y:S02]  /*21ff0*/  PRMT R8, R4.reuse, 0x6420, R5.reuse ;  /* 0x0000642004087816 */ /* 0x141fe40000000005 */
[----:B------:R-:W-:Y:S02]  /*22000*/  PRMT R9, R4, 0x7531, R5 ;  /* 0x0000753104097816 */ /* 0x000fe40000000005 */
[C-C-:B------:R-:W-:Y:S02]  /*22010*/  PRMT R10, R6.reuse, 0x6420, R7.reuse ;  /* 0x00006420060a7816 */ /* 0x140fe40000000007 */
[----:B------:R-:W-:Y:S02]  /*22020*/  PRMT R11, R6, 0x7531, R7 ;  /* 0x00007531060b7816 */ /* 0x000fe40000000007 */
[----:B------:R-:W0:Y:S04]  /*22030*/  LDSM.16.MT88.4 R4, [R2+0x10400] ;  /* 0x010400000204783b */ /* 0x000e280000004200 */
[----:B------:R0:W-:Y:S02]  /*22040*/  STSM.16.M88.4 [R3+0x400], R8 ;  /* 0x0004000803007844 */ /* 0x0001e40000000200 */
[----:B0-----:R-:W-:-:S02]  /*22050*/  PRMT R8, R4, 0x6420, R5 ;  /* 0x0000642004087816 */ /* 0x001fc40000000005 */
        /* <DEDUP_REMOVED lines=12> */
[----:B0-----:R-:W-:-:S02]  /*22120*/  PRMT R8, R4, 0x6420, R5 ;  /* 0x0000642004087816 */ /* 0x001fc40000000005 */
[----:B------:R-:W-:Y:S02]  /*22130*/  PRMT R9, R4, 0x7531, R5 ;  /* 0x0000753104097816 */ /* 0x000fe40000000005 */
[C-C-:B------:R-:W-:Y:S02]  /*22140*/  PRMT R10, R6.reuse, 0x6420, R7.reuse ;  /* 0x00006420060a7816 */ /* 0x140fe40000000007 */
[----:B------:R-:W-:-:S05]  /*22150*/  PRMT R11, R6, 0x7531, R7 ;  /* 0x00007531060b7816 */ /* 0x000fca0000000007 */
[----:B------:R-:W-:Y:S04]  /*22160*/  STSM.16.M88.4 [R3+0x6400], R8 ;  /* 0x0064000803007844 */ /* 0x000fe80000000200 */
[----:B------:R-:W0:Y:S01]  /*22170*/  LDSM.16.MT88.4 R4, [R0+0x11400] ;  /* 0x011400000004783b */ /* 0x000e220000004200 */
[----:B------:R-:W-:Y:S02]  /*22180*/  MOV R14, R16 ;  /* 0x00000010000e7202 */ /* 0x000fe40000000f00 */
        /* <DEDUP_REMOVED lines=10> */
[----:B------:R0:W-:Y:S04]  /*22230*/  STSM.16.M88.4 [R20], R16 ;  /* 0x0000001014007844 */ /* 0x0001e80000000200 */
[----:B------:R-:W-:Y:S04]  /*22240*/  STSM.16.M88.4 [R20+0x2000], R8 ;  /* 0x0020000814007844 */ /* 0x000fe80000000200 */
[----:B------:R-:W1:Y:S01]  /*22250*/  LDSM.16.MT88.4 R4, [R0+0x15400] ;  /* 0x015400000004783b */ /* 0x000e620000004200 */
[----:B0-----:R-:W-:Y:S02]  /*22260*/  IMAD.MOV.U32 R18, RZ, RZ, R14 ;  /* 0x000000ffff127224 */ /* 0x001fe400078e000e */
[----:B------:R-:W-:Y:S01]  /*22270*/  IMAD.MOV.U32 R19, RZ, RZ, R15 ;  /* 0x000000ffff137224 */ /* 0x000fe200078e000f */
[----:B-1----:R-:W-:-:S02]  /*22280*/  PRMT R12, R4, 0x6420, R5 ;  /* 0x00006420040c7816 */ /* 0x002fc40000000005 */
[----:B------:R-:W-:Y:S02]  /*22290*/  PRMT R13, R4, 0x7531, R5 ;  /* 0x00007531040d7816 */ /* 0x000fe40000000005 */
[C-C-:B------:R-:W-:Y:S02]  /*222a0*/  PRMT R14, R6.reuse, 0x6420, R7.reuse ;  /* 0x00006420060e7816 */ /* 0x140fe40000000007 */
[----:B------:R-:W-:Y:S02]  /*222b0*/  PRMT R15, R6, 0x7531, R7 ;  /* 0x00007531060f7816 */ /* 0x000fe40000000007 */
[----:B------:R-:W0:Y:S04]  /*222c0*/  LDSM.16.MT88.4 R4, [R2+0x15400] ;  /* 0x015400000204783b */ /* 0x000e280000004200 */
[----:B------:R1:W-:Y:S01]  /*222d0*/  STSM.16.M88.4 [R20+0x4000], R12 ;  /* 0x0040000c14007844 */ /* 0x0003e20000000200 */
[----:B0-----:R-:W-:-:S02]  /*222e0*/  PRMT R8, R4, 0x6420, R5 ;  /* 0x0000642004087816 */ /* 0x001fc40000000005 */
[----:B------:R-:W-:Y:S02]  /*222f0*/  PRMT R9, R4, 0x7531, R5 ;  /* 0x0000753104097816 */ /* 0x000fe40000000005 */
[C-C-:B------:R-:W-:Y:S02]  /*22300*/  PRMT R10, R6.reuse, 0x6420, R7.reuse ;  /* 0x00006420060a7816 */ /* 0x140fe40000000007 */
[----:B------:R-:W-:-:S05]  /*22310*/  PRMT R11, R6, 0x7531, R7 ;  /* 0x00007531060b7816 */ /* 0x000fca0000000007 */
[----:B------:R-:W-:Y:S04]  /*22320*/  STSM.16.M88.4 [R20+0x6000], R8 ;  /* 0x0060000814007844 */ /* 0x000fe80000000200 */
[----:B------:R-:W0:Y:S01]  /*22330*/  LDSM.16.MT88.4 R4, [R0+0x12400] ;  /* 0x012400000004783b */ /* 0x000e220000004200 */
[----:B-1----:R-:W-:Y:S01]  /*22340*/  MOV R14, R18 ;  /* 0x00000012000e7202 */ /* 0x002fe20000000f00 */
[----:B------:R-:W-:Y:S01]  /*22350*/  IMAD.MOV.U32 R15, RZ, RZ, R19 ;  /* 0x000000ffff0f7224 */ /* 0x000fe200078e0013 */
[C-C-:B0-----:R-:W-:Y:S02]  /*22360*/  PRMT R16, R4.reuse, 0x6420, R5.reuse ;  /* 0x0000642004107816 */ /* 0x141fe40000000005 */
[----:B------:R-:W-:Y:S02]  /*22370*/  PRMT R17, R4, 0x7531, R5 ;  /* 0x0000753104117816 */ /* 0x000fe40000000005 */
[----:B------:R-:W-:-:S02]  /*22380*/  PRMT R18, R6, 0x6420, R7 ;  /* 0x0000642006127816 */ /* 0x000fc40000000007 */
[----:B------:R-:W-:Y:S02]  /*22390*/  PRMT R19, R6, 0x7531, R7 ;  /* 0x0000753106137816 */ /* 0x000fe40000000007 */
[----:B------:R-:W0:Y:S01]  /*223a0*/  LDSM.16.MT88.4 R4, [R2+0x12400] ;  /* 0x012400000204783b */ /* 0x000e220000004200 */
[----:B------:R-:W-:-:S05]  /*223b0*/  IADD3 R3, R14, 0x400, R3 ;  /* 0x000004000e037810 */ /* 0x000fca0007ffe003 */
[----:B------:R1:W-:Y:S01]  /*223c0*/  STSM.16.M88.4 [R3], R16 ;  /* 0x0000001003007844 */ /* 0x0003e20000000200 */
[C-C-:B0-----:R-:W-:Y:S02]  /*223d0*/  PRMT R8, R4.reuse, 0x6420, R5.reuse ;  /* 0x0000642004087816 */ /* 0x141fe40000000005 */
[----:B------:R-:W-:Y:S02]  /*223e0*/  PRMT R9, R4, 0x7531, R5 ;  /* 0x0000753104097816 */ /* 0x000fe40000000005 */
[C-C-:B------:R-:W-:Y:S02]  /*223f0*/  PRMT R10, R6.reuse, 0x6420, R7.reuse ;  /* 0x00006420060a7816 */ /* 0x140fe40000000007 */
[----:B------:R-:W-:-:S05]  /*22400*/  PRMT R11, R6, 0x7531, R7 ;  /* 0x00007531060b7816 */ /* 0x000fca0000000007 */
[----:B------:R-:W-:Y:S04]  /*22410*/  STSM.16.M88.4 [R3+0x2000], R8 ;  /* 0x0020000803007844 */ /* 0x000fe80000000200 */
[----:B------:R-:W0:Y:S01]  /*22420*/  LDSM.16.MT88.4 R4, [R0+0x16400] ;  /* 0x016400000004783b */ /* 0x000e220000004200 */
[----:B-1----:R-:W-:Y:S01]  /*22430*/  IMAD.MOV.U32 R19, RZ, RZ, R15 ;  /* 0x000000ffff137224 */ /* 0x002fe200078e000f */
        /* <DEDUP_REMOVED lines=10> */
[----:B------:R-:W-:Y:S04]  /*224e0*/  STSM.16.M88.4 [R3+0x6000], R8 ;  /* 0x0060000803007844 */ /* 0x000fe80000000200 */
[----:B------:R-:W0:Y:S01]  /*224f0*/  LDSM.16.MT88.4 R4, [R0+0x13400] ;  /* 0x013400000004783b */ /* 0x000e220000004200 */
[----:B-1----:R-:W-:Y:S02]  /*22500*/  MOV R15, R19 ;  /* 0x00000013000f7202 */ /* 0x002fe40000000f00 */
[C-C-:B0-----:R-:W-:Y:S02]  /*22510*/  PRMT R16, R4.reuse, 0x6420, R5.reuse ;  /* 0x0000642004107816 */ /* 0x141fe40000000005 */
[----:B------:R-:W-:Y:S02]  /*22520*/  PRMT R17, R4, 0x7531, R5 ;  /* 0x0000753104117816 */ /* 0x000fe40000000005 */
[----:B------:R-:W-:-:S02]  /*22530*/  PRMT R18, R6, 0x6420, R7 ;  /* 0x0000642006127816 */ /* 0x000fc40000000007 */
[----:B------:R-:W-:Y:S02]  /*22540*/  PRMT R19, R6, 0x7531, R7 ;  /* 0x0000753106137816 */ /* 0x000fe40000000007 */
[----:B------:R-:W0:Y:S01]  /*22550*/  LDSM.16.MT88.4 R4, [R2+0x13400] ;  /* 0x013400000204783b */ /* 0x000e220000004200 */
[----:B------:R-:W-:-:S05]  /*22560*/  IMAD.IADD R3, R15, 0x1, R3 ;  /* 0x000000010f037824 */ /* 0x000fca00078e0203 */
[----:B------:R-:W-:Y:S01]  /*22570*/  STSM.16.M88.4 [R3], R16 ;  /* 0x0000001003007844 */ /* 0x000fe20000000200 */
        /* <DEDUP_REMOVED lines=25> */
.L_x_568:
[----:B------:R-:W2:Y:S01]  /*22710*/  LDL.LU R2, [R1+0x10] ;  /* 0x0000100001027983 */ /* 0x000ea20000300800 */
[----:B0-----:R-:W-:Y:S03]  /*22720*/  SYNCS.ARRIVE.TRANS64.A1T0 RZ, [R21+URZ+0x38850], RZ ;  /* 0x038850ff15ff79a7 */ /* 0x001fe6000810003f */
[----:B-1----:R-:W3:Y:S01]  /*22730*/  LDL.LU R3, [R1+0x1c] ;  /* 0x00001c0001037983 */ /* 0x002ee20000300800 */
[----:B------:R-:W-:-:S05]  /*22740*/  @!P1 VIADD R0, R21, 0x38880 ;  /* 0x0003888015009836 */ /* 0x000fca0000000000 */
[----:B------:R-:W-:Y:S01]  /*22750*/  @!P1 PRMT R0, RZ, 0x654, R0 ;  /* 0x00000654ff009816 */ /* 0x000fe20000000000 */
[----:B------:R-:W-:Y:S06]  /*22760*/  BAR.SYNC.DEFER_BLOCKING 0x2, 0x80 ;  /* 0x0082000000007b1d */ /* 0x000fec0000010000 */
[----:B------:R2:W-:Y:S02]  /*22770*/  @!P1 SYNCS.ARRIVE.TRANS64.RED.A1T0 RZ, [R0+URZ], RZ ;  /* 0x000000ff00ff99a7 */ /* 0x0005e4000810043f */
[----:B--2---:R-:W-:-:S04]  /*22780*/  IADD3 R0, R2, 0x1, RZ ;  /* 0x0000000102007810 */ /* 0x004fc80007ffe0ff */
[----:B------:R-:W-:-:S04]  /*22790*/  ISETP.NE.AND P0, PT, R0, 0x2, PT ;  /* 0x000000020000780c */ /* 0x000fc80003f05270 */
[----:B------:R-:W-:Y:S02]  /*227a0*/  SEL R2, RZ, 0x1, P0 ;  /* 0x00000001ff027807 */ /* 0x000fe40000000000 */
[----:B------:R-:W-:Y:S02]  /*227b0*/  SEL R0, R0, RZ, P0 ;  /* 0x000000ff00007207 */ /* 0x000fe40000000000 */
[----:B---3--:R-:W-:-:S03]  /*227c0*/  LOP3.LUT R3, R3, R2, RZ, 0x3c, !PT ;  /* 0x0000000203037212 */ /* 0x008fc600078e3cff */
[----:B------:R1:W-:Y:S04]  /*227d0*/  STL [R1+0x10], R0 ;  /* 0x0000100001007387 */ /* 0x0003e80000100800 */
[----:B------:R1:W-:Y:S02]  /*227e0*/  STL [R1+0x1c], R3 ;  /* 0x00001c0301007387 */ /* 0x0003e40000100800 */
.L_x_520:
[----:B------:R-:W-:Y:S05]  /*227f0*/  BSYNC B6 ;  /* 0x0000000000067941 */ /* 0x000fea0003800000 */
.L_x_518:
[----:B01----:R-:W2:Y:S02]  /*22800*/  LDL R0, [R1+0x48] ;  /* 0x0000480001007983 */ /* 0x003ea40000100800 */
[----:B--2---:R-:W-:-:S13]  /*22810*/  LOP3.LUT P0, RZ, R0, 0x2, RZ, 0xc0, !PT ;  /* 0x0000000200ff7812 */ /* 0x004fda000780c0ff */
[----:B------:R-:W-:Y:S05]  /*22820*/  @!P0 BRA `(.L_x_569) ;  /* 0x0000000000288947 */ /* 0x000fea0003800000 */
[----:B------:R-:W-:Y:S05]  /*22830*/  WARPSYNC.ALL ;  /* 0x0000000000007948 */ /* 0x000fea0003800000 */
[----:B------:R-:W0:Y:S08]  /*22840*/  S2UR UR5, SR_CgaCtaId ;  /* 0x00000000000579c3 */ /* 0x000e300000008800 */
[----:B------:R-:W-:Y:S06]  /*22850*/  BAR.SYNC.DEFER_BLOCKING 0x5, 0x180 ;  /* 0x0146000000007b1d */ /* 0x000fec0000010000 */
[----:B------:R-:W-:-:S02]  /*22860*/  UMOV UR4, 0x400 ;  /* 0x0000040000047882 */ /* 0x000fc40000000000 */
[----:B0-----:R-:W-:-:S09]  /*22870*/  ULEA UR4, UR5, UR4, 0x18 ;  /* 0x0000000405047291 */ /* 0x001fd2000f8ec03f */
[----:B------:R-:W0:Y:S04]  /*22880*/  LDS.128 R4, [UR4+0x388d0] ;  /* 0x0388d004ff047984 */ /* 0x000e280008000c00 */
[----:B0-----:R0:W-:Y:S04]  /*22890*/  STL.64 [R1], R4 ;  /* 0x0000000401007387 */ /* 0x0011e80000100a00 */
[----:B------:R0:W-:Y:S01]  /*228a0*/  STL.64 [R1+0x8], R6 ;  /* 0x0000080601007387 */ /* 0x0001e20000100a00 */
[----:B------:R-:W-:Y:S06]  /*228b0*/  BAR.ARV 0x4, 0x180 ;  /* 0x0106000000007b1d */ /* 0x000fec0000002000 */
[----:B------:R-:W-:Y:S05]  /*228c0*/  BRA `(.L_x_570) ;  /* 0x0000000800847947 */ /* 0x000fea0003800000 */
.L_x_569:
[----:B------:R-:W0:Y:S01]  /*228d0*/  S2R R0, SR_TID.X ;  /* 0x0000000000007919 */ /* 0x000e220000002100 */
[----:B------:R-:W-:Y:S01]  /*228e0*/  UMOV UR4, 0xffffffff ;  /* 0xffffffff00047882 */ /* 0x000fe20000000000 */
[----:B0-----:R-:W-:-:S04]  /*228f0*/  LOP3.LUT R7, R0, 0x1f, RZ, 0xc0, !PT ;  /* 0x0000001f00077812 */ /* 0x001fc800078ec0ff */
[----:B------:R-:W-:Y:S01]  /*22900*/  ISETP.NE.AND P0, PT, R7, 0x1f, PT ;  /* 0x0000001f0700780c */ /* 0x000fe20003f05270 */
[----:B------:R-:W-:-:S12]  /*22910*/  BRA.DIV UR4, `(.L_x_571) ;  /* 0x0000003e04947947 */ /* 0x000fd8000b800000 */
[----:B------:R-:W2:Y:S01]  /*22920*/  LDL.LU R6, [R1] ;  /* 0x0000000001067983 */ /* 0x000ea20000300800 */
[----:B------:R-:W-:-:S03]  /*22930*/  ULDC UR4, c[0x0][0xc14] ;  /* 0x0003050000047ab9 */ /* 0x000fc60000000800 */
[----:B------:R-:W3:Y:S02]  /*22940*/  LDL R5, [R1+0xc] ;  /* 0x00000c0001057983 */ /* 0x000ee40000100800 */
[----:B---3--:R-:W-:-:S05]  /*22950*/  IMAD.IADD R5, R5, 0x1, R7 ;  /* 0x0000000105057824 */ /* 0x008fca00078e0207 */
[----:B------:R-:W-:-:S13]  /*22960*/  ISETP.GE.OR P1, PT, R5, UR4, !P0 ;  /* 0x0000000405007c0c */ /* 0x000fda000c726670 */
[----:B------:R-:W0:Y:S02]  /*22970*/  @!P1 LDC.64 R2, c[0x0][0xc58] ;  /* 0x00031600ff029b82 */ /* 0x000e240000000a00 */
[----:B0-----:R-:W-:-:S06]  /*22980*/  @!P1 IMAD.WIDE R2, R5, 0x4, R2 ;  /* 0x0000000405029825 */ /* 0x001fcc00078e0202 */
[----:B------:R0:W3:Y:S01]  /*22990*/  @!P1 LDG.E R2, desc[UR42][R2.64] ;  /* 0x0000002a02029981 */ /* 0x0000e2000c1e1900 */
[C---:B------:R-:W-:Y:S02]  /*229a0*/  ISETP.GE.U32.AND P2, PT, R7.reuse, 0x2, PT ;  /* 0x000000020700780c */ /* 0x040fe40003f46070 */
[C---:B------:R-:W-:Y:S01]  /*229b0*/  ISETP.GE.U32.AND P3, PT, R7.reuse, 0x4, PT ;  /* 0x000000040700780c */ /* 0x040fe20003f66070 */
[----:B--2---:R-:W-:Y:S01]  /*229c0*/  SHFL.IDX PT, R0, R6, RZ, 0x1f ;  /* 0x00001fff06007589 */ /* 0x004fe200000e0000 */
[C---:B------:R-:W-:Y:S02]  /*229d0*/  ISETP.GE.U32.AND P4, PT, R7.reuse, 0x8, PT ;  /* 0x000000080700780c */ /* 0x040fe40003f86070 */
[----:B------:R-:W-:Y:S01]  /*229e0*/  ISETP.GE.U32.AND P5, PT, R7, 0x10, PT ;  /* 0x000000100700780c */ /* 0x000fe20003fa6070 */
[----:B------:R-:W-:Y:S01]  /*229f0*/  SHFL.IDX PT, R4, R6, 0x1, 0x1f ;  /* 0x00201f0006047f89 */ /* 0x000fe200000e0000 */
[----:B0-----:R-:W-:Y:S01]  /*22a00*/  IMAD.MOV.U32 R3, RZ, RZ, RZ ;  /* 0x000000ffff037224 */ /* 0x001fe200078e00ff */
[----:B---3--:R-:W-:-:S02]  /*22a10*/  @!P1 MOV R3, R2 ;  /* 0x0000000200039202 */ /* 0x008fc40000000f00 */
[----:B------:R-:W-:-:S03]  /*22a20*/  ISETP.NE.AND P1, PT, R7, RZ, PT ;  /* 0x000000ff0700720c */ /* 0x000fc60003f25270 */
        /* <DEDUP_REMOVED lines=15> */
[----:B------:R0:W1:Y:S02]  /*22b20*/  SHFL.IDX PT, R14, R2, 0x1f, 0x1f ;  /* 0x03e01f00020e7f89 */ /* 0x00006400000e0000 */
.L_x_729:
[----:B------:R-:W-:Y:S02]  /*22b30*/  ULDC UR4, c[0x0][0xc10] ;  /* 0x0003040000047ab9 */ /* 0x000fe40000000800 */
[----:B------:R-:W-:-:S05]  /*22b40*/  MOV R7, UR4 ;  /* 0x0000000400077c02 */ /* 0x000fca0008000f00 */
[----:B-1----:R-:W-:-:S04]  /*22b50*/  IMAD R8, R14, R7, RZ ;  /* 0x000000070e087224 */ /* 0x002fc800078e02ff */
[----:B------:R-:W-:-:S05]  /*22b60*/  IMAD.IADD R4, R4, 0x1, R8 ;  /* 0x0000000104047824 */ /* 0x000fca00078e0208 */
[----:B------:R-:W-:-:S13]  /*22b70*/  ISETP.GT.AND P6, PT, R4, R0, PT ;  /* 0x000000000400720c */ /* 0x000fda0003fc4270 */
[----:B------:R-:W-:Y:S05]  /*22b80*/  @P6 BRA `(.L_x_572) ;  /* 0x0000000000a46947 */ /* 0x000fea0003800000 */
.L_x_577:
[----:B0-----:R-:W2:Y:S01]  /*22b90*/  LDL.LU R2, [R1+0xc] ;  /* 0x00000c0001027983 */ /* 0x001ea20000300800 */
[----:B------:R-:W0:Y:S01]  /*22ba0*/  LDC R5, c[0x0][0xc14] ;  /* 0x00030500ff057b82 */ /* 0x000e220000000800 */
[----:B--2---:R-:W-:-:S05]  /*22bb0*/  VIADD R2, R2, 0x1f ;  /* 0x0000001f02027836 */ /* 0x004fca0000000000 */
[----:B0-----:R-:W-:-:S13]  /*22bc0*/  ISETP.GE.AND P6, PT, R2, R5, PT ;  /* 0x000000050200720c */ /* 0x001fda0003fc6270 */
[----:B------:R-:W-:Y:S05]  /*22bd0*/  @P6 BRA `(.L_x_573) ;  /* 0x0000000400586947 */ /* 0x000fea0003800000 */
[----:B------:R-:W0:Y:S01]  /*22be0*/  S2R R3, SR_TID.X ;  /* 0x0000000000037919 */ /* 0x000e220000002100 */
[----:B------:R-:W-:Y:S01]  /*22bf0*/  BSSY B0, `(.L_x_574) ;  /* 0x000000a000007945 */ /* 0x000fe20003800000 */
[----:B------:R1:W-:Y:S01]  /*22c00*/  STL [R1+0xc], R2 ;  /* 0x00000c0201007387 */ /* 0x0003e20000100800 */
[----:B0-----:R-:W-:-:S04]  /*22c10*/  LOP3.LUT R3, R3, 0x1f, RZ, 0xc0, !PT ;  /* 0x0000001f03037812 */ /* 0x001fc800078ec0ff */
[----:B------:R-:W-:Y:S01]  /*22c20*/  IADD3 R6, R2, R3, RZ ;  /* 0x0000000302067210 */ /* 0x000fe20007ffe0ff */
[----:B------:R-:W-:-:S03]  /*22c30*/  IMAD.MOV.U32 R3, RZ, RZ, RZ ;  /* 0x000000ffff037224 */ /* 0x000fc600078e00ff */
[----:B------:R-:W-:-:S13]  /*22c40*/  ISETP.GE.OR P6, PT, R6, R5, !P0 ;  /* 0x000000050600720c */ /* 0x000fda00047c6670 */
[----:B-1----:R-:W-:Y:S05]  /*22c50*/  @P6 BRA `(.L_x_575) ;  /* 0x00000000000c6947 */ /* 0x002fea0003800000 */
[----:B------:R-:W0:Y:S02]  /*22c60*/  LDC.64 R2, c[0x0][0xc58] ;  /* 0x00031600ff027b82 */ /* 0x000e240000000a00 */
[----:B0-----:R-:W-:-:S06]  /*22c70*/  IMAD.WIDE R2, R6, 0x4, R2 ;  /* 0x0000000406027825 */ /* 0x001fcc00078e0202 */
[----:B------:R0:W5:Y:S02]  /*22c80*/  LDG.E R3, desc[UR42][R2.64] ;  /* 0x0000002a02037981 */ /* 0x000164000c1e1900 */
.L_x_575:
[----:B------:R-:W-:Y:S05]  /*22c90*/  BSYNC B0 ;  /* 0x0000000000007941 */ /* 0x000fea0003800000 */
.L_x_574:
[----:B------:R-:W-:-:S03]  /*22ca0*/  UMOV UR4, 0xffffffff ;  /* 0xffffffff00047882 */ /* 0x000fc60000000000 */
[----:B------:R-:W-:Y:S05]  /*22cb0*/  BRA.DIV UR4, `(.L_x_576) ;  /* 0x0000003e04d87947 */ /* 0x000fea000b800000 */
[----:B-----5:R-:W0:Y:S02]  /*22cc0*/  SHFL.UP PT, R14, R3, 0x1, RZ ;  /* 0x04200000030e7989 */ /* 0x020e2400000e00ff */
        /* <DEDUP_REMOVED lines=14> */
[----:B------:R0:W1:Y:S02]  /*22db0*/  SHFL.IDX PT, R14, R2, 0x1f, 0x1f ;  /* 0x03e01f00020e7f89 */ /* 0x00006400000e0000 */
.L_x_737:
[----:B------:R-:W-:Y:S02]  /*22dc0*/  ULDC UR4, c[0x0][0xc10] ;  /* 0x0003040000047ab9 */ /* 0x000fe40000000800 */
[----:B------:R-:W-:-:S04]  /*22dd0*/  IMAD.U32 R7, RZ, RZ, UR4 ;  /* 0x00000004ff077e24 */ /* 0x000fc8000f8e00ff */
[----:B-1----:R-:W-:-:S04]  /*22de0*/  IMAD R8, R14, R7, RZ ;  /* 0x000000070e087224 */ /* 0x002fc800078e02ff */
[----:B------:R-:W-:-:S05]  /*22df0*/  IMAD.IADD R4, R8, 0x1, R4 ;  /* 0x0000000108047824 */ /* 0x000fca00078e0204 */
[----:B------:R-:W-:-:S13]  /*22e00*/  ISETP.GT.AND P6, PT, R4, R0, PT ;  /* 0x000000000400720c */ /* 0x000fda0003fc4270 */
[----:B------:R-:W-:Y:S05]  /*22e10*/  @!P6 BRA `(.L_x_577) ;  /* 0xfffffffc005ce947 */ /* 0x000fea000383ffff */
.L_x_572:
[----:B------:R-:W-:Y:S01]  /*22e20*/  IADD3 R8, -R8, R4, RZ ;  /* 0x0000000408087210 */ /* 0x000fe20007ffe1ff */
[----:B------:R-:W-:-:S04]  /*22e30*/  UMOV UR4, 0xffffffff ;  /* 0xffffffff00047882 */ /* 0x000fc80000000000 */
[----:B------:R-:W-:-:S05]  /*22e40*/  IMAD R5, R2, R7, R8 ;  /* 0x0000000702057224 */ /* 0x000fca00078e0208 */
[----:B------:R-:W-:Y:S01]  /*22e50*/  ISETP.GT.AND P6, PT, R5, R0, PT ;  /* 0x000000000500720c */ /* 0x000fe20003fc4270 */
[----:B------:R-:W-:-:S12]  /*22e60*/  BRA.DIV UR4, `(.L_x_578) ;  /* 0x00000042042c7947 */ /* 0x000fd8000b800000 */
[----:B------:R-:W-:-:S04]  /*22e70*/  VOTE.ANY R6, PT, !P6 ;  /* 0x0000000000067806 */ /* 0x000fc800070e0100 */
[----:B------:R-:W1:Y:S02]  /*22e80*/  POPC R4, R6 ;  /* 0x0000000600047309 */ /* 0x000e640000000000 */
[----:B-1----:R1:W2:Y:S02]  /*22e90*/  SHFL.IDX PT, R5, R3, R4, 0x1f ;  /* 0x00001f0403057589 */ /* 0x0022a400000e0000 */
.L_x_741:
[----:B------:R-:W-:Y:S01]  /*22ea0*/  ISETP.NE.AND P0, PT, R6, RZ, PT ;  /* 0x000000ff0600720c */ /* 0x000fe20003f05270 */
[----:B------:R-:W-:-:S12]  /*22eb0*/  IMAD.MOV.U32 R14, RZ, RZ, RZ ;  /* 0x000000ffff0e7224 */ /* 0x000fd800078e00ff */
[----:B------:R-:W-:Y:S05]  /*22ec0*/  @!P0 BRA `(.L_x_579) ;  /* 0x0000000000108947 */ /* 0x000fea0003800000 */
[----:B------:R-:W-:Y:S01]  /*22ed0*/  UMOV UR4, 0xffffffff ;  /* 0xffffffff00047882 */ /* 0x000fe20000000000 */
[----:B------:R-:W-:Y:S02]  /*22ee0*/  VIADD R12, R4, 0xffffffff ;  /* 0xffffffff040c7836 */ /* 0x000fe40000000000 */
[----:B------:R-:W-:Y:S05]  /*22ef0*/  BRA.DIV UR4, `(.L_x_580) ;  /* 0x0000004204507947 */ /* 0x000fea000b800000 */
[----:B------:R3:W4:Y:S02]  /*22f00*/  SHFL.IDX PT, R14, R2, R12, 0x1f ;  /* 0x00001f0c020e7589 */ /* 0x00072400000e0000 */
.L_x_579:
[----:B------:R-:W5:Y:S01]  /*22f10*/  LDL.LU R10, [R1+0xc] ;  /* 0x00000c00010a7983 */ /* 0x000f620000300800 */
[----:B--2---:R-:W-:Y:S01]  /*22f20*/  IABS R6, R5 ;  /* 0x0000000500067213 */ /* 0x004fe20000000000 */
[----:B----4-:R-:W-:-:S03]  /*22f30*/  IMAD R11, R14, R7, R8 ;  /* 0x000000070e0b7224 */ /* 0x010fc600078e0208 */
[----:B------:R-:W2:Y:S02]  /*22f40*/  I2F.RP R8, R6 ;  /* 0x0000000600087306 */ /* 0x000ea40000209400 */
[----:B------:R-:W-:Y:S01]  /*22f50*/  IADD3 R0, R0, -R11, RZ ;  /* 0x8000000b00007210 */ /* 0x000fe20007ffe0ff */
[----:B------:R4:W-:Y:S05]  /*22f60*/  STL [R1], R11 ;  /* 0x0000000b01007387 */ /* 0x0009ea0000100800 */
[----:B--2---:R-:W2:Y:S02]  /*22f70*/  MUFU.RCP R8, R8 ;  /* 0x0000000800087308 */ /* 0x004ea40000001000 */
[----:B--2---:R-:W-:-:S06]  /*22f80*/  IADD3 R9, R8, 0xffffffe, RZ ;  /* 0x0ffffffe08097810 */ /* 0x004fcc0007ffe0ff */
[----:B-1----:R-:W0:Y:S02]  /*22f90*/  F2I.FTZ.U32.TRUNC.NTZ R3, R9 ;  /* 0x0000000900037305 */ /* 0x002e24000021f000 */
[----:B0--3--:R-:W-:-:S04]  /*22fa0*/  IMAD.MOV R2, RZ, RZ, -R3 ;  /* 0x000000ffff027224 */ /* 0x009fc800078e0a03 */
[----:B------:R-:W-:Y:S02]  /*22fb0*/  IMAD R7, R2, R6, RZ ;  /* 0x0000000602077224 */ /* 0x000fe400078e02ff */
[----:B------:R-:W-:-:S04]  /*22fc0*/  IMAD.MOV.U32 R2, RZ, RZ, RZ ;  /* 0x000000ffff027224 */ /* 0x000fc800078e00ff */
[----:B------:R-:W-:Y:S01]  /*22fd0*/  IMAD.HI.U32 R2, R3, R7, R2 ;  /* 0x0000000703027227 */ /* 0x000fe200078e0002 */
[----:B------:R-:W-:Y:S02]  /*22fe0*/  IABS R7, R5 ;  /* 0x0000000500077213 */ /* 0x000fe40000000000 */
[----:B------:R-:W-:-:S03]  /*22ff0*/  IABS R3, R0 ;  /* 0x0000000000037213 */ /* 0x000fc60000000000 */
[----:B------:R-:W-:Y:S02]  /*23000*/  IMAD.MOV R7, RZ, RZ, -R7 ;  /* 0x000000ffff077224 */ /* 0x000fe400078e0a07 */
[----:B------:R-:W-:-:S04]  /*23010*/  IMAD.HI.U32 R2, R2, R3, RZ ;  /* 0x0000000302027227 */ /* 0x000fc800078e00ff */
[----:B------:R-:W-:-:S05]  /*23020*/  IMAD R3, R2, R7, R3 ;  /* 0x0000000702037224 */ /* 0x000fca00078e0203 */
[----:B------:R-:W-:-:S13]  /*23030*/  ISETP.GT.U32.AND P1, PT, R6, R3, PT ;  /* 0x000000030600720c */ /* 0x000fda0003f24070 */
[----:B------:R-:W-:Y:S01]  /*23040*/  @!P1 IMAD.IADD R3, R3, 0x1, -R6 ;  /* 0x0000000103039824 */ /* 0x000fe200078e0a06 */
[----:B------:R-:W-:Y:S02]  /*23050*/  @!P1 IADD3 R2, R2, 0x1, RZ ;  /* 0x0000000102029810 */ /* 0x000fe40007ffe0ff */
[----:B------:R-:W-:Y:S02]  /*23060*/  ISETP.NE.AND P1, PT, R5, RZ, PT ;  /* 0x000000ff0500720c */ /* 0x000fe40003f25270 */
[----:B------:R-:W-:Y:S02]  /*23070*/  ISETP.GE.U32.AND P0, PT, R3, R6, PT ;  /* 0x000000060300720c */ /* 0x000fe40003f06070 */
[----:B------:R-:W-:-:S04]  /*23080*/  LOP3.LUT R3, R0, R5, RZ, 0x3c, !PT ;  /* 0x0000000500037212 */ /* 0x000fc800078e3cff */
[----:B------:R-:W-:-:S07]  /*23090*/  ISETP.GE.AND P2, PT, R3, RZ, PT ;  /* 0x000000ff0300720c */ /* 0x000fce0003f46270 */
[----:B------:R-:W-:-:S06]  /*230a0*/  @P0 VIADD R2, R2, 0x1 ;  /* 0x0000000102020836 */ /* 0x000fcc0000000000 */
[----:B------:R-:W-:Y:S01]  /*230b0*/  @!P2 IMAD.MOV R2, RZ, RZ, -R2 ;  /* 0x000000ffff02a224 */ /* 0x000fe200078e0a02 */
[----:B------:R-:W-:-:S04]  /*230c0*/  @!P1 LOP3.LUT R2, RZ, R5, RZ, 0x33, !PT ;  /* 0x00000005ff029212 */ /* 0x000fc800078e33ff */
[----:B------:R-:W-:-:S05]  /*230d0*/  IADD3 R3, -R2, RZ, RZ ;  /* 0x000000ff02037210 */ /* 0x000fca0007ffe1ff */
[----:B------:R-:W-:-:S05]  /*230e0*/  IMAD R0, R5, R3, R0 ;  /* 0x0000000305007224 */ /* 0x000fca00078e0200 */
[----:B------:R4:W-:Y:S04]  /*230f0*/  STL [R1+0x4], R0 ;  /* 0x0000040001007387 */ /* 0x0009e80000100800 */
[----:B------:R4:W-:Y:S01]  /*23100*/  STL [R1+0x8], R2 ;  /* 0x0000080201007387 */ /* 0x0009e20000100800 */
[----:B-----5:R-:W-:-:S05]  /*23110*/  IMAD.IADD R10, R4, 0x1, R10 ;  /* 0x00000001040a7824 */ /* 0x020fca00078e020a */
[----:B------:R4:W-:Y:S01]  /*23120*/  STL [R1+0xc], R10 ;  /* 0x00000c0a01007387 */ /* 0x0009e20000100800 */
[----:B------:R-:W-:Y:S05]  /*23130*/  BRA `(.L_x_581) ;  /* 0x0000000000287947 */ /* 0x000fea0003800000 */
.L_x_573:
[----:B------:R-:W-:Y:S01]  /*23140*/  UMOV UR4, URZ ;  /* 0x0000003f00047c82 */ /* 0x000fe20008000000 */
[----:B------:R-:W-:Y:S01]  /*23150*/  ULDC UR6, c[0x0][0xc14] ;  /* 0x0003050000067ab9 */ /* 0x000fe20000000800 */
[----:B------:R-:W-:Y:S01]  /*23160*/  UMOV UR5, URZ ;  /* 0x0000003f00057c82 */ /* 0x000fe20008000000 */
[----:B------:R0:W-:Y:S01]  /*23170*/  STL [R1], R0 ;  /* 0x0000000001007387 */ /* 0x0001e20000100800 */
[----:B------:R-:W-:Y:S01]  /*23180*/  IMAD.U32 R3, RZ, RZ, UR4 ;  /* 0x00000004ff037e24 */ /* 0x000fe2000f8e00ff */
[----:B------:R-:W-:-:S04]  /*23190*/  MOV R2, UR5 ;  /* 0x0000000500027c02 */ /* 0x000fc80008000f00 */
[----:B------:R1:W-:Y:S01]  /*231a0*/  STL [R1+0x4], R3 ;  /* 0x0000040301007387 */ /* 0x0003e20000100800 */
[----:B0-----:R-:W-:-:S05]  /*231b0*/  IMAD.U32 R0, RZ, RZ, UR6 ;  /* 0x00000006ff007e24 */ /* 0x001fca000f8e00ff */
[----:B------:R1:W-:Y:S04]  /*231c0*/  STL [R1+0xc], R0 ;  /* 0x00000c0001007387 */ /* 0x0003e80000100800 */
[----:B------:R1:W-:Y:S02]  /*231d0*/  STL [R1+0x8], R2 ;  /* 0x0000080201007387 */ /* 0x0003e40000100800 */
.L_x_581:
[----:B-1----:R-:W2:Y:S04]  /*231e0*/  LDL R3, [R1+0x8] ;  /* 0x0000080001037983 */ /* 0x002ea80000100800 */
[----:B----4-:R-:W3:Y:S04]  /*231f0*/  LDL R2, [R1+0xc] ;  /* 0x00000c0001027983 */ /* 0x010ee80000100800 */
[----:B------:R-:W4:Y:S04]  /*23200*/  LDL R4, [R1] ;  /* 0x0000000001047983 */ /* 0x000f280000100800 */
[----:B------:R-:W4:Y:S01]  /*23210*/  LDL R5, [R1+0x4] ;  /* 0x0000040001057983 */ /* 0x000f220000100800 */
[----:B------:R-:W-:Y:S05]  /*23220*/  WARPSYNC.ALL ;  /* 0x0000000000007948 */ /* 0x000fea0003800000 */
[----:B------:R-:W0:Y:S02]  /*23230*/  S2R R0, SR_TID.X ;  /* 0x0000000000007919 */ /* 0x000e240000002100 */
[----:B0-----:R-:W-:Y:S01]  /*23240*/  LOP3.LUT R0, R0, 0x1f, RZ, 0xc0, !PT ;  /* 0x0000001f00007812 */ /* 0x001fe200078ec0ff */
[----:B------:R-:W-:Y:S03]  /*23250*/  BAR.SYNC.DEFER_BLOCKING 0x4, 0x180 ;  /* 0x0106000000007b1d */ /* 0x000fe60000010000 */
[----:B------:R-:W-:-:S13]  /*23260*/  ISETP.NE.AND P0, PT, R0, RZ, PT ;  /* 0x000000ff0000720c */ /* 0x000fda0003f05270 */
[----:B------:R-:W-:Y:S01]  /*23270*/  @!P0 MOV R0, 0x400 ;  /* 0x0000040000008802 */ /* 0x000fe20000000f00 */
[----:B--2---:R-:W-:Y:S02]  /*23280*/  IMAD.MOV.U32 R6, RZ, RZ, R3 ;  /* 0x000000ffff067224 */ /* 0x004fe400078e0003 */
[----:B------:R-:W0:Y:S01]  /*23290*/  @!P0 S2R R3, SR_CgaCtaId ;  /* 0x0000000000038919 */ /* 0x000e220000008800 */
[----:B---3--:R-:W-:Y:S02]  /*232a0*/  MOV R7, R2 ;  /* 0x0000000200077202 */ /* 0x008fe40000000f00 */
[----:B0-----:R-:W-:-:S05]  /*232b0*/  @!P0 LEA R0, R3, R0, 0x18 ;  /* 0x0000000003008211 */ /* 0x001fca00078ec0ff */
[----:B----4-:R1:W-:Y:S01]  /*232c0*/  @!P0 STS.128 [R0+0x388d0], R4 ;  /* 0x0388d00400008388 */ /* 0x0103e20000000c00 */
[----:B------:R-:W-:Y:S06]  /*232d0*/  BAR.ARV 0x5, 0x180 ;  /* 0x0146000000007b1d */ /* 0x000fec0000002000 */
.L_x_570:
[----:B-1----:R-:W2:Y:S01]  /*232e0*/  LDL R0, [R1+0xc] ;  /* 0x00000c0001007983 */ /* 0x002ea20000100800 */
[----:B------:R-:W-:Y:S02]  /*232f0*/  ULDC UR4, c[0x0][0xc14] ;  /* 0x0003050000047ab9 */ /* 0x000fe40000000800 */
[----:B--2---:R-:W-:-:S13]  /*23300*/  ISETP.GE.AND P0, PT, R0, UR4, PT ;  /* 0x0000000400007c0c */ /* 0x004fda000bf06270 */
[----:B------:R-:W-:Y:S05]  /*23310*/  @!P0 BRA `(.L_x_582) ;  /* 0xffffffa800588947 */ /* 0x000fea000383ffff */
[----:B------:R-:W-:Y:S05]  /*23320*/  BSYNC B7 ;  /* 0x0000000000077941 */ /* 0x000fea0003800000 */
.L_x_480:
[----:B0-----:R-:W2:Y:S01]  /*23330*/  LDL.LU R0, [R1+0x4c] ;  /* 0x00004c0001007983 */ /* 0x001ea20000300800 */
[----:B------:R-:W-:Y:S01]  /*23340*/  BSSY B0, `(.L_x_583) ;  /* 0x000000b000007945 */ /* 0x000fe20003800000 */
[----:B-1----:R-:W0:Y:S01]  /*23350*/  S2R R5, SR_CgaCtaId ;  /* 0x0000000000057919 */ /* 0x002e220000008800 */
        /* <DEDUP_REMOVED lines=9> */
.L_x_744:
[----:B------:R-:W-:Y:S05]  /*233f0*/  BSYNC B0 ;  /* 0x0000000000007941 */ /* 0x000fea0003800000 */
.L_x_583:
[----:B------:R-:W-:-:S03]  /*23400*/  UMOV UR4, 0xffffffff ;  /* 0xffffffff00047882 */ /* 0x000fc60000000000 */
[----:B------:R-:W-:Y:S05]  /*23410*/  BRA.DIV UR4, `(.L_x_585) ;  /* 0x0000003e04407947 */ /* 0x000fea000b800000 */
[----:B------:R-:W1:Y:S02]  /*23420*/  S2R R2, SR_TID.X ;  /* 0x0000000000027919 */ /* 0x000e640000002100 */
[----:B-1----:R-:W-:-:S04]  /*23430*/  SHF.R.U32.HI R2, RZ, 0x5, R2 ;  /* 0x00000005ff027819 */ /* 0x002fc80000011602 */
[----:B------:R-:W-:-:S05]  /*23440*/  LOP3.LUT R2, R2, 0x3, RZ, 0xc0, !PT ;  /* 0x0000000302027812 */ /* 0x000fca00078ec0ff */
[----:B------:R1:W2:Y:S02]  /*23450*/  SHFL.IDX PT, R14, R2, RZ, 0x1f ;  /* 0x00001fff020e7589 */ /* 0x0002a400000e0000 */
.L_x_747:
[----:B--2---:R-:W-:-:S13]  /*23460*/  ISETP.NE.AND P0, PT, R14, RZ, PT ;  /* 0x000000ff0e00720c */ /* 0x004fda0003f05270 */
[----:B------:R-:W-:Y:S05]  /*23470*/  @P0 BRA `(.L_x_289) ;  /* 0x0000000000b00947 */ /* 0x000fea0003800000 */
[----:B------:R-:W-:-:S03]  /*23480*/  UMOV UR4, 0xffffffff ;  /* 0xffffffff00047882 */ /* 0x000fc60000000000 */
[----:B------:R-:W-:Y:S05]  /*23490*/  BRA.DIV UR4, `(.L_x_586) ;  /* 0x0000003e04547947 */ /* 0x000fea000b800000 */
[----:B------:R-:W-:-:S13]  /*234a0*/  ELECT P6, URZ, PT ;  /* 0x00000000003f782f */ /* 0x000fda00038c0000 */
.L_x_750:
[----:B------:R-:W-:Y:S05]  /*234b0*/  @!P6 BRA `(.L_x_289) ;  /* 0x0000000000a0e947 */ /* 0x000fea0003800000 */
[----:B------:R-:W-:-:S06]  /*234c0*/  ULOP3.LUT UR4, UR40, 0x2, URZ, 0xfc, !UPT ;  /* 0x0000000228047892 */ /* 0x000fcc000f8efc3f */
[----:B-1----:R-:W-:-:S04]  /*234d0*/  MOV R2, UR4 ;  /* 0x0000000400027c02 */ /* 0x002fc80008000f00 */
[----:B------:R-:W-:-:S13]  /*234e0*/  ISETP.NE.AND P0, PT, R2, 0x3, PT ;  /* 0x000000030200780c */ /* 0x000fda0003f05270 */
[----:B------:R-:W-:Y:S05]  /*234f0*/  @!P0 BRA `(.L_x_587) ;  /* 0x0000000000048947 */ /* 0x000fea0003800000 */
[----:B------:R-:W-:Y:S01]  /*23500*/  BPT.TRAP 0x1 ;  /* 0x000000040000795c */ /* 0x000fe20000300000 */
.L_x_587:
[----:B0-----:R-:W2:Y:S04]  /*23510*/  LDL R3, [R1+0x10] ;  /* 0x0000100001037983 */ /* 0x001ea80000100800 */
[----:B------:R-:W3:Y:S01]  /*23520*/  LDL.LU R7, [R1+0x1c] ;  /* 0x00001c0001077983 */ /* 0x000ee20000300800 */
[----:B------:R-:W-:-:S04]  /*23530*/  VIADD R2, R0, 0x38840 ;  /* 0x0003884000027836 */ /* 0x000fc80000000000 */
[C---:B--2---:R-:W-:Y:S01]  /*23540*/  IMAD R6, R3.reuse, 0x8, R2 ;  /* 0x0000000803067824 */ /* 0x044fe200078e0202 */
[----:B------:R-:W-:Y:S02]  /*23550*/  IADD3 R3, R3, 0x1, RZ ;  /* 0x0000000103037810 */ /* 0x000fe40007ffe0ff */
[----:B---3--:R-:W-:Y:S02]  /*23560*/  SHF.L.U32 R5, R7, 0x1f, RZ ;  /* 0x0000001f07057819 */ /* 0x008fe400000006ff */
[C---:B------:R-:W-:Y:S02]  /*23570*/  ISETP.NE.AND P2, PT, R3.reuse, 0x2, PT ;  /* 0x000000020300780c */ /* 0x040fe40003f45270 */
[----:B------:R-:W0:Y:S02]  /*23580*/  SYNCS.PHASECHK.TRANS64.TRYWAIT P1, [R6+URZ], R5 ;  /* 0x00000005060075a7 */ /* 0x000e24000802017f */
[----:B------:R-:W-:Y:S02]  /*23590*/  SEL R4, RZ, 0x1, P2 ;  /* 0x00000001ff047807 */ /* 0x000fe40001000000 */
[----:B------:R-:W-:-:S02]  /*235a0*/  SEL R3, R3, RZ, P2 ;  /* 0x000000ff03037207 */ /* 0x000fc40001000000 */
[----:B------:R-:W-:-:S03]  /*235b0*/  LOP3.LUT R4, R7, R4, RZ, 0x3c, !PT ;  /* 0x0000000407047212 */ /* 0x000fc600078e3cff */
[----:B------:R-:W-:Y:S01]  /*235c0*/  IMAD R7, R3, 0x8, R2 ;  /* 0x0000000803077824 */ /* 0x000fe200078e0202 */
[----:B------:R-:W-:Y:S01]  /*235d0*/  SHF.L.U32 R2, R4, 0x1f, RZ ;  /* 0x0000001f04027819 */ /* 0x000fe200000006ff */
[----:B0-----:R-:W-:Y:S06]  /*235e0*/  @!P1 BRA `(.L_x_588) ;  /* 0x0000003c00209947 */ /* 0x001fec0003800000 */
.L_x_751:
[----:B------:R-:W1:Y:S02]  /*235f0*/  SYNCS.PHASECHK.TRANS64.TRYWAIT P1, [R7+URZ], R2 ;  /* 0x00000002070075a7 */ /* 0x000e64000802017f */
[----:B-1----:R-:W-:Y:S05]  /*23600*/  @!P1 BRA `(.L_x_589) ;  /* 0x0000003c002c9947 */ /* 0x002fea0003800000 */
.L_x_752:
[----:B------:R-:W-:Y:S05]  /*23610*/  @!P0 BRA `(.L_x_590) ;  /* 0x0000000000048947 */ /* 0x000fea0003800000 */
[----:B------:R-:W-:Y:S01]  /*23620*/  BPT.TRAP 0x1 ;  /* 0x000000040000795c */ /* 0x000fe20000300000 */
.L_x_590:
[----:B------:R-:W2:Y:S02]  /*23630*/  LDL.LU R4, [R1+0x10] ;  /* 0x0000100001047983 */ /* 0x000ea40000300800 */
[----:B--2---:R-:W-:-:S04]  /*23640*/  IMAD R4, R4, 0x8, R0 ;  /* 0x0000000804047824 */ /* 0x004fc800078e0200 */
[----:B------:R-:W2:Y:S02]  /*23650*/  SYNCS.PHASECHK.TRANS64.TRYWAIT P1, [R4+URZ+0x38860], R5 ;  /* 0x03886005040075a7 */ /* 0x000ea4000802017f */
[----:B--2---:R-:W-:Y:S05]  /*23660*/  @!P1 BRA `(.L_x_591) ;  /* 0x0000003c00289947 */ /* 0x004fea0003800000 */
.L_x_753:
[----:B------:R-:W-:Y:S05]  /*23670*/  @!P0 BRA `(.L_x_592) ;  /* 0x0000000000048947 */ /* 0x000fea0003800000 */
[----:B------:R-:W-:Y:S01]  /*23680*/  BPT.TRAP 0x1 ;  /* 0x000000040000795c */ /* 0x000fe20000300000 */
.L_x_592:
[----:B------:R-:W-:-:S04]  /*23690*/  LEA R3, R3, R0, 0x3 ;  /* 0x0000000003037211 */ /* 0x000fc800078e18ff */
[----:B------:R-:W3:Y:S02]  /*236a0*/  SYNCS.PHASECHK.TRANS64.TRYWAIT P1, [R3+URZ+0x38860], R2 ;  /* 0x03886002030075a7 */ /* 0x000ee4000802017f */
[----:B---3--:R-:W-:Y:S05]  /*236b0*/  @!P1 BRA `(.L_x_593) ;  /* 0x0000003c00289947 */ /* 0x008fea0003800000 */
.L_x_754:
[----:B------:R-:W-:Y:S05]  /*236c0*/  @!P0 BRA `(.L_x_594) ;  /* 0x0000000000048947 */ /* 0x000fea0003800000 */
[----:B------:R-:W-:Y:S01]  /*236d0*/  BPT.TRAP 0x1 ;  /* 0x000000040000795c */ /* 0x000fe20000300000 */
.L_x_594:
[----:B------:R-:W4:Y:S02]  /*236e0*/  SYNCS.PHASECHK.TRANS64.TRYWAIT P0, [R4+URZ+0x38880], R5 ;  /* 0x03888005040075a7 */ /* 0x000f24000800017f */
[----:B----4-:R-:W-:Y:S05]  /*236f0*/  @!P0 BRA `(.L_x_595) ;  /* 0x0000003c002c8947 */ /* 0x010fea0003800000 */
.L_x_596:
[----:B------:R0:W0:Y:S02]  /*23700*/  SYNCS.PHASECHK.TRANS64.TRYWAIT P0, [R3+URZ+0x38880], R2 ;  /* 0x03888002030075a7 */ /* 0x000024000800017f */
[----:B0-----:R-:W-:Y:S05]  /*23710*/  @!P0 NANOSLEEP.SYNCS 0x989680 ;  /* 0x009896800000895d */ /* 0x001fea0003900000 */
[----:B------:R-:W0:Y:S02]  /*23720*/  @!P0 SYNCS.PHASECHK.TRANS64 P0, [R3+URZ+0x38880], R2 ;  /* 0x03888002030085a7 */ /* 0x000e24000800007f */
[----:B0-----:R-:W-:Y:S05]  /*23730*/  @!P0 BRA `(.L_x_596) ;  /* 0xfffffffc00f08947 */ /* 0x001fea000383ffff */
.L_x_289:
[----:B------:R-:W-:Y:S05]  /*23740*/  BSYNC B8 ;  /* 0x0000000000087941 */ /* 0x000fea0003800000 */
.L_x_286:
[----:B------:R-:W-:Y:S05]  /*23750*/  EXIT ;  /* 0x000000000000794d */ /* 0x000fea0003800000 */
.L_x_311:
[----:B0-----:R0:W1:Y:S02]  /*23760*/  SYNCS.PHASECHK.TRANS64.TRYWAIT P6, [R109+URZ+0x38890], R124 ;  /* 0x0388907c6d0075a7 */ /* 0x00106400080c017f */
[----:B-1----:R-:W-:Y:S05]  /*23770*/  @!P6 NANOSLEEP.SYNCS 0x989680 ;  /* 0x009896800000e95d */ /* 0x002fea0003900000 */
[----:B------:R-:W1:Y:S02]  /*23780*/  @!P6 SYNCS.PHASECHK.TRANS64 P6, [R109+URZ+0x38890], R124 ;  /* 0x0388907c6d00e5a7 */ /* 0x000e6400080c007f */
[----:B-1----:R-:W-:Y:S05]  /*23790*/  @!P6 BRA `(.L_x_311) ;  /* 0xfffffffc00f0e947 */ /* 0x002fea000383ffff */
[----:B------:R-:W-:Y:S05]  /*237a0*/  BRA `(.L_x_597) ;  /* 0xfffffdf400b47947 */ /* 0x000fea000383ffff */
.L_x_345:
[----:B0-----:R0:W1:Y:S02]  /*237b0*/  SYNCS.PHASECHK.TRANS64.TRYWAIT P3, [R109+URZ+0x38890], R124 ;  /* 0x0388907c6d0075a7 */ /* 0x001064000806017f */
[----:B-1----:R-:W-:Y:S05]  /*237c0*/  @!P3 NANOSLEEP.SYNCS 0x989680 ;  /* 0x009896800000b95d */ /* 0x002fea0003900000 */
[----:B------:R-:W1:Y:S02]  /*237d0*/  @!P3 SYNCS.PHASECHK.TRANS64 P3, [R109+URZ+0x38890], R124 ;  /* 0x0388907c6d00b5a7 */ /* 0x000e64000806007f */
[----:B-1----:R-:W-:Y:S05]  /*237e0*/  @!P3 BRA `(.L_x_345) ;  /* 0xfffffffc00f0b947 */ /* 0x002fea000383ffff */
[----:B------:R-:W-:Y:S05]  /*237f0*/  BRA `(.L_x_598) ;  /* 0xfffffe3800047947 */ /* 0x000fea000383ffff */
.L_x_362:
[----:B0-----:R0:W1:Y:S02]  /*23800*/  SYNCS.PHASECHK.TRANS64.TRYWAIT P2, [R109+URZ+0x38890], R124 ;  /* 0x0388907c6d0075a7 */ /* 0x001064000804017f */
[----:B-1----:R-:W-:Y:S05]  /*23810*/  @!P2 NANOSLEEP.SYNCS 0x989680 ;  /* 0x009896800000a95d */ /* 0x002fea0003900000 */
[----:B------:R-:W1:Y:S02]  /*23820*/  @!P2 SYNCS.PHASECHK.TRANS64 P2, [R109+URZ+0x38890], R124 ;  /* 0x0388907c6d00a5a7 */ /* 0x000e64000804007f */
[----:B-1----:R-:W-:Y:S05]  /*23830*/  @!P2 BRA `(.L_x_362) ;  /* 0xfffffffc00f0a947 */ /* 0x002fea000383ffff */
[----:B------:R-:W-:Y:S05]  /*23840*/  BRA `(.L_x_599) ;  /* 0xfffffe7800187947 */ /* 0x000fea000383ffff */
.L_x_372:
[----:B--2---:R2:W3:Y:S02]  /*23850*/  SYNCS.PHASECHK.TRANS64.TRYWAIT P3, [R109+URZ+0x388b0], R124 ;  /* 0x0388b07c6d0075a7 */ /* 0x0044e4000806017f */
[----:B---3--:R-:W-:Y:S05]  /*23860*/  @!P3 NANOSLEEP.SYNCS 0x989680 ;  /* 0x009896800000b95d */ /* 0x008fea0003900000 */
[----:B------:R-:W3:Y:S02]  /*23870*/  @!P3 SYNCS.PHASECHK.TRANS64 P3, [R109+URZ+0x388b0], R124 ;  /* 0x0388b07c6d00b5a7 */ /* 0x000ee4000806007f */
[----:B---3--:R-:W-:Y:S05]  /*23880*/  @!P3 BRA `(.L_x_372) ;  /* 0xfffffffc00f0b947 */ /* 0x008fea000383ffff */
[----:B------:R-:W-:Y:S05]  /*23890*/  BRA `(.L_x_600) ;  /* 0xfffffe7c00747947 */ /* 0x000fea000383ffff */
.L_x_384:
[----:B------:R-:W-:Y:S01]  /*238a0*/  BSSY B0, `(.L_x_601) ;  /* 0x0000007000007945 */ /* 0x000fe20003800000 */
[----:B------:R-:W-:Y:S01]  /*238b0*/  IMAD.MOV.U32 R12, RZ, RZ, RZ ;  /* 0x000000ffff0c7224 */ /* 0x000fe200078e00ff */
[----:B------:R-:W-:Y:S01]  /*238c0*/  MOV R15, 0xffffffff ;  /* 0xffffffff000f7802 */ /* 0x000fe20000000f00 */
[----:B------:R-:W-:-:S07]  /*238d0*/  IMAD.MOV.U32 R11, RZ, RZ, 0x1f ;  /* 0x0000001fff0b7424 */ /* 0x000fce00078e00ff */
[----:B-----5:R-:W-:Y:S05]  /*238e0*/  WARPSYNC.COLLECTIVE R15, `(.L_x_602) ;  /* 0x000000000f087348 */ /* 0x020fea0003c00000 */
[----:B------:R0:W1:Y:S02]  /*238f0*/  SHFL.IDX P6, R14, R13, R12, R11 ;  /* 0x0000000c0d0e7389 */ /* 0x00006400000c000b */
[----:B01---5:R-:W-:Y:S01]  /*23900*/  ENDCOLLECTIVE ;  /* 0x000000000000791b */ /* 0x023fe20003800000 */
.L_x_602:
[----:B------:R-:W-:Y:S05]  /*23910*/  BSYNC B0 ;  /* 0x0000000000007941 */ /* 0x000fea0003800000 */
.L_x_601:
[----:B------:R1:W-:Y:S01]  /*23920*/  STL [R1+0x8], R14 ;  /* 0x0000080e01007387 */ /* 0x0003e20000100800 */
[----:B------:R-:W-:Y:S05]  /*23930*/  BRA `(.L_x_603) ;  /* 0xfffffe8c000c7947 */ /* 0x000fea000383ffff */
.L_x_396:
[----:B------:R-:W-:Y:S01]  /*23940*/  BSSY B1, `(.L_x_604) ;  /* 0x0000008000017945 */ /* 0x000fe20003800000 */
[----:B------:R-:W-:Y:S01]  /*23950*/  IMAD.MOV.U32 R13, RZ, RZ, R26 ;  /* 0x000000ffff0d7224 */ /* 0x000fe200078e001a */
[----:B------:R-:W-:Y:S01]  /*23960*/  MOV R11, 0x181f ;  /* 0x0000181f000b7802 */ /* 0x000fe20000000f00 */
[----:B------:R-:W-:Y:S02]  /*23970*/  IMAD.MOV.U32 R12, RZ, RZ, RZ ;  /* 0x000000ffff0c7224 */ /* 0x000fe400078e00ff */
[----:B------:R-:W-:-:S07]  /*23980*/  IMAD.MOV.U32 R15, RZ, RZ, -0x1 ;  /* 0xffffffffff0f7424 */ /* 0x000fce00078e00ff */
[----:B01----:R-:W-:Y:S05]  /*23990*/  WARPSYNC.COLLECTIVE R15, `(.L_x_605) ;  /* 0x000000000f087348 */ /* 0x003fea0003c00000 */
[----:B-1----:R1:W2:Y:S02]  /*239a0*/  SHFL.IDX P6, R14, R13, R12, R11 ;  /* 0x0000000c0d0e7389 */ /* 0x0022a400000c000b */
[----:B012---:R-:W-:Y:S01]  /*239b0*/  ENDCOLLECTIVE ;  /* 0x000000000000791b */ /* 0x007fe20003800000 */
.L_x_605:
[----:B------:R-:W-:Y:S05]  /*239c0*/  BSYNC B1 ;  /* 0x0000000000017941 */ /* 0x000fea0003800000 */
.L_x_604:
[----:B------:R-:W-:Y:S05]  /*239d0*/  BRA `(.L_x_606) ;  /* 0xfffffe9000d07947 */ /* 0x000fea000383ffff */
.L_x_397:
[----:B------:R-:W-:Y:S01]  /*239e0*/  BSSY B1, `(.L_x_607) ;  /* 0x0000008000017945 */ /* 0x000fe20003800000 */
[----:B------:R-:W-:Y:S01]  /*239f0*/  IMAD.MOV.U32 R13, RZ, RZ, R24 ;  /* 0x000000ffff0d7224 */ /* 0x000fe200078e0018 */
[----:B------:R-:W-:Y:S01]  /*23a00*/  MOV R12, RZ ;  /* 0x000000ff000c7202 */ /* 0x000fe20000000f00 */
[----:B------:R-:W-:Y:S02]  /*23a10*/  IMAD.MOV.U32 R11, RZ, RZ, 0x181f ;  /* 0x0000181fff0b7424 */ /* 0x000fe400078e00ff */
[----:B------:R-:W-:-:S07]  /*23a20*/  IMAD.MOV.U32 R15, RZ, RZ, -0x1 ;  /* 0xffffffffff0f7424 */ /* 0x000fce00078e00ff */
[----:B01----:R-:W-:Y:S05]  /*23a30*/  WARPSYNC.COLLECTIVE R15, `(.L_x_608) ;  /* 0x000000000f087348 */ /* 0x003fea0003c00000 */
[----:B-1----:R1:W2:Y:S02]  /*23a40*/  SHFL.IDX P6, R14, R13, R12, R11 ;  /* 0x0000000c0d0e7389 */ /* 0x0022a400000c000b */
[----:B012---:R-:W-:Y:S01]  /*23a50*/  ENDCOLLECTIVE ;  /* 0x000000000000791b */ /* 0x007fe20003800000 */
.L_x_608:
[----:B------:R-:W-:Y:S05]  /*23a60*/  BSYNC B1 ;  /* 0x0000000000017941 */ /* 0x000fea0003800000 */
.L_x_607:
[----:B------:R-:W-:Y:S05]  /*23a70*/  BRA `(.L_x_609) ;  /* 0xfffffe9000b07947 */ /* 0x000fea000383ffff */
.L_x_398:
[----:B------:R-:W-:Y:S01]  /*23a80*/  BSSY B1, `(.L_x_610) ;  /* 0x0000008000017945 */ /* 0x000fe20003800000 */
[----:B------:R-:W-:Y:S01]  /*23a90*/  MOV R13, R27 ;  /* 0x0000001b000d7202 */ /* 0x000fe20000000f00 */
[----:B------:R-:W-:Y:S01]  /*23aa0*/  IMAD.MOV.U32 R12, RZ, RZ, RZ ;  /* 0x000000ffff0c7224 */ /* 0x000fe200078e00ff */
[----:B------:R-:W-:Y:S01]  /*23ab0*/  MOV R15, 0xffffffff ;  /* 0xffffffff000f7802 */ /* 0x000fe20000000f00 */
[----:B------:R-:W-:-:S07]  /*23ac0*/  IMAD.MOV.U32 R11, RZ, RZ, 0x181f ;  /* 0x0000181fff0b7424 */ /* 0x000fce00078e00ff */
[----:B01----:R-:W-:Y:S05]  /*23ad0*/  WARPSYNC.COLLECTIVE R15, `(.L_x_611) ;  /* 0x000000000f087348 */ /* 0x003fea0003c00000 */
[----:B-1----:R1:W2:Y:S02]  /*23ae0*/  SHFL.IDX P6, R14, R13, R12, R11 ;  /* 0x0000000c0d0e7389 */ /* 0x0022a400000c000b */
[----:B012---:R-:W-:Y:S01]  /*23af0*/  ENDCOLLECTIVE ;  /* 0x000000000000791b */ /* 0x007fe20003800000 */
.L_x_611:
[----:B------:R-:W-:Y:S05]  /*23b00*/  BSYNC B1 ;  /* 0x0000000000017941 */ /* 0x000fea0003800000 */
.L_x_610:
[----:B------:R-:W-:Y:S05]  /*23b10*/  BRA `(.L_x_612) ;  /* 0xfffffe9000907947 */ /* 0x000fea000383ffff */
.L_x_399:
        /* <DEDUP_REMOVED lines=8> */
.L_x_614:
[----:B------:R-:W-:Y:S05]  /*23ba0*/  BSYNC B1 ;  /* 0x0000000000017941 */ /* 0x000fea0003800000 */
.L_x_613:
[----:B------:R-:W-:Y:S05]  /*23bb0*/  BRA `(.L_x_615) ;  /* 0xfffffe9000707947 */ /* 0x000fea000383ffff */
.L_x_401:
[----:B-1----:R1:W2:Y:S02]  /*23bc0*/  SYNCS.PHASECHK.TRANS64.TRYWAIT P0, [R19+URZ+0x38800], R24 ;  /* 0x03880018130075a7 */ /* 0x0022a4000800017f */
[----:B--2---:R-:W-:Y:S05]  /*23bd0*/  @!P0 NANOSLEEP.SYNCS 0x989680 ;  /* 0x009896800000895d */ /* 0x004fea0003900000 */
[----:B------:R-:W2:Y:S02]  /*23be0*/  @!P0 SYNCS.PHASECHK.TRANS64 P0, [R19+URZ+0x38800], R24 ;  /* 0x03880018130085a7 */ /* 0x000ea4000800007f */
[----:B--2---:R-:W-:Y:S05]  /*23bf0*/  @!P0 BRA `(.L_x_401) ;  /* 0xfffffffc00f08947 */ /* 0x004fea000383ffff */
[----:B------:R-:W-:Y:S05]  /*23c00*/  BRA `(.L_x_616) ;  /* 0xfffffe9400487947 */ /* 0x000fea000383ffff */
.L_x_417:
[----:B------:R-:W-:Y:S01]  /*23c10*/  BSSY B1, `(.L_x_617) ;  /* 0x0000008000017945 */ /* 0x000fe20003800000 */
[----:B------:R-:W-:Y:S01]  /*23c20*/  IMAD.MOV.U32 R13, RZ, RZ, R26 ;  /* 0x000000ffff0d7224 */ /* 0x000fe200078e001a */
[----:B------:R-:W-:Y:S01]  /*23c30*/  MOV R12, RZ ;  /* 0x000000ff000c7202 */ /* 0x000fe20000000f00 */
[----:B------:R-:W-:Y:S02]  /*23c40*/  IMAD.MOV.U32 R11, RZ, RZ, 0x181f ;  /* 0x0000181fff0b7424 */ /* 0x000fe400078e00ff */
[----:B------:R-:W-:-:S07]  /*23c50*/  IMAD.MOV.U32 R15, RZ, RZ, -0x1 ;  /* 0xffffffffff0f7424 */ /* 0x000fce00078e00ff */
[----:B01---5:R-:W-:Y:S05]  /*23c60*/  WARPSYNC.COLLECTIVE R15, `(.L_x_618) ;  /* 0x000000000f087348 */ /* 0x023fea0003c00000 */
[----:B-1----:R1:W2:Y:S02]  /*23c70*/  SHFL.IDX P6, R14, R13, R12, R11 ;  /* 0x0000000c0d0e7389 */ /* 0x0022a400000c000b */
[----:B012--5:R-:W-:Y:S01]  /*23c80*/  ENDCOLLECTIVE ;  /* 0x000000000000791b */ /* 0x027fe20003800000 */
.L_x_618:
[----:B------:R-:W-:Y:S05]  /*23c90*/  BSYNC B1 ;  /* 0x0000000000017941 */ /* 0x000fea0003800000 */
.L_x_617:
[----:B------:R-:W-:Y:S05]  /*23ca0*/  BRA `(.L_x_619) ;  /* 0xfffffec400547947 */ /* 0x000fea000383ffff */
.L_x_418:
[----:B------:R-:W-:Y:S01]  /*23cb0*/  BSSY B1, `(.L_x_620) ;  /* 0x0000008000017945 */ /* 0x000fe20003800000 */
[----:B------:R-:W-:Y:S01]  /*23cc0*/  MOV R13, R24 ;  /* 0x00000018000d7202 */ /* 0x000fe20000000f00 */
[----:B------:R-:W-:Y:S01]  /*23cd0*/  IMAD.MOV.U32 R12, RZ, RZ, RZ ;  /* 0x000000ffff0c7224 */ /* 0x000fe200078e00ff */
[----:B------:R-:W-:Y:S01]  /*23ce0*/  MOV R15, 0xffffffff ;  /* 0xffffffff000f7802 */ /* 0x000fe20000000f00 */
[----:B------:R-:W-:-:S07]  /*23cf0*/  IMAD.MOV.U32 R11, RZ, RZ, 0x181f ;  /* 0x0000181fff0b7424 */ /* 0x000fce00078e00ff */
[----:B01---5:R-:W-:Y:S05]  /*23d00*/  WARPSYNC.COLLECTIVE R15, `(.L_x_621) ;  /* 0x000000000f087348 */ /* 0x023fea0003c00000 */
[----:B-1----:R1:W2:Y:S02]  /*23d10*/  SHFL.IDX P6, R14, R13, R12, R11 ;  /* 0x0000000c0d0e7389 */ /* 0x0022a400000c000b */
[----:B012--5:R-:W-:Y:S01]  /*23d20*/  ENDCOLLECTIVE ;  /* 0x000000000000791b */ /* 0x027fe20003800000 */
.L_x_621:
[----:B------:R-:W-:Y:S05]  /*23d30*/  BSYNC B1 ;  /* 0x0000000000017941 */ /* 0x000fea0003800000 */
.L_x_620:
[----:B------:R-:W-:Y:S05]  /*23d40*/  BRA `(.L_x_622) ;  /* 0xfffffec400347947 */ /* 0x000fea000383ffff */
.L_x_419:
[----:B------:R-:W-:Y:S01]  /*23d50*/  BSSY B1, `(.L_x_623) ;  /* 0x0000008000017945 */ /* 0x000fe20003800000 */
[----:B------:R-:W-:Y:S01]  /*23d60*/  IMAD.MOV.U32 R13, RZ, RZ, R27 ;  /* 0x000000ffff0d7224 */ /* 0x000fe200078e001b */
[----:B------:R-:W-:Y:S01]  /*23d70*/  MOV R11, 0x181f ;  /* 0x0000181f000b7802 */ /* 0x000fe20000000f00 */
[----:B------:R-:W-:Y:S02]  /*23d80*/  IMAD.MOV.U32 R12, RZ, RZ, RZ ;  /* 0x000000ffff0c7224 */ /* 0x000fe400078e00ff */
[----:B------:R-:W-:-:S07]  /*23d90*/  IMAD.MOV.U32 R15, RZ, RZ, -0x1 ;  /* 0xffffffffff0f7424 */ /* 0x000fce00078e00ff */
[----:B01---5:R-:W-:Y:S05]  /*23da0*/  WARPSYNC.COLLECTIVE R15, `(.L_x_624) ;  /* 0x000000000f087348 */ /* 0x023fea0003c00000 */
[----:B-1----:R1:W2:Y:S02]  /*23db0*/  SHFL.IDX P6, R14, R13, R12, R11 ;  /* 0x0000000c0d0e7389 */ /* 0x0022a400000c000b */
[----:B012--5:R-:W-:Y:S01]  /*23dc0*/  ENDCOLLECTIVE ;  /* 0x000000000000791b */ /* 0x027fe20003800000 */
.L_x_624:
[----:B------:R-:W-:Y:S05]  /*23dd0*/  BSYNC B1 ;  /* 0x0000000000017941 */ /* 0x000fea0003800000 */
.L_x_623:
[----:B------:R-:W-:Y:S05]  /*23de0*/  BRA `(.L_x_625) ;  /* 0xfffffec400147947 */ /* 0x000fea000383ffff */
.L_x_420:
        /* <DEDUP_REMOVED lines=8> */
.L_x_627:
[----:B------:R-:W-:Y:S05]  /*23e70*/  BSYNC B1 ;  /* 0x0000000000017941 */ /* 0x000fea0003800000 */
.L_x_626:
[----:B------:R-:W-:Y:S05]  /*23e80*/  BRA `(.L_x_628) ;  /* 0xfffffec000f47947 */ /* 0x000fea000383ffff */
.L_x_422:
[----:B-1----:R1:W2:Y:S02]  /*23e90*/  SYNCS.PHASECHK.TRANS64.TRYWAIT P4, [R19+URZ+0x38800], R20 ;  /* 0x03880014130075a7 */ /* 0x0022a4000808017f */
[----:B--2---:R-:W-:Y:S05]  /*23ea0*/  @!P4 NANOSLEEP.SYNCS 0x989680 ;  /* 0x009896800000c95d */ /* 0x004fea0003900000 */
[----:B------:R-:W2:Y:S02]  /*23eb0*/  @!P4 SYNCS.PHASECHK.TRANS64 P4, [R19+URZ+0x38800], R20 ;  /* 0x038800141300c5a7 */ /* 0x000ea4000808007f */
[----:B--2---:R-:W-:Y:S05]  /*23ec0*/  @!P4 BRA `(.L_x_422) ;  /* 0xfffffffc00f0c947 */ /* 0x004fea000383ffff */
[----:B------:R-:W-:Y:S05]  /*23ed0*/  BRA `(.L_x_629) ;  /* 0xfffffec400f87947 */ /* 0x000fea000383ffff */
.L_x_432:
[----:B--2---:R2:W3:Y:S02]  /*23ee0*/  SYNCS.PHASECHK.TRANS64.TRYWAIT P1, [R3+URZ+0x38830], R0 ;  /* 0x03883000030075a7 */ /* 0x0044e4000802017f */
[----:B---3--:R-:W-:Y:S05]  /*23ef0*/  @!P1 NANOSLEEP.SYNCS 0x989680 ;  /* 0x009896800000995d */ /* 0x008fea0003900000 */
[----:B------:R-:W3:Y:S02]  /*23f00*/  @!P1 SYNCS.PHASECHK.TRANS64 P1, [R3+URZ+0x38830], R0 ;  /* 0x03883000030095a7 */ /* 0x000ee4000802007f */
[----:B---3--:R-:W-:Y:S05]  /*23f10*/  @!P1 BRA `(.L_x_432) ;  /* 0xfffffffc00f09947 */ /* 0x008fea000383ffff */
[----:B------:R-:W-:Y:S05]  /*23f20*/  BRA `(.L_x_431) ;  /* 0xfffffef800b47947 */ /* 0x000fea000383ffff */
.L_x_438:
[----:B--2---:R2:W3:Y:S02]  /*23f30*/  SYNCS.PHASECHK.TRANS64.TRYWAIT P2, [R0+URZ+0x38830], R9 ;  /* 0x03883009000075a7 */ /* 0x0044e4000804017f */
[----:B---3--:R-:W-:Y:S05]  /*23f40*/  @!P2 NANOSLEEP.SYNCS 0x989680 ;  /* 0x009896800000a95d */ /* 0x008fea0003900000 */
[----:B------:R-:W3:Y:S02]  /*23f50*/  @!P2 SYNCS.PHASECHK.TRANS64 P2, [R0+URZ+0x38830], R9 ;  /* 0x038830090000a5a7 */ /* 0x000ee4000804007f */
[----:B---3--:R-:W-:Y:S05]  /*23f60*/  @!P2 BRA `(.L_x_438) ;  /* 0xfffffffc00f0a947 */ /* 0x008fea000383ffff */
[----:B------:R-:W-:Y:S05]  /*23f70*/  BRA `(.L_x_437) ;  /* 0xffffff2400bc7947 */ /* 0x000fea000383ffff */
.L_x_442:
[----:B-1----:R1:W2:Y:S02]  /*23f80*/  SYNCS.PHASECHK.TRANS64.TRYWAIT P1, [R4+URZ+0x38850], R0 ;  /* 0x03885000040075a7 */ /* 0x0022a4000802017f */
[----:B--2---:R-:W-:Y:S05]  /*23f90*/  @!P1 NANOSLEEP.SYNCS 0x989680 ;  /* 0x009896800000995d */ /* 0x004fea0003900000 */
[----:B------:R-:W2:Y:S02]  /*23fa0*/  @!P1 SYNCS.PHASECHK.TRANS64 P1, [R4+URZ+0x38850], R0 ;  /* 0x03885000040095a7 */ /* 0x000ea4000802007f */
[----:B--2---:R-:W-:Y:S05]  /*23fb0*/  @!P1 BRA `(.L_x_442) ;  /* 0xfffffffc00f09947 */ /* 0x004fea000383ffff */
[----:B------:R-:W-:Y:S05]  /*23fc0*/  BRA `(.L_x_439) ;  /* 0xffffff2800c87947 */ /* 0x000fea000383ffff */
.L_x_448:
[----:B-1----:R1:W2:Y:S02]  /*23fd0*/  SYNCS.PHASECHK.TRANS64.TRYWAIT P1, [R20+URZ+0x38850], R3 ;  /* 0x03885003140075a7 */ /* 0x0022a4000802017f */
[----:B--2---:R-:W-:Y:S05]  /*23fe0*/  @!P1 NANOSLEEP.SYNCS 0x989680 ;  /* 0x009896800000995d */ /* 0x004fea0003900000 */
[----:B------:R-:W2:Y:S02]  /*23ff0*/  @!P1 SYNCS.PHASECHK.TRANS64 P1, [R20+URZ+0x38850], R3 ;  /* 0x03885003140095a7 */ /* 0x000ea4000802007f */
[----:B--2---:R-:W-:Y:S05]  /*24000*/  @!P1 BRA `(.L_x_448) ;  /* 0xfffffffc00f09947 */ /* 0x004fea000383ffff */
[----:B------:R-:W-:Y:S05]  /*24010*/  BRA `(.L_x_447) ;  /* 0xffffff4800a47947 */ /* 0x000fea000383ffff */
.L_x_452:
[----:B------:R-:W-:Y:S02]  /*24020*/  SEL R57, R66, R15, P0 ;  /* 0x0000000f42397207 */ /* 0x000fe40000000000 */
[----:B------:R-:W-:Y:S02]  /*24030*/  SEL R29, R12, R43, P0 ;  /* 0x0000002b0c1d7207 */ /* 0x000fe40000000000 */
[----:B------:R-:W-:Y:S02]  /*24040*/  SEL R28, R43, R12, P0 ;  /* 0x0000000c2b1c7207 */ /* 0x000fe40000000000 */
[----:B------:R-:W-:Y:S01]  /*24050*/  SEL R66, R15, R66, P0 ;  /* 0x000000420f427207 */ /* 0x000fe20000000000 */
[----:B------:R-:W-:Y:S01]  /*24060*/  IMAD.MOV.U32 R15, RZ, RZ, -0x1 ;  /* 0xffffffffff0f7424 */ /* 0x000fe200078e00ff */
[----:B------:R-:W-:Y:S02]  /*24070*/  SEL R61, R6, R11, P0 ;  /* 0x0000000b063d7207 */ /* 0x000fe40000000000 */
[----:B------:R-:W-:Y:S01]  /*24080*/  SEL R72, R11, R6, P0 ;  /* 0x000000060b487207 */ /* 0x000fe20000000000 */
[----:B------:R-:W-:Y:S01]  /*24090*/  IMAD.MOV.U32 R11, RZ, RZ, 0x1c1f ;  /* 0x00001c1fff0b7424 */ /* 0x000fe200078e00ff */
[----:B-----5:R-:W-:-:S02]  /*240a0*/  MOV R12, R2 ;  /* 0x00000002000c7202 */ /* 0x020fc40000000f00 */
[----:B------:R-:W-:Y:S02]  /*240b0*/  SEL R25, R14, R27, P0 ;  /* 0x0000001b0e197207 */ /* 0x000fe40000000000 */
[----:B------:R-:W-:-:S07]  /*240c0*/  SEL R20, R27, R14, P0 ;  /* 0x0000000e1b147207 */ /* 0x000fce0000000000 */
[----:B------:R-:W-:Y:S05]  /*240d0*/  WARPSYNC.COLLECTIVE R15, `(.L_x_630) ;  /* 0x000000000f087348 */ /* 0x000fea0003c00000 */
[----:B------:R0:W1:Y:S02]  /*240e0*/  SHFL.IDX P6, R14, R13, R12, R11 ;  /* 0x0000000c0d0e7389 */ /* 0x00006400000c000b */
[----:B01----:R-:W-:Y:S01]  /*240f0*/  ENDCOLLECTIVE ;  /* 0x000000000000791b */ /* 0x003fe20003800000 */
.L_x_630:
[----:B------:R-:W-:Y:S02]  /*24100*/  SEL R55, R0, R7, P0 ;  /* 0x0000000700377207 */ /* 0x000fe40000000000 */
[----:B------:R-:W-:Y:S02]  /*24110*/  SEL R64, R7, R0, P0 ;  /* 0x0000000007407207 */ /* 0x000fe40000000000 */
[----:B------:R-:W-:Y:S02]  /*24120*/  LOP3.LUT R7, R2, 0x2, RZ, 0x3c, !PT ;  /* 0x0000000202077812 */ /* 0x000fe400078e3cff */
[----:B------:R-:W-:Y:S02]  /*24130*/  SEL R21, R8, R31, P0 ;  /* 0x0000001f08157207 */ /* 0x000fe40000000000 */
[----:B------:R-:W-:Y:S02]  /*24140*/  SEL R53, R62, R9, P0 ;  /* 0x000000093e357207 */ /* 0x000fe40000000000 */
[----:B------:R-:W-:-:S02]  /*24150*/  SEL R62, R9, R62, P0 ;  /* 0x0000003e093e7207 */ /* 0x000fc40000000000 */
[----:B------:R-:W-:Y:S01]  /*24160*/  SEL R8, R31, R8, P0 ;  /* 0x000000081f087207 */ /* 0x000fe20000000000 */
[----:B------:R-:W-:Y:S01]  /*24170*/  IMAD.MOV.U32 R13, RZ, RZ, R4 ;  /* 0x000000ffff0d7224 */ /* 0x000fe200078e0004 */
[----:B------:R-:W-:Y:S01]  /*24180*/  SEL R43, R76, R139, P0 ;  /* 0x0000008b4c2b7207 */ /* 0x000fe20000000000 */
[----:B------:R-:W-:Y:S01]  /*24190*/  IMAD.MOV.U32 R12, RZ, RZ, R7 ;  /* 0x000000ffff0c7224 */ /* 0x000fe200078e0007 */
[----:B------:R-:W-:Y:S02]  /*241a0*/  SEL R50, R139, R76, P0 ;  /* 0x0000004c8b327207 */ /* 0x000fe40000000000 */
[----:B------:R-:W-:Y:S02]  /*241b0*/  SEL R65, R10, R67, P0 ;  /* 0x000000430a417207 */ /* 0x000fe40000000000 */
[----:B------:R-:W-:Y:S02]  /*241c0*/  SEL R76, R67, R10, P0 ;  /* 0x0000000a434c7207 */ /* 0x000fe40000000000 */
[----:B------:R-:W-:-:S02]  /*241d0*/  SEL R69, R26, R79, P0 ;  /* 0x0000004f1a457207 */ /* 0x000fc40000000000 */
[----:B------:R-:W-:-:S07]  /*241e0*/  MOV R6, R14 ;  /* 0x0000000e00067202 */ /* 0x000fce0000000f00 */
[----:B------:R-:W-:Y:S05]  /*241f0*/  WARPSYNC.COLLECTIVE R15, `(.L_x_631) ;  /* 0x000000000f087348 */ /* 0x000fea0003c00000 */
[----:B------:R0:W1:Y:S02]  /*24200*/  SHFL.IDX P6, R14, R13, R12, R11 ;  /* 0x0000000c0d0e7389 */ /* 0x00006400000c000b */
[----:B01----:R-:W-:Y:S01]  /*24210*/  ENDCOLLECTIVE ;  /* 0x000000000000791b */ /* 0x003fe20003800000 */
.L_x_631:
[----:B------:R-:W-:Y:S02]  /*24220*/  SEL R80, R79, R26, P0 ;  /* 0x0000001a4f507207 */ /* 0x000fe40000000000 */
[----:B------:R-:W-:Y:S02]  /*24230*/  SEL R27, R24, R35, P0 ;  /* 0x00000023181b7207 */ /* 0x000fe40000000000 */
[----:B------:R-:W-:Y:S02]  /*24240*/  SEL R24, R35, R24, P0 ;  /* 0x0000001823187207 */ /* 0x000fe40000000000 */
        /* <DEDUP_REMOVED lines=15> */
.L_x_632:
        /* <DEDUP_REMOVED lines=18> */
.L_x_633:
        /* <DEDUP_REMOVED lines=18> */
.L_x_634:
        /* <DEDUP_REMOVED lines=13> */
[----:B------:R-:W-:-:S07]  /*24650*/  MOV R26, R14 ;  /* 0x0000000e001a7202 */ /* 0x000fce0000000f00 */
[----:B------:R-:W-:Y:S05]  /*24660*/  WARPSYNC.COLLECTIVE R15, `(.L_x_635) ;  /* 0x000000000f087348 */ /* 0x000fea0003c00000 */
[----:B------:R0:W1:Y:S02]  /*24670*/  SHFL.IDX P6, R14, R13, R12, R11 ;  /* 0x0000000c0d0e7389 */ /* 0x00006400000c000b */
[----:B01----:R-:W-:Y:S01]  /*24680*/  ENDCOLLECTIVE ;  /* 0x000000000000791b */ /* 0x003fe20003800000 */
.L_x_635:
[----:B------:R-:W-:Y:S02]  /*24690*/  IMAD.MOV.U32 R13, RZ, RZ, R27 ;  /* 0x000000ffff0d7224 */ /* 0x000fe400078e001b */
[----:B------:R-:W-:Y:S01]  /*246a0*/  IMAD.MOV.U32 R12, RZ, RZ, R2 ;  /* 0x000000ffff0c7224 */ /* 0x000fe200078e0002 */
[----:B------:R-:W-:-:S07]  /*246b0*/  MOV R25, R14 ;  /* 0x0000000e00197202 */ /* 0x000fce0000000f00 */
[----:B------:R-:W-:Y:S05]  /*246c0*/  WARPSYNC.COLLECTIVE R15, `(.L_x_636) ;  /* 0x000000000f087348 */ /* 0x000fea0003c00000 */
[----:B------:R0:W1:Y:S02]  /*246d0*/  SHFL.IDX P6, R14, R13, R12, R11 ;  /* 0x0000000c0d0e7389 */ /* 0x00006400000c000b */
[----:B01----:R-:W-:Y:S01]  /*246e0*/  ENDCOLLECTIVE ;  /* 0x000000000000791b */ /* 0x003fe20003800000 */
.L_x_636:
[----:B------:R-:W-:Y:S01]  /*246f0*/  IMAD.MOV.U32 R13, RZ, RZ, R24 ;  /* 0x000000ffff0d7224 */ /* 0x000fe200078e0018 */
[----:B------:R-:W-:Y:S01]  /*24700*/  SEL R24, R26, R25, P0 ;  /* 0x000000191a187207 */ /* 0x000fe20000000000 */
[----:B------:R-:W-:Y:S01]  /*24710*/  IMAD.MOV.U32 R12, RZ, RZ, R7 ;  /* 0x000000ffff0c7224 */ /* 0x000fe200078e0007 */
[----:B------:R-:W-:Y:S02]  /*24720*/  SEL R26, R25, R26, P0 ;  /* 0x0000001a191a7207 */ /* 0x000fe40000000000 */
[----:B------:R-:W-:-:S07]  /*24730*/  MOV R30, R14 ;  /* 0x0000000e001e7202 */ /* 0x000fce0000000f00 */
[----:B------:R-:W-:Y:S05]  /*24740*/  WARPSYNC.COLLECTIVE R15, `(.L_x_637) ;  /* 0x000000000f087348 */ /* 0x000fea0003c00000 */
[----:B------:R0:W1:Y:S02]  /*24750*/  SHFL.IDX P6, R14, R13, R12, R11 ;  /* 0x0000000c0d0e7389 */ /* 0x00006400000c000b */
[----:B01----:R-:W-:Y:S01]  /*24760*/  ENDCOLLECTIVE ;  /* 0x000000000000791b */ /* 0x003fe20003800000 */
.L_x_637:
[----:B------:R-:W-:Y:S02]  /*24770*/  IMAD.MOV.U32 R13, RZ, RZ, R29 ;  /* 0x000000ffff0d7224 */ /* 0x000fe400078e001d */
[----:B------:R-:W-:Y:S01]  /*24780*/  IMAD.MOV.U32 R12, RZ, RZ, R2 ;  /* 0x000000ffff0c7224 */ /* 0x000fe200078e0002 */
[----:B------:R-:W-:-:S07]  /*24790*/  MOV R27, R14 ;  /* 0x0000000e001b7202 */ /* 0x000fce0000000f00 */
[----:B------:R-:W-:Y:S05]  /*247a0*/  WARPSYNC.COLLECTIVE R15, `(.L_x_638) ;  /* 0x000000000f087348 */ /* 0x000fea0003c00000 */
[----:B------:R0:W1:Y:S02]  /*247b0*/  SHFL.IDX P6, R14, R13, R12, R11 ;  /* 0x0000000c0d0e7389 */ /* 0x00006400000c000b */
[----:B01----:R-:W-:Y:S01]  /*247c0*/  ENDCOLLECTIVE ;  /* 0x000000000000791b */ /* 0x003fe20003800000 */
.L_x_638:
        /* <DEDUP_REMOVED lines=8> */
.L_x_639:
[----:B------:R-:W-:Y:S02]  /*24850*/  IMAD.MOV.U32 R13, RZ, RZ, R31 ;  /* 0x000000ffff0d7224 */ /* 0x000fe400078e001f */
[----:B------:R-:W-:Y:S01]  /*24860*/  IMAD.MOV.U32 R12, RZ, RZ, R2 ;  /* 0x000000ffff0c7224 */ /* 0x000fe200078e0002 */
[----:B------:R-:W-:-:S07]  /*24870*/  MOV R29, R14 ;  /* 0x0000000e001d7202 */ /* 0x000fce0000000f00 */
[----:B------:R-:W-:Y:S05]  /*24880*/  WARPSYNC.COLLECTIVE R15, `(.L_x_640) ;  /* 0x000000000f087348 */ /* 0x000fea0003c00000 */
[----:B------:R0:W1:Y:S02]  /*24890*/  SHFL.IDX P6, R14, R13, R12, R11 ;  /* 0x0000000c0d0e7389 */ /* 0x00006400000c000b */
[----:B01----:R-:W-:Y:S01]  /*248a0*/  ENDCOLLECTIVE ;  /* 0x000000000000791b */ /* 0x003fe20003800000 */
.L_x_640:
        /* <DEDUP_REMOVED lines=8> */
.L_x_641:
[----:B------:R-:W-:Y:S02]  /*24930*/  IMAD.MOV.U32 R13, RZ, RZ, R33 ;  /* 0x000000ffff0d7224 */ /* 0x000fe400078e0021 */
[----:B------:R-:W-:Y:S01]  /*24940*/  IMAD.MOV.U32 R12, RZ, RZ, R2 ;  /* 0x000000ffff0c7224 */ /* 0x000fe200078e0002 */
[----:B------:R-:W-:-:S07]  /*24950*/  MOV R31, R14 ;  /* 0x0000000e001f7202 */ /* 0x000fce0000000f00 */
[----:B------:R-:W-:Y:S05]  /*24960*/  WARPSYNC.COLLECTIVE R15, `(.L_x_642) ;  /* 0x000000000f087348 */ /* 0x000fea0003c00000 */
[----:B------:R0:W1:Y:S02]  /*24970*/  SHFL.IDX P6, R14, R13, R12, R11 ;  /* 0x0000000c0d0e7389 */ /* 0x00006400000c000b */
[----:B01----:R-:W-:Y:S01]  /*24980*/  ENDCOLLECTIVE ;  /* 0x000000000000791b */ /* 0x003fe20003800000 */
.L_x_642:
        /* <DEDUP_REMOVED lines=8> */
.L_x_643:
[----:B------:R-:W-:Y:S02]  /*24a10*/  IMAD.MOV.U32 R13, RZ, RZ, R35 ;  /* 0x000000ffff0d7224 */ /* 0x000fe400078e0023 */
[----:B------:R-:W-:Y:S01]  /*24a20*/  IMAD.MOV.U32 R12, RZ, RZ, R2 ;  /* 0x000000ffff0c7224 */ /* 0x000fe200078e0002 */
[----:B------:R-:W-:-:S07]  /*24a30*/  MOV R40, R14 ;  /* 0x0000000e00287202 */ /* 0x000fce0000000f00 */
[----:B------:R-:W-:Y:S05]  /*24a40*/  WARPSYNC.COLLECTIVE R15, `(.L_x_644) ;  /* 0x000000000f087348 */ /* 0x000fea0003c00000 */
[----:B------:R0:W1:Y:S02]  /*24a50*/  SHFL.IDX P6, R14, R13, R12, R11 ;  /* 0x0000000c0d0e7389 */ /* 0x00006400000c000b */
[----:B01----:R-:W-:Y:S01]  /*24a60*/  ENDCOLLECTIVE ;  /* 0x000000000000791b */ /* 0x003fe20003800000 */
.L_x_644:
[----:B------:R-:W-:Y:S02]  /*24a70*/  IMAD.MOV.U32 R13, RZ, RZ, R42 ;  /* 0x000000ffff0d7224 */ /* 0x000fe400078e002a */
[----:B------:R-:W-:Y:S01]  /*24a80*/  IMAD.MOV.U32 R12, RZ, RZ, R7 ;  /* 0x000000ffff0c7224 */ /* 0x000fe200078e0007 */
[----:B------:R-:W-:-:S07]  /*24a90*/  MOV R35, R14 ;  /* 0x0000000e00237202 */ /* 0x000fce0000000f00 */
[----:B------:R-:W-:Y:S05]  /*24aa0*/  WARPSYNC.COLLECTIVE R15, `(.L_x_645) ;  /* 0x000000000f087348 */ /* 0x000fea0003c00000 */
[----:B------:R0:W1:Y:S02]  /*24ab0*/  SHFL.IDX P6, R14, R13, R12, R11 ;  /* 0x0000000c0d0e7389 */ /* 0x00006400000c000b */
[----:B01----:R-:W-:Y:S01]  /*24ac0*/  ENDCOLLECTIVE ;  /* 0x000000000000791b */ /* 0x003fe20003800000 */
.L_x_645:
[----:B------:R-:W-:Y:S02]  /*24ad0*/  IMAD.MOV.U32 R13, RZ, RZ, R37 ;  /* 0x000000ffff0d7224 */ /* 0x000fe400078e0025 */
[----:B------:R-:W-:Y:S01]  /*24ae0*/  IMAD.MOV.U32 R12, RZ, RZ, R2 ;  /* 0x000000ffff0c7224 */ /* 0x000fe200078e0002 */
[----:B------:R-:W-:-:S07]  /*24af0*/  MOV R42, R14 ;  /* 0x0000000e002a7202 */ /* 0x000fce0000000f00 */
[----:B------:R-:W-:Y:S05]  /*24b00*/  WARPSYNC.COLLECTIVE R15, `(.L_x_646) ;  /* 0x000000000f087348 */ /* 0x000fea0003c00000 */
[----:B------:R0:W1:Y:S02]  /*24b10*/  SHFL.IDX P6, R14, R13, R12, R11 ;  /* 0x0000000c0d0e7389 */ /* 0x00006400000c000b */
[----:B01----:R-:W-:Y:S01]  /*24b20*/  ENDCOLLECTIVE ;  /* 0x000000000000791b */ /* 0x003fe20003800000 */
.L_x_646:
[----:B------:R-:W-:Y:S02]  /*24b30*/  IMAD.MOV.U32 R13, RZ, RZ, R44 ;  /* 0x000000ffff0d7224 */ /* 0x000fe400078e002c */
[----:B------:R-:W-:Y:S01]  /*24b40*/  IMAD.MOV.U32 R12, RZ, RZ, R7 ;  /* 0x000000ffff0c7224 */ /* 0x000fe200078e0007 */
[----:B------:R-:W-:-:S07]  /*24b50*/  MOV R37, R14 ;  /* 0x0000000e00257202 */ /* 0x000fce0000000f00 */
[----:B------:R-:W-:Y:S05]  /*24b60*/  WARPSYNC.COLLECTIVE R15, `(.L_x_647) ;  /* 0x000000000f087348 */ /* 0x000fea0003c00000 */
[----:B------:R0:W1:Y:S02]  /*24b70*/  SHFL.IDX P6, R14, R13, R12, R11 ;  /* 0x0000000c0d0e7389 */ /* 0x00006400000c000b */
[----:B01----:R-:W-:Y:S01]  /*24b80*/  ENDCOLLECTIVE ;  /* 0x000000000000791b */ /* 0x003fe20003800000 */
.L_x_647:
[----:B------:R-:W-:Y:S02]  /*24b90*/  IMAD.MOV.U32 R13, RZ, RZ, R39 ;  /* 0x000000ffff0d7224 */ /* 0x000fe400078e0027 */
[----:B------:R-:W-:Y:S01]  /*24ba0*/  IMAD.MOV.U32 R12, RZ, RZ, R2 ;  /* 0x000000ffff0c7224 */ /* 0x000fe200078e0002 */
[----:B------:R-:W-:-:S07]  /*24bb0*/  MOV R44, R14 ;  /* 0x0000000e002c7202 */ /* 0x000fce0000000f00 */
[----:B------:R-:W-:Y:S05]  /*24bc0*/  WARPSYNC.COLLECTIVE R15, `(.L_x_648) ;  /* 0x000000000f087348 */ /* 0x000fea0003c00000 */
[----:B------:R0:W1:Y:S02]  /*24bd0*/  SHFL.IDX P6, R14, R13, R12, R11 ;  /* 0x0000000c0d0e7389 */ /* 0x00006400000c000b */
[----:B01----:R-:W-:Y:S01]  /*24be0*/  ENDCOLLECTIVE ;  /* 0x000000000000791b */ /* 0x003fe20003800000 */
.L_x_648:
[----:B------:R-:W-:Y:S02]  /*24bf0*/  IMAD.MOV.U32 R13, RZ, RZ, R46 ;  /* 0x000000ffff0d7224 */ /* 0x000fe400078e002e */
[----:B------:R-:W-:Y:S01]  /*24c00*/  IMAD.MOV.U32 R12, RZ, RZ, R7 ;  /* 0x000000ffff0c7224 */ /* 0x000fe200078e0007 */
[----:B------:R-:W-:-:S07]  /*24c10*/  MOV R39, R14 ;  /* 0x0000000e00277202 */ /* 0x000fce0000000f00 */
[----:B------:R-:W-:Y:S05]  /*24c20*/  WARPSYNC.COLLECTIVE R15, `(.L_x_649) ;  /* 0x000000000f087348 */ /* 0x000fea0003c00000 */
[----:B------:R0:W1:Y:S02]  /*24c30*/  SHFL.IDX P6, R14, R13, R12, R11 ;  /* 0x0000000c0d0e7389 */ /* 0x00006400000c000b */
[----:B01----:R-:W-:Y:S01]  /*24c40*/  ENDCOLLECTIVE ;  /* 0x000000000000791b */ /* 0x003fe20003800000 */
.L_x_649:
[----:B------:R-:W-:Y:S02]  /*24c50*/  IMAD.MOV.U32 R13, RZ, RZ, R41 ;  /* 0x000000ffff0d7224 */ /* 0x000fe400078e0029 */
[----:B------:R-:W-:Y:S01]  /*24c60*/  IMAD.MOV.U32 R12, RZ, RZ, R2 ;  /* 0x000000ffff0c7224 */ /* 0x000fe200078e0002 */
[----:B------:R-:W-:-:S07]  /*24c70*/  MOV R46, R14 ;  /* 0x0000000e002e7202 */ /* 0x000fce0000000f00 */
[----:B------:R-:W-:Y:S05]  /*24c80*/  WARPSYNC.COLLECTIVE R15, `(.L_x_650) ;  /* 0x000000000f087348 */ /* 0x000fea0003c00000 */
[----:B------:R0:W1:Y:S02]  /*24c90*/  SHFL.IDX P6, R14, R13, R12, R11 ;  /* 0x0000000c0d0e7389 */ /* 0x00006400000c000b */
[----:B01----:R-:W-:Y:S01]  /*24ca0*/  ENDCOLLECTIVE ;  /* 0x000000000000791b */ /* 0x003fe20003800000 */
.L_x_650:
[----:B------:R-:W-:Y:S02]  /*24cb0*/  IMAD.MOV.U32 R13, RZ, RZ, R48 ;  /* 0x000000ffff0d7224 */ /* 0x000fe400078e0030 */
[----:B------:R-:W-:Y:S01]  /*24cc0*/  IMAD.MOV.U32 R12, RZ, RZ, R7 ;  /* 0x000000ffff0c7224 */ /* 0x000fe200078e0007 */
[----:B------:R-:W-:-:S07]  /*24cd0*/  MOV R41, R14 ;  /* 0x0000000e00297202 */ /* 0x000fce0000000f00 */
[----:B------:R-:W-:Y:S05]  /*24ce0*/  WARPSYNC.COLLECTIVE R15, `(.L_x_651) ;  /* 0x000000000f087348 */ /* 0x000fea0003c00000 */
[----:B------:R0:W1:Y:S02]  /*24cf0*/  SHFL.IDX P6, R14, R13, R12, R11 ;  /* 0x0000000c0d0e7389 */ /* 0x00006400000c000b */
[----:B01----:R-:W-:Y:S01]  /*24d00*/  ENDCOLLECTIVE ;  /* 0x000000000000791b */ /* 0x003fe20003800000 */
.L_x_651:
[----:B------:R-:W-:Y:S02]  /*24d10*/  IMAD.MOV.U32 R13, RZ, RZ, R43 ;  /* 0x000000ffff0d7224 */ /* 0x000fe400078e002b */
[----:B------:R-:W-:Y:S01]  /*24d20*/  IMAD.MOV.U32 R12, RZ, RZ, R2 ;  /* 0x000000ffff0c7224 */ /* 0x000fe200078e0002 */
[----:B------:R-:W-:-:S07]  /*24d30*/  MOV R48, R14 ;  /* 0x0000000e00307202 */ /* 0x000fce0000000f00 */
[----:B------:R-:W-:Y:S05]  /*24d40*/  WARPSYNC.COLLECTIVE R15, `(.L_x_652) ;  /* 0x000000000f087348 */ /* 0x000fea0003c00000 */
[----:B------:R0:W1:Y:S02]  /*24d50*/  SHFL.IDX P6, R14, R13, R12, R11 ;  /* 0x0000000c0d0e7389 */ /* 0x00006400000c000b */
[----:B01----:R-:W-:Y:S01]  /*24d60*/  ENDCOLLECTIVE ;  /* 0x000000000000791b */ /* 0x003fe20003800000 */
.L_x_652:
[----:B------:R-:W-:Y:S02]  /*24d70*/  IMAD.MOV.U32 R13, RZ, RZ, R50 ;  /* 0x000000ffff0d7224 */ /* 0x000fe400078e0032 */
[----:B------:R-:W-:Y:S01]  /*24d80*/  IMAD.MOV.U32 R12, RZ, RZ, R7 ;  /* 0x000000ffff0c7224 */ /* 0x000fe200078e0007 */
[----:B------:R-:W-:-:S07]  /*24d90*/  MOV R43, R14 ;  /* 0x0000000e002b7202 */ /* 0x000fce0000000f00 */
[----:B------:R-:W-:Y:S05]  /*24da0*/  WARPSYNC.COLLECTIVE R15, `(.L_x_653) ;  /* 0x000000000f087348 */ /* 0x000fea0003c00000 */
[----:B------:R0:W1:Y:S02]  /*24db0*/  SHFL.IDX P6, R14, R13, R12, R11 ;  /* 0x0000000c0d0e7389 */ /* 0x00006400000c000b */
[----:B01----:R-:W-:Y:S01]  /*24dc0*/  ENDCOLLECTIVE ;  /* 0x000000000000791b */ /* 0x003fe20003800000 */
.L_x_653:
[----:B------:R-:W-:Y:S02]  /*24dd0*/  IMAD.MOV.U32 R13, RZ, RZ, R45 ;  /* 0x000000ffff0d7224 */ /* 0x000fe400078e002d */
[----:B------:R-:W-:Y:S01]  /*24de0*/  IMAD.MOV.U32 R12, RZ, RZ, R2 ;  /* 0x000000ffff0c7224 */ /* 0x000fe200078e0002 */
[----:B------:R-:W-:-:S07]  /*24df0*/  MOV R50, R14 ;  /* 0x0000000e00327202 */ /* 0x000fce0000000f00 */
[----:B------:R-:W-:Y:S05]  /*24e00*/  WARPSYNC.COLLECTIVE R15, `(.L_x_654) ;  /* 0x000000000f087348 */ /* 0x000fea0003c00000 */
[----:B------:R0:W1:Y:S02]  /*24e10*/  SHFL.IDX P6, R14, R13, R12, R11 ;  /* 0x0000000c0d0e7389 */ /* 0x00006400000c000b */
[----:B01----:R-:W-:Y:S01]  /*24e20*/  ENDCOLLECTIVE ;  /* 0x000000000000791b */ /* 0x003fe20003800000 */
.L_x_654:
[----:B------:R-:W-:Y:S02]  /*24e30*/  IMAD.MOV.U32 R13, RZ, RZ, R52 ;  /* 0x000000ffff0d7224 */ /* 0x000fe400078e0034 */
[----:B------:R-:W-:Y:S01]  /*24e40*/  IMAD.MOV.U32 R12, RZ, RZ, R7 ;  /* 0x000000ffff0c7224 */ /* 0x000fe200078e0007 */
[----:B------:R-:W-:-:S07]  /*24e50*/  MOV R45, R14 ;  /* 0x0000000e002d7202 */ /* 0x000fce0000000f00 */
[----:B------:R-:W-:Y:S05]  /*24e60*/  WARPSYNC.COLLECTIVE R15, `(.L_x_655) ;  /* 0x000000000f087348 */ /* 0x000fea0003c00000 */
[----:B------:R0:W1:Y:S02]  /*24e70*/  SHFL.IDX P6, R14, R13, R12, R11 ;  /* 0x0000000c0d0e7389 */ /* 0x00006400000c000b */
[----:B01----:R-:W-:Y:S01]  /*24e80*/  ENDCOLLECTIVE ;  /* 0x000000000000791b */ /* 0x003fe20003800000 */
.L_x_655:
[----:B------:R-:W-:Y:S02]  /*24e90*/  IMAD.MOV.U32 R13, RZ, RZ, R47 ;  /* 0x000000ffff0d7224 */ /* 0x000fe400078e002f */
[----:B------:R-:W-:Y:S01]  /*24ea0*/  IMAD.MOV.U32 R12, RZ, RZ, R2 ;  /* 0x000000ffff0c7224 */ /* 0x000fe200078e0002 */
[----:B------:R-:W-:-:S07]  /*24eb0*/  MOV R52, R14 ;  /* 0x0000000e00347202 */ /* 0x000fce0000000f00 */
[----:B------:R-:W-:Y:S05]  /*24ec0*/  WARPSYNC.COLLECTIVE R15, `(.L_x_656) ;  /* 0x000000000f087348 */ /* 0x000fea0003c00000 */
[----:B------:R0:W1:Y:S02]  /*24ed0*/  SHFL.IDX P6, R14, R13, R12, R11 ;  /* 0x0000000c0d0e7389 */ /* 0x00006400000c000b */
[----:B01----:R-:W-:Y:S01]  /*24ee0*/  ENDCOLLECTIVE ;  /* 0x000000000000791b */ /* 0x003fe20003800000 */
.L_x_656:
[----:B------:R-:W-:Y:S02]  /*24ef0*/  IMAD.MOV.U32 R13, RZ, RZ, R54 ;  /* 0x000000ffff0d7224 */ /* 0x000fe400078e0036 */
[----:B------:R-:W-:Y:S01]  /*24f00*/  IMAD.MOV.U32 R12, RZ, RZ, R7 ;  /* 0x000000ffff0c7224 */ /* 0x000fe200078e0007 */
[----:B------:R-:W-:-:S07]  /*24f10*/  MOV R47, R14 ;  /* 0x0000000e002f7202 */ /* 0x000fce0000000f00 */
[----:B------:R-:W-:Y:S05]  /*24f20*/  WARPSYNC.COLLECTIVE R15, `(.L_x_657) ;  /* 0x000000000f087348 */ /* 0x000fea0003c00000 */
[----:B------:R0:W1:Y:S02]  /*24f30*/  SHFL.IDX P6, R14, R13, R12, R11 ;  /* 0x0000000c0d0e7389 */ /* 0x00006400000c000b */
[----:B01----:R-:W-:Y:S01]  /*24f40*/  ENDCOLLECTIVE ;  /* 0x000000000000791b */ /* 0x003fe20003800000 */
.L_x_657:
[----:B------:R-:W-:Y:S02]  /*24f50*/  IMAD.MOV.U32 R13, RZ, RZ, R49 ;  /* 0x000000ffff0d7224 */ /* 0x000fe400078e0031 */
[----:B------:R-:W-:Y:S01]  /*24f60*/  IMAD.MOV.U32 R12, RZ, RZ, R2 ;  /* 0x000000ffff0c7224 */ /* 0x000fe200078e0002 */
[----:B------:R-:W-:-:S07]  /*24f70*/  MOV R54, R14 ;  /* 0x0000000e00367202 */ /* 0x000fce0000000f00 */
[----:B------:R-:W-:Y:S05]  /*24f80*/  WARPSYNC.COLLECTIVE R15, `(.L_x_658) ;  /* 0x000000000f087348 */ /* 0x000fea0003c00000 */
[----:B------:R0:W1:Y:S02]  /*24f90*/  SHFL.IDX P6, R14, R13, R12, R11 ;  /* 0x0000000c0d0e7389 */ /* 0x00006400000c000b */
[----:B01----:R-:W-:Y:S01]  /*24fa0*/  ENDCOLLECTIVE ;  /* 0x000000000000791b */ /* 0x003fe20003800000 */
.L_x_658:
[----:B------:R-:W-:Y:S02]  /*24fb0*/  IMAD.MOV.U32 R13, RZ, RZ, R56 ;  /* 0x000000ffff0d7224 */ /* 0x000fe400078e0038 */
[----:B------:R-:W-:Y:S01]  /*24fc0*/  IMAD.MOV.U32 R12, RZ, RZ, R7 ;  /* 0x000000ffff0c7224 */ /* 0x000fe200078e0007 */
[----:B------:R-:W-:-:S07]  /*24fd0*/  MOV R49, R14 ;  /* 0x0000000e00317202 */ /* 0x000fce0000000f00 */
[----:B------:R-:W-:Y:S05]  /*24fe0*/  WARPSYNC.COLLECTIVE R15, `(.L_x_659) ;  /* 0x000000000f087348 */ /* 0x000fea0003c00000 */
[----:B------:R0:W1:Y:S02]  /*24ff0*/  SHFL.IDX P6, R14, R13, R12, R11 ;  /* 0x0000000c0d0e7389 */ /* 0x00006400000c000b */
[----:B01----:R-:W-:Y:S01]  /*25000*/  ENDCOLLECTIVE ;  /* 0x000000000000791b */ /* 0x003fe20003800000 */
.L_x_659:
[----:B------:R-:W-:Y:S02]  /*25010*/  IMAD.MOV.U32 R13, RZ, RZ, R51 ;  /* 0x000000ffff0d7224 */ /* 0x000fe400078e0033 */
[----:B------:R-:W-:Y:S01]  /*25020*/  IMAD.MOV.U32 R12, RZ, RZ, R2 ;  /* 0x000000ffff0c7224 */ /* 0x000fe200078e0002 */
[----:B------:R-:W-:-:S07]  /*25030*/  MOV R56, R14 ;  /* 0x0000000e00387202 */ /* 0x000fce0000000f00 */
[----:B------:R-:W-:Y:S05]  /*25040*/  WARPSYNC.COLLECTIVE R15, `(.L_x_660) ;  /* 0x000000000f087348 */ /* 0x000fea0003c00000 */
[----:B------:R0:W1:Y:S02]  /*25050*/  SHFL.IDX P6, R14, R13, R12, R11 ;  /* 0x0000000c0d0e7389 */ /* 0x00006400000c000b */
[----:B01----:R-:W-:Y:S01]  /*25060*/  ENDCOLLECTIVE ;  /* 0x000000000000791b */ /* 0x003fe20003800000 */
.L_x_660:
[----:B------:R-:W-:Y:S01]  /*25070*/  IMAD.MOV.U32 R13, RZ, RZ, R60 ;  /* 0x000000ffff0d7224 */ /* 0x000fe200078e003c */
[----:B------:R-:W-:Y:S01]  /*25080*/  SEL R60, R37, R44, P0 ;  /* 0x0000002c253c7207 */ /* 0x000fe20000000000 */
[----:B------:R-:W-:Y:S01]  /*25090*/  IMAD.MOV.U32 R12, RZ, RZ, R7 ;  /* 0x000000ffff0c7224 */ /* 0x000fe200078e0007 */
[----:B------:R-:W-:-:S07]  /*250a0*/  MOV R51, R14 ;  /* 0x0000000e00337202 */ /* 0x000fce0000000f00 */
[----:B------:R-:W-:Y:S05]  /*250b0*/  WARPSYNC.COLLECTIVE R15, `(.L_x_661) ;  /* 0x000000000f087348 */ /* 0x000fea0003c00000 */
[----:B------:R0:W1:Y:S02]  /*250c0*/  SHFL.IDX P6, R14, R13, R12, R11 ;  /* 0x0000000c0d0e7389 */ /* 0x00006400000c000b */
[----:B01----:R-:W-:Y:S01]  /*250d0*/  ENDCOLLECTIVE ;  /* 0x000000000000791b */ /* 0x003fe20003800000 */
.L_x_661:
[----:B------:R-:W-:Y:S02]  /*250e0*/  IMAD.MOV.U32 R13, RZ, RZ, R53 ;  /* 0x000000ffff0d7224 */ /* 0x000fe400078e0035 */
[----:B------:R-:W-:Y:S01]  /*250f0*/  IMAD.MOV.U32 R12, RZ, RZ, R2 ;  /* 0x000000ffff0c7224 */ /* 0x000fe200078e0002 */
[----:B------:R-:W-:-:S07]  /*25100*/  MOV R20, R14 ;  /* 0x0000000e00147202 */ /* 0x000fce0000000f00 */
[----:B------:R-:W-:Y:S05]  /*25110*/  WARPSYNC.COLLECTIVE R15, `(.L_x_662) ;  /* 0x000000000f087348 */ /* 0x000fea0003c00000 */
[----:B------:R0:W1:Y:S02]  /*25120*/  SHFL.IDX P6, R14, R13, R12, R11 ;  /* 0x0000000c0d0e7389 */ /* 0x00006400000c000b */
[----:B01----:R-:W-:Y:S01]  /*25130*/  ENDCOLLECTIVE ;  /* 0x000000000000791b */ /* 0x003fe20003800000 */
.L_x_662:
[----:B------:R-:W-:Y:S01]  /*25140*/  IMAD.MOV.U32 R13, RZ, RZ, R62 ;  /* 0x000000ffff0d7224 */ /* 0x000fe200078e003e */
[----:B------:R-:W-:Y:S01]  /*25150*/  SEL R62, R44, R37, P0 ;  /* 0x000000252c3e7207 */ /* 0x000fe20000000000 */
[----:B------:R-:W-:Y:S01]  /*25160*/  IMAD.MOV.U32 R12, RZ, RZ, R7 ;  /* 0x000000ffff0c7224 */ /* 0x000fe200078e0007 */
[----:B------:R-:W-:Y:S02]  /*25170*/  SEL R44, R39, R46, P0 ;  /* 0x0000002e272c7207 */ /* 0x000fe40000000000 */
[----:B------:R-:W-:Y:S02]  /*25180*/  SEL R46, R46, R39, P0 ;  /* 0x000000272e2e7207 */ /* 0x000fe40000000000 */
[----:B------:R-:W-:-:S07]  /*25190*/  MOV R53, R14 ;  /* 0x0000000e00357202 */ /* 0x000fce0000000f00 */
[----:B------:R-:W-:Y:S05]  /*251a0*/  WARPSYNC.COLLECTIVE R15, `(.L_x_663) ;  /* 0x000000000f087348 */ /* 0x000fea0003c00000 */
[----:B------:R0:W1:Y:S02]  /*251b0*/  SHFL.IDX P6, R14, R13, R12, R11 ;  /* 0x0000000c0d0e7389 */ /* 0x00006400000c000b */
[----:B01----:R-:W-:Y:S01]  /*251c0*/  ENDCOLLECTIVE ;  /* 0x000000000000791b */ /* 0x003fe20003800000 */
.L_x_663:
[----:B------:R-:W-:Y:S02]  /*251d0*/  IMAD.MOV.U32 R13, RZ, RZ, R55 ;  /* 0x000000ffff0d7224 */ /* 0x000fe400078e0037 */
[----:B------:R-:W-:Y:S01]  /*251e0*/  IMAD.MOV.U32 R12, RZ, RZ, R2 ;  /* 0x000000ffff0c7224 */ /* 0x000fe200078e0002 */
[----:B------:R-:W-:-:S07]  /*251f0*/  MOV R68, R14 ;  /* 0x0000000e00447202 */ /* 0x000fce0000000f00 */
[----:B------:R-:W-:Y:S05]  /*25200*/  WARPSYNC.COLLECTIVE R15, `(.L_x_664) ;  /* 0x000000000f087348 */ /* 0x000fea0003c00000 */
[----:B------:R0:W1:Y:S02]  /*25210*/  SHFL.IDX P6, R14, R13, R12, R11 ;  /* 0x0000000c0d0e7389 */ /* 0x00006400000c000b */
[----:B01----:R-:W-:Y:S01]  /*25220*/  ENDCOLLECTIVE ;  /* 0x000000000000791b */ /* 0x003fe20003800000 */
.L_x_664:
[----:B------:R-:W-:Y:S01]  /*25230*/  IMAD.MOV.U32 R13, RZ, RZ, R64 ;  /* 0x000000ffff0d7224 */ /* 0x000fe200078e0040 */
[----:B------:R-:W-:Y:S01]  /*25240*/  SEL R64, R41, R48, P0 ;  /* 0x0000003029407207 */ /* 0x000fe20000000000 */
[----:B------:R-:W-:Y:S01]  /*25250*/  IMAD.MOV.U32 R12, RZ, RZ, R7 ;  /* 0x000000ffff0c7224 */ /* 0x000fe200078e0007 */
[----:B------:R-:W-:-:S07]  /*25260*/  MOV R55, R14 ;  /* 0x0000000e00377202 */ /* 0x000fce0000000f00 */
[----:B------:R-:W-:Y:S05]  /*25270*/  WARPSYNC.COLLECTIVE R15, `(.L_x_665) ;  /* 0x000000000f087348 */ /* 0x000fea0003c00000 */
[----:B------:R0:W1:Y:S02]  /*25280*/  SHFL.IDX P6, R14, R13, R12, R11 ;  /* 0x0000000c0d0e7389 */ /* 0x00006400000c000b */
[----:B01----:R-:W-:Y:S01]  /*25290*/  ENDCOLLECTIVE ;  /* 0x000000000000791b */ /* 0x003fe20003800000 */
.L_x_665:
[----:B------:R-:W-:Y:S02]  /*252a0*/  IMAD.MOV.U32 R13, RZ, RZ, R57 ;  /* 0x000000ffff0d7224 */ /* 0x000fe400078e0039 */
[----:B------:R-:W-:Y:S01]  /*252b0*/  IMAD.MOV.U32 R12, RZ, RZ, R2 ;  /* 0x000000ffff0c7224 */ /* 0x000fe200078e0002 */
[----:B------:R-:W-:-:S07]  /*252c0*/  MOV R70, R14 ;  /* 0x0000000e00467202 */ /* 0x000fce0000000f00 */
[----:B------:R-:W-:Y:S05]  /*252d0*/  WARPSYNC.COLLECTIVE R15, `(.L_x_666) ;  /* 0x000000000f087348 */ /* 0x000fea0003c00000 */
[----:B------:R0:W1:Y:S02]  /*252e0*/  SHFL.IDX P6, R14, R13, R12, R11 ;  /* 0x0000000c0d0e7389 */ /* 0x00006400000c000b */
[----:B01----:R-:W-:Y:S01]  /*252f0*/  ENDCOLLECTIVE ;  /* 0x000000000000791b */ /* 0x003fe20003800000 */
.L_x_666:
[----:B------:R-:W-:Y:S01]  /*25300*/  SEL R9, R55, R70, P0 ;  /* 0x0000004637097207 */ /* 0x000fe20000000000 */
        /* <DEDUP_REMOVED lines=9> */
.L_x_667:
[----:B------:R-:W-:Y:S02]  /*253a0*/  IMAD.MOV.U32 R13, RZ, RZ, R61 ;  /* 0x000000ffff0d7224 */ /* 0x000fe400078e003d */
[----:B------:R-:W-:Y:S01]  /*253b0*/  IMAD.MOV.U32 R12, RZ, RZ, R2 ;  /* 0x000000ffff0c7224 */ /* 0x000fe200078e0002 */
[----:B------:R-:W-:-:S07]  /*253c0*/  MOV R84, R14 ;  /* 0x0000000e00547202 */ /* 0x000fce0000000f00 */
[----:B------:R-:W-:Y:S05]  /*253d0*/  WARPSYNC.COLLECTIVE R15, `(.L_x_668) ;  /* 0x000000000f087348 */ /* 0x000fea0003c00000 */
[----:B------:R0:W1:Y:S02]  /*253e0*/  SHFL.IDX P6, R14, R13, R12, R11 ;  /* 0x0000000c0d0e7389 */ /* 0x00006400000c000b */
[----:B01----:R-:W-:Y:S01]  /*253f0*/  ENDCOLLECTIVE ;  /* 0x000000000000791b */ /* 0x003fe20003800000 */
.L_x_668:
[----:B------:R-:W-:Y:S02]  /*25400*/  SEL R25, R57, R84, P0 ;  /* 0x0000005439197207 */ /* 0x000fe40000000000 */
[----:B------:R-:W-:Y:S01]  /*25410*/  SEL R27, R84, R57, P0 ;  /* 0x00000039541b7207 */ /* 0x000fe20000000000 */
[----:B------:R-:W-:Y:S01]  /*25420*/  IMAD.MOV.U32 R13, RZ, RZ, R72 ;  /* 0x000000ffff0d7224 */ /* 0x000fe200078e0048 */
[----:B------:R-:W-:Y:S01]  /*25430*/  SEL R72, R45, R52, P0 ;  /* 0x000000342d487207 */ /* 0x000fe20000000000 */
[----:B------:R-:W-:Y:S01]  /*25440*/  IMAD.MOV.U32 R12, RZ, RZ, R7 ;  /* 0x000000ffff0c7224 */ /* 0x000fe200078e0007 */
[----:B------:R-:W-:-:S07]  /*25450*/  MOV R61, R14 ;  /* 0x0000000e003d7202 */ /* 0x000fce0000000f00 */
[----:B------:R-:W-:Y:S05]  /*25460*/  WARPSYNC.COLLECTIVE R15, `(.L_x_669) ;  /* 0x000000000f087348 */ /* 0x000fea0003c00000 */
[----:B------:R0:W1:Y:S02]  /*25470*/  SHFL.IDX P6, R14, R13, R12, R11 ;  /* 0x0000000c0d0e7389 */ /* 0x00006400000c000b */
[----:B01----:R-:W-:Y:S01]  /*25480*/  ENDCOLLECTIVE ;  /* 0x000000000000791b */ /* 0x003fe20003800000 */
.L_x_669:
[----:B------:R-:W-:Y:S02]  /*25490*/  IMAD.MOV.U32 R13, RZ, RZ, R63 ;  /* 0x000000ffff0d7224 */ /* 0x000fe400078e003f */
[----:B------:R-:W-:Y:S01]  /*254a0*/  IMAD.MOV.U32 R12, RZ, RZ, R2 ;  /* 0x000000ffff0c7224 */ /* 0x000fe200078e0002 */
[----:B------:R-:W-:-:S07]  /*254b0*/  MOV R86, R14 ;  /* 0x0000000e00567202 */ /* 0x000fce0000000f00 */
[----:B------:R-:W-:Y:S05]  /*254c0*/  WARPSYNC.COLLECTIVE R15, `(.L_x_670) ;  /* 0x000000000f087348 */ /* 0x000fea0003c00000 */
[----:B------:R0:W1:Y:S02]  /*254d0*/  SHFL.IDX P6, R14, R13, R12, R11 ;  /* 0x0000000c0d0e7389 */ /* 0x00006400000c000b */
[----:B01----:R-:W-:Y:S01]  /*254e0*/  ENDCOLLECTIVE ;  /* 0x000000000000791b */ /* 0x003fe20003800000 */
.L_x_670:
[----:B------:R-:W-:Y:S02]  /*254f0*/  SEL R29, R61, R86, P0 ;  /* 0x000000563d1d7207 */ /* 0x000fe40000000000 */
        /* <DEDUP_REMOVED lines=10> */
.L_x_671:
[----:B------:R-:W-:Y:S02]  /*255a0*/  IMAD.MOV.U32 R13, RZ, RZ, R65 ;  /* 0x000000ffff0d7224 */ /* 0x000fe400078e0041 */
[----:B------:R-:W-:Y:S01]  /*255b0*/  IMAD.MOV.U32 R12, RZ, RZ, R2 ;  /* 0x000000ffff0c7224 */ /* 0x000fe200078e0002 */
[----:B------:R-:W-:-:S07]  /*255c0*/  MOV R88, R14 ;  /* 0x0000000e00587202 */ /* 0x000fce0000000f00 */
[----:B------:R-:W-:Y:S05]  /*255d0*/  WARPSYNC.COLLECTIVE R15, `(.L_x_672) ;  /* 0x000000000f087348 */ /* 0x000fea0003c00000 */
[----:B------:R0:W1:Y:S02]  /*255e0*/  SHFL.IDX P6, R14, R13, R12, R11 ;  /* 0x0000000c0d0e7389 */ /* 0x00006400000c000b */
[----:B01----:R-:W-:Y:S01]  /*255f0*/  ENDCOLLECTIVE ;  /* 0x000000000000791b */ /* 0x003fe20003800000 */
.L_x_672:
[----:B------:R-:W-:Y:S01]  /*25600*/  IMAD.MOV.U32 R13, RZ, RZ, R76 ;  /* 0x000000ffff0d7224 */ /* 0x000fe200078e004c */
[----:B------:R-:W-:Y:S01]  /*25610*/  SEL R76, R49, R56, P0 ;  /* 0x00000038314c7207 */ /* 0x000fe20000000000 */
[----:B------:R-:W-:Y:S01]  /*25620*/  IMAD.MOV.U32 R12, RZ, RZ, R7 ;  /* 0x000000ffff0c7224 */ /* 0x000fe200078e0007 */
[----:B------:R-:W-:-:S07]  /*25630*/  MOV R65, R14 ;  /* 0x0000000e00417202 */ /* 0x000fce0000000f00 */
[----:B------:R-:W-:Y:S05]  /*25640*/  WARPSYNC.COLLECTIVE R15, `(.L_x_673) ;  /* 0x000000000f087348 */ /* 0x000fea0003c00000 */
[----:B------:R0:W1:Y:S02]  /*25650*/  SHFL.IDX P6, R14, R13, R12, R11 ;  /* 0x0000000c0d0e7389 */ /* 0x00006400000c000b */
[----:B01----:R-:W-:Y:S01]  /*25660*/  ENDCOLLECTIVE ;  /* 0x000000000000791b */ /* 0x003fe20003800000 */
.L_x_673:
[----:B------:R-:W-:Y:S02]  /*25670*/  IMAD.MOV.U32 R13, RZ, RZ, R67 ;  /* 0x000000ffff0d7224 */ /* 0x000fe400078e0043 */
[----:B------:R-:W-:Y:S01]  /*25680*/  IMAD.MOV.U32 R12, RZ, RZ, R2 ;  /* 0x000000ffff0c7224 */ /* 0x000fe200078e0002 */
[----:B------:R-:W-:-:S07]  /*25690*/  MOV R90, R14 ;  /* 0x0000000e005a7202 */ /* 0x000fce0000000f00 */
[----:B------:R-:W-:Y:S05]  /*256a0*/  WARPSYNC.COLLECTIVE R15, `(.L_x_674) ;  /* 0x000000000f087348 */ /* 0x000fea0003c00000 */
[----:B------:R0:W1:Y:S02]  /*256b0*/  SHFL.IDX P6, R14, R13, R12, R11 ;  /* 0x0000000c0d0e7389 */ /* 0x00006400000c000b */
[----:B01----:R-:W-:Y:S01]  /*256c0*/  ENDCOLLECTIVE ;  /* 0x000000000000791b */ /* 0x003fe20003800000 */
.L_x_674:
        /* <DEDUP_REMOVED lines=9> */
.L_x_675:
[----:B------:R-:W-:Y:S02]  /*25760*/  IMAD.MOV.U32 R13, RZ, RZ, R69 ;  /* 0x000000ffff0d7224 */ /* 0x000fe400078e0045 */
[----:B------:R-:W-:Y:S01]  /*25770*/  IMAD.MOV.U32 R12, RZ, RZ, R2 ;  /* 0x000000ffff0c7224 */ /* 0x000fe200078e0002 */
[----:B------:R-:W-:-:S07]  /*25780*/  MOV R92, R14 ;  /* 0x0000000e005c7202 */ /* 0x000fce0000000f00 */
[----:B------:R-:W-:Y:S05]  /*25790*/  WARPSYNC.COLLECTIVE R15, `(.L_x_676) ;  /* 0x000000000f087348 */ /* 0x000fea0003c00000 */
[----:B------:R0:W1:Y:S02]  /*257a0*/  SHFL.IDX P6, R14, R13, R12, R11 ;  /* 0x0000000c0d0e7389 */ /* 0x00006400000c000b */
[----:B01----:R-:W-:Y:S01]  /*257b0*/  ENDCOLLECTIVE ;  /* 0x000000000000791b */ /* 0x003fe20003800000 */
.L_x_676:
[----:B------:R-:W-:Y:S01]  /*257c0*/  IMAD.MOV.U32 R13, RZ, RZ, R80 ;  /* 0x000000ffff0d7224 */ /* 0x000fe200078e0050 */
[----:B------:R-:W-:Y:S01]  /*257d0*/  SEL R80, R51, R20, P0 ;  /* 0x0000001433507207 */ /* 0x000fe20000000000 */
[----:B------:R-:W-:Y:S01]  /*257e0*/  IMAD.MOV.U32 R12, RZ, RZ, R7 ;  /* 0x000000ffff0c7224 */ /* 0x000fe200078e0007 */
[----:B------:R-:W-:-:S07]  /*257f0*/  MOV R69, R14 ;  /* 0x0000000e00457202 */ /* 0x000fce0000000f00 */
[----:B------:R-:W-:Y:S05]  /*25800*/  WARPSYNC.COLLECTIVE R15, `(.L_x_677) ;  /* 0x000000000f087348 */ /* 0x000fea0003c00000 */
[----:B------:R0:W1:Y:S02]  /*25810*/  SHFL.IDX P6, R14, R13, R12, R11 ;  /* 0x0000000c0d0e7389 */ /* 0x00006400000c000b */
[----:B01----:R-:W-:Y:S01]  /*25820*/  ENDCOLLECTIVE ;  /* 0x000000000000791b */ /* 0x003fe20003800000 */
.L_x_677:
[----:B------:R-:W-:Y:S02]  /*25830*/  IMAD.MOV.U32 R13, RZ, RZ, R71 ;  /* 0x000000ffff0d7224 */ /* 0x000fe400078e0047 */
[----:B------:R-:W-:Y:S01]  /*25840*/  IMAD.MOV.U32 R12, RZ, RZ, R2 ;  /* 0x000000ffff0c7224 */ /* 0x000fe200078e0002 */
[----:B------:R-:W-:-:S07]  /*25850*/  MOV R94, R14 ;  /* 0x0000000e005e7202 */ /* 0x000fce0000000f00 */
[----:B------:R-:W-:Y:S05]  /*25860*/  WARPSYNC.COLLECTIVE R15, `(.L_x_678) ;  /* 0x000000000f087348 */ /* 0x000fea0003c00000 */
[----:B------:R0:W1:Y:S02]  /*25870*/  SHFL.IDX P6, R14, R13, R12, R11 ;  /* 0x0000000c0d0e7389 */ /* 0x00006400000c000b */
[----:B01----:R-:W-:Y:S01]  /*25880*/  ENDCOLLECTIVE ;  /* 0x000000000000791b */ /* 0x003fe20003800000 */
.L_x_678:
        /* <DEDUP_REMOVED lines=9> */
.L_x_679:
[----:B------:R-:W-:Y:S02]  /*25920*/  IMAD.MOV.U32 R13, RZ, RZ, R73 ;  /* 0x000000ffff0d7224 */ /* 0x000fe400078e0049 */
[----:B------:R-:W-:Y:S01]  /*25930*/  IMAD.MOV.U32 R12, RZ, RZ, R2 ;  /* 0x000000ffff0c7224 */ /* 0x000fe200078e0002 */
[----:B------:R-:W-:-:S07]  /*25940*/  MOV R96, R14 ;  /* 0x0000000e00607202 */ /* 0x000fce0000000f00 */
[----:B------:R-:W-:Y:S05]  /*25950*/  WARPSYNC.COLLECTIVE R15, `(.L_x_680) ;  /* 0x000000000f087348 */ /* 0x000fea0003c00000 */
[----:B------:R0:W1:Y:S02]  /*25960*/  SHFL.IDX P6, R14, R13, R12, R11 ;  /* 0x0000000c0d0e7389 */ /* 0x00006400000c000b */
[----:B01----:R-:W-:Y:S01]  /*25970*/  ENDCOLLECTIVE ;  /* 0x000000000000791b */ /* 0x003fe20003800000 */
.L_x_680:
[----:B------:R-:W-:Y:S01]  /*25980*/  SEL R61, R71, R96, P0 ;  /* 0x00000060473d7207 */ /* 0x000fe20000000000 */
[----:B------:R-:W-:Y:S02]  /*25990*/  IMAD.MOV.U32 R13, RZ, RZ, R98 ;  /* 0x000000ffff0d7224 */ /* 0x000fe400078e0062 */
[----:B------:R-:W-:Y:S01]  /*259a0*/  IMAD.MOV.U32 R12, RZ, RZ, R7 ;  /* 0x000000ffff0c7224 */ /* 0x000fe200078e0007 */
[----:B------:R-:W-:-:S07]  /*259b0*/  MOV R73, R14 ;  /* 0x0000000e00497202 */ /* 0x000fce0000000f00 */
[----:B------:R-:W-:Y:S05]  /*259c0*/  WARPSYNC.COLLECTIVE R15, `(.L_x_681) ;  /* 0x000000000f087348 */ /* 0x000fea0003c00000 */
[----:B------:R0:W1:Y:S02]  /*259d0*/  SHFL.IDX P6, R14, R13, R12, R11 ;  /* 0x0000000c0d0e7389 */ /* 0x00006400000c000b */
[----:B01----:R-:W-:Y:S01]  /*259e0*/  ENDCOLLECTIVE ;  /* 0x000000000000791b */ /* 0x003fe20003800000 */
.L_x_681:
[----:B------:R-:W-:Y:S02]  /*259f0*/  IMAD.MOV.U32 R13, RZ, RZ, R75 ;  /* 0x000000ffff0d7224 */ /* 0x000fe400078e004b */
[----:B------:R-:W-:Y:S01]  /*25a00*/  IMAD.MOV.U32 R12, RZ, RZ, R2 ;  /* 0x000000ffff0c7224 */ /* 0x000fe200078e0002 */
[----:B------:R-:W-:-:S07]  /*25a10*/  MOV R98, R14 ;  /* 0x0000000e00627202 */ /* 0x000fce0000000f00 */
[----:B------:R-:W-:Y:S05]  /*25a20*/  WARPSYNC.COLLECTIVE R15, `(.L_x_682) ;  /* 0x000000000f087348 */ /* 0x000fea0003c00000 */
[----:B------:R0:W1:Y:S02]  /*25a30*/  SHFL.IDX P6, R14, R13, R12, R11 ;  /* 0x0000000c0d0e7389 */ /* 0x00006400000c000b */
[----:B01----:R-:W-:Y:S01]  /*25a40*/  ENDCOLLECTIVE ;  /* 0x000000000000791b */ /* 0x003fe20003800000 */
.L_x_682:
[----:B------:R-:W-:Y:S02]  /*25a50*/  SEL R45, R73, R98, P0 ;  /* 0x00000062492d7207 */ /* 0x000fe40000000000 */
[----:B------:R-:W-:Y:S01]  /*25a60*/  SEL R47, R98, R73, P0 ;  /* 0x00000049622f7207 */ /* 0x000fe20000000000 */
[----:B------:R-:W-:Y:S02]  /*25a70*/  IMAD.MOV.U32 R13, RZ, RZ, R100 ;  /* 0x000000ffff0d7224 */ /* 0x000fe400078e0064 */
[----:B------:R-:W-:Y:S01]  /*25a80*/  IMAD.MOV.U32 R12, RZ, RZ, R7 ;  /* 0x000000ffff0c7224 */ /* 0x000fe200078e0007 */
[----:B------:R-:W-:-:S07]  /*25a90*/  MOV R75, R14 ;  /* 0x0000000e004b7202 */ /* 0x000fce0000000f00 */
[----:B------:R-:W-:Y:S05]  /*25aa0*/  WARPSYNC.COLLECTIVE R15, `(.L_x_683) ;  /* 0x000000000f087348 */ /* 0x000fea0003c00000 */
[----:B------:R0:W1:Y:S02]  /*25ab0*/  SHFL.IDX P6, R14, R13, R12, R11 ;  /* 0x0000000c0d0e7389 */ /* 0x00006400000c000b */
[----:B01----:R-:W-:Y:S01]  /*25ac0*/  ENDCOLLECTIVE ;  /* 0x000000000000791b */ /* 0x003fe20003800000 */
.L_x_683:
[----:B------:R-:W-:Y:S02]  /*25ad0*/  IMAD.MOV.U32 R13, RZ, RZ, R77 ;  /* 0x000000ffff0d7224 */ /* 0x000fe400078e004d */
[----:B------:R-:W-:Y:S01]  /*25ae0*/  IMAD.MOV.U32 R12, RZ, RZ, R2 ;  /* 0x000000ffff0c7224 */ /* 0x000fe200078e0002 */
[----:B------:R-:W-:-:S07]  /*25af0*/  MOV R100, R14 ;  /* 0x0000000e00647202 */ /* 0x000fce0000000f00 */
[----:B------:R-:W-:Y:S05]  /*25b00*/  WARPSYNC.COLLECTIVE R15, `(.L_x_684) ;  /* 0x000000000f087348 */ /* 0x000fea0003c00000 */
[----:B------:R0:W1:Y:S02]  /*25b10*/  SHFL.IDX P6, R14, R13, R12, R11 ;  /* 0x0000000c0d0e7389 */ /* 0x00006400000c000b */
[----:B01----:R-:W-:Y:S01]  /*25b20*/  ENDCOLLECTIVE ;  /* 0x000000000000791b */ /* 0x003fe20003800000 */
.L_x_684:
[----:B------:R-:W-:Y:S01]  /*25b30*/  SEL R65, R75, R100, P0 ;  /* 0x000000644b417207 */ /* 0x000fe20000000000 */
[----:B------:R-:W-:Y:S02]  /*25b40*/  IMAD.MOV.U32 R13, RZ, RZ, R110 ;  /* 0x000000ffff0d7224 */ /* 0x000fe400078e006e */
[----:B------:R-:W-:Y:S01]  /*25b50*/  IMAD.MOV.U32 R12, RZ, RZ, R7 ;  /* 0x000000ffff0c7224 */ /* 0x000fe200078e0007 */
[----:B------:R-:W-:-:S07]  /*25b60*/  MOV R77, R14 ;  /* 0x0000000e004d7202 */ /* 0x000fce0000000f00 */
[----:B------:R-:W-:Y:S05]  /*25b70*/  WARPSYNC.COLLECTIVE R15, `(.L_x_685) ;  /* 0x000000000f087348 */ /* 0x000fea0003c00000 */
[----:B------:R0:W1:Y:S02]  /*25b80*/  SHFL.IDX P6, R14, R13, R12, R11 ;  /* 0x0000000c0d0e7389 */ /* 0x00006400000c000b */
[----:B01----:R-:W-:Y:S01]  /*25b90*/  ENDCOLLECTIVE ;  /* 0x000000000000791b */ /* 0x003fe20003800000 */
.L_x_685:
[----:B------:R-:W-:Y:S02]  /*25ba0*/  IMAD.MOV.U32 R13, RZ, RZ, R79 ;  /* 0x000000ffff0d7224 */ /* 0x000fe400078e004f */
[----:B------:R-:W-:Y:S01]  /*25bb0*/  IMAD.MOV.U32 R12, RZ, RZ, R2 ;  /* 0x000000ffff0c7224 */ /* 0x000fe200078e0002 */
[----:B------:R-:W-:-:S07]  /*25bc0*/  MOV R110, R14 ;  /* 0x0000000e006e7202 */ /* 0x000fce0000000f00 */
[----:B------:R-:W-:Y:S05]  /*25bd0*/  WARPSYNC.COLLECTIVE R15, `(.L_x_686) ;  /* 0x000000000f087348 */ /* 0x000fea0003c00000 */
[----:B------:R0:W1:Y:S02]  /*25be0*/  SHFL.IDX P6, R14, R13, R12, R11 ;  /* 0x0000000c0d0e7389 */ /* 0x00006400000c000b */
[----:B01----:R-:W-:Y:S01]  /*25bf0*/  ENDCOLLECTIVE ;  /* 0x000000000000791b */ /* 0x003fe20003800000 */
.L_x_686:
        /* <DEDUP_REMOVED lines=8> */
.L_x_687:
[----:B------:R-:W-:Y:S02]  /*25c80*/  IMAD.MOV.U32 R13, RZ, RZ, R109 ;  /* 0x000000ffff0d7224 */ /* 0x000fe400078e006d */
[----:B------:R-:W-:Y:S01]  /*25c90*/  IMAD.MOV.U32 R12, RZ, RZ, R2 ;  /* 0x000000ffff0c7224 */ /* 0x000fe200078e0002 */
[----:B------:R-:W-:-:S07]  /*25ca0*/  MOV R112, R14 ;  /* 0x0000000e00707202 */ /* 0x000fce0000000f00 */
[----:B------:R-:W-:Y:S05]  /*25cb0*/  WARPSYNC.COLLECTIVE R15, `(.L_x_688) ;  /* 0x000000000f087348 */ /* 0x000fea0003c00000 */
[----:B------:R0:W1:Y:S02]  /*25cc0*/  SHFL.IDX P6, R14, R13, R12, R11 ;  /* 0x0000000c0d0e7389 */ /* 0x00006400000c000b */
[----:B01----:R-:W-:Y:S01]  /*25cd0*/  ENDCOLLECTIVE ;  /* 0x000000000000791b */ /* 0x003fe20003800000 */
.L_x_688:
[----:B------:R-:W-:Y:S01]  /*25ce0*/  SEL R73, R79, R112, P0 ;  /* 0x000000704f497207 */ /* 0x000fe20000000000 */
[----:B------:R-:W-:Y:S02]  /*25cf0*/  IMAD.MOV.U32 R13, RZ, RZ, R114 ;  /* 0x000000ffff0d7224 */ /* 0x000fe400078e0072 */
[----:B------:R-:W-:Y:S01]  /*25d00*/  IMAD.MOV.U32 R12, RZ, RZ, R7 ;  /* 0x000000ffff0c7224 */ /* 0x000fe200078e0007 */
[----:B------:R-:W-:-:S07]  /*25d10*/  MOV R109, R14 ;  /* 0x0000000e006d7202 */ /* 0x000fce0000000f00 */
[----:B------:R-:W-:Y:S05]  /*25d20*/  WARPSYNC.COLLECTIVE R15, `(.L_x_689) ;  /* 0x000000000f087348 */ /* 0x000fea0003c00000 */
[----:B------:R0:W1:Y:S02]  /*25d30*/  SHFL.IDX P6, R14, R13, R12, R11 ;  /* 0x0000000c0d0e7389 */ /* 0x00006400000c000b */
[----:B01----:R-:W-:Y:S01]  /*25d40*/  ENDCOLLECTIVE ;  /* 0x000000000000791b */ /* 0x003fe20003800000 */
.L_x_689:
[----:B------:R-:W-:Y:S02]  /*25d50*/  IMAD.MOV.U32 R13, RZ, RZ, R111 ;  /* 0x000000ffff0d7224 */ /* 0x000fe400078e006f */
[----:B------:R-:W-:Y:S01]  /*25d60*/  IMAD.MOV.U32 R12, RZ, RZ, R2 ;  /* 0x000000ffff0c7224 */ /* 0x000fe200078e0002 */
[----:B------:R-:W-:-:S07]  /*25d70*/  MOV R114, R14 ;  /* 0x0000000e00727202 */ /* 0x000fce0000000f00 */
[----:B------:R-:W-:Y:S05]  /*25d80*/  WARPSYNC.COLLECTIVE R15, `(.L_x_690) ;  /* 0x000000000f087348 */ /* 0x000fea0003c00000 */
[----:B------:R0:W1:Y:S02]  /*25d90*/  SHFL.IDX P6, R14, R13, R12, R11 ;  /* 0x0000000c0d0e7389 */ /* 0x00006400000c000b */
[----:B01----:R-:W-:Y:S01]  /*25da0*/  ENDCOLLECTIVE ;  /* 0x000000000000791b */ /* 0x003fe20003800000 */
.L_x_690:
[----:B------:R-:W-:Y:S02]  /*25db0*/  IMAD.MOV.U32 R13, RZ, RZ, R116 ;  /* 0x000000ffff0d7224 */ /* 0x000fe400078e0074 */
[----:B------:R-:W-:Y:S01]  /*25dc0*/  IMAD.MOV.U32 R12, RZ, RZ, R7 ;  /* 0x000000ffff0c7224 */ /* 0x000fe200078e0007 */
[----:B------:R-:W-:-:S07]  /*25dd0*/  MOV R111, R14 ;  /* 0x0000000e006f7202 */ /* 0x000fce0000000f00 */
[----:B------:R-:W-:Y:S05]  /*25de0*/  WARPSYNC.COLLECTIVE R15, `(.L_x_691) ;  /* 0x000000000f087348 */ /* 0x000fea0003c00000 */
[----:B------:R0:W1:Y:S02]  /*25df0*/  SHFL.IDX P6, R14, R13, R12, R11 ;  /* 0x0000000c0d0e7389 */ /* 0x00006400000c000b */
[----:B01----:R-:W-:Y:S01]  /*25e00*/  ENDCOLLECTIVE ;  /* 0x000000000000791b */ /* 0x003fe20003800000 */
.L_x_691:
[----:B------:R-:W-:Y:S01]  /*25e10*/  IMAD.MOV.U32 R13, RZ, RZ, R5 ;  /* 0x000000ffff0d7224 */ /* 0x000fe200078e0005 */
[----:B------:R-:W-:Y:S01]  /*25e20*/  SEL R5, R53, R68, P0 ;  /* 0x0000004435057207 */ /* 0x000fe20000000000 */
[----:B------:R-:W-:Y:S02]  /*25e30*/  IMAD.MOV.U32 R12, RZ, RZ, R2 ;  /* 0x000000ffff0c7224 */ /* 0x000fe400078e0002 */
[----:B------:R-:W-:Y:S01]  /*25e40*/  IMAD.MOV.U32 R2, RZ, RZ, RZ ;  /* 0x000000ffff027224 */ /* 0x000fe200078e00ff */
[----:B------:R-:W-:-:S07]  /*25e50*/  MOV R116, R14 ;  /* 0x0000000e00747202 */ /* 0x000fce0000000f00 */
[----:B------:R-:W-:Y:S05]  /*25e60*/  WARPSYNC.COLLECTIVE R15, `(.L_x_692) ;  /* 0x000000000f087348 */ /* 0x000fea0003c00000 */
[----:B------:R0:W1:Y:S02]  /*25e70*/  SHFL.IDX P6, R14, R13, R12, R11 ;  /* 0x0000000c0d0e7389 */ /* 0x00006400000c000b */
[----:B01----:R-:W-:Y:S01]  /*25e80*/  ENDCOLLECTIVE ;  /* 0x000000000000791b */ /* 0x003fe20003800000 */
.L_x_692:
[----:B------:R-:W-:Y:S01]  /*25e90*/  SEL R77, R111, R116, P0 ;  /* 0x000000746f4d7207 */ /* 0x000fe20000000000 */
[----:B------:R-:W-:Y:S02]  /*25ea0*/  IMAD.MOV.U32 R13, RZ, RZ, R3 ;  /* 0x000000ffff0d7224 */ /* 0x000fe400078e0003 */
[----:B------:R-:W-:Y:S01]  /*25eb0*/  IMAD.MOV.U32 R12, RZ, RZ, R7 ;  /* 0x000000ffff0c7224 */ /* 0x000fe200078e0007 */
[----:B------:R-:W-:Y:S02]  /*25ec0*/  SEL R7, R68, R53, P0 ;  /* 0x0000003544077207 */ /* 0x000fe40000000000 */
[----:B------:R-:W-:Y:S02]  /*25ed0*/  SEL R53, R109, R114, P0 ;  /* 0x000000726d357207 */ /* 0x000fe40000000000 */
[----:B------:R-:W-:-:S07]  /*25ee0*/  MOV R0, R14 ;  /* 0x0000000e00007202 */ /* 0x000fce0000000f00 */
[----:B------:R-:W-:Y:S05]  /*25ef0*/  WARPSYNC.COLLECTIVE R15, `(.L_x_693) ;  /* 0x000000000f087348 */ /* 0x000fea0003c00000 */
[----:B------:R0:W1:Y:S02]  /*25f00*/  SHFL.IDX P6, R14, R13, R12, R11 ;  /* 0x0000000c0d0e7389 */ /* 0x00006400000c000b */
[----:B01----:R-:W-:Y:S01]  /*25f10*/  ENDCOLLECTIVE ;  /* 0x000000000000791b */ /* 0x003fe20003800000 */
.L_x_693:
[----:B------:R-:W-:Y:S02]  /*25f20*/  SEL R12, R33, R40, P0 ;  /* 0x00000028210c7207 */ /* 0x000fe40000000000 */
[----:B------:R-:W-:Y:S02]  /*25f30*/  SEL R13, R67, R92, P0 ;  /* 0x0000005c430d7207 */ /* 0x000fe40000000000 */
[----:B------:R-:W-:Y:S02]  /*25f40*/  SEL R15, R92, R67, P0 ;  /* 0x000000435c0f7207 */ /* 0x000fe40000000000 */
[----:B------:R-:W-:Y:S02]  /*25f50*/  SEL R67, R100, R75, P0 ;  /* 0x0000004b64437207 */ /* 0x000fe40000000000 */
[----:B------:R-:W-:Y:S02]  /*25f60*/  SEL R11, R70, R55, P0 ;  /* 0x00000037460b7207 */ /* 0x000fe40000000000 */
[----:B------:R-:W-:-:S02]  /*25f70*/  MOV R3, R14 ;  /* 0x0000000e00037202 */ /* 0x000fc40000000f00 */
        /* <DEDUP_REMOVED lines=8> */
[----:B------:R-:W-:Y:S01]  /*26000*/  SEL R79, R116, R111, P0 ;  /* 0x0000006f744f7207 */ /* 0x000fe20000000000 */
[----:B------:R-:W-:Y:S06]  /*26010*/  BRA `(.L_x_694) ;  /* 0xffffff5000107947 */ /* 0x000fec000383ffff */
.L_x_484:
[----:B------:R-:W0:Y:S01]  /*26020*/  S2R R6, SR_TID.X ;  /* 0x0000000000067919 */ /* 0x000e220000002100 */
[----:B------:R-:W-:Y:S01]  /*26030*/  BSSY B1, `(.L_x_695) ;  /* 0x000000a000017945 */ /* 0x000fe20003800000 */
[----:B------:R-:W-:Y:S01]  /*26040*/  MOV R12, RZ ;  /* 0x000000ff000c7202 */ /* 0x000fe20000000f00 */
[----:B------:R-:W-:Y:S02]  /*26050*/  IMAD.MOV.U32 R11, RZ, RZ, 0x1f ;  /* 0x0000001fff0b7424 */ /* 0x000fe400078e00ff */
[----:B------:R-:W-:Y:S01]  /*26060*/  IMAD.MOV.U32 R15, RZ, RZ, -0x1 ;  /* 0xffffffffff0f7424 */ /* 0x000fe200078e00ff */
[----:B0-----:R-:W-:-:S04]  /*26070*/  SHF.R.U32.HI R6, RZ, 0x5, R6 ;  /* 0x00000005ff067819 */ /* 0x001fc80000011606 */
[----:B------:R-:W-:-:S05]  /*26080*/  LOP3.LUT R6, R6, 0x3, RZ, 0xc0, !PT ;  /* 0x0000000306067812 */ /* 0x000fca00078ec0ff */
[----:B------:R-:W-:-:S07]  /*26090*/  IMAD.MOV.U32 R13, RZ, RZ, R6 ;  /* 0x000000ffff0d7224 */ /* 0x000fce00078e0006 */
[----:B------:R-:W-:Y:S05]  /*260a0*/  WARPSYNC.COLLECTIVE R15, `(.L_x_696) ;  /* 0x000000000f087348 */ /* 0x000fea0003c00000 */
[----:B------:R0:W1:Y:S02]  /*260b0*/  SHFL.IDX P6, R14, R13, R12, R11 ;  /* 0x0000000c0d0e7389 */ /* 0x00006400000c000b */
[----:B01----:R-:W-:Y:S01]  /*260c0*/  ENDCOLLECTIVE ;  /* 0x000000000000791b */ /* 0x003fe20003800000 */
.L_x_696:
[----:B------:R-:W-:Y:S05]  /*260d0*/  BSYNC B1 ;  /* 0x0000000000017941 */ /* 0x000fea0003800000 */
.L_x_695:
[----:B------:R-:W-:Y:S05]  /*260e0*/  BRA `(.L_x_697) ;  /* 0xffffff8000707947 */ /* 0x000fea000383ffff */
.L_x_486:
[----:B------:R-:W-:Y:S01]  /*260f0*/  BSSY B1, `(.L_x_698) ;  /* 0x0000006000017945 */ /* 0x000fe20003800000 */
[----:B------:R-:W-:-:S07]  /*26100*/  MOV R15, 0xffffffff ;  /* 0xffffffff000f7802 */ /* 0x000fce0000000f00 */
[----:B0-----:R-:W-:Y:S05]  /*26110*/  WARPSYNC.COLLECTIVE R15, `(.L_x_699) ;  /* 0x000000000f0c7348 */ /* 0x001fea0003c00000 */
[----:B------:R-:W-:Y:S02]  /*26120*/  ELECT P6, UR62, PT ;  /* 0x00000000003e782f */ /* 0x000fe400038c0000 */
[----:B------:R-:W-:Y:S01]  /*26130*/  MOV R14, UR62 ;  /* 0x0000003e000e7c02 */ /* 0x000fe20008000f00 */
[----:B0-----:R-:W-:Y:S10]  /*26140*/  ENDCOLLECTIVE ;  /* 0x000000000000791b */ /* 0x001ff40003800000 */
.L_x_699:
[----:B------:R-:W-:Y:S05]  /*26150*/  BSYNC B1 ;  /* 0x0000000000017941 */ /* 0x000fea0003800000 */
.L_x_698:
[----:B------:R-:W-:Y:S05]  /*26160*/  BRA `(.L_x_485) ;  /* 0xffffff8000687947 */ /* 0x000fea000383ffff */
.L_x_488:
[----:B0-----:R0:W1:Y:S02]  /*26170*/  SYNCS.PHASECHK.TRANS64.TRYWAIT P0, [R11+URZ+0x38820], R5 ;  /* 0x038820050b0075a7 */ /* 0x001064000800017f */
[----:B-1----:R-:W-:Y:S05]  /*26180*/  @!P0 NANOSLEEP.SYNCS 0x989680 ;  /* 0x009896800000895d */ /* 0x002fea0003900000 */
[----:B------:R-:W1:Y:S02]  /*26190*/  @!P0 SYNCS.PHASECHK.TRANS64 P0, [R11+URZ+0x38820], R5 ;  /* 0x038820050b0085a7 */ /* 0x000e64000800007f */
[----:B-1----:R-:W-:Y:S05]  /*261a0*/  @!P0 BRA `(.L_x_488) ;  /* 0xfffffffc00f08947 */ /* 0x002fea000383ffff */
[----:B------:R-:W-:Y:S05]  /*261b0*/  BRA `(.L_x_700) ;  /* 0xffffff8000847947 */ /* 0x000fea000383ffff */
.L_x_492:
[----:B-1----:R1:W2:Y:S02]  /*261c0*/  SYNCS.PHASECHK.TRANS64.TRYWAIT P0, [R8+URZ+0x388a0], R12 ;  /* 0x0388a00c080075a7 */ /* 0x0022a4000800017f */
[----:B--2---:R-:W-:Y:S05]  /*261d0*/  @!P0 NANOSLEEP.SYNCS 0x989680 ;  /* 0x009896800000895d */ /* 0x004fea0003900000 */
[----:B------:R-:W2:Y:S02]  /*261e0*/  @!P0 SYNCS.PHASECHK.TRANS64 P0, [R8+URZ+0x388a0], R12 ;  /* 0x0388a00c080085a7 */ /* 0x000ea4000800007f */
[----:B--2---:R-:W-:Y:S05]  /*261f0*/  @!P0 BRA `(.L_x_492) ;  /* 0xfffffffc00f08947 */ /* 0x004fea000383ffff */
[----:B------:R-:W-:Y:S05]  /*26200*/  BRA `(.L_x_701) ;  /* 0xffffff8000a47947 */ /* 0x000fea000383ffff */
.L_x_498:
[----:B0-----:R0:W2:Y:S02]  /*26210*/  SYNCS.PHASECHK.TRANS64.TRYWAIT P0, [R8+URZ+0x388c0], R12 ;  /* 0x0388c00c080075a7 */ /* 0x0010a4000800017f */
[----:B--2---:R-:W-:Y:S05]  /*26220*/  @!P0 NANOSLEEP.SYNCS 0x989680 ;  /* 0x009896800000895d */ /* 0x004fea0003900000 */
[----:B------:R-:W2:Y:S02]  /*26230*/  @!P0 SYNCS.PHASECHK.TRANS64 P0, [R8+URZ+0x388c0], R12 ;  /* 0x0388c00c080085a7 */ /* 0x000ea4000800007f */
[----:B--2---:R-:W-:Y:S05]  /*26240*/  @!P0 BRA `(.L_x_498) ;  /* 0xfffffffc00f08947 */ /* 0x004fea000383ffff */
[----:B------:R-:W-:Y:S05]  /*26250*/  BRA `(.L_x_702) ;  /* 0xffffff8400647947 */ /* 0x000fea000383ffff */
.L_x_506:
[----:B0-----:R0:W1:Y:S02]  /*26260*/  SYNCS.PHASECHK.TRANS64.TRYWAIT P1, [R7+URZ+0x388a0], R6 ;  /* 0x0388a006070075a7 */ /* 0x001064000802017f */
[----:B-1----:R-:W-:Y:S05]  /*26270*/  @!P1 NANOSLEEP.SYNCS 0x989680 ;  /* 0x009896800000995d */ /* 0x002fea0003900000 */
[----:B------:R-:W1:Y:S02]  /*26280*/  @!P1 SYNCS.PHASECHK.TRANS64 P1, [R7+URZ+0x388a0], R6 ;  /* 0x0388a006070095a7 */ /* 0x000e64000802007f */
[----:B-1----:R-:W-:Y:S05]  /*26290*/  @!P1 BRA `(.L_x_506) ;  /* 0xfffffffc00f09947 */ /* 0x002fea000383ffff */
[----:B------:R-:W-:Y:S05]  /*262a0*/  BRA `(.L_x_703) ;  /* 0xffffff8800807947 */ /* 0x000fea000383ffff */
.L_x_512:
[----:B-1----:R1:W2:Y:S02]  /*262b0*/  SYNCS.PHASECHK.TRANS64.TRYWAIT P1, [R7+URZ+0x388c0], R6 ;  /* 0x0388c006070075a7 */ /* 0x0022a4000802017f */
[----:B--2---:R-:W-:Y:S05]  /*262c0*/  @!P1 NANOSLEEP.SYNCS 0x989680 ;  /* 0x009896800000995d */ /* 0x004fea0003900000 */
[----:B------:R-:W2:Y:S02]  /*262d0*/  @!P1 SYNCS.PHASECHK.TRANS64 P1, [R7+URZ+0x388c0], R6 ;  /* 0x0388c006070095a7 */ /* 0x000ea4000802007f */
[----:B--2---:R-:W-:Y:S05]  /*262e0*/  @!P1 BRA `(.L_x_512) ;  /* 0xfffffffc00f09947 */ /* 0x004fea000383ffff */
[----:B------:R-:W-:Y:S05]  /*262f0*/  BRA `(.L_x_704) ;  /* 0xffffff8c00387947 */ /* 0x000fea000383ffff */
.L_x_527:
[----:B------:R-:W1:Y:S01]  /*26300*/  S2R R5, SR_TID.X ;  /* 0x0000000000057919 */ /* 0x000e620000002100 */
[----:B------:R-:W-:Y:S01]  /*26310*/  BSSY B0, `(.L_x_705) ;  /* 0x000000a000007945 */ /* 0x000fe20003800000 */
[----:B------:R-:W-:Y:S01]  /*26320*/  IMAD.MOV.U32 R12, RZ, RZ, RZ ;  /* 0x000000ffff0c7224 */ /* 0x000fe200078e00ff */
[----:B------:R-:W-:Y:S01]  /*26330*/  MOV R11, 0x1f ;  /* 0x0000001f000b7802 */ /* 0x000fe20000000f00 */
[----:B------:R-:W-:Y:S01]  /*26340*/  IMAD.MOV.U32 R15, RZ, RZ, -0x1 ;  /* 0xffffffffff0f7424 */ /* 0x000fe200078e00ff */
[----:B-1----:R-:W-:-:S04]  /*26350*/  SHF.R.U32.HI R5, RZ, 0x5, R5 ;  /* 0x00000005ff057819 */ /* 0x002fc80000011605 */
[----:B------:R-:W-:-:S05]  /*26360*/  LOP3.LUT R5, R5, 0x3, RZ, 0xc0, !PT ;  /* 0x0000000305057812 */ /* 0x000fca00078ec0ff */
[----:B------:R-:W-:-:S07]  /*26370*/  IMAD.MOV.U32 R13, RZ, RZ, R5 ;  /* 0x000000ffff0d7224 */ /* 0x000fce00078e0005 */
[----:B0-----:R-:W-:Y:S05]  /*26380*/  WARPSYNC.COLLECTIVE R15, `(.L_x_706) ;  /* 0x000000000f087348 */ /* 0x001fea0003c00000 */
[----:B------:R1:W2:Y:S02]  /*26390*/  SHFL.IDX P6, R14, R13, R12, R11 ;  /* 0x0000000c0d0e7389 */ /* 0x0002a400000c000b */
[----:B012---:R-:W-:Y:S01]  /*263a0*/  ENDCOLLECTIVE ;  /* 0x000000000000791b */ /* 0x007fe20003800000 */
.L_x_706:
[----:B------:R-:W-:Y:S05]  /*263b0*/  BSYNC B0 ;  /* 0x0000000000007941 */ /* 0x000fea0003800000 */
.L_x_705:
[----:B------:R-:W-:Y:S05]  /*263c0*/  BRA `(.L_x_707) ;  /* 0xffffff9800cc7947 */ /* 0x000fea000383ffff */
.L_x_529:
[----:B------:R-:W-:Y:S01]  /*263d0*/  BSSY B0, `(.L_x_708) ;  /* 0x0000006000007945 */ /* 0x000fe20003800000 */
[----:B------:R-:W-:-:S07]  /*263e0*/  IMAD.MOV.U32 R15, RZ, RZ, -0x1 ;  /* 0xffffffffff0f7424 */ /* 0x000fce00078e00ff */
[----:B01----:R-:W-:Y:S05]  /*263f0*/  WARPSYNC.COLLECTIVE R15, `(.L_x_709) ;  /* 0x000000000f0c7348 */ /* 0x003fea0003c00000 */
[----:B------:R-:W-:Y:S02]  /*26400*/  ELECT P6, UR62, PT ;  /* 0x00000000003e782f */ /* 0x000fe400038c0000 */
[----:B------:R-:W-:Y:S01]  /*26410*/  MOV R14, UR62 ;  /* 0x0000003e000e7c02 */ /* 0x000fe20008000f00 */
[----:B01----:R-:W-:Y:S10]  /*26420*/  ENDCOLLECTIVE ;  /* 0x000000000000791b */ /* 0x003ff40003800000 */
.L_x_709:
[----:B------:R-:W-:Y:S05]  /*26430*/  BSYNC B0 ;  /* 0x0000000000007941 */ /* 0x000fea0003800000 */
.L_x_708:
[----:B------:R-:W-:Y:S05]  /*26440*/  BRA `(.L_x_710) ;  /* 0xffffff9800c47947 */ /* 0x000fea000383ffff */
.L_x_532:
[----:B-1----:R1:W2:Y:S02]  /*26450*/  SYNCS.PHASECHK.TRANS64.TRYWAIT P2, [R6+URZ+0x38880], R8 ;  /* 0x03888008060075a7 */ /* 0x0022a4000804017f */
[----:B--2---:R-:W-:Y:S05]  /*26460*/  @!P2 NANOSLEEP.SYNCS 0x989680 ;  /* 0x009896800000a95d */ /* 0x004fea0003900000 */
[----:B------:R-:W2:Y:S02]  /*26470*/  @!P2 SYNCS.PHASECHK.TRANS64 P2, [R6+URZ+0x38880], R8 ;  /* 0x038880080600a5a7 */ /* 0x000ea4000804007f */
[----:B--2---:R-:W-:Y:S05]  /*26480*/  @!P2 BRA `(.L_x_532) ;  /* 0xfffffffc00f0a947 */ /* 0x004fea000383ffff */
[----:B------:R-:W-:Y:S05]  /*26490*/  BRA `(.L_x_711) ;  /* 0xffffff9c00407947 */ /* 0x000fea000383ffff */
.L_x_534:
[----:B--2---:R2:W3:Y:S02]  /*264a0*/  SYNCS.PHASECHK.TRANS64.TRYWAIT P2, [R6+URZ+0x38840], R8 ;  /* 0x03884008060075a7 */ /* 0x0044e4000804017f */
[----:B---3--:R-:W-:Y:S05]  /*264b0*/  @!P2 NANOSLEEP.SYNCS 0x989680 ;  /* 0x009896800000a95d */ /* 0x008fea0003900000 */
[----:B------:R-:W3:Y:S02]  /*264c0*/  @!P2 SYNCS.PHASECHK.TRANS64 P2, [R6+URZ+0x38840], R8 ;  /* 0x038840080600a5a7 */ /* 0x000ee4000804007f */
[----:B---3--:R-:W-:Y:S05]  /*264d0*/  @!P2 BRA `(.L_x_534) ;  /* 0xfffffffc00f0a947 */ /* 0x008fea000383ffff */
[----:B------:R-:W-:Y:S05]  /*264e0*/  BRA `(.L_x_712) ;  /* 0xffffff9c00b87947 */ /* 0x000fea000383ffff */
.L_x_537:
[----:B-1----:R-:W1:Y:S01]  /*264f0*/  S2R R5, SR_CgaCtaId ;  /* 0x0000000000057919 */ /* 0x002e620000008800 */
[----:B------:R-:W-:-:S04]  /*26500*/  MOV R4, 0x400 ;  /* 0x0000040000047802 */ /* 0x000fc80000000f00 */
[----:B-1----:R-:W-:-:S04]  /*26510*/  LEA R4, R5, R4, 0x18 ;  /* 0x0000000405047211 */ /* 0x002fc800078ec0ff */
[----:B------:R1:W2:Y:S03]  /*26520*/  SYNCS.PHASECHK.TRANS64.TRYWAIT P0, [R4+URZ+0x38820], R3 ;  /* 0x03882003040075a7 */ /* 0x0002a6000800017f */
[----:B--2---:R-:W-:Y:S05]  /*26530*/  @!P0 NANOSLEEP.SYNCS 0x989680 ;  /* 0x009896800000895d */ /* 0x004fea0003900000 */
[----:B------:R-:W2:Y:S02]  /*26540*/  @!P0 SYNCS.PHASECHK.TRANS64 P0, [R4+URZ+0x38820], R3 ;  /* 0x03882003040085a7 */ /* 0x000ea4000800007f */
[----:B--2---:R-:W-:Y:S05]  /*26550*/  @!P0 BRA `(.L_x_537) ;  /* 0xfffffffc00e48947 */ /* 0x004fea000383ffff */
[----:B------:R-:W-:Y:S05]  /*26560*/  BRA `(.L_x_713) ;  /* 0xffffffa000b47947 */ /* 0x000fea000383ffff */
.L_x_543:
[----:B--2---:R2:W3:Y:S02]  /*26570*/  SYNCS.PHASECHK.TRANS64.TRYWAIT P0, [R5+URZ+0x38880], R4 ;  /* 0x03888004050075a7 */ /* 0x0044e4000800017f */
[----:B---3--:R-:W-:Y:S05]  /*26580*/  @!P0 NANOSLEEP.SYNCS 0x989680 ;  /* 0x009896800000895d */ /* 0x008fea0003900000 */
[----:B------:R-:W3:Y:S02]  /*26590*/  @!P0 SYNCS.PHASECHK.TRANS64 P0, [R5+URZ+0x38880], R4 ;  /* 0x03888004050085a7 */ /* 0x000ee4000800007f */
[----:B---3--:R-:W-:Y:S05]  /*265a0*/  @!P0 BRA `(.L_x_543) ;  /* 0xfffffffc00f08947 */ /* 0x008fea000383ffff */
[----:B------:R-:W-:Y:S05]  /*265b0*/  BRA `(.L_x_714) ;  /* 0xffffffa400707947 */ /* 0x000fea000383ffff */
.L_x_549:
[----:B-1----:R1:W3:Y:S02]  /*265c0*/  SYNCS.PHASECHK.TRANS64.TRYWAIT P0, [R5+URZ+0x38840], R4 ;  /* 0x03884004050075a7 */ /* 0x0022e4000800017f */
[----:B---3--:R-:W-:Y:S05]  /*265d0*/  @!P0 NANOSLEEP.SYNCS 0x989680 ;  /* 0x009896800000895d */ /* 0x008fea0003900000 */
[----:B------:R-:W3:Y:S02]  /*265e0*/  @!P0 SYNCS.PHASECHK.TRANS64 P0, [R5+URZ+0x38840], R4 ;  /* 0x03884004050085a7 */ /* 0x000ee4000800007f */
[----:B---3--:R-:W-:Y:S05]  /*265f0*/  @!P0 BRA `(.L_x_549) ;  /* 0xfffffffc00f08947 */ /* 0x008fea000383ffff */
[----:B------:R-:W-:Y:S05]  /*26600*/  BRA `(.L_x_715) ;  /* 0xffffffa8003c7947 */ /* 0x000fea000383ffff */
.L_x_556:
[----:B--2---:R-:W2:Y:S02]  /*26610*/  LDL R4, [R1+0x8] ;  /* 0x0000080001047983 */ /* 0x004ea40000100800 */
[----:B--2---:R2:W3:Y:S02]  /*26620*/  SYNCS.PHASECHK.TRANS64.TRYWAIT P2, [R4+URZ+0x38870], R3 ;  /* 0x03887003040075a7 */ /* 0x0044e4000804017f */
[----:B---3--:R-:W-:Y:S05]  /*26630*/  @!P2 NANOSLEEP.SYNCS 0x989680 ;  /* 0x009896800000a95d */ /* 0x008fea0003900000 */
[----:B------:R-:W3:Y:S02]  /*26640*/  @!P2 SYNCS.PHASECHK.TRANS64 P2, [R4+URZ+0x38870], R3 ;  /* 0x038870030400a5a7 */ /* 0x000ee4000804007f */
[----:B---3--:R-:W-:Y:S05]  /*26650*/  @!P2 BRA `(.L_x_556) ;  /* 0xfffffffc00eca947 */ /* 0x008fea000383ffff */
[----:B------:R-:W-:Y:S05]  /*26660*/  BRA `(.L_x_716) ;  /* 0xffffffac00207947 */ /* 0x000fea000383ffff */
.L_x_558:
[----:B--2---:R-:W2:Y:S02]  /*26670*/  LDL R4, [R1+0x8] ;  /* 0x0000080001047983 */ /* 0x004ea40000100800 */
[----:B--2---:R2:W3:Y:S02]  /*26680*/  SYNCS.PHASECHK.TRANS64.TRYWAIT P2, [R4+URZ+0x38860], R3 ;  /* 0x03886003040075a7 */ /* 0x0044e4000804017f */
[----:B---3--:R-:W-:Y:S05]  /*26690*/  @!P2 NANOSLEEP.SYNCS 0x989680 ;  /* 0x009896800000a95d */ /* 0x008fea0003900000 */
[----:B------:R-:W3:Y:S02]  /*266a0*/  @!P2 SYNCS.PHASECHK.TRANS64 P2, [R4+URZ+0x38860], R3 ;  /* 0x038860030400a5a7 */ /* 0x000ee4000804007f */
[----:B---3--:R-:W-:Y:S05]  /*266b0*/  @!P2 BRA `(.L_x_558) ;  /* 0xfffffffc00eca947 */ /* 0x008fea000383ffff */
[----:B------:R-:W-:Y:S05]  /*266c0*/  BRA `(.L_x_717) ;  /* 0xffffffac00287947 */ /* 0x000fea000383ffff */
.L_x_565:
[----:B-1----:R1:W2:Y:S02]  /*266d0*/  SYNCS.PHASECHK.TRANS64.TRYWAIT P0, [R21+URZ+0x38870], R0 ;  /* 0x03887000150075a7 */ /* 0x0022a4000800017f */
[----:B--2---:R-:W-:Y:S05]  /*266e0*/  @!P0 NANOSLEEP.SYNCS 0x989680 ;  /* 0x009896800000895d */ /* 0x004fea0003900000 */
[----:B------:R-:W2:Y:S02]  /*266f0*/  @!P0 SYNCS.PHASECHK.TRANS64 P0, [R21+URZ+0x38870], R0 ;  /* 0x03887000150085a7 */ /* 0x000ea4000800007f */
[----:B--2---:R-:W-:Y:S05]  /*26700*/  @!P0 BRA `(.L_x_565) ;  /* 0xfffffffc00f08947 */ /* 0x004fea000383ffff */
[----:B------:R-:W-:Y:S05]  /*26710*/  BRA `(.L_x_718) ;  /* 0xffffffb400dc7947 */ /* 0x000fea000383ffff */
.L_x_567:
[----:B-1----:R1:W2:Y:S02]  /*26720*/  SYNCS.PHASECHK.TRANS64.TRYWAIT P0, [R21+URZ+0x38860], R0 ;  /* 0x03886000150075a7 */ /* 0x0022a4000800017f */
[----:B--2---:R-:W-:Y:S05]  /*26730*/  @!P0 NANOSLEEP.SYNCS 0x989680 ;  /* 0x009896800000895d */ /* 0x004fea0003900000 */
[----:B------:R-:W2:Y:S02]  /*26740*/  @!P0 SYNCS.PHASECHK.TRANS64 P0, [R21+URZ+0x38860], R0 ;  /* 0x03886000150085a7 */ /* 0x000ea4000800007f */
[----:B--2---:R-:W-:Y:S05]  /*26750*/  @!P0 BRA `(.L_x_567) ;  /* 0xfffffffc00f08947 */ /* 0x004fea000383ffff */
[----:B------:R-:W-:Y:S05]  /*26760*/  BRA `(.L_x_719) ;  /* 0xffffffb400e47947 */ /* 0x000fea000383ffff */
.L_x_571:
[----:B------:R-:W2:Y:S01]  /*26770*/  LDL R3, [R1] ;  /* 0x0000000001037983 */ /* 0x000ea20000100800 */
[----:B------:R-:W-:Y:S01]  /*26780*/  BSSY B0, `(.L_x_720) ;  /* 0x0000008000007945 */ /* 0x000fe20003800000 */
[----:B------:R-:W-:Y:S01]  /*26790*/  IMAD.MOV.U32 R12, RZ, RZ, RZ ;  /* 0x000000ffff0c7224 */ /* 0x000fe200078e00ff */
[----:B------:R-:W-:Y:S01]  /*267a0*/  MOV R15, 0xffffffff ;  /* 0xffffffff000f7802 */ /* 0x000fe20000000f00 */
[----:B------:R-:W-:Y:S01]  /*267b0*/  IMAD.MOV.U32 R11, RZ, RZ, 0x1f ;  /* 0x0000001fff0b7424 */ /* 0x000fe200078e00ff */
[----:B--2---:R-:W-:-:S07]  /*267c0*/  MOV R13, R3 ;  /* 0x00000003000d7202 */ /* 0x004fce0000000f00 */
[----:B------:R-:W-:Y:S05]  /*267d0*/  WARPSYNC.COLLECTIVE R15, `(.L_x_721) ;  /* 0x000000000f087348 */ /* 0x000fea0003c00000 */
[----:B------:R0:W1:Y:S02]  /*267e0*/  SHFL.IDX P6, R14, R13, R12, R11 ;  /* 0x0000000c0d0e7389 */ /* 0x00006400000c000b */
[----:B01----:R-:W-:Y:S01]  /*267f0*/  ENDCOLLECTIVE ;  /* 0x000000000000791b */ /* 0x003fe20003800000 */
.L_x_721:
[----:B------:R-:W-:Y:S05]  /*26800*/  BSYNC B0 ;  /* 0x0000000000007941 */ /* 0x000fea0003800000 */
.L_x_720:
[----:B------:R0:W5:Y:S01]  /*26810*/  LDL R2, [R1+0xc] ;  /* 0x00000c0001027983 */ /* 0x0001620000100800 */
[----:B------:R-:W-:Y:S01]  /*26820*/  IMAD.MOV.U32 R13, RZ, RZ, R3 ;  /* 0x000000ffff0d7224 */ /* 0x000fe200078e0003 */
[----:B------:R-:W-:Y:S01]  /*26830*/  MOV R12, 0x1 ;  /* 0x00000001000c7802 */ /* 0x000fe20000000f00 */
[----:B------:R-:W-:Y:S02]  /*26840*/  IMAD.MOV.U32 R11, RZ, RZ, 0x1f ;  /* 0x0000001fff0b7424 */ /* 0x000fe400078e00ff */
[----:B------:R-:W-:Y:S02]  /*26850*/  IMAD.MOV.U32 R15, RZ, RZ, -0x1 ;  /* 0xffffffffff0f7424 */ /* 0x000fe400078e00ff */
[----:B------:R-:W-:-:S07]  /*26860*/  IMAD.MOV.U32 R0, RZ, RZ, R14 ;  /* 0x000000ffff007224 */ /* 0x000fce00078e000e */
[----:B0----5:R-:W-:Y:S05]  /*26870*/  WARPSYNC.COLLECTIVE R15, `(.L_x_722) ;  /* 0x000000000f087348 */ /* 0x021fea0003c00000 */
[----:B------:R1:W2:Y:S02]  /*26880*/  SHFL.IDX P6, R14, R13, R12, R11 ;  /* 0x0000000c0d0e7389 */ /* 0x0002a400000c000b */
[----:B012--5:R-:W-:Y:S01]  /*26890*/  ENDCOLLECTIVE ;  /* 0x000000000000791b */ /* 0x027fe20003800000 */
.L_x_722:
[----:B------:R-:W-:Y:S01]  /*268a0*/  ULDC UR4, c[0x0][0xc14] ;  /* 0x0003050000047ab9 */ /* 0x000fe20000000800 */
[----:B------:R-:W-:Y:S01]  /*268b0*/  IMAD.IADD R5, R2, 0x1, R7 ;  /* 0x0000000102057824 */ /* 0x000fe200078e0207 */
[----:B------:R-:W-:-:S04]  /*268c0*/  MOV R4, R14 ;  /* 0x0000000e00047202 */ /* 0x000fc80000000f00 */
[----:B------:R-:W-:-:S13]  /*268d0*/  ISETP.GE.OR P1, PT, R5, UR4, !P0 ;  /* 0x0000000405007c0c */ /* 0x000fda000c726670 */
[----:B------:R-:W0:Y:S02]  /*268e0*/  @!P1 LDC.64 R2, c[0x0][0xc58] ;  /* 0x00031600ff029b82 */ /* 0x000e240000000a00 */
[----:B0-----:R-:W-:-:S06]  /*268f0*/  @!P1 IMAD.WIDE R2, R5, 0x4, R2 ;  /* 0x0000000405029825 */ /* 0x001fcc00078e0202 */
[----:B------:R0:W2:Y:S01]  /*26900*/  @!P1 LDG.E R2, desc[UR42][R2.64] ;  /* 0x0000002a02029981 */ /* 0x0000a2000c1e1900 */
[----:B------:R-:W-:Y:S01]  /*26910*/  IMAD.MOV.U32 R11, RZ, RZ, RZ ;  /* 0x000000ffff0b7224 */ /* 0x000fe200078e00ff */
[C---:B------:R-:W-:Y:S02]  /*26920*/  ISETP.GE.U32.AND P2, PT, R7.reuse, 0x2, PT ;  /* 0x000000020700780c */ /* 0x040fe40003f46070 */
[C---:B------:R-:W-:Y:S02]  /*26930*/  ISETP.GE.U32.AND P3, PT, R7.reuse, 0x4, PT ;  /* 0x000000040700780c */ /* 0x040fe40003f66070 */
[C---:B------:R-:W-:Y:S02]  /*26940*/  ISETP.GE.U32.AND P4, PT, R7.reuse, 0x8, PT ;  /* 0x000000080700780c */ /* 0x040fe40003f86070 */
[----:B------:R-:W-:Y:S01]  /*26950*/  ISETP.GE.U32.AND P5, PT, R7, 0x10, PT ;  /* 0x000000100700780c */ /* 0x000fe20003fa6070 */
[----:B0-----:R-:W-:Y:S01]  /*26960*/  IMAD.MOV.U32 R3, RZ, RZ, RZ ;  /* 0x000000ffff037224 */ /* 0x001fe200078e00ff */
[----:B--2---:R-:W-:-:S02]  /*26970*/  @!P1 MOV R3, R2 ;  /* 0x0000000200039202 */ /* 0x004fc40000000f00 */
[----:B------:R-:W-:-:S03]  /*26980*/  ISETP.NE.AND P1, PT, R7, RZ, PT ;  /* 0x000000ff0700720c */ /* 0x000fc60003f25270 */
[----:B------:R-:W-:-:S10]  /*26990*/  IMAD.MOV.U32 R13, RZ, RZ, R3 ;  /* 0x000000ffff0d7224 */ /* 0x000fd400078e0003 */
[----:B------:R-:W-:Y:S05]  /*269a0*/  WARPSYNC.COLLECTIVE R15, `(.L_x_723) ;  /* 0x000000000f087348 */ /* 0x000fea0003c00000 */
[----:B------:R0:W1:Y:S02]  /*269b0*/  SHFL.UP P6, R14, R13, R12, R11 ;  /* 0x0400000c0d0e7389 */ /* 0x00006400000c000b */
[----:B01----:R-:W-:Y:S01]  /*269c0*/  ENDCOLLECTIVE ;  /* 0x000000000000791b */ /* 0x003fe20003800000 */
.L_x_723:
[----:B------:R-:W-:Y:S01]  /*269d0*/  IMAD.MOV.U32 R12, RZ, RZ, 0x2 ;  /* 0x00000002ff0c7424 */ /* 0x000fe200078e00ff */
[----:B------:R-:W-:-:S04]  /*269e0*/  SEL R14, R14, RZ, P1 ;  /* 0x000000ff0e0e7207 */ /* 0x000fc80000800000 */
[----:B------:R-:W-:-:S05]  /*269f0*/  IADD3 R2, R3, R14, RZ ;  /* 0x0000000e03027210 */ /* 0x000fca0007ffe0ff */
[----:B------:R-:W-:-:S07]  /*26a00*/  IMAD.MOV.U32 R13, RZ, RZ, R2 ;  /* 0x000000ffff0d7224 */ /* 0x000fce00078e0002 */
[----:B------:R-:W-:Y:S05]  /*26a10*/  WARPSYNC.COLLECTIVE R15, `(.L_x_724) ;  /* 0x000000000f087348 */ /* 0x000fea0003c00000 */
[----:B------:R0:W1:Y:S02]  /*26a20*/  SHFL.UP P6, R14, R13, R12, R11 ;  /* 0x0400000c0d0e7389 */ /* 0x00006400000c000b */
[----:B01----:R-:W-:Y:S01]  /*26a30*/  ENDCOLLECTIVE ;  /* 0x000000000000791b */ /* 0x003fe20003800000 */
.L_x_724:
[----:B------:R-:W-:Y:S01]  /*26a40*/  IMAD.MOV.U32 R12, RZ, RZ, 0x4 ;  /* 0x00000004ff0c7424 */ /* 0x000fe200078e00ff */
[----:B------:R-:W-:-:S04]  /*26a50*/  SEL R5, R14, RZ, P2 ;  /* 0x000000ff0e057207 */ /* 0x000fc80001000000 */
[----:B------:R-:W-:-:S05]  /*26a60*/  IADD3 R2, R2, R5, RZ ;  /* 0x0000000502027210 */ /* 0x000fca0007ffe0ff */
[----:B------:R-:W-:-:S07]  /*26a70*/  IMAD.MOV.U32 R13, RZ, RZ, R2 ;  /* 0x000000ffff0d7224 */ /* 0x000fce00078e0002 */
[----:B------:R-:W-:Y:S05]  /*26a80*/  WARPSYNC.COLLECTIVE R15, `(.L_x_725) ;  /* 0x000000000f087348 */ /* 0x000fea0003c00000 */
[----:B------:R0:W1:Y:S02]  /*26a90*/  SHFL.UP P6, R14, R13, R12, R11 ;  /* 0x0400000c0d0e7389 */ /* 0x00006400000c000b */
[----:B01----:R-:W-:Y:S01]  /*26aa0*/  ENDCOLLECTIVE ;  /* 0x000000000000791b */ /* 0x003fe20003800000 */
.L_x_725:
[----:B------:R-:W-:Y:S01]  /*26ab0*/  IMAD.MOV.U32 R12, RZ, RZ, 0x8 ;  /* 0x00000008ff0c7424 */ /* 0x000fe200078e00ff */
[----:B------:R-:W-:-:S04]  /*26ac0*/  SEL R5, R14, RZ, P3 ;  /* 0x000000ff0e057207 */ /* 0x000fc80001800000 */
[----:B------:R-:W-:-:S05]  /*26ad0*/  IADD3 R2, R2, R5, RZ ;  /* 0x0000000502027210 */ /* 0x000fca0007ffe0ff */
[----:B------:R-:W-:-:S07]  /*26ae0*/  IMAD.MOV.U32 R13, RZ, RZ, R2 ;  /* 0x000000ffff0d7224 */ /* 0x000fce00078e0002 */
[----:B------:R-:W-:Y:S05]  /*26af0*/  WARPSYNC.COLLECTIVE R15, `(.L_x_726) ;  /* 0x000000000f087348 */ /* 0x000fea0003c00000 */
[----:B------:R0:W1:Y:S02]  /*26b00*/  SHFL.UP P6, R14, R13, R12, R11 ;  /* 0x0400000c0d0e7389 */ /* 0x00006400000c000b */
[----:B01----:R-:W-:Y:S01]  /*26b10*/  ENDCOLLECTIVE ;  /* 0x000000000000791b */ /* 0x003fe20003800000 */
.L_x_726:
[----:B------:R-:W-:Y:S01]  /*26b20*/  IMAD.MOV.U32 R12, RZ, RZ, 0x10 ;  /* 0x00000010ff0c7424 */ /* 0x000fe200078e00ff */
[----:B------:R-:W-:-:S04]  /*26b30*/  SEL R5, R14, RZ, P4 ;  /* 0x000000ff0e057207 */ /* 0x000fc80002000000 */
[----:B------:R-:W-:-:S05]  /*26b40*/  IADD3 R2, R2, R5, RZ ;  /* 0x0000000502027210 */ /* 0x000fca0007ffe0ff */
[----:B------:R-:W-:-:S07]  /*26b50*/  IMAD.MOV.U32 R13, RZ, RZ, R2 ;  /* 0x000000ffff0d7224 */ /* 0x000fce00078e0002 */
[----:B------:R-:W-:Y:S05]  /*26b60*/  WARPSYNC.COLLECTIVE R15, `(.L_x_727) ;  /* 0x000000000f087348 */ /* 0x000fea0003c00000 */
[----:B------:R0:W1:Y:S02]  /*26b70*/  SHFL.UP P6, R14, R13, R12, R11 ;  /* 0x0400000c0d0e7389 */ /* 0x00006400000c000b */
[----:B01----:R-:W-:Y:S01]  /*26b80*/  ENDCOLLECTIVE ;  /* 0x000000000000791b */ /* 0x003fe20003800000 */
.L_x_727:
[----:B------:R-:W-:Y:S01]  /*26b90*/  IMAD.MOV.U32 R12, RZ, RZ, 0x1f ;  /* 0x0000001fff0c7424 */ /* 0x000fe200078e00ff */
[----:B------:R-:W-:Y:S02]  /*26ba0*/  MOV R11, 0x1f ;  /* 0x0000001f000b7802 */ /* 0x000fe40000000f00 */
[----:B------:R-:W-:-:S04]  /*26bb0*/  SEL R5, R14, RZ, P5 ;  /* 0x000000ff0e057207 */ /* 0x000fc80002800000 */
[----:B------:R-:W-:-:S05]  /*26bc0*/  IADD3 R2, R2, R5, RZ ;  /* 0x0000000502027210 */ /* 0x000fca0007ffe0ff */
[----:B------:R-:W-:-:S07]  /*26bd0*/  IMAD.MOV.U32 R13, RZ, RZ, R2 ;  /* 0x000000ffff0d7224 */ /* 0x000fce00078e0002 */
[----:B------:R-:W-:Y:S05]  /*26be0*/  WARPSYNC.COLLECTIVE R15, `(.L_x_728) ;  /* 0x000000000f087348 */ /* 0x000fea0003c00000 */
[----:B------:R0:W1:Y:S02]  /*26bf0*/  SHFL.IDX P6, R14, R13, R12, R11 ;  /* 0x0000000c0d0e7389 */ /* 0x00006400000c000b */
[----:B01----:R-:W-:Y:S01]  /*26c00*/  ENDCOLLECTIVE ;  /* 0x000000000000791b */ /* 0x003fe20003800000 */
.L_x_728:
[----:B------:R-:W-:Y:S05]  /*26c10*/  BRA `(.L_x_729) ;  /* 0xffffffbc00c47947 */ /* 0x000fea000383ffff */
.L_x_576:
[----:B------:R-:W-:Y:S01]  /*26c20*/  BSSY B0, `(.L_x_730) ;  /* 0x0000008000007945 */ /* 0x000fe20003800000 */
[----:B-----5:R-:W-:Y:S01]  /*26c30*/  IMAD.MOV.U32 R13, RZ, RZ, R3 ;  /* 0x000000ffff0d7224 */ /* 0x020fe200078e0003 */
[----:B------:R-:W-:Y:S01]  /*26c40*/  MOV R11, RZ ;  /* 0x000000ff000b7202 */ /* 0x000fe20000000f00 */
[----:B------:R-:W-:Y:S02]  /*26c50*/  IMAD.MOV.U32 R12, RZ, RZ, 0x1 ;  /* 0x00000001ff0c7424 */ /* 0x000fe400078e00ff */
[----:B------:R-:W-:-:S07]  /*26c60*/  IMAD.MOV.U32 R15, RZ, RZ, -0x1 ;  /* 0xffffffffff0f7424 */ /* 0x000fce00078e00ff */
[----:B0-----:R-:W-:Y:S05]  /*26c70*/  WARPSYNC.COLLECTIVE R15, `(.L_x_731) ;  /* 0x000000000f087348 */ /* 0x001fea0003c00000 */
[----:B------:R1:W2:Y:S02]  /*26c80*/  SHFL.UP P6, R14, R13, R12, R11 ;  /* 0x0400000c0d0e7389 */ /* 0x0002a400000c000b */
[----:B012---:R-:W-:Y:S01]  /*26c90*/  ENDCOLLECTIVE ;  /* 0x000000000000791b */ /* 0x007fe20003800000 */
.L_x_731:
[----:B------:R-:W-:Y:S05]  /*26ca0*/  BSYNC B0 ;  /* 0x0000000000007941 */ /* 0x000fea0003800000 */
.L_x_730:
[----:B------:R-:W-:Y:S01]  /*26cb0*/  SEL R2, R14, RZ, P1 ;  /* 0x000000ff0e027207 */ /* 0x000fe20000800000 */
[----:B------:R-:W-:Y:S01]  /*26cc0*/  IMAD.MOV.U32 R12, RZ, RZ, 0x2 ;  /* 0x00000002ff0c7424 */ /* 0x000fe200078e00ff */
[----:B------:R-:W-:Y:S01]  /*26cd0*/  MOV R15, 0xffffffff ;  /* 0xffffffff000f7802 */ /* 0x000fe20000000f00 */
[----:B------:R-:W-:Y:S02]  /*26ce0*/  IMAD.MOV.U32 R11, RZ, RZ, RZ ;  /* 0x000000ffff0b7224 */ /* 0x000fe400078e00ff */
[----:B------:R-:W-:-:S05]  /*26cf0*/  IMAD.IADD R2, R3, 0x1, R2 ;  /* 0x0000000103027824 */ /* 0x000fca00078e0202 */
[----:B------:R-:W-:-:S07]  /*26d00*/  MOV R13, R2 ;  /* 0x00000002000d7202 */ /* 0x000fce0000000f00 */
[----:B------:R-:W-:Y:S05]  /*26d10*/  WARPSYNC.COLLECTIVE R15, `(.L_x_732) ;  /* 0x000000000f087348 */ /* 0x000fea0003c00000 */
[----:B------:R0:W1:Y:S02]  /*26d20*/  SHFL.UP P6, R14, R13, R12, R11 ;  /* 0x0400000c0d0e7389 */ /* 0x00006400000c000b */
[----:B01----:R-:W-:Y:S01]  /*26d30*/  ENDCOLLECTIVE ;  /* 0x000000000000791b */ /* 0x003fe20003800000 */
.L_x_732:
[----:B------:R-:W-:Y:S02]  /*26d40*/  MOV R12, 0x4 ;  /* 0x00000004000c7802 */ /* 0x000fe40000000f00 */
[----:B------:R-:W-:-:S05]  /*26d50*/  SEL R5, R14, RZ, P2 ;  /* 0x000000ff0e057207 */ /* 0x000fca0001000000 */
[----:B------:R-:W-:-:S04]  /*26d60*/  IMAD.IADD R2, R2, 0x1, R5 ;  /* 0x0000000102027824 */ /* 0x000fc800078e0205 */
[----:B------:R-:W-:-:S07]  /*26d70*/  IMAD.MOV.U32 R13, RZ, RZ, R2 ;  /* 0x000000ffff0d7224 */ /* 0x000fce00078e0002 */
[----:B------:R-:W-:Y:S05]  /*26d80*/  WARPSYNC.COLLECTIVE R15, `(.L_x_733) ;  /* 0x000000000f087348 */ /* 0x000fea0003c00000 */
[----:B------:R0:W1:Y:S02]  /*26d90*/  SHFL.UP P6, R14, R13, R12, R11 ;  /* 0x0400000c0d0e7389 */ /* 0x00006400000c000b */
[----:B01----:R-:W-:Y:S01]  /*26da0*/  ENDCOLLECTIVE ;  /* 0x000000000000791b */ /* 0x003fe20003800000 */
.L_x_733:
[----:B------:R-:W-:Y:S02]  /*26db0*/  MOV R12, 0x8 ;  /* 0x00000008000c7802 */ /* 0x000fe40000000f00 */
[----:B------:R-:W-:-:S05]  /*26dc0*/  SEL R5, R14, RZ, P3 ;  /* 0x000000ff0e057207 */ /* 0x000fca0001800000 */
[----:B------:R-:W-:-:S04]  /*26dd0*/  IMAD.IADD R2, R2, 0x1, R5 ;  /* 0x0000000102027824 */ /* 0x000fc800078e0205 */
[----:B------:R-:W-:-:S07]  /*26de0*/  IMAD.MOV.U32 R13, RZ, RZ, R2 ;  /* 0x000000ffff0d7224 */ /* 0x000fce00078e0002 */
[----:B------:R-:W-:Y:S05]  /*26df0*/  WARPSYNC.COLLECTIVE R15, `(.L_x_734) ;  /* 0x000000000f087348 */ /* 0x000fea0003c00000 */
[----:B------:R0:W1:Y:S02]  /*26e00*/  SHFL.UP P6, R14, R13, R12, R11 ;  /* 0x0400000c0d0e7389 */ /* 0x00006400000c000b */
[----:B01----:R-:W-:Y:S01]  /*26e10*/  ENDCOLLECTIVE ;  /* 0x000000000000791b */ /* 0x003fe20003800000 */
.L_x_734:
[----:B------:R-:W-:Y:S02]  /*26e20*/  MOV R12, 0x10 ;  /* 0x00000010000c7802 */ /* 0x000fe40000000f00 */
[----:B------:R-:W-:-:S05]  /*26e30*/  SEL R5, R14, RZ, P4 ;  /* 0x000000ff0e057207 */ /* 0x000fca0002000000 */
[----:B------:R-:W-:-:S04]  /*26e40*/  IMAD.IADD R2, R2, 0x1, R5 ;  /* 0x0000000102027824 */ /* 0x000fc800078e0205 */
[----:B------:R-:W-:-:S07]  /*26e50*/  IMAD.MOV.U32 R13, RZ, RZ, R2 ;  /* 0x000000ffff0d7224 */ /* 0x000fce00078e0002 */
[----:B------:R-:W-:Y:S05]  /*26e60*/  WARPSYNC.COLLECTIVE R15, `(.L_x_735) ;  /* 0x000000000f087348 */ /* 0x000fea0003c00000 */
[----:B------:R0:W1:Y:S02]  /*26e70*/  SHFL.UP P6, R14, R13, R12, R11 ;  /* 0x0400000c0d0e7389 */ /* 0x00006400000c000b */
[----:B01----:R-:W-:Y:S01]  /*26e80*/  ENDCOLLECTIVE ;  /* 0x000000000000791b */ /* 0x003fe20003800000 */
.L_x_735:
[----:B------:R-:W-:Y:S01]  /*26e90*/  MOV R12, 0x1f ;  /* 0x0000001f000c7802 */ /* 0x000fe20000000f00 */
[----:B------:R-:W-:Y:S01]  /*26ea0*/  IMAD.MOV.U32 R11, RZ, RZ, 0x1f ;  /* 0x0000001fff0b7424 */ /* 0x000fe200078e00ff */
[----:B------:R-:W-:-:S05]  /*26eb0*/  SEL R5, R14, RZ, P5 ;  /* 0x000000ff0e057207 */ /* 0x000fca0002800000 */
[----:B------:R-:W-:-:S04]  /*26ec0*/  IMAD.IADD R2, R2, 0x1, R5 ;  /* 0x0000000102027824 */ /* 0x000fc800078e0205 */
[----:B------:R-:W-:-:S07]  /*26ed0*/  IMAD.MOV.U32 R13, RZ, RZ, R2 ;  /* 0x000000ffff0d7224 */ /* 0x000fce00078e0002 */
[----:B------:R-:W-:Y:S05]  /*26ee0*/  WARPSYNC.COLLECTIVE R15, `(.L_x_736) ;  /* 0x000000000f087348 */ /* 0x000fea0003c00000 */
[----:B------:R0:W1:Y:S02]  /*26ef0*/  SHFL.IDX P6, R14, R13, R12, R11 ;  /* 0x0000000c0d0e7389 */ /* 0x00006400000c000b */
[----:B01----:R-:W-:Y:S01]  /*26f00*/  ENDCOLLECTIVE ;  /* 0x000000000000791b */ /* 0x003fe20003800000 */
.L_x_736:
[----:B------:R-:W-:Y:S05]  /*26f10*/  BRA `(.L_x_737) ;  /* 0xffffffbc00a87947 */ /* 0x000fea000383ffff */
.L_x_578:
[----:B------:R-:W-:Y:S01]  /*26f20*/  BSSY B0, `(.L_x_738) ;  /* 0x0000006000007945 */ /* 0x000fe20003800000 */
[----:B------:R-:W-:Y:S01]  /*26f30*/  PLOP3.LUT P6, PT, P6, PT, PT, 0x8, 0x0 ;  /* 0x000000000000781c */ /* 0x000fe200037ce170 */
[----:B------:R-:W-:-:S12]  /*26f40*/  IMAD.MOV.U32 R15, RZ, RZ, -0x1 ;  /* 0xffffffffff0f7424 */ /* 0x000fd800078e00ff */
[----:B0-----:R-:W-:Y:S05]  /*26f50*/  WARPSYNC.COLLECTIVE R15, `(.L_x_739) ;  /* 0x000000000f087348 */ /* 0x001fea0003c00000 */
[----:B------:R-:W-:Y:S01]  /*26f60*/  VOTE.ANY R14, PT, P6 ;  /* 0x00000000000e7806 */ /* 0x000fe200030e0100 */
[----:B0-----:R-:W-:Y:S06]  /*26f70*/  ENDCOLLECTIVE ;  /* 0x000000000000791b */ /* 0x001fec0003800000 */
.L_x_739:
[----:B------:R-:W-:Y:S05]  /*26f80*/  BSYNC B0 ;  /* 0x0000000000007941 */ /* 0x000fea0003800000 */
.L_x_738:
[----:B------:R-:W-:Y:S01]  /*26f90*/  MOV R6, R14 ;  /* 0x0000000e00067202 */ /* 0x000fe20000000f00 */
[----:B------:R-:W-:Y:S01]  /*26fa0*/  IMAD.MOV.U32 R13, RZ, RZ, R3 ;  /* 0x000000ffff0d7224 */ /* 0x000fe200078e0003 */
[----:B------:R-:W-:Y:S01]  /*26fb0*/  MOV R11, 0x1f ;  /* 0x0000001f000b7802 */ /* 0x000fe20000000f00 */
[----:B------:R-:W-:Y:S01]  /*26fc0*/  IMAD.MOV.U32 R15, RZ, RZ, -0x1 ;  /* 0xffffffffff0f7424 */ /* 0x000fe200078e00ff */
[----:B------:R-:W0:Y:S02]  /*26fd0*/  POPC R4, R6 ;  /* 0x0000000600047309 */ /* 0x000e240000000000 */
[----:B0-----:R-:W-:-:S07]  /*26fe0*/  IMAD.MOV.U32 R12, RZ, RZ, R4 ;  /* 0x000000ffff0c7224 */ /* 0x001fce00078e0004 */
[----:B------:R-:W-:Y:S05]  /*26ff0*/  WARPSYNC.COLLECTIVE R15, `(.L_x_740) ;  /* 0x000000000f087348 */ /* 0x000fea0003c00000 */
[----:B------:R0:W1:Y:S02]  /*27000*/  SHFL.IDX P6, R14, R13, R12, R11 ;  /* 0x0000000c0d0e7389 */ /* 0x00006400000c000b */
[----:B01----:R-:W-:Y:S01]  /*27010*/  ENDCOLLECTIVE ;  /* 0x000000000000791b */ /* 0x003fe20003800000 */
.L_x_740:
[----:B------:R-:W-:Y:S01]  /*27020*/  IMAD.MOV.U32 R5, RZ, RZ, R14 ;  /* 0x000000ffff057224 */ /* 0x000fe200078e000e */
[----:B------:R-:W-:Y:S06]  /*27030*/  BRA `(.L_x_741) ;  /* 0xffffffbc00987947 */ /* 0x000fec000383ffff */
.L_x_580:
[----:B------:R-:W-:Y:S01]  /*27040*/  BSSY B0, `(.L_x_742) ;  /* 0x0000007000007945 */ /* 0x000fe20003800000 */
[----:B------:R-:W-:Y:S01]  /*27050*/  MOV R13, R2 ;  /* 0x00000002000d7202 */ /* 0x000fe20000000f00 */
[----:B------:R-:W-:Y:S02]  /*27060*/  IMAD.MOV.U32 R11, RZ, RZ, 0x1f ;  /* 0x0000001fff0b7424 */ /* 0x000fe400078e00ff */
[----:B------:R-:W-:-:S07]  /*27070*/  IMAD.MOV.U32 R15, RZ, RZ, -0x1 ;  /* 0xffffffffff0f7424 */ /* 0x000fce00078e00ff */
[----:B012---:R-:W-:Y:S05]  /*27080*/  WARPSYNC.COLLECTIVE R15, `(.L_x_743) ;  /* 0x000000000f087348 */ /* 0x007fea0003c00000 */
[----:B------:R3:W4:Y:S02]  /*27090*/  SHFL.IDX P6, R14, R13, R12, R11 ;  /* 0x0000000c0d0e7389 */ /* 0x00072400000c000b */
[----:B01234-:R-:W-:Y:S01]  /*270a0*/  ENDCOLLECTIVE ;  /* 0x000000000000791b */ /* 0x01ffe20003800000 */
.L_x_743:
[----:B------:R-:W-:Y:S05]  /*270b0*/  BSYNC B0 ;  /* 0x0000000000007941 */ /* 0x000fea0003800000 */
.L_x_742:
[----:B------:R-:W-:Y:S05]  /*270c0*/  BRA `(.L_x_579) ;  /* 0xffffffbc00907947 */ /* 0x000fea000383ffff */
.L_x_584:
[----:B0-----:R0:W1:Y:S02]  /*270d0*/  SYNCS.PHASECHK.TRANS64.TRYWAIT P0, [R0+URZ+0x38820], R3 ;  /* 0x03882003000075a7 */ /* 0x001064000800017f */
[----:B-1----:R-:W-:Y:S05]  /*270e0*/  @!P0 NANOSLEEP.SYNCS 0x989680 ;  /* 0x009896800000895d */ /* 0x002fea0003900000 */
[----:B------:R-:W1:Y:S02]  /*270f0*/  @!P0 SYNCS.PHASECHK.TRANS64 P0, [R0+URZ+0x38820], R3 ;  /* 0x03882003000085a7 */ /* 0x000e64000800007f */
[----:B-1----:R-:W-:Y:S05]  /*27100*/  @!P0 BRA `(.L_x_584) ;  /* 0xfffffffc00f08947 */ /* 0x002fea000383ffff */
[----:B------:R-:W-:Y:S05]  /*27110*/  BRA `(.L_x_744) ;  /* 0xffffffc000b47947 */ /* 0x000fea000383ffff */
.L_x_585:
[----:B------:R-:W1:Y:S01]  /*27120*/  S2R R2, SR_TID.X ;  /* 0x0000000000027919 */ /* 0x000e620000002100 */
[----:B------:R-:W-:Y:S01]  /*27130*/  BSSY B0, `(.L_x_745) ;  /* 0x000000a000007945 */ /* 0x000fe20003800000 */
[----:B------:R-:W-:Y:S01]  /*27140*/  IMAD.MOV.U32 R12, RZ, RZ, RZ ;  /* 0x000000ffff0c7224 */ /* 0x000fe200078e00ff */
[----:B------:R-:W-:Y:S01]  /*27150*/  MOV R15, 0xffffffff ;  /* 0xffffffff000f7802 */ /* 0x000fe20000000f00 */
[----:B------:R-:W-:Y:S01]  /*27160*/  IMAD.MOV.U32 R11, RZ, RZ, 0x1f ;  /* 0x0000001fff0b7424 */ /* 0x000fe200078e00ff */
[----:B-1----:R-:W-:-:S04]  /*27170*/  SHF.R.U32.HI R2, RZ, 0x5, R2 ;  /* 0x00000005ff027819 */ /* 0x002fc80000011602 */
[----:B------:R-:W-:-:S04]  /*27180*/  LOP3.LUT R2, R2, 0x3, RZ, 0xc0, !PT ;  /* 0x0000000302027812 */ /* 0x000fc800078ec0ff */
[----:B------:R-:W-:-:S07]  /*27190*/  MOV R13, R2 ;  /* 0x00000002000d7202 */ /* 0x000fce0000000f00 */
[----:B0-----:R-:W-:Y:S05]  /*271a0*/  WARPSYNC.COLLECTIVE R15, `(.L_x_746) ;  /* 0x000000000f087348 */ /* 0x001fea0003c00000 */
[----:B------:R1:W2:Y:S02]  /*271b0*/  SHFL.IDX P6, R14, R13, R12, R11 ;  /* 0x0000000c0d0e7389 */ /* 0x0002a400000c000b */
[----:B012---:R-:W-:Y:S01]  /*271c0*/  ENDCOLLECTIVE ;  /* 0x000000000000791b */ /* 0x007fe20003800000 */
.L_x_746:
[----:B------:R-:W-:Y:S05]  /*271d0*/  BSYNC B0 ;  /* 0x0000000000007941 */ /* 0x000fea0003800000 */
.L_x_745:
[----:B------:R-:W-:Y:S05]  /*271e0*/  BRA `(.L_x_747) ;  /* 0xffffffc0009c7947 */ /* 0x000fea000383ffff */
.L_x_586:
[----:B------:R-:W-:Y:S01]  /*271f0*/  BSSY B0, `(.L_x_748) ;  /* 0x0000006000007945 */ /* 0x000fe20003800000 */
[----:B------:R-:W-:-:S07]  /*27200*/  IMAD.MOV.U32 R15, RZ, RZ, -0x1 ;  /* 0xffffffffff0f7424 */ /* 0x000fce00078e00ff */
[----:B01----:R-:W-:Y:S05]  /*27210*/  WARPSYNC.COLLECTIVE R15, `(.L_x_749) ;  /* 0x000000000f0c7348 */ /* 0x003fea0003c00000 */
[----:B------:R-:W-:Y:S02]  /*27220*/  ELECT P6, UR62, PT ;  /* 0x00000000003e782f */ /* 0x000fe400038c0000 */
[----:B------:R-:W-:Y:S01]  /*27230*/  MOV R14, UR62 ;  /* 0x0000003e000e7c02 */ /* 0x000fe20008000f00 */
[----:B01----:R-:W-:Y:S10]  /*27240*/  ENDCOLLECTIVE ;  /* 0x000000000000791b */ /* 0x003ff40003800000 */
.L_x_749:
[----:B------:R-:W-:Y:S05]  /*27250*/  BSYNC B0 ;  /* 0x0000000000007941 */ /* 0x000fea0003800000 */
.L_x_748:
[----:B------:R-:W-:Y:S05]  /*27260*/  BRA `(.L_x_750) ;  /* 0xffffffc000907947 */ /* 0x000fea000383ffff */
.L_x_588:
[----:B0-----:R0:W1:Y:S02]  /*27270*/  SYNCS.PHASECHK.TRANS64.TRYWAIT P1, [R6+URZ], R5 ;  /* 0x00000005060075a7 */ /* 0x001064000802017f */
[----:B-1----:R-:W-:Y:S05]  /*27280*/  @!P1 NANOSLEEP.SYNCS 0x989680 ;  /* 0x009896800000995d */ /* 0x002fea0003900000 */
[----:B------:R-:W1:Y:S02]  /*27290*/  @!P1 SYNCS.PHASECHK.TRANS64 P1, [R6+URZ], R5 ;  /* 0x00000005060095a7 */ /* 0x000e64000802007f */
[----:B-1----:R-:W-:Y:S05]  /*272a0*/  @!P1 BRA `(.L_x_588) ;  /* 0xfffffffc00f09947 */ /* 0x002fea000383ffff */
[----:B------:R-:W-:Y:S05]  /*272b0*/  BRA `(.L_x_751) ;  /* 0xffffffc000cc7947 */ /* 0x000fea000383ffff */
.L_x_589:
[----:B-1----:R1:W2:Y:S02]  /*272c0*/  SYNCS.PHASECHK.TRANS64.TRYWAIT P1, [R7+URZ], R2 ;  /* 0x00000002070075a7 */ /* 0x0022a4000802017f */
[----:B--2---:R-:W-:Y:S05]  /*272d0*/  @!P1 NANOSLEEP.SYNCS 0x989680 ;  /* 0x009896800000995d */ /* 0x004fea0003900000 */
[----:B------:R-:W2:Y:S02]  /*272e0*/  @!P1 SYNCS.PHASECHK.TRANS64 P1, [R7+URZ], R2 ;  /* 0x00000002070095a7 */ /* 0x000ea4000802007f */
[----:B--2---:R-:W-:Y:S05]  /*272f0*/  @!P1 BRA `(.L_x_589) ;  /* 0xfffffffc00f09947 */ /* 0x004fea000383ffff */
[----:B------:R-:W-:Y:S05]  /*27300*/  BRA `(.L_x_752) ;  /* 0xffffffc000c07947 */ /* 0x000fea000383ffff */
.L_x_591:
[----:B--2---:R2:W3:Y:S02]  /*27310*/  SYNCS.PHASECHK.TRANS64.TRYWAIT P1, [R4+URZ+0x38860], R5 ;  /* 0x03886005040075a7 */ /* 0x0044e4000802017f */
[----:B---3--:R-:W-:Y:S05]  /*27320*/  @!P1 NANOSLEEP.SYNCS 0x989680 ;  /* 0x009896800000995d */ /* 0x008fea0003900000 */
[----:B------:R-:W3:Y:S02]  /*27330*/  @!P1 SYNCS.PHASECHK.TRANS64 P1, [R4+URZ+0x38860], R5 ;  /* 0x03886005040095a7 */ /* 0x000ee4000802007f */
[----:B---3--:R-:W-:Y:S05]  /*27340*/  @!P1 BRA `(.L_x_591) ;  /* 0xfffffffc00f09947 */ /* 0x008fea000383ffff */
[----:B------:R-:W-:Y:S05]  /*27350*/  BRA `(.L_x_753) ;  /* 0xffffffc000c47947 */ /* 0x000fea000383ffff */
.L_x_593:
[----:B---3--:R3:W4:Y:S02]  /*27360*/  SYNCS.PHASECHK.TRANS64.TRYWAIT P1, [R3+URZ+0x38860], R2 ;  /* 0x03886002030075a7 */ /* 0x008724000802017f */
[----:B----4-:R-:W-:Y:S05]  /*27370*/  @!P1 NANOSLEEP.SYNCS 0x989680 ;  /* 0x009896800000995d */ /* 0x010fea0003900000 */
[----:B------:R-:W4:Y:S02]  /*27380*/  @!P1 SYNCS.PHASECHK.TRANS64 P1, [R3+URZ+0x38860], R2 ;  /* 0x03886002030095a7 */ /* 0x000f24000802007f */
[----:B----4-:R-:W-:Y:S05]  /*27390*/  @!P1 BRA `(.L_x_593) ;  /* 0xfffffffc00f09947 */ /* 0x010fea000383ffff */
[----:B------:R-:W-:Y:S05]  /*273a0*/  BRA `(.L_x_754) ;  /* 0xffffffc000c47947 */ /* 0x000fea000383ffff */
.L_x_595:
[----:B----4-:R4:W0:Y:S02]  /*273b0*/  SYNCS.PHASECHK.TRANS64.TRYWAIT P0, [R4+URZ+0x38880], R5 ;  /* 0x03888005040075a7 */ /* 0x010824000800017f */
[----:B0-----:R-:W-:Y:S05]  /*273c0*/  @!P0 NANOSLEEP.SYNCS 0x989680 ;  /* 0x009896800000895d */ /* 0x001fea0003900000 */
[----:B------:R-:W0:Y:S02]  /*273d0*/  @!P0 SYNCS.PHASECHK.TRANS64 P0, [R4+URZ+0x38880], R5 ;  /* 0x03888005040085a7 */ /* 0x000e24000800007f */
[----:B0-----:R-:W-:Y:S05]  /*273e0*/  @!P0 BRA `(.L_x_595) ;  /* 0xfffffffc00f08947 */ /* 0x001fea000383ffff */
[----:B------:R-:W-:Y:S05]  /*273f0*/  BRA `(.L_x_596) ;  /* 0xffffffc000c07947 */ /* 0x000fea000383ffff */
.L_x_755:
        /* <DEDUP_REMOVED lines=16> */
.L_x_2766:


//--------------------- .text._ZN7cutlass13device_kernelIN5flash11enable_sm90INS1_16FlashAttnFwdSm90INS1_25CollectiveMainloopFwdSm90ILi2EN4cute5tupleIJNS5_1CILi1EEES8_S8_EEENS6_IJNS7_ILi128EEENS7_ILi64EEENS7_ILi256EEEEEELi256ENS_12float_e4m3_tEfNS_4arch4Sm90ELb0ELb1ELb0ELb0ELb0ELb0ELb0ELb1ELb1ELb0ELb0ELb0EEENS1_21CollectiveEpilogueFwdINS6_IJSA_SC_SB_EEES9_NS_10bfloat16_tESG_Li256ELb0ELb0ELb0ELb1EEENS1_30DynamicPersistentTileSchedulerILi256ELi128ELb0ELb0ELb1EEEEEEEEEvNT_6ParamsE --------------------------
	.section	.text._ZN7cutlass13device_kernelIN5flash11enable_sm90INS1_16FlashAttnFwdSm90INS1_25CollectiveMainloopFwdSm90ILi2EN4cute5tupleIJNS5_1CILi1EEES8_S8_EEENS6_IJNS7_ILi128EEENS7_ILi64EEENS7_ILi256EEEEEELi256ENS_12float_e4m3_tEfNS_4arch4Sm90ELb0ELb1ELb0ELb0ELb0ELb0ELb0ELb1ELb1ELb0ELb0ELb0EEENS1_21CollectiveEpilogueFwdINS6_IJSA_SC_SB_EEES9_NS_10bfloat16_tESG_Li256ELb0ELb0ELb0ELb1EEENS1_30DynamicPersistentTileSchedulerILi256ELi128ELb0ELb0ELb1EEEEEEEEEvNT_6ParamsE,"ax",@progbits
	.align	128
.text._ZN7cutlass13device_kernelIN5flash11enable_sm90INS1_16FlashAttnFwdSm90INS1_25CollectiveMainloopFwdSm90ILi2EN4cute5tupleIJNS5_1CILi1EEES8_S8_EEENS6_IJNS7_ILi128EEENS7_ILi64EEENS7_ILi256EEEEEELi256ENS_12float_e4m3_tEfNS_4arch4Sm90ELb0ELb1ELb0ELb0ELb0ELb0ELb0ELb1ELb1ELb0ELb0ELb0EEENS1_21CollectiveEpilogueFwdINS6_IJSA_SC_SB_EEES9_NS_10bfloat16_tESG_Li256ELb0ELb0ELb0ELb1EEENS1_30DynamicPersistentTileSchedulerILi256ELi128ELb0ELb0ELb1EEEEEEEEEvNT_6ParamsE:
        .type           _ZN7cutlass13device_kernelIN5flash11enable_sm90INS1_16FlashAttnFwdSm90INS1_25CollectiveMainloopFwdSm90ILi2EN4cute5tupleIJNS5_1CILi1EEES8_S8_EEENS6_IJNS7_ILi128EEENS7_ILi64EEENS7_ILi256EEEEEELi256ENS_12float_e4m3_tEfNS_4arch4Sm90ELb0ELb1ELb0ELb0ELb0ELb0ELb0ELb1ELb1ELb0ELb0ELb0EEENS1_21CollectiveEpilogueFwdINS6_IJSA_SC_SB_EEES9_NS_10bfloat16_tESG_Li256ELb0ELb0ELb0ELb1EEENS1_30DynamicPersistentTileSchedulerILi256ELi128ELb0ELb0ELb1EEEEEEEEEvNT_6ParamsE,@function
        .size           _ZN7cutlass13device_kernelIN5flash11enable_sm90INS1_16FlashAttnFwdSm90INS1_25CollectiveMainloopFwdSm90ILi2EN4cute5tupleIJNS5_1CILi1EEES8_S8_EEENS6_IJNS7_ILi128EEENS7_ILi64EEENS7_ILi256EEEEEELi256ENS_12float_e4m3_tEfNS_4arch4Sm90ELb0ELb1ELb0ELb0ELb0ELb0ELb0ELb1ELb1ELb0ELb0ELb0EEENS1_21CollectiveEpilogueFwdINS6_IJSA_SC_SB_EEES9_NS_10bfloat16_tESG_Li256ELb0ELb0ELb0ELb1EEENS1_30DynamicPersistentTileSchedulerILi256ELi128ELb0ELb0ELb1EEEEEEEEEvNT_6ParamsE,(.L_x_2767 - _ZN7cutlass13device_kernelIN5flash11enable_sm90INS1_16FlashAttnFwdSm90INS1_25CollectiveMainloopFwdSm90ILi2EN4cute5tupleIJNS5_1CILi1EEES8_S8_EEENS6_IJNS7_ILi128EEENS7_ILi64EEENS7_ILi256EEEEEELi256ENS_12float_e4m3_tEfNS_4arch4Sm90ELb0ELb1ELb0ELb0ELb0ELb0ELb0ELb1ELb1ELb0ELb0ELb0EEENS1_21CollectiveEpilogueFwdINS6_IJSA_SC_SB_EEES9_NS_10bfloat16_tESG_Li256ELb0ELb0ELb0ELb1EEENS1_30DynamicPersistentTileSchedulerILi256ELi128ELb0ELb0ELb1EEEEEEEEEvNT_6ParamsE)
        .other          _ZN7cutlass13device_kernelIN5flash11enable_sm90INS1_16FlashAttnFwdSm90INS1_25CollectiveMainloopFwdSm90ILi2EN4cute5tupleIJNS5_1CILi1EEES8_S8_EEENS6_IJNS7_ILi128EEENS7_ILi64EEENS7_ILi256EEEEEELi256ENS_12float_e4m3_tEfNS_4arch4Sm90ELb0ELb1ELb0ELb0ELb0ELb0ELb0ELb1ELb1ELb0ELb0ELb0EEENS1_21CollectiveEpilogueFwdINS6_IJSA_SC_SB_EEES9_NS_10bfloat16_tESG_Li256ELb0ELb0ELb0ELb1EEENS1_30DynamicPersistentTileSchedulerILi256ELi128ELb0ELb0ELb1EEEEEEEEEvNT_6ParamsE,@"STO_CUDA_ENTRY STV_DEFAULT"
_ZN7cutlass13device_kernelIN5flash11enable_sm90INS1_16FlashAttnFwdSm90INS1_25CollectiveMainloopFwdSm90ILi2EN4cute5tupleIJNS5_1CILi1EEES8_S8_EEENS6_IJNS7_ILi128EEENS7_ILi64EEENS7_ILi256EEEEEELi256ENS_12float_e4m3_tEfNS_4arch4Sm90ELb0ELb1ELb0ELb0ELb0ELb0ELb0ELb1ELb1ELb0ELb0ELb0EEENS1_21CollectiveEpilogueFwdINS6_IJSA_SC_SB_EEES9_NS_10bfloat16_tESG_Li256ELb0ELb0ELb0ELb1EEENS1_30DynamicPersistentTileSchedulerILi256ELi128ELb0ELb0ELb1EEEEEEEEEvNT_6ParamsE:
        /* <DEDUP_REMOVED lines=24> */
.L_x_757:
[----:B------:R-:W-:Y:S05]  /*0180*/  BSYNC B0 ;  /* 0x0000000000007941 */ /* 0x000fea0003800000 */
.L_x_756:
        /* <DEDUP_REMOVED lines=37> */
.L_x_758:
        /* <DEDUP_REMOVED lines=22> */
.L_x_759:
        /* <DEDUP_REMOVED lines=18> */
.L_x_760:
        /* <DEDUP_REMOVED lines=22> */
.L_x_761:
        /* <DEDUP_REMOVED lines=22> */
.L_x_762:
[----:B------:R-:W-:Y:S01]  /*0920*/  PLOP3.LUT P0, PT, PT, PT, UP0, 0x80, 0x0 ;  /* 0x000000000000781c */ /* 0x000fe20003f0f008 */
[----:B------:R-:W-:Y:S01]  /*0930*/  UMOV UR61, 0x1 ;  /* 0x00000001003d7882 */ /* 0x000fe20000000000 */
[----:B------:R-:W-:Y:S01]  /*0940*/  NOP ;  /* 0x0000000000007918 */ /* 0x000fe20000000000 */
[----:B------:R-:W-:Y:S01]  /*0950*/  USEL UR61, UR61, 0x2, !UP0 ;  /* 0x000000023d3d7887 */ /* 0x000fe2000c000000 */
[----:B------:R-:W-:Y:S01]  /*0960*/  ULDC.64 UR52, c[0x0][0x208] ;  /* 0x0000820000347ab9 */ /* 0x000fe20000000a00 */
[----:B-123--:R-:W-:Y:S08]  /*0970*/  BAR.SYNC.DEFER_BLOCKING 0x0 ;  /* 0x0000000000007b1d */ /* 0x00eff00000010000 */
[----:B------:R-:W-:Y:S05]  /*0980*/  @!P0 BRA `(.L_x_763) ;  /* 0x000000cc00c08947 */ /* 0x000fea0003800000 */
.L_x_764:
[----:B------:R-:W-:-:S08]  /*0990*/  NOP ;  /* 0x0000000000007918 */ /* 0x000fd00000000000 */
[----:B------:R-:W1:Y:S02]  /*09a0*/  USETMAXREG.TRY_ALLOC.CTAPOOL UP0, 0xf0 ;  /* 0x000000f0000079c8 */ /* 0x000e640008000600 */
[----:B-1----:R-:W-:-:S13]  /*09b0*/  PLOP3.LUT P0, PT, PT, PT, UP0, 0x80, 0x0 ;  /* 0x000000000000781c */ /* 0x002fda0003f0f008 */
[----:B------:R-:W-:Y:S05]  /*09c0*/  @!P0 BRA `(.L_x_764) ;  /* 0xfffffffc00f08947 */ /* 0x000fea000383ffff */
[----:B------:R-:W1:Y:S01]  /*09d0*/  S2R R2, SR_TID.X ;  /* 0x0000000000027919 */ /* 0x000e620000002100 */
[----:B------:R-:W2:Y:S08]  /*09e0*/  S2UR UR7, SR_CTAID.X ;  /* 0x00000000000779c3 */ /* 0x000eb00000002500 */
[----:B------:R-:W-:Y:S08]  /*09f0*/  BAR.ARV 0x4, 0x180 ;  /* 0x0106000000007b1d */ /* 0x000ff00000002000 */
        /* <DEDUP_REMOVED lines=10> */
[----:B------:R-:W-:Y:S02]  /*0aa0*/  ULOP3.LUT UR60, UR61, 0x1, URZ, 0xfc, !UPT ;  /* 0x000000013d3c7892 */ /* 0x000fe4000f8efc3f */
[----:B------:R-:W-:Y:S01]  /*0ab0*/  SHF.R.S32.HI R3, RZ, 0x1f, R200 ;  /* 0x0000001fff037819 */ /* 0x000fe200000114c8 */
[----:B------:R-:W-:Y:S01]  /*0ac0*/  UMOV UR59, URZ ;  /* 0x0000003f003b7c82 */ /* 0x000fe20008000000 */
[----:B------:R-:W-:Y:S01]  /*0ad0*/  UMOV UR36, URZ ;  /* 0x0000003f00247c82 */ /* 0x000fe20008000000 */
[----:B------:R-:W-:Y:S01]  /*0ae0*/  UMOV UR39, URZ ;  /* 0x0000003f00277c82 */ /* 0x000fe20008000000 */
[CC--:B------:R-:W-:Y:S01]  /*0af0*/  LEA.HI R2, R3.reuse, R200.reuse, RZ, 0x4 ;  /* 0x000000c803027211 */ /* 0x0c0fe200078f20ff */
[----:B------:R-:W2:Y:S01]  /*0b00*/  S2UR UR6, SR_SWINHI ;  /* 0x00000000000679c3 */ /* 0x000ea20000002f00 */
[----:B------:R-:W-:-:S02]  /*0b10*/  LEA.HI R0, R3, R200, RZ, 0x7 ;  /* 0x000000c803007211 */ /* 0x000fc400078f38ff */
[----:B------:R-:W-:Y:S02]  /*0b20*/  SHF.R.S32.HI R5, RZ, 0x4, R2 ;  /* 0x00000004ff057819 */ /* 0x000fe40000011402 */
[----:B------:R-:W-:Y:S02]  /*0b30*/  LOP3.LUT R195, R0, 0xffffff80, RZ, 0xc0, !PT ;  /* 0xffffff8000c37812 */ /* 0x000fe400078ec0ff */
[----:B------:R-:W-:Y:S02]  /*0b40*/  LEA.HI R4, R2, R5, RZ, 0x1 ;  /* 0x0000000502047211 */ /* 0x000fe400078f08ff */
[----:B------:R-:W-:Y:S01]  /*0b50*/  LEA.HI R199, R3, R200, RZ, 0x5 ;  /* 0x000000c803c77211 */ /* 0x000fe200078f28ff */
[----:B------:R-:W-:Y:S01]  /*0b60*/  IMAD.IADD R195, R200, 0x1, -R195 ;  /* 0x00000001c8c37824 */ /* 0x000fe200078e0ac3 */
[----:B------:R-:W-:Y:S02]  /*0b70*/  LOP3.LUT R4, R4, 0x1ffffffe, RZ, 0xc0, !PT ;  /* 0x1ffffffe04047812 */ /* 0x000fe400078ec0ff */
[----:B------:R-:W-:-:S02]  /*0b80*/  SHF.R.S32.HI R199, RZ, 0x5, R199 ;  /* 0x00000005ffc77819 */ /* 0x000fc400000114c7 */
[----:B------:R-:W-:Y:S01]  /*0b90*/  SHF.R.S32.HI R6, RZ, 0x1f, R195 ;  /* 0x0000001fff067819 */ /* 0x000fe200000114c3 */
[----:B------:R-:W-:Y:S01]  /*0ba0*/  IMAD.IADD R4, R5, 0x1, -R4 ;  /* 0x0000000105047824 */ /* 0x000fe200078e0a04 */
[----:B------:R-:W-:Y:S01]  /*0bb0*/  LOP3.LUT R5, R2, 0x3fffff0, RZ, 0xc0, !PT ;  /* 0x03fffff002057812 */ /* 0x000fe200078ec0ff */
[----:B-1----:R-:W-:Y:S01]  /*0bc0*/  ULEA UR37, UR46, UR37, 0x18 ;  /* 0x000000252e257291 */ /* 0x002fe2000f8ec03f */
[-C--:B------:R-:W-:Y:S02]  /*0bd0*/  LEA.HI R7, R6, R195.reuse, RZ, 0x2 ;  /* 0x000000c306077211 */ /* 0x080fe400078f10ff */
[----:B------:R-:W-:Y:S01]  /*0be0*/  SHF.R.S32.HI R197, RZ, 0x7, R0 ;  /* 0x00000007ffc57819 */ /* 0x000fe20000011400 */
[----:B------:R-:W-:Y:S01]  /*0bf0*/  IMAD.IADD R2, R200, 0x1, -R5 ;  /* 0x00000001c8027824 */ /* 0x000fe200078e0a05 */
[--C-:B------:R-:W-:Y:S02]  /*0c00*/  SHF.R.S32.HI R5, RZ, 0x2, R7.reuse ;  /* 0x00000002ff057819 */ /* 0x100fe40000011407 */
[----:B------:R-:W-:Y:S01]  /*0c10*/  SHF.R.S32.HI R8, RZ, 0x1f, R7 ;  /* 0x0000001fff087819 */ /* 0x000fe20000011407 */
[----:B------:R-:W-:Y:S01]  /*0c20*/  IMAD R9, R199, 0x10, R2 ;  /* 0x00000010c7097824 */ /* 0x000fe200078e0202 */
[----:B------:R-:W-:Y:S01]  /*0c30*/  UMOV UR4, UR37 ;  /* 0x0000002500047c82 */ /* 0x000fe20008000000 */
[----:B--2---:R-:W-:Y:S01]  /*0c40*/  UMOV UR5, UR6 ;  /* 0x0000000600057c82 */ /* 0x004fe20008000000 */
[----:B------:R-:W-:Y:S01]  /*0c50*/  LEA.HI R6, R6, R195, RZ, 0x5 ;  /* 0x000000c306067211 */ /* 0x000fe200078f28ff */
[----:B------:R-:W-:Y:S01]  /*0c60*/  IMAD.U32 R18, RZ, RZ, UR4 ;  /* 0x00000004ff127e24 */ /* 0x000fe2000f8e00ff */
[----:B------:R-:W-:Y:S01]  /*0c70*/  LEA.HI R8, R8, R5, RZ, 0x3 ;  /* 0x0000000508087211 */ /* 0x000fe200078f18ff */
[----:B------:R-:W-:Y:S01]  /*0c80*/  IMAD R4, R9, 0x8, R4 ;  /* 0x0000000809047824 */ /* 0x000fe200078e0204 */
[----:B------:R-:W-:Y:S01]  /*0c90*/  LEA.HI R0, R0, R197, RZ, 0x1 ;  /* 0x000000c500007211 */ /* 0x000fe200078f08ff */
[----:B------:R-:W-:Y:S01]  /*0ca0*/  IMAD.U32 R19, RZ, RZ, UR5 ;  /* 0x00000005ff137e24 */ /* 0x000fe2000f8e00ff */
[----:B------:R-:W-:Y:S01]  /*0cb0*/  LOP3.LUT R8, R8, 0xfffffff8, RZ, 0xc0, !PT ;  /* 0xfffffff808087812 */ /* 0x000fe200078ec0ff */
[----:B------:R-:W-:Y:S01]  /*0cc0*/  UMOV UR4, UR7 ;  /* 0x0000000700047c82 */ /* 0x000fe20008000000 */
[----:B------:R-:W-:-:S02]  /*0cd0*/  LEA.HI R3, R3, R200, RZ, 0x3 ;  /* 0x000000c803037211 */ /* 0x000fc400078f18ff */
[----:B------:R-:W-:Y:S01]  /*0ce0*/  SHF.R.S32.HI R6, RZ, 0x5, R6 ;  /* 0x00000005ff067819 */ /* 0x000fe20000011406 */
[----:B------:R-:W-:Y:S01]  /*0cf0*/  IMAD.IADD R9, R5, 0x1, -R8 ;  /* 0x0000000105097824 */ /* 0x000fe200078e0a08 */
[----:B------:R-:W-:Y:S01]  /*0d00*/  LOP3.LUT R0, R0, 0x3fffffe, RZ, 0xc0, !PT ;  /* 0x03fffffe00007812 */ /* 0x000fe200078ec0ff */
[----:B------:R-:W-:Y:S01]  /*0d10*/  IMAD.SHL.U32 R5, R4, 0x8, RZ ;  /* 0x0000000804057824 */ /* 0x000fe200078e00ff */
[----:B------:R-:W-:Y:S01]  /*0d20*/  LOP3.LUT R16, R7, 0x7ffffffc, RZ, 0xc0, !PT ;  /* 0x7ffffffc07107812 */ /* 0x000fe200078ec0ff */
[----:B------:R-:W-:Y:S01]  /*0d30*/  IMAD R9, R6, 0x10, R9 ;  /* 0x0000001006097824 */ /* 0x000fe200078e0209 */
[----:B------:R-:W-:Y:S01]  /*0d40*/  SHF.R.S32.HI R192, RZ, 0x3, R3 ;  /* 0x00000003ffc07819 */ /* 0x000fe20000011403 */
[----:B------:R-:W-:Y:S01]  /*0d50*/  IMAD.WIDE R18, R5, 0x2, R18 ;  /* 0x0000000205127825 */ /* 0x000fe200078e0212 */
[----:B------:R-:W-:-:S03]  /*0d60*/  LOP3.LUT R5, R3, 0x1ffffff8, RZ, 0xc0, !PT ;  /* 0x1ffffff803057812 */ /* 0x000fc600078ec0ff */
[----:B------:R-:W-:Y:S02]  /*0d70*/  IMAD.IADD R0, R197, 0x1, -R0 ;  /* 0x00000001c5007824 */ /* 0x000fe400078e0a00 */
[----:B------:R-:W-:Y:S02]  /*0d80*/  IMAD.IADD R5, R200, 0x1, -R5 ;  /* 0x00000001c8057824 */ /* 0x000fe400078e0a05 */
[----:B------:R-:W-:Y:S02]  /*0d90*/  IMAD R196, R0, 0x40, R9 ;  /* 0x0000004000c47824 */ /* 0x000fe400078e0209 */
[----:B------:R-:W-:Y:S02]  /*0da0*/  IMAD.SHL.U32 R22, R5, 0x8, RZ ;  /* 0x0000000805167824 */ /* 0x000fe400078e00ff */
[----:B------:R-:W-:-:S07]  /*0db0*/  IMAD.IADD R16, R195, 0x1, -R16 ;  /* 0x00000001c3107824 */ /* 0x000fce00078e0a10 */
.L_x_861:
[----:B------:R-:W-:Y:S01]  /*0dc0*/  ULDC UR5, c[0x0][0xdd0] ;  /* 0x0003740000057ab9 */ /* 0x000fe20000000800 */
[----:B-1----:R-:W1:Y:S01]  /*0dd0*/  LDC R0, c[0x0][0xde8] ;  /* 0x00037a00ff007b82 */ /* 0x002e620000000800 */
[----:B------:R-:W-:Y:S01]  /*0de0*/  UISETP.NE.AND UP0, UPT, UR5, 0x1, UPT ;  /* 0x000000010500788c */ /* 0x000fe2000bf05270 */
[----:B------:R-:W-:-:S10]  /*0df0*/  UMOV UR8, UR4 ;  /* 0x0000000400087c82 */ /* 0x000fd40008000000 */
[----:B------:R-:W-:Y:S01]  /*0e00*/  @UP0 ULDC UR6, c[0x0][0xdd4] ;  /* 0x0003750000060ab9 */ /* 0x000fe20000000800 */
[----:B------:R-:W-:Y:S01]  /*0e10*/  @UP0 ULDC UR9, c[0x0][0xdd8] ;  /* 0x0003760000090ab9 */ /* 0x000fe20000000800 */
[----:B------:R-:W-:-:S04]  /*0e20*/  UIMAD.WIDE.U32 UR6, UR4, UR6, URZ ;  /* 0x00000006040672a5 */ /* 0x000fc8000f8e003f */
[----:B------:R-:W-:-:S04]  /*0e30*/  @UP0 USHF.R.U32.HI UR8, URZ, UR9, UR7 ;  /* 0x000000093f080299 */ /* 0x000fc80008011607 */
[----:B------:R-:W-:Y:S02]  /*0e40*/  UIADD3 UR6, -UR8, URZ, URZ ;  /* 0x0000003f08067290 */ /* 0x000fe4000fffe13f */
[----:B-1----:R-:W-:Y:S02]  /*0e50*/  ISETP.LE.AND P0, PT, R0, UR8, PT ;  /* 0x0000000800007c0c */ /* 0x002fe4000bf03270 */
[----:B------:R-:W-:-:S11]  /*0e60*/  UIMAD UR7, UR5, UR6, UR4 ;  /* 0x00000006050772a4 */ /* 0x000fd6000f8e0204 */
[----:B--234-:R-:W-:Y:S05]  /*0e70*/  @!P0 BRA `(.L_x_765) ;  /* 0x0000000000208947 */ /* 0x01cfea0003800000 */
[----:B------:R-:W-:Y:S01]  /*0e80*/  ULDC UR6, c[0x0][0xddc] ;  /* 0x0003770000067ab9 */ /* 0x000fe20000000800 */
[----:B------:R-:W-:Y:S01]  /*0e90*/  UMOV UR47, UR7 ;  /* 0x00000007002f7c82 */ /* 0x000fe20008000000 */
[----:B------:R-:W-:-:S11]  /*0ea0*/  UISETP.NE.AND UP0, UPT, UR6, 0x1, UPT ;  /* 0x000000010600788c */ /* 0x000fd6000bf05270 */
[----:B------:R-:W-:Y:S02]  /*0eb0*/  @UP0 ULDC.64 UR10, c[0x0][0xde0] ;  /* 0x00037800000a0ab9 */ /* 0x000fe40000000a00 */
[----:B------:R-:W-:-:S04]  /*0ec0*/  UIMAD.WIDE.U32 UR4, UR7, UR10, URZ ;  /* 0x0000000a070472a5 */ /* 0x000fc8000f8e003f */
[----:B------:R-:W-:-:S04]  /*0ed0*/  @UP0 USHF.R.U32.HI UR47, URZ, UR11, UR5 ;  /* 0x0000000b3f2f0299 */ /* 0x000fc80008011605 */
[----:B------:R-:W-:Y:S01]  /*0ee0*/  UIMAD UR4, UR47, UR6, URZ ;  /* 0x000000062f0472a4 */ /* 0x000fe2000f8e023f */
[----:B------:R-:W-:Y:S11]  /*0ef0*/  BRA `(.L_x_766) ;  /* 0x00000000001c7947 */ /* 0x000ff60003800000 */
.L_x_765:
[----:B------:R-:W-:Y:S01]  /*0f00*/  ULDC UR6, c[0x0][0xdc4] ;  /* 0x0003710000067ab9 */ /* 0x000fe20000000800 */
[----:B------:R-:W-:Y:S01]  /*0f10*/  UMOV UR47, UR7 ;  /* 0x00000007002f7c82 */ /* 0x000fe20008000000 */
[----:B------:R-:W-:-:S11]  /*0f20*/  UISETP.NE.AND UP0, UPT, UR6, 0x1, UPT ;  /* 0x000000010600788c */ /* 0x000fd6000bf05270 */
[----:B------:R-:W-:Y:S02]  /*0f30*/  @UP0 ULDC.64 UR10, c[0x0][0xdc8] ;  /* 0x00037200000a0ab9 */ /* 0x000fe40000000a00 */
[----:B------:R-:W-:-:S04]  /*0f40*/  UIMAD.WIDE.U32 UR4, UR7, UR10, URZ ;  /* 0x0000000a070472a5 */ /* 0x000fc8000f8e003f */
[----:B------:R-:W-:-:S04]  /*0f50*/  @UP0 USHF.R.U32.HI UR47, URZ, UR11, UR5 ;  /* 0x0000000b3f2f0299 */ /* 0x000fc80008011605 */
[----:B------:R-:W-:-:S12]  /*0f60*/  UIMAD UR4, UR47, UR6, URZ ;  /* 0x000000062f0472a4 */ /* 0x000fd8000f8e023f */
.L_x_766:
[----:B------:R-:W-:Y:S01]  /*0f70*/  ULDC UR43, c[0x0][0xdb8] ;  /* 0x00036e00002b7ab9 */ /* 0x000fe20000000800 */
[----:B------:R-:W-:Y:S01]  /*0f80*/  UIADD3 UR6, UR7, -UR4, URZ ;  /* 0x8000000407067290 */ /* 0x000fe2000fffe03f */
[----:B------:R-:W-:Y:S01]  /*0f90*/  IMAD.MOV.U32 R7, RZ, RZ, 0x3f800000 ;  /* 0x3f800000ff077424 */ /* 0x000fe200078e00ff */
[----:B------:R-:W-:Y:S01]  /*0fa0*/  UISETP.NE.AND UP1, UPT, UR43, 0x1, UPT ;  /* 0x000000012b00788c */ /* 0x000fe2000bf25270 */
[----:B------:R-:W-:Y:S01]  /*0fb0*/  IMAD.MOV.U32 R0, RZ, RZ, 0x3f800000 ;  /* 0x3f800000ff007424 */ /* 0x000fe200078e00ff */
[----:B------:R-:W-:Y:S01]  /*0fc0*/  ULDC UR12, c[0x0][0xdc4] ;  /* 0x00037100000c7ab9 */ /* 0x000fe20000000800 */
[----:B------:R-:W-:Y:S01]  /*0fd0*/  ULDC.64 UR4, c[0x0][0x990] ;  /* 0x0002640000047ab9 */ /* 0x000fe20000000a00 */
[----:B------:R-:W-:Y:S01]  /*0fe0*/  UIMAD UR12, UR8, UR12, UR6 ;  /* 0x0000000c080c72a4 */ /* 0x000fe2000f8e0206 */
[----:B------:R-:W1:Y:S01]  /*0ff0*/  LDC.64 R8, c[0x0][0x9e0] ;  /* 0x00027800ff087b82 */ /* 0x000e620000000a00 */
[----:B------:R-:W-:Y:S01]  /*1000*/  UISETP.NE.U32.AND UP0, UPT, UR4, URZ, UPT ;  /* 0x0000003f0400728c */ /* 0x000fe2000bf05070 */
[----:B------:R-:W-:Y:S01]  /*1010*/  ULDC.64 UR6, c[0x0][0x998] ;  /* 0x0002660000067ab9 */ /* 0x000fe20000000a00 */
[----:B------:R-:W-:-:S02]  /*1020*/  ULDC UR11, c[0x0][0x428] ;  /* 0x00010a00000b7ab9 */ /* 0x000fc40000000800 */
[----:B------:R-:W-:Y:S01]  /*1030*/  UISETP.NE.AND.EX UP0, UPT, UR5, URZ, UPT, UP0 ;  /* 0x0000003f0500728c */ /* 0x000fe2000bf05300 */
[----:B------:R-:W-:Y:S01]  /*1040*/  @UP1 ULDC UR8, c[0x0][0xdbc] ;  /* 0x00036f0000081ab9 */ /* 0x000fe20000000800 */
[----:B------:R-:W-:Y:S01]  /*1050*/  @UP1 ULDC UR10, c[0x0][0xdc0] ;  /* 0x00037000000a1ab9 */ /* 0x000fe20000000800 */
[----:B------:R-:W-:Y:S01]  /*1060*/  UIMAD.WIDE.U32 UR8, UR12, UR8, URZ ;  /* 0x000000080c0872a5 */ /* 0x000fe2000f8e003f */
[----:B------:R-:W2:Y:S01]  /*1070*/  LDC R194, c[0x0][0x288] ;  /* 0x0000a200ffc27b82 */ /* 0x000ea20000000800 */
[----:B------:R-:W-:Y:S01]  /*1080*/  UMOV UR44, UR12 ;  /* 0x0000000c002c7c82 */ /* 0x000fe20008000000 */
[----:B------:R-:W-:Y:S01]  /*1090*/  UISETP.NE.AND UP2, UPT, UR11, 0x1, UPT ;  /* 0x000000010b00788c */ /* 0x000fe2000bf45270 */
[----:B------:R-:W-:Y:S01]  /*10a0*/  PLOP3.LUT P0, PT, PT, PT, UP0, 0x80, 0x0 ;  /* 0x000000000000781c */ /* 0x000fe20003f0f008 */
[----:B------:R-:W-:Y:S02]  /*10b0*/  @UP1 USHF.R.U32.HI UR44, URZ, UR10, UR9 ;  /* 0x0000000a3f2c1299 */ /* 0x000fe40008011609 */
[----:B------:R-:W-:-:S02]  /*10c0*/  UISETP.NE.U32.AND UP1, UPT, UR6, URZ, UPT ;  /* 0x0000003f0600728c */ /* 0x000fc4000bf25070 */
[----:B------:R-:W-:Y:S01]  /*10d0*/  @UP0 USHF.R.S32.HI UR8, URZ, 0x1f, UR44 ;  /* 0x0000001f3f080899 */ /* 0x000fe2000801142c */
[----:B------:R-:W3:Y:S01]  /*10e0*/  LDC R17, c[0x0][0x404] ;  /* 0x00010100ff117b82 */ /* 0x000ee20000000800 */
[----:B------:R-:W-:Y:S01]  /*10f0*/  UISETP.NE.AND.EX UP1, UPT, UR7, URZ, UPT, UP1 ;  /* 0x0000003f0700728c */ /* 0x000fe2000bf25310 */
[----:B------:R-:W-:Y:S01]  /*1100*/  @UP0 ULDC.64 UR14, c[0x0][0x9a8] ;  /* 0x00026a00000e0ab9 */ /* 0x000fe20000000a00 */
[----:B------:R-:W-:Y:S02]  /*1110*/  UIADD3 UR11, -UR44, URZ, URZ ;  /* 0x0000003f2c0b7290 */ /* 0x000fe4000fffe13f */
[----:B------:R-:W-:Y:S02]  /*1120*/  @UP0 UIMAD UR10, UR8, UR14, URZ ;  /* 0x0000000e080a02a4 */ /* 0x000fe4000f8e023f */
[----:B------:R-:W-:Y:S01]  /*1130*/  PLOP3.LUT P1, PT, PT, PT, UP1, 0x80, 0x0 ;  /* 0x000000000000781c */ /* 0x000fe20003f2f018 */
[----:B------:R-:W-:Y:S01]  /*1140*/  @UP0 UIMAD.WIDE.U32 UR8, UR44, UR14, URZ ;  /* 0x0000000e2c0802a5 */ /* 0x000fe2000f8e003f */
[----:B------:R-:W4:Y:S01]  /*1150*/  LDC R6, c[0x0][0x2e0] ;  /* 0x0000b800ff067b82 */ /* 0x000f220000000800 */
[----:B------:R-:W-:-:S02]  /*1160*/  UIMAD UR43, UR43, UR11, UR12 ;  /* 0x0000000b2b2b72a4 */ /* 0x000fc4000f8e020c */
[----:B------:R-:W-:Y:S01]  /*1170*/  @UP1 USHF.R.S32.HI UR14, URZ, 0x1f, UR44 ;  /* 0x0000001f3f0e1899 */ /* 0x000fe2000801142c */
[----:B------:R-:W-:Y:S01]  /*1180*/  @UP1 ULDC.64 UR16, c[0x0][0x9b8] ;  /* 0x00026e0000101ab9 */ /* 0x000fe20000000a00 */
[----:B------:R-:W-:Y:S01]  /*1190*/  @UP0 UIMAD UR15, UR44, UR15, UR10 ;  /* 0x0000000f2c0f02a4 */ /* 0x000fe2000f8e020a */
[----:B------:R-:W-:Y:S01]  /*11a0*/  @UP2 ULDC UR12, c[0x0][0x42c] ;  /* 0x00010b00000c2ab9 */ /* 0x000fe20000000800 */
[----:B------:R-:W-:Y:S02]  /*11b0*/  @UP1 UIMAD.WIDE.U32 UR10, UR44, UR16, URZ ;  /* 0x000000102c0a12a5 */ /* 0x000fe4000f8e003f */
[----:B------:R-:W-:Y:S02]  /*11c0*/  UIMAD.WIDE.U32 UR12, UR43, UR12, URZ ;  /* 0x0000000c2b0c72a5 */ /* 0x000fe4000f8e003f */
[----:B------:R-:W-:Y:S01]  /*11d0*/  @UP1 UIMAD UR16, UR14, UR16, URZ ;  /* 0x000000100e1012a4 */ /* 0x000fe2000f8e023f */
[----:B------:R-:W-:Y:S02]  /*11e0*/  @UP2 ULDC UR18, c[0x0][0x430] ;  /* 0x00010c0000122ab9 */ /* 0x000fe40000000800 */
[----:B------:R-:W-:Y:S01]  /*11f0*/  UMOV UR14, UR43 ;  /* 0x0000002b000e7c82 */ /* 0x000fe20008000000 */
[----:B------:R-:W-:-:S02]  /*1200*/  @UP2 USHF.R.U32.HI UR14, URZ, UR18, UR13 ;  /* 0x000000123f0e2299 */ /* 0x000fc4000801160d */
[----:B------:R-:W-:Y:S02]  /*1210*/  @UP1 UIMAD UR16, UR44, UR17, UR16 ;  /* 0x000000112c1012a4 */ /* 0x000fe4000f8e0210 */
[----:B------:R-:W-:Y:S02]  /*1220*/  @UP0 USHF.R.S32.HI UR12, URZ, 0x1f, UR14 ;  /* 0x0000001f3f0c0899 */ /* 0x000fe4000801140e */
[----:B------:R-:W-:Y:S01]  /*1230*/  @UP1 USHF.R.S32.HI UR13, URZ, 0x1f, UR14 ;  /* 0x0000001f3f0d1899 */ /* 0x000fe2000801140e */
[----:B------:R-:W-:Y:S01]  /*1240*/  @UP0 ULDC.64 UR18, c[0x0][0x9b0] ;  /* 0x00026c0000120ab9 */ /* 0x000fe20000000a00 */
[----:B------:R-:W-:Y:S02]  /*1250*/  @UP1 UIADD3 UR11, UR11, UR16, URZ ;  /* 0x000000100b0b1290 */ /* 0x000fe4000fffe03f */
[----:B------:R-:W-:Y:S01]  /*1260*/  @UP0 UIADD3 UR9, UR9, UR15, URZ ;  /* 0x0000000f09090290 */ /* 0x000fe2000fffe03f */
[----:B------:R-:W-:Y:S01]  /*1270*/  @UP1 ULDC.64 UR16, c[0x0][0x9c0] ;  /* 0x0002700000101ab9 */ /* 0x000fe20000000a00 */
[----:B------:R-:W-:-:S02]  /*1280*/  @UP0 UIMAD UR12, UR12, UR18, URZ ;  /* 0x000000120c0c02a4 */ /* 0x000fc4000f8e023f */
[----:B------:R-:W-:Y:S02]  /*1290*/  @UP1 UIMAD UR13, UR13, UR16, URZ ;  /* 0x000000100d0d12a4 */ /* 0x000fe4000f8e023f */
[----:B------:R-:W-:Y:S02]  /*12a0*/  @UP0 UIMAD.WIDE.U32 UR8, UR14, UR18, UR8 ;  /* 0x000000120e0802a5 */ /* 0x000fe4000f8e0008 */
[----:B------:R-:W-:Y:S02]  /*12b0*/  @UP0 UIMAD UR12, UR14, UR19, UR12 ;  /* 0x000000130e0c02a4 */ /* 0x000fe4000f8e020c */
[----:B------:R-:W-:Y:S02]  /*12c0*/  @UP1 UIMAD.WIDE.U32 UR10, UR14, UR16, UR10 ;  /* 0x000000100e0a12a5 */ /* 0x000fe4000f8e000a */
[----:B------:R-:W-:Y:S02]  /*12d0*/  @UP1 UIMAD UR13, UR14, UR17, UR13 ;  /* 0x000000110e0d12a4 */ /* 0x000fe4000f8e020d */
[----:B------:R-:W-:-:S02]  /*12e0*/  @UP0 UIADD3 UR12, UR9, UR12, URZ ;  /* 0x0000000c090c0290 */ /* 0x000fc4000fffe03f */
[----:B------:R-:W-:Y:S02]  /*12f0*/  @UP0 ULEA UR4, UP3, UR8, UR4, 0x2 ;  /* 0x0000000408040291 */ /* 0x000fe4000f86103f */
[----:B------:R-:W-:Y:S02]  /*1300*/  @UP1 ULEA UR6, UP4, UR10, UR6, 0x2 ;  /* 0x000000060a061291 */ /* 0x000fe4000f88103f */
[----:B------:R-:W-:Y:S02]  /*1310*/  @UP1 UIADD3 UR9, UR11, UR13, URZ ;  /* 0x0000000d0b091290 */ /* 0x000fe4000fffe03f */
[----:B------:R-:W-:Y:S01]  /*1320*/  @UP0 ULEA.HI.X UR5, UR8, UR5, UR12, 0x2, UP3 ;  /* 0x0000000508050291 */ /* 0x000fe200098f140c */
[----:B------:R-:W-:Y:S01]  /*1330*/  IMAD.U32 R2, RZ, RZ, UR4 ;  /* 0x00000004ff027e24 */ /* 0x000fe2000f8e00ff */
[----:B------:R-:W-:Y:S01]  /*1340*/  @UP1 ULEA.HI.X UR7, UR10, UR7, UR9, 0x2, UP4 ;  /* 0x000000070a071291 */ /* 0x000fe2000a0f1409 */
[----:B------:R-:W-:Y:S01]  /*1350*/  IMAD.U32 R4, RZ, RZ, UR6 ;  /* 0x00000006ff047e24 */ /* 0x000fe2000f8e00ff */
[----:B------:R-:W-:Y:S01]  /*1360*/  ULDC UR42, c[0x0][0xdac] ;  /* 0x00036b00002a7ab9 */ /* 0x000fe20000000800 */
[----:B------:R-:W-:Y:S01]  /*1370*/  @UP2 ULDC UR6, c[0x0][0x430] ;  /* 0x00010c0000062ab9 */ /* 0x000fe20000000800 */
[----:B------:R-:W-:Y:S01]  /*1380*/  IMAD.U32 R3, RZ, RZ, UR5 ;  /* 0x00000005ff037e24 */ /* 0x000fe2000f8e00ff */
[----:B------:R-:W-:Y:S01]  /*1390*/  ULDC.64 UR4, c[0x0][0x3f8] ;  /* 0x0000fe0000047ab9 */ /* 0x000fe20000000a00 */
[----:B------:R-:W-:-:S03]  /*13a0*/  IMAD.U32 R5, RZ, RZ, UR7 ;  /* 0x00000007ff057e24 */ /* 0x000fc6000f8e00ff */
[----:B------:R-:W5:Y:S04]  /*13b0*/  @P0 LDG.E R7, desc[UR52][R2.64] ;  /* 0x0000003402070981 */ /* 0x000f68000c1e1900 */
[----:B------:R-:W5:Y:S01]  /*13c0*/  @P1 LDG.E R0, desc[UR52][R4.64] ;  /* 0x0000003404001981 */ /* 0x000f62000c1e1900 */
[----:B------:R-:W-:Y:S01]  /*13d0*/  ISETP.NE.U32.AND P0, PT, RZ, UR4, PT ;  /* 0x00000004ff007c0c */ /* 0x000fe2000bf05070 */
[----:B------:R-:W-:Y:S01]  /*13e0*/  ULOP3.LUT UR4, URZ, UR47, URZ, 0x33, !UPT ;  /* 0x0000002f3f047292 */ /* 0x000fe2000f8e333f */
[----:B-1----:R-:W-:Y:S01]  /*13f0*/  ISETP.GE.AND P1, PT, R9, 0x1, PT ;  /* 0x000000010900780c */ /* 0x002fe20003f26270 */
[----:B------:R-:W-:Y:S01]  /*1400*/  UMOV UR58, UR43 ;  /* 0x0000002b003a7c82 */ /* 0x000fe20008000000 */
[----:B------:R-:W-:Y:S01]  /*1410*/  ISETP.NE.AND.EX P0, PT, RZ, UR5, PT, P0 ;  /* 0x00000005ff007c0c */ /* 0x000fe2000bf05300 */
[----:B------:R-:W-:Y:S01]  /*1420*/  ULDC UR5, c[0x0][0x988] ;  /* 0x0002620000057ab9 */ /* 0x000fe20000000800 */
[----:B------:R-:W-:-:S02]  /*1430*/  UIADD3 UR42, UR4, UR42, URZ ;  /* 0x0000002a042a7290 */ /* 0x000fc4000fffe03f */
[----:B---3--:R-:W-:Y:S01]  /*1440*/  SEL R17, R17, 0x1, P0 ;  /* 0x0000000111117807 */ /* 0x008fe20000000000 */
[----:B------:R-:W-:Y:S01]  /*1450*/  @UP2 ULDC UR4, c[0x0][0x42c] ;  /* 0x00010b0000042ab9 */ /* 0x000fe20000000800 */
[----:B------:R-:W-:Y:S01]  /*1460*/  USHF.L.U32 UR42, UR42, 0x7, URZ ;  /* 0x000000072a2a7899 */ /* 0x000fe2000800063f */
[----:B-----5:R-:W-:-:S04]  /*1470*/  FMUL.FTZ R0, R7, R0 ;  /* 0x0000000007007220 */ /* 0x020fc80000410000 */
[----:B------:R-:W-:Y:S01]  /*1480*/  FMUL.FTZ R2, R0, UR5 ;  /* 0x0000000500027c20 */ /* 0x000fe20008410000 */
[----:B--2---:R-:W-:Y:S01]  /*1490*/  IADD3 R0, -R194, 0x80, RZ ;  /* 0x00000080c2007810 */ /* 0x004fe20007ffe1ff */
[----:B------:R-:W-:-:S03]  /*14a0*/  UIMAD.WIDE.U32 UR4, UR43, UR4, URZ ;  /* 0x000000042b0472a5 */ /* 0x000fc6000f8e003f */
[----:B------:R-:W-:Y:S01]  /*14b0*/  R2UR UR38, R2 ;  /* 0x00000000022672ca */ /* 0x000fe200000e0000 */
[----:B----4-:R-:W-:Y:S01]  /*14c0*/  IMAD R0, R17, R6, R0 ;  /* 0x0000000611007224 */ /* 0x010fe200078e0200 */
[----:B------:R-:W-:-:S03]  /*14d0*/  @UP2 USHF.R.U32.HI UR58, URZ, UR6, UR5 ;  /* 0x000000063f3a2299 */ /* 0x000fc60008011605 */
[----:B------:R-:W-:-:S04]  /*14e0*/  VIADD R198, R0, UR42 ;  /* 0x0000002a00c67c36 */ /* 0x000fc80008000000 */
[----:B------:R-:W-:Y:S01]  /*14f0*/  IMAD.IADD R0, R198, 0x1, R8 ;  /* 0x00000001c6007824 */ /* 0x000fe200078e0208 */
[----:B------:R-:W-:Y:S06]  /*1500*/  @!P1 BRA `(.L_x_767) ;  /* 0x0000000000409947 */ /* 0x000fec0003800000 */
[C---:B------:R-:W-:Y:S01]  /*1510*/  ISETP.GT.AND P0, PT, R198.reuse, RZ, PT ;  /* 0x000000ffc600720c */ /* 0x040fe20003f04270 */
[----:B------:R-:W-:-:S12]  /*1520*/  VIADD R2, R198, 0xffffffff ;  /* 0xffffffffc6027836 */ /* 0x000fd80000000000 */
[----:B------:R-:W-:Y:S05]  /*1530*/  @P0 BRA `(.L_x_768) ;  /* 0x00000000001c0947 */ /* 0x000fea0003800000 */
[----:B------:R-:W-:Y:S01]  /*1540*/  ISETP.NE.AND P0, PT, R9, 0x1, PT ;  /* 0x000000010900780c */ /* 0x000fe20003f05270 */
[----:B------:R-:W-:-:S12]  /*1550*/  IMAD.MOV R3, RZ, RZ, -R198 ;  /* 0x000000ffff037224 */ /* 0x000fd800078e0ac6 */
[----:B------:R-:W1:Y:S02]  /*1560*/  @P0 LDC.64 R4, c[0x0][0x9e8] ;  /* 0x00027a00ff040b82 */ /* 0x000e640000000a00 */
[----:B-1----:R-:W-:-:S05]  /*1570*/  @P0 IMAD.HI.U32 R2, R3, R4, RZ ;  /* 0x0000000403020227 */ /* 0x002fca00078e00ff */
[----:B------:R-:W-:-:S04]  /*1580*/  @P0 SHF.R.U32.HI R3, RZ, R5, R2 ;  /* 0x00000005ff030219 */ /* 0x000fc80000011602 */
[----:B------:R-:W-:Y:S01]  /*1590*/  LOP3.LUT R2, RZ, R3, RZ, 0x33, !PT ;  /* 0x00000003ff027212 */ /* 0x000fe200078e33ff */
[----:B------:R-:W-:Y:S06]  /*15a0*/  BRA `(.L_x_769) ;  /* 0x0000000000107947 */ /* 0x000fec0003800000 */
.L_x_768:
[----:B------:R-:W-:-:S13]  /*15b0*/  ISETP.NE.AND P0, PT, R9, 0x1, PT ;  /* 0x000000010900780c */ /* 0x000fda0003f05270 */
[----:B------:R-:W1:Y:S02]  /*15c0*/  @P0 LDC.64 R4, c[0x0][0x9e8] ;  /* 0x00027a00ff040b82 */ /* 0x000e640000000a00 */
[----:B-1----:R-:W-:-:S05]  /*15d0*/  @P0 IMAD.HI.U32 R4, R2, R4, RZ ;  /* 0x0000000402040227 */ /* 0x002fca00078e00ff */
[----:B------:R-:W-:-:S07]  /*15e0*/  @P0 SHF.R.U32.HI R2, RZ, R5, R4 ;  /* 0x00000005ff020219 */ /* 0x000fce0000011604 */
.L_x_769:
[----:B------:R-:W-:-:S05]  /*15f0*/  IMAD R3, R2, R9, R9 ;  /* 0x0000000902037224 */ /* 0x000fca00078e0209 */
[----:B------:R-:W-:-:S07]  /*1600*/  VIMNMX R0, R0, R3, PT ;  /* 0x0000000300007248 */ /* 0x000fce0003fe0100 */
.L_x_767:
[----:B------:R-:W-:Y:S01]  /*1610*/  VIADD R2, R0, 0x3f ;  /* 0x0000003f00027836 */ /* 0x000fe20000000000 */
[----:B------:R-:W-:Y:S01]  /*1620*/  ULDC UR4, c[0x0][0x9dc] ;  /* 0x0002770000047ab9 */ /* 0x000fe20000000800 */
[CC--:B------:R-:W-:Y:S02]  /*1630*/  IMAD R0, R17.reuse, R6.reuse, 0x3f ;  /* 0x0000003f11007424 */ /* 0x0c0fe400078e0206 */
[----:B------:R-:W-:Y:S01]  /*1640*/  IMAD R194, R17, R6, -R194 ;  /* 0x0000000611c27224 */ /* 0x000fe200078e0ac2 */
[----:B------:R-:W-:Y:S02]  /*1650*/  SHF.R.S32.HI R5, RZ, 0x1f, R2 ;  /* 0x0000001fff057819 */ /* 0x000fe40000011402 */
[----:B------:R-:W-:Y:S01]  /*1660*/  SHF.R.S32.HI R3, RZ, 0x1f, R0 ;  /* 0x0000001fff037819 */ /* 0x000fe20000011400 */
[----:B------:R-:W-:Y:S01]  /*1670*/  VIADD R59, R194, UR42 ;  /* 0x0000002ac23b7c36 */ /* 0x000fe20008000000 */
[----:B------:R-:W-:Y:S02]  /*1680*/  LEA.HI R5, R5, R2, RZ, 0x6 ;  /* 0x0000000205057211 */ /* 0x000fe400078f30ff */
[----:B------:R-:W-:Y:S01]  /*1690*/  LEA.HI R3, R3, R0, RZ, 0x6 ;  /* 0x0000000003037211 */ /* 0x000fe200078f30ff */
[----:B------:R-:W-:Y:S01]  /*16a0*/  VIADD R4, R59, -UR4 ;  /* 0x800000043b047c36 */ /* 0x000fe20008000000 */
[----:B------:R-:W-:-:S02]  /*16b0*/  SHF.R.S32.HI R58, RZ, 0x6, R5 ;  /* 0x00000006ff3a7819 */ /* 0x000fc40000011405 */
[----:B------:R-:W-:Y:S02]  /*16c0*/  SHF.R.S32.HI R3, RZ, 0x6, R3 ;  /* 0x00000006ff037819 */ /* 0x000fe40000011403 */
[----:B------:R-:W-:Y:S02]  /*16d0*/  R2UR UR4, R4 ;  /* 0x00000000040472ca */ /* 0x000fe400000e0000 */
[----:B------:R-:W-:Y:S01]  /*16e0*/  VIMNMX R58, R3, R58, PT ;  /* 0x0000003a033a7248 */ /* 0x000fe20003fe0100 */
[----:B------:R-:W-:-:S12]  /*16f0*/  @!P1 BRA `(.L_x_770) ;  /* 0x0000000000489947 */ /* 0x000fd80003800000 */
[----:B------:R-:W-:-:S13]  /*1700*/  ISETP.GT.AND P0, PT, R59, -0x1, PT ;  /* 0xffffffff3b00780c */ /* 0x000fda0003f04270 */
[----:B------:R-:W-:Y:S05]  /*1710*/  @P0 BRA `(.L_x_771) ;  /* 0x00000000001c0947 */ /* 0x000fea0003800000 */
[----:B------:R-:W-:Y:S02]  /*1720*/  ISETP.NE.AND P0, PT, R9, 0x1, PT ;  /* 0x000000010900780c */ /* 0x000fe40003f05270 */
[----:B------:R-:W-:-:S11]  /*1730*/  LOP3.LUT R3, RZ, R59, RZ, 0x33, !PT ;  /* 0x0000003bff037212 */ /* 0x000fd600078e33ff */
[----:B------:R-:W1:Y:S02]  /*1740*/  @P0 LDC.64 R4, c[0x0][0x9e8] ;  /* 0x00027a00ff040b82 */ /* 0x000e640000000a00 */
[----:B-1----:R-:W-:-:S05]  /*1750*/  @P0 IMAD.HI.U32 R0, R3, R4, RZ ;  /* 0x0000000403000227 */ /* 0x002fca00078e00ff */
[----:B------:R-:W-:-:S04]  /*1760*/  @P0 SHF.R.U32.HI R3, RZ, R5, R0 ;  /* 0x00000005ff030219 */ /* 0x000fc80000011600 */
[----:B------:R-:W-:Y:S01]  /*1770*/  LOP3.LUT R0, RZ, R3, RZ, 0x33, !PT ;  /* 0x00000003ff007212 */ /* 0x000fe200078e33ff */
[----:B------:R-:W-:Y:S06]  /*1780*/  BRA `(.L_x_772) ;  /* 0x0000000000147947 */ /* 0x000fec0003800000 */
.L_x_771:
[----:B------:R-:W-:Y:S01]  /*1790*/  ISETP.NE.AND P0, PT, R9, 0x1, PT ;  /* 0x000000010900780c */ /* 0x000fe20003f05270 */
[----:B------:R-:W-:-:S12]  /*17a0*/  IMAD.MOV.U32 R0, RZ, RZ, R59 ;  /* 0x000000ffff007224 */ /* 0x000fd800078e003b */
[----:B------:R-:W1:Y:S02]  /*17b0*/  @P0 LDC.64 R2, c[0x0][0x9e8] ;  /* 0x00027a00ff020b82 */ /* 0x000e640000000a00 */
[----:B-1----:R-:W-:-:S05]  /*17c0*/  @P0 IMAD.HI.U32 R2, R59, R2, RZ ;  /* 0x000000023b020227 */ /* 0x002fca00078e00ff */
[----:B------:R-:W-:-:S07]  /*17d0*/  @P0 SHF.R.U32.HI R0, RZ, R3, R2 ;  /* 0x00000003ff000219 */ /* 0x000fce0000011602 */
.L_x_772:
[----:B------:R-:W-:-:S05]  /*17e0*/  IMAD R0, R0, R9, RZ ;  /* 0x0000000900007224 */ /* 0x000fca00078e02ff */
[----:B------:R-:W-:-:S13]  /*17f0*/  R2UR UR5, R0 ;  /* 0x00000000000572ca */ /* 0x000fda00000e0000 */
[----:B------:R-:W-:-:S04]  /*1800*/  UISETP.LT.AND UP0, UPT, UR4, UR5, UPT ;  /* 0x000000050400728c */ /* 0x000fc8000bf01270 */
[----:B------:R-:W-:-:S12]  /*1810*/  USEL UR4, UR4, UR5, !UP0 ;  /* 0x0000000504047287 */ /* 0x000fd8000c000000 */
.L_x_770:
[----:B------:R-:W-:Y:S01]  /*1820*/  USHF.R.S32.HI UR5, URZ, 0x1f, UR4 ;  /* 0x0000001f3f057899 */ /* 0x000fe20008011404 */
[----:B------:R-:W-:Y:S01]  /*1830*/  PLOP3.LUT P0, PT, PT, PT, PT, 0x80, 0x0 ;  /* 0x000000000000781c */ /* 0x000fe20003f0f070 */
[----:B------:R-:W-:Y:S01]  /*1840*/  IMAD.MOV.U32 R0, RZ, RZ, RZ ;  /* 0x000000ffff007224 */ /* 0x000fe200078e00ff */
[----:B------:R-:W-:Y:S01]  /*1850*/  CS2R R2, SRZ ;  /* 0x0000000000027805 */ /* 0x000fe2000001ff00 */
[----:B------:R-:W-:Y:S01]  /*1860*/  ULEA.HI UR5, UR5, UR4, URZ, 0x6 ;  /* 0x0000000405057291 */ /* 0x000fe2000f8f303f */
[----:B------:R-:W-:Y:S02]  /*1870*/  CS2R R6, SRZ ;  /* 0x0000000000067805 */ /* 0x000fe4000001ff00 */
[----:B------:R-:W-:Y:S02]  /*1880*/  CS2R R26, SRZ ;  /* 0x00000000001a7805 */ /* 0x000fe4000001ff00 */
[----:B------:R-:W-:Y:S01]  /*1890*/  CS2R R100, SRZ ;  /* 0x0000000000647805 */ /* 0x000fe2000001ff00 */
[----:B------:R-:W-:Y:S01]  /*18a0*/  USHF.R.S32.HI UR5, URZ, 0x6, UR5 ;  /* 0x000000063f057899 */ /* 0x000fe20008011405 */
[----:B------:R-:W-:Y:S01]  /*18b0*/  CS2R R144, SRZ ;  /* 0x0000000000907805 */ /* 0x000fe2000001ff00 */
[----:B------:R-:W-:Y:S01]  /*18c0*/  IMAD.MOV.U32 R150, RZ, RZ, RZ ;  /* 0x000000ffff967224 */ /* 0x000fe200078e00ff */
[----:B------:R-:W-:Y:S01]  /*18d0*/  CS2R R142, SRZ ;  /* 0x00000000008e7805 */ /* 0x000fe2000001ff00 */
[----:B------:R-:W-:Y:S01]  /*18e0*/  UISETP.LT.AND UP0, UPT, URZ, UR5, UPT ;  /* 0x000000053f00728c */ /* 0x000fe2000bf01270 */
[----:B------:R-:W-:-:S02]  /*18f0*/  CS2R R30, SRZ ;  /* 0x00000000001e7805 */ /* 0x000fc4000001ff00 */
[----:B------:R-:W-:Y:S02]  /*1900*/  CS2R R92, SRZ ;  /* 0x00000000005c7805 */ /* 0x000fe4000001ff00 */
[----:B------:R-:W-:Y:S01]  /*1910*/  CS2R R136, SRZ ;  /* 0x0000000000887805 */ /* 0x000fe2000001ff00 */
[----:B------:R-:W-:Y:S01]  /*1920*/  USEL UR45, URZ, UR5, !UP0 ;  /* 0x000000053f2d7287 */ /* 0x000fe2000c000000 */
[----:B------:R-:W-:Y:S02]  /*1930*/  CS2R R134, SRZ ;  /* 0x0000000000867805 */ /* 0x000fe4000001ff00 */
[----:B------:R-:W-:Y:S02]  /*1940*/  CS2R R34, SRZ ;  /* 0x0000000000227805 */ /* 0x000fe4000001ff00 */
[----:B------:R-:W-:Y:S02]  /*1950*/  CS2R R84, SRZ ;  /* 0x0000000000547805 */ /* 0x000fe4000001ff00 */
[----:B------:R-:W-:-:S02]  /*1960*/  CS2R R128, SRZ ;  /* 0x0000000000807805 */ /* 0x000fc4000001ff00 */
[----:B------:R-:W-:Y:S02]  /*1970*/  CS2R R126, SRZ ;  /* 0x00000000007e7805 */ /* 0x000fe4000001ff00 */
[----:B------:R-:W-:Y:S02]  /*1980*/  ISETP.GT.AND P1, PT, R58, UR45, PT ;  /* 0x0000002d3a007c0c */ /* 0x000fe4000bf24270 */
        /* <DEDUP_REMOVED lines=50> */
[----:B------:R-:W-:Y:S06]  /*1cb0*/  @!P1 BRA `(.L_x_773) ;  /* 0x0000009400549947 */ /* 0x000fec0003800000 */
[----:B------:R-:W1:Y:S01]  /*1cc0*/  SHFL.IDX PT, R0, R197, RZ, 0x1f ;  /* 0x00001fffc5007589 */ /* 0x000e6200000e0000 */
[----:B------:R-:W-:-:S04]  /*1cd0*/  UIADD3 UR5, UR37, 0x18000, URZ ;  /* 0x0001800025057890 */ /* 0x000fc8000fffe03f */
[----:B------:R-:W-:-:S06]  /*1ce0*/  ULOP3.LUT UP0, URZ, UR5, 0x1bf, URZ, 0xc0, !UPT ;  /* 0x000001bf053f7892 */ /* 0x000fcc000f80c03f */
[----:B------:R-:W-:Y:S02]  /*1cf0*/  PLOP3.LUT P0, PT, PT, PT, UP0, 0x80, 0x0 ;  /* 0x000000000000781c */ /* 0x000fe40003f0f008 */
[----:B-1----:R-:W-:-:S13]  /*1d00*/  R2UR UR40, R0 ;  /* 0x00000000002872ca */ /* 0x002fda00000e0000 */
[----:B------:R-:W-:-:S04]  /*1d10*/  ULEA.HI UR4, UR40, UR40, URZ, 0x1 ;  /* 0x0000002828047291 */ /* 0x000fc8000f8f083f */
        /* <DEDUP_REMOVED lines=22> */
.L_x_774:
[----:B------:R-:W-:Y:S01]  /*1e80*/  ULEA.HI UR4, UR59, UR59, URZ, 0x1 ;  /* 0x0000003b3b047291 */ /* 0x000fe2000f8f083f */
[----:B------:R-:W-:-:S03]  /*1e90*/  IMAD.U32 R2, RZ, RZ, UR60 ;  /* 0x0000003cff027e24 */ /* 0x000fc6000f8e00ff */
[----:B------:R-:W-:Y:S02]  /*1ea0*/  ULOP3.LUT UR4, UR4, 0xfffffffe, URZ, 0xc0, !UPT ;  /* 0xfffffffe04047892 */ /* 0x000fe4000f8ec03f */
[----:B------:R-:W-:Y:S02]  /*1eb0*/  ISETP.NE.AND P0, PT, R2, 0x3, PT ;  /* 0x000000030200780c */ /* 0x000fe40003f05270 */
[----:B------:R-:W-:-:S06]  /*1ec0*/  UIADD3 UR4, UR59, -UR4, URZ ;  /* 0x800000043b047290 */ /* 0x000fcc000fffe03f */
[----:B------:R-:W-:-:S05]  /*1ed0*/  IMAD.U32 R0, RZ, RZ, UR4 ;  /* 0x00000004ff007e24 */ /* 0x000fca000f8e00ff */
[----:B------:R-:W-:-:S04]  /*1ee0*/  SHF.L.U32 R0, R0, 0x1f, RZ ;  /* 0x0000001f00007819 */ /* 0x000fc800000006ff */
[----:B------:R-:W1:Y:S02]  /*1ef0*/  SYNCS.PHASECHK.TRANS64.TRYWAIT P1, [UR37+0x28400], R0 ;  /* 0x02840000ff0075a7 */ /* 0x000e640008020165 */
[----:B-1----:R-:W-:Y:S05]  /*1f00*/  @!P1 BRA `(.L_x_775) ;  /* 0x000000f000c09947 */ /* 0x002fea0003800000 */
.L_x_939:
[----:B------:R-:W-:Y:S05]  /*1f10*/  @!P0 BRA `(.L_x_776) ;  /* 0x0000000000048947 */ /* 0x000fea0003800000 */
[----:B------:R-:W-:Y:S01]  /*1f20*/  BPT.TRAP 0x1 ;  /* 0x000000040000795c */ /* 0x000fe20000300000 */
.L_x_776:
[----:B------:R-:W-:Y:S02]  /*1f30*/  IMAD.U32 R5, RZ, RZ, UR39 ;  /* 0x00000027ff057e24 */ /* 0x000fe4000f8e00ff */
[----:B-1----:R-:W-:-:S03]  /*1f40*/  IMAD.U32 R0, RZ, RZ, UR36 ;  /* 0x00000024ff007e24 */ /* 0x002fc6000f8e00ff */
[----:B------:R-:W-:Y:S02]  /*1f50*/  LEA R5, R5, UR37, 0x3 ;  /* 0x0000002505057c11 */ /* 0x000fe4000f8e18ff */
[----:B------:R-:W-:-:S04]  /*1f60*/  SHF.L.U32 R0, R0, 0x1f, RZ ;  /* 0x0000001f00007819 */ /* 0x000fc800000006ff */
[----:B------:R1:W2:Y:S01]  /*1f70*/  SYNCS.PHASECHK.TRANS64.TRYWAIT P2, [R5+URZ+0x28430], R0 ;  /* 0x02843000050075a7 */ /* 0x0002a2000804017f */
[----:B------:R-:W-:Y:S05]  /*1f80*/  @!P0 BRA `(.L_x_777) ;  /* 0x0000000000048947 */ /* 0x000fea0003800000 */
[----:B------:R-:W-:Y:S01]  /*1f90*/  BPT.TRAP 0x1 ;  /* 0x000000040000795c */ /* 0x000fe20000300000 */
.L_x_777:
[----:B------:R-:W3:Y:S02]  /*1fa0*/  S2R R2, SR_TID.X ;  /* 0x0000000000027919 */ /* 0x000ee40000002100 */
[----:B---3--:R-:W-:Y:S01]  /*1fb0*/  LOP3.LUT P1, RZ, R2, 0x7f, RZ, 0xc0, !PT ;  /* 0x0000007f02ff7812 */ /* 0x008fe2000782c0ff */
[----:B--2---:R-:W-:-:S12]  /*1fc0*/  @P2 BRA `(.L_x_778) ;  /* 0x0000000000082947 */ /* 0x004fd80003800000 */
[----:B------:R-:W2:Y:S02]  /*1fd0*/  SYNCS.PHASECHK.TRANS64.TRYWAIT P2, [R5+URZ+0x28430], R0 ;  /* 0x02843000050075a7 */ /* 0x000ea4000804017f */
[----:B--2---:R-:W-:Y:S05]  /*1fe0*/  @!P2 BRA `(.L_x_779) ;  /* 0x000000f000a0a947 */ /* 0x004fea0003800000 */
.L_x_778:
[----:B------:R-:W-:Y:S05]  /*1ff0*/  WARPSYNC.ALL ;  /* 0x0000000000007948 */ /* 0x000fea0003800000 */
[----:B------:R-:W-:Y:S01]  /*2000*/  UIADD3 UR4, UR37, 0x20000, URZ ;  /* 0x0002000025047890 */ /* 0x000fe2000fffe03f */
[----:B------:R-:W-:Y:S01]  /*2010*/  WARPGROUP.ARRIVE ;  /* 0x00000000000079c5 */ /* 0x000fe20000000000 */
[----:B------:R-:W-:Y:S01]  /*2020*/  ULOP3.LUT UR48, UR48, 0x10000, URZ, 0xfc, !UPT ;  /* 0x0001000030307892 */ /* 0x000fe2000f8efc3f */
[----:B------:R-:W3:Y:S01]  /*2030*/  LDC R10, c[0x0][0x288] ;  /* 0x0000a200ff0a7b82 */ /* 0x000ee20000000800 */
[----:B------:R-:W-:Y:S01]  /*2040*/  USHF.R.U32.HI UR4, URZ, 0x4, UR4 ;  /* 0x000000043f047899 */ /* 0x000fe20008011604 */
[----:B------:R-:W-:Y:S01]  /*2050*/  IMAD.MOV.U32 R3, RZ, RZ, -0x40 ;  /* 0xffffffc0ff037424 */ /* 0x000fe200078e00ff */
[----:B------:R-:W-:Y:S01]  /*2060*/  UMOV UR49, 0x40000040 ;  /* 0x4000004000317882 */ /* 0x000fe20000000000 */
[----:B------:R-:W-:Y:S01]  /*2070*/  UMOV UR51, 0x40000040 ;  /* 0x4000004000337882 */ /* 0x000fe20000000000 */
[----:B------:R-:W-:Y:S01]  /*2080*/  ULOP3.LUT UR4, UR4, 0x3fff, URZ, 0xc0, !UPT ;  /* 0x00003fff04047892 */ /* 0x000fe2000f8ec03f */
[----:B------:R-:W-:Y:S01]  /*2090*/  IMAD R8, R58, R3, 0x40 ;  /* 0x000000403a087424 */ /* 0x000fe200078e0203 */
[----:B------:R-:W-:Y:S01]  /*20a0*/  UIADD3 UR8, UR48, 0x2, URZ ;  /* 0x0000000230087890 */ /* 0x000fe2000fffe03f */
[----:B-12---:R-:W-:Y:S01]  /*20b0*/  @!P1 VIADD R0, R5, 0x28440 ;  /* 0x0002844005009836 */ /* 0x006fe20000000000 */
[----:B------:R-:W-:Y:S01]  /*20c0*/  ULOP3.LUT UR4, UR4, 0x10000, URZ, 0xfc, !UPT ;  /* 0x0001000004047892 */ /* 0x000fe2000f8efc3f */
[----:B------:R-:W-:Y:S01]  /*20d0*/  VIADD R2, R196, UR42 ;  /* 0x0000002ac4027c36 */ /* 0x000fe20008000000 */
[----:B------:R-:W-:Y:S01]  /*20e0*/  UMOV UR9, 0x40000040 ;  /* 0x4000004000097882 */ /* 0x000fe20000000000 */
[----:B------:R-:W-:Y:S01]  /*20f0*/  UMOV UR11, 0x40000040 ;  /* 0x40000040000b7882 */ /* 0x000fe20000000000 */
[----:B------:R-:W-:Y:S01]  /*2100*/  ULEA UR50, UR39, UR4, 0xa ;  /* 0x0000000427327291 */ /* 0x000fe2000f8e503f */
[----:B------:R-:W-:Y:S01]  /*2110*/  @!P1 PRMT R0, RZ, 0x654, R0 ;  /* 0x00000654ff009816 */ /* 0x000fe20000000000 */
[----:B------:R-:W-:Y:S01]  /*2120*/  UIADD3 UR12, UR48, 0x4, URZ ;  /* 0x00000004300c7890 */ /* 0x000fe2000fffe03f */
[----:B------:R-:W-:Y:S01]  /*2130*/  LEA R6, R58, 0xffffffc0, 0x6 ;  /* 0xffffffc03a067811 */ /* 0x000fe200078e30ff */
[----:B------:R-:W-:-:S02]  /*2140*/  UIADD3 UR10, UR50, 0x2, URZ ;  /* 0x00000002320a7890 */ /* 0x000fc4000fffe03f */
[----:B------:R-:W-:Y:S01]  /*2150*/  UIADD3 UR14, UR50, 0x4, URZ ;  /* 0x00000004320e7890 */ /* 0x000fe2000fffe03f */
[----:B------:R-:W-:Y:S02]  /*2160*/  UMOV UR13, 0x40000040 ;  /* 0x40000040000d7882 */ /* 0x000fe40000000000 */
[----:B------:R-:W-:Y:S01]  /*2170*/  QGMMA.64x64x32.F32.E4M3.E4M3 R24, gdesc[UR48], RZ, !UPT, gsb0 ;  /* 0x00e00000301879f3 */ /* 0x000fe2000c0008ff */
[----:B------:R-:W-:Y:S01]  /*2180*/  UMOV UR15, 0x40000040 ;  /* 0x40000040000f7882 */ /* 0x000fe20000000000 */
[----:B------:R-:W-:Y:S02]  /*2190*/  UIADD3 UR16, UR48, 0x6, URZ ;  /* 0x0000000630107890 */ /* 0x000fe4000fffe03f */
[----:B------:R-:W-:Y:S01]  /*21a0*/  UIADD3 UR18, UR50, 0x6, URZ ;  /* 0x0000000632127890 */ /* 0x000fe2000fffe03f */
[----:B------:R-:W-:Y:S01]  /*21b0*/  UMOV UR17, 0x40000040 ;  /* 0x4000004000117882 */ /* 0x000fe20000000000 */
[----:B------:R-:W-:Y:S01]  /*21c0*/  UMOV UR19, 0x40000040 ;  /* 0x4000004000137882 */ /* 0x000fe20000000000 */
[----:B------:R-:W-:-:S02]  /*21d0*/  UIADD3 UR20, UR48, 0x400, URZ ;  /* 0x0000040030147890 */ /* 0x000fc4000fffe03f */
[----:B------:R-:W-:Y:S01]  /*21e0*/  UIADD3 UR22, UR50, 0x200, URZ ;  /* 0x0000020032167890 */ /* 0x000fe2000fffe03f */
[----:B------:R-:W-:Y:S01]  /*21f0*/  UMOV UR21, 0x40000040 ;  /* 0x4000004000157882 */ /* 0x000fe20000000000 */
[----:B------:R-:W-:Y:S01]  /*2200*/  UMOV UR23, 0x40000040 ;  /* 0x4000004000177882 */ /* 0x000fe20000000000 */
[----:B------:R-:W-:Y:S02]  /*2210*/  UIADD3 UR24, UR48, 0x402, URZ ;  /* 0x0000040230187890 */ /* 0x000fe4000fffe03f */
[----:B------:R-:W-:Y:S01]  /*2220*/  UIADD3 UR26, UR50, 0x202, URZ ;  /* 0x00000202321a7890 */ /* 0x000fe2000fffe03f */
[----:B------:R-:W-:Y:S01]  /*2230*/  UMOV UR25, 0x40000040 ;  /* 0x4000004000197882 */ /* 0x000fe20000000000 */
        /* <DEDUP_REMOVED lines=9> */
[----:B------:R-:W-:Y:S01]  /*22d0*/  ULDC.64 UR6, c[0x0][0x9e0] ;  /* 0x0002780000067ab9 */ /* 0x000fe20000000a00 */
[----:B------:R-:W-:Y:S01]  /*22e0*/  ULDC UR54, c[0x0][0x9dc] ;  /* 0x0002770000367ab9 */ /* 0x000fe20000000800 */
[----:B------:R-:W-:Y:S02]  /*22f0*/  UISETP.GE.AND UP0, UPT, UR7, 0x1, UPT ;  /* 0x000000010700788c */ /* 0x000fe4000bf06270 */
[----:B------:R-:W-:-:S04]  /*2300*/  ULOP3.LUT UR5, URZ, UR54, URZ, 0x33, !UPT ;  /* 0x000000363f057292 */ /* 0x000fc8000f8e333f */
[----:B------:R-:W-:Y:S01]  /*2310*/  PLOP3.LUT P2, PT, PT, PT, UP0, 0x40, 0x0 ;  /* 0x000000000000781c */ /* 0x000fe20003f4e808 */
[----:B------:R-:W-:Y:S02]  /*2320*/  WARPGROUP.DEPBAR.LE gsb0, 0x0 ;  /* 0x00008000000079c5 */ /* 0x000fe40000010000 */
[----:B------:R-:W-:-:S06]  /*2330*/  WARPGROUP.ARRIVE ;  /* 0x00000000000079c5 */ /* 0x000fcc0000000000 */
[----:B------:R-:W-:Y:S01]  /*2340*/  QGMMA.64x64x32.F32.E4M3.E4M3 R24, gdesc[UR8], R24, gsb0 ;  /* 0x00e00000081879f3 */ /* 0x000fe20008000818 */
[----:B------:R-:W-:Y:S02]  /*2350*/  ULDC UR10, c[0x0][0x2e0] ;  /* 0x0000b800000a7ab9 */ /* 0x000fe40000000800 */
[----:B------:R-:W-:-:S04]  /*2360*/  IMAD R3, R17, UR10, R8 ;  /* 0x0000000a11037c24 */ /* 0x000fc8000f8e0208 */
[----:B------:R-:W-:Y:S01]  /*2370*/  IMAD R7, R16, -0x2, R3 ;  /* 0xfffffffe10077824 */ /* 0x000fe200078e0203 */
[----:B---3--:R-:W-:-:S05]  /*2380*/  IADD3 R5, R3, 0x1, -R10 ;  /* 0x0000000103057810 */ /* 0x008fca0007ffe80a */
[----:B------:R-:W-:-:S04]  /*2390*/  IMAD R5, R16, -0x2, R5 ;  /* 0xfffffffe10057824 */ /* 0x000fc800078e0205 */
[C---:B------:R-:W-:Y:S02]  /*23a0*/  VIADD R9, R5.reuse, UR6 ;  /* 0x0000000605097c36 */ /* 0x040fe40008000000 */
[----:B------:R-:W-:-:S04]  /*23b0*/  VIADD R11, R5, UR5 ;  /* 0x00000005050b7c36 */ /* 0x000fc80008000000 */
[----:B------:R-:W-:Y:S01]  /*23c0*/  IMAD.IADD R3, R11, 0x1, R2 ;  /* 0x000000010b037824 */ /* 0x000fe200078e0202 */
[----:B------:R-:W-:Y:S02]  /*23d0*/  WARPGROUP.DEPBAR.LE gsb0, 0x0 ;  /* 0x00008000000079c5 */ /* 0x000fe40000010000 */
[----:B------:R-:W-:-:S06]  /*23e0*/  WARPGROUP.ARRIVE ;  /* 0x00000000000079c5 */ /* 0x000fcc0000000000 */
[----:B------:R-:W-:Y:S03]  /*23f0*/  QGMMA.64x64x32.F32.E4M3.E4M3 R24, gdesc[UR12], R24, gsb0 ;  /* 0x00e000000c1879f3 */ /* 0x000fe60008000818 */
        /* <DEDUP_REMOVED lines=16> */
[----:B------:R1:W-:Y:S02]  /*2500*/  @!P1 SYNCS.ARRIVE.TRANS64.RED.A1T0 RZ, [R0+URZ], RZ ;  /* 0x000000ff00ff99a7 */ /* 0x0003e4000810043f */
[----:B-1----:R-:W-:Y:S01]  /*2510*/  VIADDMNMX R0, R2, R9, R7, PT ;  /* 0x0000000902007246 */ /* 0x002fe20003800107 */
[----:B------:R-:W-:Y:S06]  /*2520*/  @P2 BRA `(.L_x_780) ;  /* 0x00000000005c2947 */ /* 0x000fec0003800000 */
[----:B------:R-:W-:Y:S01]  /*2530*/  IMAD R4, R17, UR10, R2 ;  /* 0x0000000a11047c24 */ /* 0x000fe2000f8e0202 */
[----:B------:R-:W-:Y:S03]  /*2540*/  BSSY B0, `(.L_x_781) ;  /* 0x0000011000007945 */ /* 0x000fe60003800000 */
[----:B------:R-:W-:-:S05]  /*2550*/  IMAD.IADD R4, R4, 0x1, -R10 ;  /* 0x0000000104047824 */ /* 0x000fca00078e0a0a */
[----:B------:R-:W-:-:S13]  /*2560*/  ISETP.GT.AND P2, PT, R4, -0x1, PT ;  /* 0xffffffff0400780c */ /* 0x000fda0003f44270 */
[----:B------:R-:W-:Y:S05]  /*2570*/  @P2 BRA `(.L_x_782) ;  /* 0x0000000000202947 */ /* 0x000fea0003800000 */
[----:B------:R-:W-:Y:S01]  /*2580*/  UISETP.NE.AND UP1, UPT, UR7, 0x1, UPT ;  /* 0x000000010700788c */ /* 0x000fe2000bf25270 */
[----:B------:R-:W-:-:S05]  /*2590*/  LOP3.LUT R4, RZ, R4, RZ, 0x33, !PT ;  /* 0x00000004ff047212 */ /* 0x000fca00078e33ff */
[----:B------:R-:W-:-:S05]  /*25a0*/  PLOP3.LUT P2, PT, PT, PT, UP1, 0x80, 0x0 ;  /* 0x000000000000781c */ /* 0x000fca0003f4f018 */
[----:B------:R-:W-:-:S08]  /*25b0*/  @UP1 ULDC.64 UR14, c[0x0][0x9e8] ;  /* 0x00027a00000e1ab9 */ /* 0x000fd00000000a00 */
[----:B------:R-:W-:-:S05]  /*25c0*/  @P2 IMAD.HI.U32 R5, R4, UR14, RZ ;  /* 0x0000000e04052c27 */ /* 0x000fca000f8e00ff */
[----:B------:R-:W-:-:S04]  /*25d0*/  @P2 SHF.R.U32.HI R4, RZ, UR15, R5 ;  /* 0x0000000fff042c19 */ /* 0x000fc80008011605 */
[----:B------:R-:W-:Y:S01]  /*25e0*/  LOP3.LUT R4, RZ, R4, RZ, 0x33, !PT ;  /* 0x00000004ff047212 */ /* 0x000fe200078e33ff */
[----:B------:R-:W-:Y:S06]  /*25f0*/  BRA `(.L_x_783) ;  /* 0x0000000000147947 */ /* 0x000fec0003800000 */
.L_x_782:
[----:B------:R-:W-:-:S06]  /*2600*/  UISETP.NE.AND UP1, UPT, UR7, 0x1, UPT ;  /* 0x000000010700788c */ /* 0x000fcc000bf25270 */
[----:B------:R-:W-:-:S05]  /*2610*/  PLOP3.LUT P2, PT, PT, PT, UP1, 0x80, 0x0 ;  /* 0x000000000000781c */ /* 0x000fca0003f4f018 */
[----:B------:R-:W-:-:S08]  /*2620*/  @UP1 ULDC.64 UR14, c[0x0][0x9e8] ;  /* 0x00027a00000e1ab9 */ /* 0x000fd00000000a00 */
[----:B------:R-:W-:-:S05]  /*2630*/  @P2 IMAD.HI.U32 R5, R4, UR14, RZ ;  /* 0x0000000e04052c27 */ /* 0x000fca000f8e00ff */
[----:B------:R-:W-:-:S07]  /*2640*/  @P2 SHF.R.U32.HI R4, RZ, UR15, R5 ;  /* 0x0000000fff042c19 */ /* 0x000fce0008011605 */
.L_x_783:
[----:B------:R-:W-:Y:S05]  /*2650*/  BSYNC B0 ;  /* 0x0000000000007941 */ /* 0x000fea0003800000 */
.L_x_781:
[----:B------:R-:W-:-:S04]  /*2660*/  IMAD R5, R4, UR7, -R6 ;  /* 0x0000000704057c24 */ /* 0x000fc8000f8e0a06 */
[----:B------:R-:W-:-:S05]  /*2670*/  IMAD R5, R16, -0x2, R5 ;  /* 0xfffffffe10057824 */ /* 0x000fca00078e0205 */
[----:B------:R-:W-:Y:S02]  /*2680*/  VIMNMX R3, R3, R5, !PT ;  /* 0x0000000503037248 */ /* 0x000fe40007fe0100 */
[----:B------:R-:W-:-:S07]  /*2690*/  VIADDMNMX R0, R5, UR7, R0, PT ;  /* 0x0000000705007c46 */ /* 0x000fce000b800100 */
.L_x_780:
[C---:B------:R-:W-:Y:S02]  /*26a0*/  ISETP.GE.AND P2, PT, R8.reuse, 0x2, PT ;  /* 0x000000020800780c */ /* 0x040fe40003f46270 */
[C---:B------:R-:W-:Y:S02]  /*26b0*/  ISETP.GE.AND P6, PT, R8.reuse, 0xa, PT ;  /* 0x0000000a0800780c */ /* 0x040fe40003fc6270 */
[----:B------:R-:W-:Y:S02]  /*26c0*/  ISETP.GT.AND P4, PT, R3, 0x1, !P2 ;  /* 0x000000010300780c */ /* 0x000fe40005784270 */
[----:B------:R-:W-:Y:S02]  /*26d0*/  ISETP.GE.AND P3, PT, R8, 0x9, PT ;  /* 0x000000090800780c */ /* 0x000fe40003f66270 */
[----:B------:R-:W-:Y:S02]  /*26e0*/  ISETP.LT.OR P4, PT, R0, 0x2, P4 ;  /* 0x000000020000780c */ /* 0x000fe40002781670 */
[----:B------:R-:W-:-:S02]  /*26f0*/  P2R R14, PR, RZ, 0x40 ;  /* 0x00000040ff0e7803 */ /* 0x000fc40000000000 */
[----:B------:R-:W-:Y:S02]  /*2700*/  FSEL R25, R25, -INF , !P4 ;  /* 0xff80000019197808 */ /* 0x000fe40006000000 */
[C---:B------:R-:W-:Y:S02]  /*2710*/  ISETP.GT.AND P4, PT, R3.reuse, 0x9, !P6 ;  /* 0x000000090300780c */ /* 0x040fe40007784270 */
[----:B------:R-:W-:Y:S02]  /*2720*/  ISETP.GT.AND P5, PT, R3, 0x8, !P3 ;  /* 0x000000080300780c */ /* 0x000fe40005fa4270 */
[----:B------:R-:W-:Y:S02]  /*2730*/  ISETP.LT.OR P4, PT, R0, 0xa, P4 ;  /* 0x0000000a0000780c */ /* 0x000fe40002781670 */
[----:B------:R-:W-:Y:S02]  /*2740*/  ISETP.GE.AND P6, PT, R8, 0x11, PT ;  /* 0x000000110800780c */ /* 0x000fe40003fc6270 */
[----:B------:R-:W-:-:S02]  /*2750*/  FSEL R29, R29, -INF , !P4 ;  /* 0xff8000001d1d7808 */ /* 0x000fc40006000000 */
[----:B------:R-:W-:Y:S02]  /*2760*/  ISETP.LT.OR P5, PT, R0, 0x9, P5 ;  /* 0x000000090000780c */ /* 0x000fe40002fa1670 */
[----:B------:R-:W-:Y:S02]  /*2770*/  ISETP.GT.AND P4, PT, R3, 0x10, !P6 ;  /* 0x000000100300780c */ /* 0x000fe40007784270 */
[----:B------:R-:W-:Y:S02]  /*2780*/  FSEL R15, R28, -INF , !P5 ;  /* 0xff8000001c0f7808 */ /* 0x000fe40006800000 */
[----:B------:R-:W-:Y:S02]  /*2790*/  ISETP.LT.OR P4, PT, R0, 0x11, P4 ;  /* 0x000000110000780c */ /* 0x000fe40002781670 */
[----:B------:R-:W-:Y:S02]  /*27a0*/  ISETP.GE.AND P5, PT, R8, 0x12, PT ;  /* 0x000000120800780c */ /* 0x000fe40003fa6270 */
[----:B------:R-:W-:-:S02]  /*27b0*/  FSEL R21, R32, -INF , !P4 ;  /* 0xff80000020157808 */ /* 0x000fc40006000000 */
[----:B------:R-:W-:Y:S02]  /*27c0*/  ISETP.GT.AND P4, PT, R3, 0x11, !P5 ;  /* 0x000000110300780c */ /* 0x000fe40006f84270 */
[----:B------:R-:W-:Y:S02]  /*27d0*/  P2R R28, PR, RZ, 0x20 ;  /* 0x00000020ff1c7803 */ /* 0x000fe40000000000 */
[----:B------:R-:W-:Y:S02]  /*27e0*/  ISETP.LT.OR P4, PT, R0, 0x12, P4 ;  /* 0x000000120000780c */ /* 0x000fe40002781670 */
[----:B------:R-:W-:Y:S02]  /*27f0*/  ISETP.GE.AND P5, PT, R8, 0x19, PT ;  /* 0x000000190800780c */ /* 0x000fe40003fa6270 */
[----:B------:R-:W-:Y:S02]  /*2800*/  FSEL R33, R33, -INF , !P4 ;  /* 0xff80000021217808 */ /* 0x000fe40006000000 */
[----:B------:R-:W-:-:S02]  /*2810*/  ISETP.GT.AND P4, PT, R3, 0x18, !P5 ;  /* 0x000000180300780c */ /* 0x000fc40006f84270 */
[----:B------:R-:W-:Y:S02]  /*2820*/  P2R R32, PR, RZ, 0x20 ;  /* 0x00000020ff207803 */ /* 0x000fe40000000000 */
[----:B------:R-:W-:Y:S02]  /*2830*/  ISETP.LT.OR P4, PT, R0, 0x19, P4 ;  /* 0x000000190000780c */ /* 0x000fe40002781670 */
[----:B------:R-:W-:Y:S02]  /*2840*/  ISETP.GE.AND P5, PT, R8, 0x1a, PT ;  /* 0x0000001a0800780c */ /* 0x000fe40003fa6270 */
[----:B------:R-:W-:Y:S02]  /*2850*/  FSEL R57, R36, -INF , !P4 ;  /* 0xff80000024397808 */ /* 0x000fe40006000000 */
[----:B------:R-:W-:Y:S02]  /*2860*/  ISETP.GT.AND P4, PT, R3, 0x19, !P5 ;  /* 0x000000190300780c */ /* 0x000fe40006f84270 */
[----:B------:R-:W-:-:S02]  /*2870*/  P2R R36, PR, RZ, 0x20 ;  /* 0x00000020ff247803 */ /* 0x000fc40000000000 */
[----:B------:R-:W-:Y:S02]  /*2880*/  ISETP.LT.OR P4, PT, R0, 0x1a, P4 ;  /* 0x0000001a0000780c */ /* 0x000fe40002781670 */
[----:B------:R-:W-:Y:S02]  /*2890*/  ISETP.GE.AND P5, PT, R8, 0x21, PT ;  /* 0x000000210800780c */ /* 0x000fe40003fa6270 */
[----:B------:R-:W-:Y:S02]  /*28a0*/  FSEL R37, R37, -INF , !P4 ;  /* 0xff80000025257808 */ /* 0x000fe40006000000 */
[----:B------:R-:W-:Y:S02]  /*28b0*/  ISETP.GT.AND P4, PT, R3, 0x20, !P5 ;  /* 0x000000200300780c */ /* 0x000fe40006f84270 */
[----:B------:R-:W-:Y:S02]  /*28c0*/  P2R R56, PR, RZ, 0x20 ;  /* 0x00000020ff387803 */ /* 0x000fe40000000000 */
[----:B------:R-:W-:-:S02]  /*28d0*/  ISETP.LT.OR P4, PT, R0, 0x21, P4 ;  /* 0x000000210000780c */ /* 0x000fc40002781670 */
[----:B------:R-:W-:Y:S02]  /*28e0*/  ISETP.GE.AND P5, PT, R8, 0x22, PT ;  /* 0x000000220800780c */ /* 0x000fe40003fa6270 */
[----:B------:R-:W-:Y:S02]  /*28f0*/  FSEL R61, R40, -INF , !P4 ;  /* 0xff800000283d7808 */ /* 0x000fe40006000000 */
[----:B------:R-:W-:Y:S02]  /*2900*/  ISETP.GT.AND P4, PT, R3, 0x21, !P5 ;  /* 0x000000210300780c */ /* 0x000fe40006f84270 */
[----:B------:R-:W-:Y:S02]  /*2910*/  P2R R40, PR, RZ, 0x20 ;  /* 0x00000020ff287803 */ /* 0x000fe40000000000 */
[----:B------:R-:W-:Y:S02]  /*2920*/  ISETP.LT.OR P4, PT, R0, 0x22, P4 ;  /* 0x000000220000780c */ /* 0x000fe40002781670 */
[----:B------:R-:W-:-:S02]  /*2930*/  ISETP.GE.AND P5, PT, R8, 0x29, PT ;  /* 0x000000290800780c */ /* 0x000fc40003fa6270 */
[----:B------:R-:W-:Y:S02]  /*2940*/  FSEL R41, R41, -INF , !P4 ;  /* 0xff80000029297808 */ /* 0x000fe40006000000 */
[----:B------:R-:W-:Y:S02]  /*2950*/  ISETP.GT.AND P4, PT, R3, 0x28, !P5 ;  /* 0x000000280300780c */ /* 0x000fe40006f84270 */
[----:B------:R-:W-:Y:S02]  /*2960*/  P2R R60, PR, RZ, 0x20 ;  /* 0x00000020ff3c7803 */ /* 0x000fe40000000000 */
        /* <DEDUP_REMOVED lines=11> */
[----:B------:R-:W-:Y:S02]  /*2a20*/  P2R R20, PR, RZ, 0x40 ;  /* 0x00000040ff147803 */ /* 0x000fe40000000000 */
[----:B------:R-:W-:Y:S02]  /*2a30*/  FSEL R65, R48, -INF , !P4 ;  /* 0xff80000030417808 */ /* 0x000fe40006000000 */
[----:B------:R-:W-:-:S04]  /*2a40*/  ISETP.GE.AND P4, PT, R8, 0x32, PT ;  /* 0x000000320800780c */ /* 0x000fc80003f86270 */
[----:B------:R-:W-:-:S04]  /*2a50*/  ISETP.GT.AND P5, PT, R3, 0x31, !P4 ;  /* 0x000000310300780c */ /* 0x000fc800067a4270 */
[----:B------:R-:W-:-:S04]  /*2a60*/  ISETP.LT.OR P5, PT, R0, 0x32, P5 ;  /* 0x000000320000780c */ /* 0x000fc80002fa1670 */
[----:B------:R-:W-:Y:S02]  /*2a70*/  FSEL R49, R49, -INF , !P5 ;  /* 0xff80000031317808 */ /* 0x000fe40006800000 */
[----:B------:R-:W-:-:S04]  /*2a80*/  ISETP.GE.AND P5, PT, R8, 0x39, PT ;  /* 0x000000390800780c */ /* 0x000fc80003fa6270 */
[----:B------:R-:W-:-:S04]  /*2a90*/  ISETP.GT.AND P6, PT, R3, 0x38, !P5 ;  /* 0x000000380300780c */ /* 0x000fc80006fc4270 */
[----:B------:R-:W-:-:S04]  /*2aa0*/  ISETP.LT.OR P6, PT, R0, 0x39, P6 ;  /* 0x000000390000780c */ /* 0x000fc800037c1670 */
[----:B------:R-:W-:Y:S02]  /*2ab0*/  FSEL R67, R52, -INF , !P6 ;  /* 0xff80000034437808 */ /* 0x000fe40007000000 */
[----:B------:R-:W-:-:S04]  /*2ac0*/  ISETP.GE.AND P6, PT, R8, 0x1, PT ;  /* 0x000000010800780c */ /* 0x000fc80003fc6270 */
[----:B------:R-:W-:Y:S02]  /*2ad0*/  P2R R12, PR, RZ, 0x40 ;  /* 0x00000040ff0c7803 */ /* 0x000fe40000000000 */
[----:B------:R-:W-:-:S04]  /*2ae0*/  ISETP.GT.AND P6, PT, R3, RZ, !P6 ;  /* 0x000000ff0300720c */ /* 0x000fc800077c4270 */
[----:B------:R-:W-:-:S04]  /*2af0*/  ISETP.LT.OR P6, PT, R0, 0x1, P6 ;  /* 0x000000010000780c */ /* 0x000fc800037c1670 */
[----:B------:R-:W-:Y:S02]  /*2b00*/  FSEL R13, R24, -INF , !P6 ;  /* 0xff800000180d7808 */ /* 0x000fe40007000000 */
[----:B------:R-:W-:-:S04]  /*2b10*/  ISETP.GE.AND P6, PT, R8, 0x3a, PT ;  /* 0x0000003a0800780c */ /* 0x000fc80003fc6270 */
[----:B------:R-:W-:Y:S02]  /*2b20*/  P2R R8, PR, RZ, 0x40 ;  /* 0x00000040ff087803 */ /* 0x000fe40000000000 */
[----:B------:R-:W-:-:S04]  /*2b30*/  ISETP.GT.AND P6, PT, R3, 0x39, !P6 ;  /* 0x000000390300780c */ /* 0x000fc800077c4270 */
[----:B------:R-:W-:Y:S01]  /*2b40*/  ISETP.LT.OR P6, PT, R0, 0x3a, P6 ;  /* 0x0000003a0000780c */ /* 0x000fe200037c1670 */
[----:B------:R-:W-:-:S03]  /*2b50*/  VIADD R0, R2, 0x8 ;  /* 0x0000000802007836 */ /* 0x000fc60000000000 */
[----:B------:R-:W-:Y:S01]  /*2b60*/  FSEL R53, R53, -INF , !P6 ;  /* 0xff80000035357808 */ /* 0x000fe20007000000 */
[----:B------:R-:W-:Y:S01]  /*2b70*/  IMAD.IADD R4, R11, 0x1, R0 ;  /* 0x000000010b047824 */ /* 0x000fe200078e0200 */
[----:B------:R-:W-:Y:S02]  /*2b80*/  PLOP3.LUT P6, PT, PT, PT, UP0, 0x40, 0x0 ;  /* 0x000000000000781c */ /* 0x000fe40003fce808 */
[----:B------:R-:W-:-:S11]  /*2b90*/  VIADDMNMX R3, R0, R9, R7, PT ;  /* 0x0000000900037246 */ /* 0x000fd60003800107 */
[----:B------:R-:W-:Y:S05]  /*2ba0*/  @P6 BRA `(.L_x_784) ;  /* 0x0000000000646947 */ /* 0x000fea0003800000 */
        /* <DEDUP_REMOVED lines=9> */
[----:B------:R-:W-:Y:S01]  /*2c40*/  @P6 IMAD.HI.U32 R7, R5, UR10, RZ ;  /* 0x0000000a05076c27 */ /* 0x000fe2000f8e00ff */
[----:B------:R-:W-:-:S13]  /*2c50*/  PLOP3.LUT P6, PT, PT, PT, UP1, 0x80, 0x0 ;  /* 0x000000000000781c */ /* 0x000fda0003fcf018 */
[----:B------:R-:W-:-:S04]  /*2c60*/  @P6 SHF.R.U32.HI R5, RZ, UR11, R7 ;  /* 0x0000000bff056c19 */ /* 0x000fc80008011607 */
[----:B------:R-:W-:Y:S01]  /*2c70*/  LOP3.LUT R5, RZ, R5, RZ, 0x33, !PT ;  /* 0x00000005ff057212 */ /* 0x000fe200078e33ff */
[----:B------:R-:W-:Y:S06]  /*2c80*/  BRA `(.L_x_787) ;  /* 0x0000000000187947 */ /* 0x000fec0003800000 */
.L_x_786:
[----:B------:R-:W-:-:S06]  /*2c90*/  UISETP.NE.AND UP1, UPT, UR7, 0x1, UPT ;  /* 0x000000010700788c */ /* 0x000fcc000bf25270 */
[----:B------:R-:W-:-:S05]  /*2ca0*/  PLOP3.LUT P6, PT, PT, PT, UP1, 0x80, 0x0 ;  /* 0x000000000000781c */ /* 0x000fca0003fcf018 */
[----:B------:R-:W-:-:S08]  /*2cb0*/  @UP1 ULDC.64 UR10, c[0x0][0x9e8] ;  /* 0x00027a00000a1ab9 */ /* 0x000fd00000000a00 */
[----:B------:R-:W-:Y:S01]  /*2cc0*/  @P6 IMAD.HI.U32 R7, R5, UR10, RZ ;  /* 0x0000000a05076c27 */ /* 0x000fe2000f8e00ff */
[----:B------:R-:W-:-:S13]  /*2cd0*/  PLOP3.LUT P6, PT, PT, PT, UP1, 0x80, 0x0 ;  /* 0x000000000000781c */ /* 0x000fda0003fcf018 */
[----:B------:R-:W-:-:S07]  /*2ce0*/  @P6 SHF.R.U32.HI R5, RZ, UR11, R7 ;  /* 0x0000000bff056c19 */ /* 0x000fce0008011607 */
.L_x_787:
[----:B------:R-:W-:Y:S05]  /*2cf0*/  BSYNC B0 ;  /* 0x0000000000007941 */ /* 0x000fea0003800000 */
.L_x_785:
[----:B------:R-:W-:-:S04]  /*2d00*/  IMAD R5, R5, UR7, -R6 ;  /* 0x0000000705057c24 */ /* 0x000fc8000f8e0a06 */
[----:B------:R-:W-:-:S05]  /*2d10*/  IMAD R5, R16, -0x2, R5 ;  /* 0xfffffffe10057824 */ /* 0x000fca00078e0205 */
[----:B------:R-:W-:Y:S02]  /*2d20*/  VIMNMX R4, R4, R5, !PT ;  /* 0x0000000504047248 */ /* 0x000fe40007fe0100 */
[----:B------:R-:W-:-:S07]  /*2d30*/  VIADDMNMX R3, R5, UR7, R3, PT ;  /* 0x0000000705037c46 */ /* 0x000fce000b800103 */
.L_x_784:
[----:B------:R-:W-:Y:S02]  /*2d40*/  ISETP.GT.AND P2, PT, R4, 0x1, !P2 ;  /* 0x000000010400780c */ /* 0x000fe40005744270 */
[----:B------:R-:W-:Y:S02]  /*2d50*/  FMNMX.FTZ R5, R13, R25, !PT ;  /* 0x000000190d057209 */ /* 0x000fe40007810000 */
[----:B------:R-:W-:Y:S02]  /*2d60*/  ISETP.LT.OR P2, PT, R3, 0x2, P2 ;  /* 0x000000020300780c */ /* 0x000fe40001741670 */
[----:B------:R-:W-:Y:S02]  /*2d70*/  FMNMX.FTZ R5, R15, R5, !PT ;  /* 0x000000050f057209 */ /* 0x000fe40007810000 */
[----:B------:R-:W-:Y:S02]  /*2d80*/  FSEL R27, R27, -INF , !P2 ;  /* 0xff8000001b1b7808 */ /* 0x000fe40005000000 */
[----:B------:R-:W-:-:S02]  /*2d90*/  ISETP.NE.AND P2, PT, R14, RZ, PT ;  /* 0x000000ff0e00720c */ /* 0x000fc40003f45270 */
[----:B------:R-:W-:Y:S02]  /*2da0*/  FMNMX.FTZ R5, R29, R5, !PT ;  /* 0x000000051d057209 */ /* 0x000fe40007810000 */
[----:B------:R-:W-:Y:S02]  /*2db0*/  ISETP.GT.AND P2, PT, R4, 0x9, !P2 ;  /* 0x000000090400780c */ /* 0x000fe40005744270 */
[----:B------:R-:W-:Y:S02]  /*2dc0*/  FMNMX.FTZ R5, R21, R5, !PT ;  /* 0x0000000515057209 */ /* 0x000fe40007810000 */
[----:B------:R-:W-:Y:S02]  /*2dd0*/  ISETP.LT.OR P2, PT, R3, 0xa, P2 ;  /* 0x0000000a0300780c */ /* 0x000fe40001741670 */
[----:B------:R-:W-:Y:S02]  /*2de0*/  FMNMX.FTZ R5, R33, R5, !PT ;  /* 0x0000000521057209 */ /* 0x000fe40007810000 */
[----:B------:R-:W-:-:S02]  /*2df0*/  FSEL R31, R31, -INF , !P2 ;  /* 0xff8000001f1f7808 */ /* 0x000fc40005000000 */
[----:B------:R-:W-:Y:S02]  /*2e00*/  ISETP.NE.AND P2, PT, R20, RZ, PT ;  /* 0x000000ff1400720c */ /* 0x000fe40003f45270 */
[----:B------:R-:W-:Y:S02]  /*2e10*/  FMNMX.FTZ R5, R57, R5, !PT ;  /* 0x0000000539057209 */ /* 0x000fe40007810000 */
[----:B------:R-:W-:Y:S02]  /*2e20*/  ISETP.GT.AND P2, PT, R4, 0x10, !P2 ;  /* 0x000000100400780c */ /* 0x000fe40005744270 */
[----:B------:R-:W-:Y:S02]  /*2e30*/  FMNMX.FTZ R5, R37, R5, !PT ;  /* 0x0000000525057209 */ /* 0x000fe40007810000 */
[----:B------:R-:W-:Y:S02]  /*2e40*/  ISETP.LT.OR P2, PT, R3, 0x11, P2 ;  /* 0x000000110300780c */ /* 0x000fe40001741670 */
[----:B------:R-:W-:-:S02]  /*2e50*/  FMNMX.FTZ R5, R61, R5, !PT ;  /* 0x000000053d057209 */ /* 0x000fc40007810000 */
[----:B------:R-:W-:Y:S02]  /*2e60*/  FSEL R34, R34, -INF , !P2 ;  /* 0xff80000022227808 */ /* 0x000fe40005000000 */
[----:B------:R-:W-:Y:S02]  /*2e70*/  ISETP.NE.AND P2, PT, R28, RZ, PT ;  /* 0x000000ff1c00720c */ /* 0x000fe40003f45270 */
[C---:B------:R-:W-:Y:S02]  /*2e80*/  ISETP.GT.AND P3, PT, R4.reuse, 0x8, !P3 ;  /* 0x000000080400780c */ /* 0x040fe40005f64270 */
[----:B------:R-:W-:Y:S02]  /*2e90*/  ISETP.GT.AND P2, PT, R4, 0x11, !P2 ;  /* 0x000000110400780c */ /* 0x000fe40005744270 */
[----:B------:R-:W-:Y:S02]  /*2ea0*/  FMNMX.FTZ R5, R41, R5, !PT ;  /* 0x0000000529057209 */ /* 0x000fe40007810000 */
[----:B------:R-:W-:-:S02]  /*2eb0*/  ISETP.LT.OR P2, PT, R3, 0x12, P2 ;  /* 0x000000120300780c */ /* 0x000fc40001741670 */
[----:B------:R-:W-:Y:S02]  /*2ec0*/  ISETP.LT.OR P3, PT, R3, 0x9, P3 ;  /* 0x000000090300780c */ /* 0x000fe40001f61670 */
[----:B------:R-:W-:Y:S02]  /*2ed0*/  FSEL R35, R35, -INF , !P2 ;  /* 0xff80000023237808 */ /* 0x000fe40005000000 */
[----:B------:R-:W-:Y:S02]  /*2ee0*/  ISETP.NE.AND P2, PT, R32, RZ, PT ;  /* 0x000000ff2000720c */ /* 0x000fe40003f45270 */
[----:B------:R-:W-:Y:S02]  /*2ef0*/  FMNMX.FTZ R5, R63, R5, !PT ;  /* 0x000000053f057209 */ /* 0x000fe40007810000 */
[----:B------:R-:W-:Y:S02]  /*2f00*/  ISETP.GT.AND P2, PT, R4, 0x18, !P2 ;  /* 0x000000180400780c */ /* 0x000fe40005744270 */
[----:B------:R-:W-:-:S02]  /*2f10*/  FSEL R30, R30, -INF , !P3 ;  /* 0xff8000001e1e7808 */ /* 0x000fc40005800000 */
[----:B------:R-:W-:Y:S02]  /*2f20*/  ISETP.LT.OR P2, PT, R3, 0x19, P2 ;  /* 0x000000190300780c */ /* 0x000fe40001741670 */
[----:B------:R-:W-:Y:S02]  /*2f30*/  FMNMX.FTZ R5, R45, R5, !PT ;  /* 0x000000052d057209 */ /* 0x000fe40007810000 */
[----:B------:R-:W-:Y:S02]  /*2f40*/  FSEL R38, R38, -INF , !P2 ;  /* 0xff80000026267808 */ /* 0x000fe40005000000 */
[----:B------:R-:W-:Y:S02]  /*2f50*/  ISETP.NE.AND P2, PT, R36, RZ, PT ;  /* 0x000000ff2400720c */ /* 0x000fe40003f45270 */
[----:B------:R-:W-:Y:S02]  /*2f60*/  ISETP.NE.AND P3, PT, R60, RZ, PT ;  /* 0x000000ff3c00720c */ /* 0x000fe40003f65270 */
[----:B------:R-:W-:-:S02]  /*2f70*/  ISETP.GT.AND P2, PT, R4, 0x19, !P2 ;  /* 0x000000190400780c */ /* 0x000fc40005744270 */
[----:B------:R-:W-:Y:S02]  /*2f80*/  FMNMX.FTZ R5, R65, R5, !PT ;  /* 0x0000000541057209 */ /* 0x000fe40007810000 */
[----:B------:R-:W-:Y:S02]  /*2f90*/  ISETP.LT.OR P2, PT, R3, 0x1a, P2 ;  /* 0x0000001a0300780c */ /* 0x000fe40001741670 */
[----:B------:R-:W-:Y:S02]  /*2fa0*/  FMNMX.FTZ R5, R49, R5, !PT ;  /* 0x0000000531057209 */ /* 0x000fe40007810000 */
[----:B------:R-:W-:Y:S02]  /*2fb0*/  FSEL R39, R39, -INF , !P2 ;  /* 0xff80000027277808 */ /* 0x000fe40005000000 */
[----:B------:R-:W-:Y:S02]  /*2fc0*/  ISETP.NE.AND P2, PT, R56, RZ, PT ;  /* 0x000000ff3800720c */ /* 0x000fe40003f45270 */
[----:B------:R-:W-:-:S02]  /*2fd0*/  ISETP.NE.AND P6, PT, R12, RZ, PT ;  /* 0x000000ff0c00720c */ /* 0x000fc40003fc5270 */
[C---:B------:R-:W-:Y:S02]  /*2fe0*/  ISETP.GT.AND P2, PT, R4.reuse, 0x20, !P2 ;  /* 0x000000200400780c */ /* 0x040fe40005744270 */
[----:B------:R-:W-:Y:S02]  /*2ff0*/  FMNMX.FTZ R5, R67, R5, !PT ;  /* 0x0000000543057209 */ /* 0x000fe40007810000 */
[----:B------:R-:W-:Y:S02]  /*3000*/  ISETP.LT.OR P2, PT, R3, 0x21, P2 ;  /* 0x000000210300780c */ /* 0x000fe40001741670 */
[----:B------:R-:W-:Y:S02]  /*3010*/  ISETP.GT.AND P4, PT, R4, 0x31, !P4 ;  /* 0x000000310400780c */ /* 0x000fe40006784270 */
[----:B------:R-:W-:Y:S02]  /*3020*/  FSEL R42, R42, -INF , !P2 ;  /* 0xff8000002a2a7808 */ /* 0x000fe40005000000 */
[----:B------:R-:W-:-:S02]  /*3030*/  ISETP.NE.AND P2, PT, R40, RZ, PT ;  /* 0x000000ff2800720c */ /* 0x000fc40003f45270 */
[C---:B------:R-:W-:Y:S02]  /*3040*/  ISETP.GT.AND P5, PT, R4.reuse, 0x38, !P5 ;  /* 0x000000380400780c */ /* 0x040fe40006fa4270 */
[----:B------:R-:W-:Y:S02]  /*3050*/  ISETP.GT.AND P2, PT, R4, 0x21, !P2 ;  /* 0x000000210400780c */ /* 0x000fe40005744270 */
[C---:B------:R-:W-:Y:S02]  /*3060*/  ISETP.LT.OR P4, PT, R3.reuse, 0x32, P4 ;  /* 0x000000320300780c */ /* 0x040fe40002781670 */
[C---:B------:R-:W-:Y:S02]  /*3070*/  ISETP.LT.OR P2, PT, R3.reuse, 0x22, P2 ;  /* 0x000000220300780c */ /* 0x040fe40001741670 */
[----:B------:R-:W-:Y:S02]  /*3080*/  ISETP.LT.OR P5, PT, R3, 0x39, P5 ;  /* 0x000000390300780c */ /* 0x000fe40002fa1670 */
[----:B------:R-:W-:-:S02]  /*3090*/  FSEL R43, R43, -INF , !P2 ;  /* 0xff8000002b2b7808 */ /* 0x000fc40005000000 */
[----:B------:R-:W-:Y:S02]  /*30a0*/  ISETP.GT.AND P2, PT, R4, 0x28, !P3 ;  /* 0x000000280400780c */ /* 0x000fe40005f44270 */
[----:B------:R-:W-:Y:S02]  /*30b0*/  ISETP.NE.AND P3, PT, R62, RZ, PT ;  /* 0x000000ff3e00720c */ /* 0x000fe40003f65270 */
[----:B------:R-:W-:Y:S02]  /*30c0*/  ISETP.LT.OR P2, PT, R3, 0x29, P2 ;  /* 0x000000290300780c */ /* 0x000fe40001741670 */
[----:B------:R-:W-:Y:S02]  /*30d0*/  ISETP.GT.AND P3, PT, R4, 0x30, !P3 ;  /* 0x000000300400780c */ /* 0x000fe40005f64270 */
[----:B------:R-:W-:Y:S02]  /*30e0*/  FSEL R46, R46, -INF , !P2 ;  /* 0xff8000002e2e7808 */ /* 0x000fe40005000000 */
[----:B------:R-:W-:-:S02]  /*30f0*/  ISETP.GT.AND P2, PT, R4, RZ, !P6 ;  /* 0x000000ff0400720c */ /* 0x000fc40007744270 */
[----:B------:R-:W-:Y:S02]  /*3100*/  ISETP.NE.AND P6, PT, R8, RZ, PT ;  /* 0x000000ff0800720c */ /* 0x000fe40003fc5270 */
[----:B------:R-:W-:Y:S02]  /*3110*/  FMNMX.FTZ R8, R53, R5, !PT ;  /* 0x0000000535087209 */ /* 0x000fe40007810000 */
[C---:B------:R-:W-:Y:S02]  /*3120*/  ISETP.LT.OR P2, PT, R3.reuse, 0x1, P2 ;  /* 0x000000010300780c */ /* 0x040fe40001741670 */
[----:B------:R-:W-:Y:S01]  /*3130*/  ISETP.LT.OR P3, PT, R3, 0x31, P3 ;  /* 0x000000310300780c */ /* 0x000fe20001f61670 */
[----:B------:R-:W1:Y:S01]  /*3140*/  SHFL.BFLY PT, R5, R8, 0x2, 0x1f ;  /* 0x0c401f0008057f89 */ /* 0x000e6200000e0000 */
[----:B------:R-:W-:Y:S02]  /*3150*/  FSEL R26, R26, -INF , !P2 ;  /* 0xff8000001a1a7808 */ /* 0x000fe40005000000 */
[----:B------:R-:W-:-:S02]  /*3160*/  ISETP.NE.AND P2, PT, R44, RZ, PT ;  /* 0x000000ff2c00720c */ /* 0x000fc40003f45270 */
[----:B------:R-:W-:Y:S02]  /*3170*/  FSEL R50, R50, -INF , !P3 ;  /* 0xff80000032327808 */ /* 0x000fe40005800000 */
[----:B------:R-:W-:Y:S02]  /*3180*/  ISETP.GT.AND P2, PT, R4, 0x29, !P2 ;  /* 0x000000290400780c */ /* 0x000fe40005744270 */
[----:B------:R-:W-:Y:S02]  /*3190*/  FSEL R51, R51, -INF , !P4 ;  /* 0xff80000033337808 */ /* 0x000fe40006000000 */
[----:B------:R-:W-:Y:S02]  /*31a0*/  ISETP.LT.OR P2, PT, R3, 0x2a, P2 ;  /* 0x0000002a0300780c */ /* 0x000fe40001741670 */
[----:B------:R-:W-:Y:S02]  /*31b0*/  FSEL R54, R54, -INF , !P5 ;  /* 0xff80000036367808 */ /* 0x000fe40006800000 */
[----:B------:R-:W-:-:S02]  /*31c0*/  FSEL R47, R47, -INF , !P2 ;  /* 0xff8000002f2f7808 */ /* 0x000fc40005000000 */
[----:B------:R-:W-:Y:S02]  /*31d0*/  R2UR UR10, R59 ;  /* 0x000000003b0a72ca */ /* 0x000fe400000e0000 */
[----:B-1----:R-:W-:Y:S02]  /*31e0*/  FMNMX.FTZ R9, R8, R5, !PT ;  /* 0x0000000508097209 */ /* 0x002fe40007810000 */
[----:B------:R-:W-:-:S03]  /*31f0*/  FMNMX.FTZ R5, R26, R27, !PT ;  /* 0x0000001b1a057209 */ /* 0x000fc60007810000 */
[----:B------:R-:W1:Y:S01]  /*3200*/  SHFL.BFLY PT, R10, R9, 0x1, 0x1f ;  /* 0x0c201f00090a7f89 */ /* 0x000e6200000e0000 */
[----:B------:R-:W-:-:S05]  /*3210*/  FMNMX.FTZ R6, R30, R5, !PT ;  /* 0x000000051e067209 */ /* 0x000fca0007810000 */
[----:B------:R-:W-:Y:S01]  /*3220*/  UIADD3 UR6, UR10, UR6, URZ ;  /* 0x000000060a067290 */ /* 0x000fe2000fffe03f */
[----:B------:R-:W-:-:S04]  /*3230*/  FMNMX.FTZ R5, R31, R6, !PT ;  /* 0x000000061f057209 */ /* 0x000fc80007810000 */
[----:B------:R-:W-:-:S04]  /*3240*/  FMNMX.FTZ R6, R34, R5, !PT ;  /* 0x0000000522067209 */ /* 0x000fc80007810000 */
[----:B------:R-:W-:-:S04]  /*3250*/  FMNMX.FTZ R7, R35, R6, !PT ;  /* 0x0000000623077209 */ /* 0x000fc80007810000 */
[----:B------:R-:W-:-:S04]  /*3260*/  FMNMX.FTZ R6, R38, R7, !PT ;  /* 0x0000000726067209 */ /* 0x000fc80007810000 */
[----:B------:R-:W-:Y:S02]  /*3270*/  FMNMX.FTZ R7, R39, R6, !PT ;  /* 0x0000000627077209 */ /* 0x000fe40007810000 */
[----:B-1----:R-:W-:Y:S01]  /*3280*/  FMNMX.FTZ R5, R9, R10, !PT ;  /* 0x0000000a09057209 */ /* 0x002fe20007810000 */
[----:B------:R-:W-:Y:S01]  /*3290*/  IMAD.U32 R10, RZ, RZ, UR38 ;  /* 0x00000026ff0a7e24 */ /* 0x000fe2000f8e00ff */
[----:B------:R-:W-:Y:S02]  /*32a0*/  FMNMX.FTZ R6, R42, R7, !PT ;  /* 0x000000072a067209 */ /* 0x000fe40007810000 */
[C---:B------:R-:W-:Y:S01]  /*32b0*/  FSETP.NEU.FTZ.AND P2, PT, R5.reuse, -INF , PT ;  /* 0xff8000000500780b */ /* 0x040fe20003f5d000 */
[----:B------:R-:W-:-:S01]  /*32c0*/  FFMA.FTZ R8, R5, R10, -8 ;  /* 0xc100000005087423 */ /* 0x000fc2000001000a */
[----:B------:R-:W-:-:S04]  /*32d0*/  FMNMX.FTZ R7, R43, R6, !PT ;  /* 0x000000062b077209 */ /* 0x000fc80007810000 */
[----:B------:R-:W-:Y:S02]  /*32e0*/  FSEL R8, R8, RZ, P2 ;  /* 0x000000ff08087208 */ /* 0x000fe40001000000 */
[----:B------:R-:W-:Y:S02]  /*32f0*/  ISETP.GT.AND P2, PT, R4, 0x39, !P6 ;  /* 0x000000390400780c */ /* 0x000fe40007744270 */
[----:B------:R-:W-:Y:S01]  /*3300*/  FMNMX.FTZ R4, R46, R7, !PT ;  /* 0x000000072e047209 */ /* 0x000fe20007810000 */
[----:B------:R-:W-:-:S01]  /*3310*/  FFMA.FTZ R6, R13, UR38, -R8 ;  /* 0x000000260d067c23 */ /* 0x000fc20008010808 */
[----:B------:R-:W-:Y:S01]  /*3320*/  ISETP.LT.OR P2, PT, R3, 0x3a, P2 ;  /* 0x0000003a0300780c */ /* 0x000fe20001741670 */
[----:B------:R-:W-:-:S01]  /*3330*/  FFMA.FTZ R11, R29, UR38, -R8 ;  /* 0x000000261d0b7c23 */ /* 0x000fc20008010808 */
[----:B------:R-:W-:Y:S01]  /*3340*/  FMNMX.FTZ R7, R47, R4, !PT ;  /* 0x000000042f077209 */ /* 0x000fe20007810000 */
[----:B------:R1:W-:Y:S01]  /*3350*/  MUFU.EX2 R9, R6 ;  /* 0x0000000600097308 */ /* 0x0003e20000000800 */
[----:B------:R-:W-:Y:S01]  /*3360*/  FSEL R55, R55, -INF , !P2 ;  /* 0xff80000037377808 */ /* 0x000fe20005000000 */
[----:B------:R-:W-:Y:S01]  /*3370*/  IMAD.U32 R29, RZ, RZ, UR38 ;  /* 0x00000026ff1d7e24 */ /* 0x000fe2000f8e00ff */
[----:B------:R-:W-:Y:S01]  /*3380*/  FMNMX.FTZ R4, R50, R7, !PT ;  /* 0x0000000732047209 */ /* 0x000fe20007810000 */
[--C-:B------:R-:W-:Y:S01]  /*3390*/  FFMA.FTZ R10, R25, UR38, -R8.reuse ;  /* 0x00000026190a7c23 */ /* 0x100fe20008010808 */
[----:B------:R-:W-:-:S01]  /*33a0*/  FFMA.FTZ R13, R21, UR38, -R8 ;  /* 0x00000026150d7c23 */ /* 0x000fc20008010808 */
[--C-:B------:R-:W-:Y:S01]  /*33b0*/  FFMA.FTZ R14, R33, UR38, -R8.reuse ;  /* 0x00000026210e7c23 */ /* 0x100fe20008010808 */
[----:B------:R-:W-:Y:S01]  /*33c0*/  FMNMX.FTZ R3, R51, R4, !PT ;  /* 0x0000000433037209 */ /* 0x000fe20007810000 */
[----:B------:R2:W-:Y:S01]  /*33d0*/  MUFU.EX2 R12, R11 ;  /* 0x0000000b000c7308 */ /* 0x0005e20000000800 */
[----:B-1----:R-:W-:-:S01]  /*33e0*/  FFMA.FTZ R6, R15, UR38, -R8 ;  /* 0x000000260f067c23 */ /* 0x002fc20008010808 */
[--C-:B------:R-:W-:Y:S01]  /*33f0*/  FFMA.FTZ R15, R57, UR38, -R8.reuse ;  /* 0x00000026390f7c23 */ /* 0x100fe20008010808 */
[----:B------:R-:W-:Y:S01]  /*3400*/  FMNMX.FTZ R4, R54, R3, !PT ;  /* 0x0000000336047209 */ /* 0x000fe20007810000 */
[--C-:B------:R-:W-:Y:S01]  /*3410*/  FFMA.FTZ R20, R37, UR38, -R8.reuse ;  /* 0x0000002625147c23 */ /* 0x100fe20008010808 */
[----:B------:R-:W-:-:S01]  /*3420*/  FFMA.FTZ R24, R45, UR38, -R8 ;  /* 0x000000262d187c23 */ /* 0x000fc20008010808 */
[--C-:B------:R-:W-:Y:S01]  /*3430*/  FFMA.FTZ R21, R61, UR38, -R8.reuse ;  /* 0x000000263d157c23 */ /* 0x100fe20008010808 */
[----:B------:R-:W-:Y:S01]  /*3440*/  FMNMX.FTZ R4, R55, R4, !PT ;  /* 0x0000000437047209 */ /* 0x000fe20007810000 */
[----:B------:R-:W-:Y:S01]  /*3450*/  MUFU.EX2 R7, R6 ;  /* 0x0000000600077308 */ /* 0x000fe20000000800 */
[----:B--2---:R-:W-:-:S01]  /*3460*/  FFMA.FTZ R11, R63, UR38, -R8 ;  /* 0x000000263f0b7c23 */ /* 0x004fc20008010808 */
[--C-:B------:R-:W-:Y:S01]  /*3470*/  FFMA.FTZ R25, R65, UR38, -R8.reuse ;  /* 0x0000002641197c23 */ /* 0x100fe20008010808 */
[----:B------:R-:W-:-:S01]  /*3480*/  FFMA.FTZ R28, R49, UR38, -R8 ;  /* 0x00000026311c7c23 */ /* 0x000fc20008010808 */
[----:B------:R-:W1:Y:S04]  /*3490*/  SHFL.BFLY PT, R3, R4, 0x2, 0x1f ;  /* 0x0c401f0004037f89 */ /* 0x000e6800000e0000 */
[----:B------:R-:W2:Y:S08]  /*34a0*/  MUFU.EX2 R10, R10 ;  /* 0x0000000a000a7308 */ /* 0x000eb00000000800 */
[----:B------:R-:W-:Y:S08]  /*34b0*/  MUFU.EX2 R13, R13 ;  /* 0x0000000d000d7308 */ /* 0x000ff00000000800 */
[----:B------:R-:W-:Y:S01]  /*34c0*/  MUFU.EX2 R14, R14 ;  /* 0x0000000e000e7308 */ /* 0x000fe20000000800 */
[----:B--2---:R-:W-:-:S01]  /*34d0*/  FADD.FTZ R32, R9, R10 ;  /* 0x0000000a09207221 */ /* 0x004fc20000010000 */
[----:B-1----:R-:W-:-:S03]  /*34e0*/  FMNMX.FTZ R3, R4, R3, !PT ;  /* 0x0000000304037209 */ /* 0x002fc60007810000 */
[----:B------:R-:W-:Y:S01]  /*34f0*/  FADD.FTZ R37, R7, R32 ;  /* 0x0000002007257221 */ /* 0x000fe20000010000 */
[----:B------:R-:W-:-:S02]  /*3500*/  FFMA.FTZ R4, R41, UR38, -R8 ;  /* 0x0000002629047c23 */ /* 0x000fc40008010808 */
[----:B------:R-:W-:Y:S01]  /*3510*/  MUFU.EX2 R15, R15 ;  /* 0x0000000f000f7308 */ /* 0x000fe20000000800 */
[----:B------:R-:W1:Y:S01]  /*3520*/  SHFL.BFLY PT, R6, R3, 0x1, 0x1f ;  /* 0x0c201f0003067f89 */ /* 0x000e6200000e0000 */
[----:B------:R-:W-:-:S06]  /*3530*/  FADD.FTZ R36, R12, R37 ;  /* 0x000000250c247221 */ /* 0x000fcc0000010000 */
[----:B------:R-:W-:Y:S08]  /*3540*/  MUFU.EX2 R20, R20 ;  /* 0x0000001400147308 */ /* 0x000ff00000000800 */
[----:B------:R-:W-:Y:S08]  /*3550*/  MUFU.EX2 R11, R11 ;  /* 0x0000000b000b7308 */ /* 0x000ff00000000800 */
[----:B------:R-:W-:Y:S01]  /*3560*/  MUFU.EX2 R24, R24 ;  /* 0x0000001800187308 */ /* 0x000fe20000000800 */
[----:B-1----:R-:W-:Y:S01]  /*3570*/  FMNMX.FTZ R6, R3, R6, !PT ;  /* 0x0000000603067209 */ /* 0x002fe20007810000 */
[--C-:B------:R-:W-:Y:S01]  /*3580*/  FFMA.FTZ R3, R67, UR38, -R8.reuse ;  /* 0x0000002643037c23 */ /* 0x100fe20008010808 */
[----:B------:R-:W-:-:S02]  /*3590*/  FFMA.FTZ R8, R53, UR38, -R8 ;  /* 0x0000002635087c23 */ /* 0x000fc40008010808 */
[C---:B------:R-:W-:Y:S01]  /*35a0*/  FSETP.NEU.FTZ.AND P2, PT, R6.reuse, -INF , PT ;  /* 0xff8000000600780b */ /* 0x040fe20003f5d000 */
[----:B------:R-:W-:-:S02]  /*35b0*/  FFMA.FTZ R29, R6, R29, -8 ;  /* 0xc1000000061d7423 */ /* 0x000fc4000001001d */
[----:B------:R-:W-:Y:S03]  /*35c0*/  MUFU.EX2 R21, R21 ;  /* 0x0000001500157308 */ /* 0x000fe60000000800 */
        /* <DEDUP_REMOVED lines=19> */
[----:B------:R-:W-:-:S05]  /*3700*/  FFMA.FTZ R29, R55, UR38, -R29 ;  /* 0x00000026371d7c23 */ /* 0x000fca000801081d */
[----:B------:R-:W2:Y:S08]  /*3710*/  MUFU.EX2 R30, R30 ;  /* 0x0000001e001e7308 */ /* 0x000eb00000000800 */
[----:B------:R-:W3:Y:S01]  /*3720*/  MUFU.EX2 R31, R31 ;  /* 0x0000001f001f7308 */ /* 0x000ee20000000800 */
[----:B-1----:R-:W-:-:S07]  /*3730*/  FADD.FTZ R33, R26, R27 ;  /* 0x0000001b1a217221 */ /* 0x002fce0000010000 */
[----:B------:R-:W1:Y:S01]  /*3740*/  MUFU.EX2 R34, R34 ;  /* 0x0000002200227308 */ /* 0x000e620000000800 */
[----:B--2---:R-:W-:-:S07]  /*3750*/  FADD.FTZ R32, R30, R33 ;  /* 0x000000211e207221 */ /* 0x004fce0000010000 */
[----:B------:R-:W2:Y:S01]  /*3760*/  MUFU.EX2 R35, R35 ;  /* 0x0000002300237308 */ /* 0x000ea20000000800 */
[----:B---3--:R-:W-:-:S01]  /*3770*/  FADD.FTZ R33, R31, R32 ;  /* 0x000000201f217221 */ /* 0x008fc20000010000 */
[----:B------:R-:W-:Y:S01]  /*3780*/  F2FP.SATFINITE.E4M3.F32.PACK_AB_MERGE_C R32, R12, R7, RZ ;  /* 0x000000070c20723e */ /* 0x000fe200048070ff */
[----:B------:R-:W-:-:S01]  /*3790*/  FADD.FTZ R7, R13, R36 ;  /* 0x000000240d077221 */ /* 0x000fc20000010000 */
[----:B------:R-:W-:Y:S02]  /*37a0*/  F2FP.SATFINITE.E4M3.F32.PACK_AB_MERGE_C R30, R31, R30, RZ ;  /* 0x0000001e1f1e723e */ /* 0x000fe400048070ff */
[----:B------:R-:W-:Y:S01]  /*37b0*/  F2FP.SATFINITE.E4M3.F32.PACK_AB_MERGE_C R188, R10, R9, R32 ;  /* 0x000000090abc723e */ /* 0x000fe20004807020 */
[----:B------:R-:W-:Y:S01]  /*37c0*/  FADD.FTZ R10, R14, R7 ;  /* 0x000000070e0a7221 */ /* 0x000fe20000010000 */
[----:B------:R-:W3:Y:S01]  /*37d0*/  MUFU.EX2 R38, R38 ;  /* 0x0000002600267308 */ /* 0x000ee20000000800 */
[----:B-1----:R-:W-:-:S01]  /*37e0*/  FADD.FTZ R12, R34, R33 ;  /* 0x00000021220c7221 */ /* 0x002fc20000010000 */
[----:B------:R-:W-:Y:S01]  /*37f0*/  F2FP.SATFINITE.E4M3.F32.PACK_AB_MERGE_C R9, R20, R15, RZ ;  /* 0x0000000f1409723e */ /* 0x000fe200048070ff */
[----:B------:R-:W-:-:S01]  /*3800*/  FADD.FTZ R15, R15, R10 ;  /* 0x0000000a0f0f7221 */ /* 0x000fc20000010000 */
[----:B------:R-:W-:-:S02]  /*3810*/  F2FP.SATFINITE.E4M3.F32.PACK_AB_MERGE_C R189, R27, R26, R30 ;  /* 0x0000001a1bbd723e */ /* 0x000fc4000480701e */
[----:B------:R-:W-:Y:S01]  /*3820*/  F2FP.SATFINITE.E4M3.F32.PACK_AB_MERGE_C R190, R14, R13, R9 ;  /* 0x0000000d0ebe723e */ /* 0x000fe20004807009 */
[----:B------:R-:W-:Y:S01]  /*3830*/  FADD.FTZ R20, R20, R15 ;  /* 0x0000000f14147221 */ /* 0x000fe20000010000 */
[----:B------:R-:W1:Y:S01]  /*3840*/  MUFU.EX2 R39, R39 ;  /* 0x0000002700277308 */ /* 0x000e620000000800 */
[----:B--2---:R-:W-:-:S01]  /*3850*/  FADD.FTZ R7, R35, R12 ;  /* 0x0000000c23077221 */ /* 0x004fc20000010000 */
[----:B------:R-:W-:Y:S01]  /*3860*/  F2FP.SATFINITE.E4M3.F32.PACK_AB_MERGE_C R12, R24, R11, RZ ;  /* 0x0000000b180c723e */ /* 0x000fe200048070ff */
[----:B------:R-:W-:-:S05]  /*3870*/  FADD.FTZ R9, R21, R20 ;  /* 0x0000001415097221 */ /* 0x000fca0000010000 */
[----:B------:R-:W2:Y:S01]  /*3880*/  MUFU.EX2 R42, R42 ;  /* 0x0000002a002a7308 */ /* 0x000ea20000000800 */
[----:B---3--:R-:W-:-:S07]  /*3890*/  FADD.FTZ R10, R38, R7 ;  /* 0x00000007260a7221 */ /* 0x008fce0000010000 */
[----:B------:R-:W3:Y:S01]  /*38a0*/  MUFU.EX2 R4, R4 ;  /* 0x0000000400047308 */ /* 0x000ee20000000800 */
[----:B-1----:R-:W-:-:S01]  /*38b0*/  FADD.FTZ R7, R39, R10 ;  /* 0x0000000a27077221 */ /* 0x002fc20000010000 */
[----:B------:R-:W-:-:S04]  /*38c0*/  F2FP.SATFINITE.E4M3.F32.PACK_AB_MERGE_C R38, R39, R38, RZ ;  /* 0x000000262726723e */ /* 0x000fc800048070ff */
[----:B------:R-:W-:Y:S02]  /*38d0*/  F2FP.SATFINITE.E4M3.F32.PACK_AB_MERGE_C R191, R35, R34, R38 ;  /* 0x0000002223bf723e */ /* 0x000fe40004807026 */
[----:B------:R-:W1:Y:S01]  /*38e0*/  MUFU.EX2 R43, R43 ;  /* 0x0000002b002b7308 */ /* 0x000e620000000800 */
[----:B--2---:R-:W-:-:S07]  /*38f0*/  FADD.FTZ R10, R42, R7 ;  /* 0x000000072a0a7221 */ /* 0x004fce0000010000 */
[----:B------:R-:W2:Y:S01]  /*3900*/  MUFU.EX2 R46, R46 ;  /* 0x0000002e002e7308 */ /* 0x000ea20000000800 */
[C---:B---3--:R-:W-:Y:S01]  /*3910*/  F2FP.SATFINITE.E4M3.F32.PACK_AB_MERGE_C R184, R4.reuse, R21, R12 ;  /* 0x0000001504b8723e */ /* 0x048fe2000480700c */
[----:B------:R-:W-:-:S04]  /*3920*/  FADD.FTZ R4, R4, R9 ;  /* 0x0000000904047221 */ /* 0x000fc80000010000 */
[----:B------:R-:W-:Y:S02]  /*3930*/  FADD.FTZ R11, R11, R4 ;  /* 0x000000040b0b7221 */ /* 0x000fe40000010000 */
[----:B------:R-:W-:Y:S01]  /*3940*/  MUFU.EX2 R3, R3 ;  /* 0x0000000300037308 */ /* 0x000fe20000000800 */
[----:B-1----:R-:W-:-:S01]  /*3950*/  FADD.FTZ R7, R43, R10 ;  /* 0x0000000a2b077221 */ /* 0x002fc20000010000 */
[----:B------:R-:W-:-:S06]  /*3960*/  FADD.FTZ R24, R24, R11 ;  /* 0x0000000b18187221 */ /* 0x000fcc0000010000 */
[----:B------:R-:W1:Y:S01]  /*3970*/  MUFU.EX2 R8, R8 ;  /* 0x0000000800087308 */ /* 0x000e620000000800 */
[----:B--2---:R-:W-:-:S07]  /*3980*/  FADD.FTZ R4, R46, R7 ;  /* 0x000000072e047221 */ /* 0x004fce0000010000 */
[----:B------:R-:W2:Y:S08]  /*3990*/  MUFU.EX2 R47, R47 ;  /* 0x0000002f002f7308 */ /* 0x000eb00000000800 */
[----:B------:R-:W-:Y:S01]  /*39a0*/  MUFU.EX2 R25, R25 ;  /* 0x0000001900197308 */ /* 0x000fe20000000800 */
[----:B-1----:R-:W-:-:S07]  /*39b0*/  F2FP.SATFINITE.E4M3.F32.PACK_AB_MERGE_C R9, R8, R3, RZ ;  /* 0x000000030809723e */ /* 0x002fce00048070ff */
[----:B------:R-:W1:Y:S01]  /*39c0*/  MUFU.EX2 R28, R28 ;  /* 0x0000001c001c7308 */ /* 0x000e620000000800 */
[----:B--2---:R-:W-:-:S01]  /*39d0*/  FADD.FTZ R7, R47, R4 ;  /* 0x000000042f077221 */ /* 0x004fc20000010000 */
[----:B------:R-:W-:-:S04]  /*39e0*/  F2FP.SATFINITE.E4M3.F32.PACK_AB_MERGE_C R46, R47, R46, RZ ;  /* 0x0000002e2f2e723e */ /* 0x000fc800048070ff */
[----:B------:R-:W-:Y:S02]  /*39f0*/  F2FP.SATFINITE.E4M3.F32.PACK_AB_MERGE_C R185, R43, R42, R46 ;  /* 0x0000002a2bb9723e */ /* 0x000fe4000480702e */
[----:B------:R-:W2:Y:S08]  /*3a00*/  MUFU.EX2 R50, R50 ;  /* 0x0000003200327308 */ /* 0x000eb00000000800 */
[----:B------:R-:W3:Y:S01]  /*3a10*/  MUFU.EX2 R51, R51 ;  /* 0x0000003300337308 */ /* 0x000ee20000000800 */
[----:B-1----:R-:W-:Y:S01]  /*3a20*/  F2FP.SATFINITE.E4M3.F32.PACK_AB_MERGE_C R186, R28, R25, R9 ;  /* 0x000000191cba723e */ /* 0x002fe20004807009 */
[----:B------:R-:W-:-:S04]  /*3a30*/  FADD.FTZ R25, R25, R24 ;  /* 0x0000001819197221 */ /* 0x000fc80000010000 */
[----:B------:R-:W-:Y:S02]  /*3a40*/  FADD.FTZ R28, R28, R25 ;  /* 0x000000191c1c7221 */ /* 0x000fe40000010000 */
[----:B------:R-:W1:Y:S01]  /*3a50*/  MUFU.EX2 R54, R54 ;  /* 0x0000003600367308 */ /* 0x000e620000000800 */
[----:B--2---:R-:W-:-:S01]  /*3a60*/  FADD.FTZ R4, R50, R7 ;  /* 0x0000000732047221 */ /* 0x004fc20000010000 */
[----:B------:R-:W-:-:S04]  /*3a70*/  FADD.FTZ R3, R3, R28 ;  /* 0x0000001c03037221 */ /* 0x000fc80000010000 */
[----:B------:R-:W-:Y:S02]  /*3a80*/  FADD.FTZ R3, R8, R3 ;  /* 0x0000000308037221 */ /* 0x000fe40000010000 */
[----:B------:R-:W2:Y:S01]  /*3a90*/  MUFU.EX2 R29, R29 ;  /* 0x0000001d001d7308 */ /* 0x000ea20000000800 */
[----:B---3--:R-:W-:-:S04]  /*3aa0*/  FADD.FTZ R7, R51, R4 ;  /* 0x0000000433077221 */ /* 0x008fc80000010000 */
[----:B-1----:R-:W-:Y:S01]  /*3ab0*/  FADD.FTZ R4, R54, R7 ;  /* 0x0000000736047221 */ /* 0x002fe20000010000 */
[----:B------:R-:W-:Y:S01]  /*3ac0*/  VIADD R7, R58, 0xfffffffe ;  /* 0xfffffffe3a077836 */ /* 0x000fe20000000000 */
[C---:B--2---:R-:W-:Y:S02]  /*3ad0*/  F2FP.SATFINITE.E4M3.F32.PACK_AB_MERGE_C R9, R29.reuse, R54, RZ ;  /* 0x000000361d09723e */ /* 0x044fe400048070ff */
[----:B------:R-:W-:-:S02]  /*3ae0*/  FADD.FTZ R4, R29, R4 ;  /* 0x000000041d047221 */ /* 0x000fc40000010000 */
[----:B------:R-:W-:Y:S01]  /*3af0*/  F2FP.SATFINITE.E4M3.F32.PACK_AB_MERGE_C R187, R51, R50, R9 ;  /* 0x0000003233bb723e */ /* 0x000fe20004807009 */
[----:B------:R-:W-:Y:S06]  /*3b00*/  @P2 BRA `(.L_x_788) ;  /* 0x0000000000482947 */ /* 0x000fec0003800000 */
[C---:B------:R-:W-:Y:S01]  /*3b10*/  ISETP.GT.AND P2, PT, R59.reuse, RZ, PT ;  /* 0x000000ff3b00720c */ /* 0x040fe20003f44270 */
[----:B------:R-:W-:-:S05]  /*3b20*/  VIADD R8, R59, 0xffffffff ;  /* 0xffffffff3b087836 */ /* 0x000fca0000000000 */
[----:B------:R-:W-:-:S07]  /*3b30*/  R2UR UR5, R8 ;  /* 0x00000000080572ca */ /* 0x000fce00000e0000 */
[----:B------:R-:W-:Y:S08]  /*3b40*/  @P2 BRA `(.L_x_789) ;  /* 0x00000000001c2947 */ /* 0x000ff00003800000 */
[----:B------:R-:W-:Y:S02]  /*3b50*/  UISETP.NE.AND UP1, UPT, UR7, 0x1, UPT ;  /* 0x000000010700788c */ /* 0x000fe4000bf25270 */
[----:B------:R-:W-:-:S09]  /*3b60*/  UIADD3 UR5, -UR10, URZ, URZ ;  /* 0x0000003f0a057290 */ /* 0x000fd2000fffe13f */
[----:B------:R-:W-:Y:S02]  /*3b70*/  @UP1 ULDC.64 UR10, c[0x0][0x9e8] ;  /* 0x00027a00000a1ab9 */ /* 0x000fe40000000a00 */
[----:B------:R-:W-:-:S04]  /*3b80*/  UIMAD.WIDE.U32 UR14, UR5, UR10, URZ ;  /* 0x0000000a050e72a5 */ /* 0x000fc8000f8e003f */
[----:B------:R-:W-:-:S04]  /*3b90*/  @UP1 USHF.R.U32.HI UR5, URZ, UR11, UR15 ;  /* 0x0000000b3f051299 */ /* 0x000fc8000801160f */
[----:B------:R-:W-:Y:S01]  /*3ba0*/  ULOP3.LUT UR5, URZ, UR5, URZ, 0x33, !UPT ;  /* 0x000000053f057292 */ /* 0x000fe2000f8e333f */
[----:B------:R-:W-:Y:S11]  /*3bb0*/  BRA `(.L_x_790) ;  /* 0x0000000000107947 */ /* 0x000ff60003800000 */
.L_x_789:
[----:B------:R-:W-:-:S11]  /*3bc0*/  UISETP.NE.AND UP1, UPT, UR7, 0x1, UPT ;  /* 0x000000010700788c */ /* 0x000fd6000bf25270 */
[----:B------:R-:W-:Y:S02]  /*3bd0*/  @UP1 ULDC.64 UR10, c[0x0][0x9e8] ;  /* 0x00027a00000a1ab9 */ /* 0x000fe40000000a00 */
[----:B------:R-:W-:-:S04]  /*3be0*/  UIMAD.WIDE.U32 UR14, UR5, UR10, URZ ;  /* 0x0000000a050e72a5 */ /* 0x000fc8000f8e003f */
[----:B------:R-:W-:-:S12]  /*3bf0*/  @UP1 USHF.R.U32.HI UR5, URZ, UR11, UR15 ;  /* 0x0000000b3f051299 */ /* 0x000fd8000801160f */
.L_x_790:
[----:B------:R-:W-:-:S04]  /*3c00*/  UIMAD UR5, UR5, UR7, UR7 ;  /* 0x00000007050572a4 */ /* 0x000fc8000f8e0207 */
[----:B------:R-:W-:-:S04]  /*3c10*/  UISETP.LT.AND UP1, UPT, UR6, UR5, UPT ;  /* 0x000000050600728c */ /* 0x000fc8000bf21270 */
[----:B------:R-:W-:-:S12]  /*3c20*/  USEL UR6, UR6, UR5, UP1 ;  /* 0x0000000506067287 */ /* 0x000fd80008800000 */
.L_x_788:
[----:B------:R-:W-:Y:S01]  /*3c30*/  USHF.R.S32.HI UR5, URZ, 0x1f, UR6 ;  /* 0x0000001f3f057899 */ /* 0x000fe20008011406 */
[----:B------:R-:W-:Y:S02]  /*3c40*/  CS2R R150, SRZ ;  /* 0x0000000000967805 */ /* 0x000fe4000001ff00 */
[----:B------:R-:W-:Y:S02]  /*3c50*/  CS2R R148, SRZ ;  /* 0x0000000000947805 */ /* 0x000fe4000001ff00 */
[----:B------:R-:W-:Y:S01]  /*3c60*/  CS2R R146, SRZ ;  /* 0x0000000000927805 */ /* 0x000fe2000001ff00 */
[----:B------:R-:W-:Y:S01]  /*3c70*/  ULEA.HI UR5, UR5, UR6, URZ, 0x6 ;  /* 0x0000000605057291 */ /* 0x000fe2000f8f303f */
[----:B------:R-:W-:Y:S02]  /*3c80*/  CS2R R144, SRZ ;  /* 0x0000000000907805 */ /* 0x000fe4000001ff00 */
[----:B------:R-:W-:Y:S02]  /*3c90*/  CS2R R142, SRZ ;  /* 0x00000000008e7805 */ /* 0x000fe4000001ff00 */
[----:B------:R-:W-:Y:S01]  /*3ca0*/  CS2R R140, SRZ ;  /* 0x00000000008c7805 */ /* 0x000fe2000001ff00 */
[----:B------:R-:W-:Y:S01]  /*3cb0*/  USHF.R.S32.HI UR5, URZ, 0x6, UR5 ;  /* 0x000000063f057899 */ /* 0x000fe20008011405 */
[----:B------:R-:W-:-:S02]  /*3cc0*/  CS2R R138, SRZ ;  /* 0x00000000008a7805 */ /* 0x000fc4000001ff00 */
[----:B------:R-:W-:Y:S02]  /*3cd0*/  CS2R R136, SRZ ;  /* 0x0000000000887805 */ /* 0x000fe4000001ff00 */
[----:B------:R-:W-:Y:S01]  /*3ce0*/  CS2R R134, SRZ ;  /* 0x0000000000867805 */ /* 0x000fe2000001ff00 */
[----:B------:R-:W-:Y:S01]  /*3cf0*/  UISETP.LT.AND UP1, UPT, UR45, UR5, UPT ;  /* 0x000000052d00728c */ /* 0x000fe2000bf21270 */
[----:B------:R-:W-:Y:S02]  /*3d00*/  CS2R R132, SRZ ;  /* 0x0000000000847805 */ /* 0x000fe4000001ff00 */
[----:B------:R-:W-:Y:S02]  /*3d10*/  CS2R R130, SRZ ;  /* 0x0000000000827805 */ /* 0x000fe4000001ff00 */
[----:B------:R-:W-:Y:S01]  /*3d20*/  CS2R R128, SRZ ;  /* 0x0000000000807805 */ /* 0x000fe2000001ff00 */
[----:B------:R-:W-:Y:S01]  /*3d30*/  USEL UR7, UR45, UR5, !UP1 ;  /* 0x000000052d077287 */ /* 0x000fe2000c800000 */
[----:B------:R-:W-:-:S02]  /*3d40*/  CS2R R126, SRZ ;  /* 0x00000000007e7805 */ /* 0x000fc4000001ff00 */
[----:B------:R-:W-:Y:S02]  /*3d50*/  CS2R R124, SRZ ;  /* 0x00000000007c7805 */ /* 0x000fe4000001ff00 */
[----:B------:R-:W-:Y:S02]  /*3d60*/  CS2R R122, SRZ ;  /* 0x00000000007a7805 */ /* 0x000fe4000001ff00 */
[----:B------:R-:W-:Y:S02]  /*3d70*/  CS2R R120, SRZ ;  /* 0x0000000000787805 */ /* 0x000fe4000001ff00 */
[----:B------:R-:W-:Y:S02]  /*3d80*/  CS2R R118, SRZ ;  /* 0x0000000000767805 */ /* 0x000fe4000001ff00 */
[----:B------:R-:W-:Y:S02]  /*3d90*/  ISETP.GE.AND P2, PT, R7, UR7, PT ;  /* 0x0000000707007c0c */ /* 0x000fe4000bf46270 */
        /* <DEDUP_REMOVED lines=48> */
[----:B------:R-:W-:Y:S01]  /*40a0*/  IMAD.IADD R8, R194, 0x1, R2 ;  /* 0x00000001c2087824 */ /* 0x000fe200078e0202 */
[----:B------:R-:W-:Y:S01]  /*40b0*/  ULDC UR41, c[0x0][0x9e4] ;  /* 0x0002790000297ab9 */ /* 0x000fe20000000800 */
[----:B------:R-:W-:Y:S01]  /*40c0*/  IMAD.MOV.U32 R151, RZ, RZ, RZ ;  /* 0x000000ffff977224 */ /* 0x000fe200078e00ff */
[----:B------:R-:W-:Y:S01]  /*40d0*/  ULDC UR54, c[0x0][0x9dc] ;  /* 0x0002770000367ab9 */ /* 0x000fe20000000800 */
[----:B------:R-:W-:Y:S01]  /*40e0*/  ULDC UR57, c[0x0][0x2e0] ;  /* 0x0000b80000397ab9 */ /* 0x000fe20000000800 */
[----:B------:R-:W-:Y:S01]  /*40f0*/  ULDC UR56, c[0x0][0x288] ;  /* 0x0000a20000387ab9 */ /* 0x000fe20000000800 */
[----:B------:R-:W-:-:S05]  /*4100*/  ULDC UR55, c[0x0][0x9e0] ;  /* 0x0002780000377ab9 */ /* 0x000fca0000000800 */
.L_x_809:
[----:B------:R-:W-:Y:S01]  /*4110*/  UIADD3 UR5, UR39, 0x1, URZ ;  /* 0x0000000127057890 */ /* 0x000fe2000fffe03f */
[----:B------:R-:W-:-:S03]  /*4120*/  ISETP.NE.AND P3, PT, RZ, UR40, PT ;  /* 0x00000028ff007c0c */ /* 0x000fc6000bf65270 */
[----:B------:R-:W-:-:S04]  /*4130*/  UISETP.NE.AND UP1, UPT, UR5, 0x2, UPT ;  /* 0x000000020500788c */ /* 0x000fc8000bf25270 */
[----:B------:R-:W-:Y:S02]  /*4140*/  USEL UR6, URZ, 0x1, UP1 ;  /* 0x000000013f067887 */ /* 0x000fe40008800000 */
[----:B------:R-:W-:Y:S02]  /*4150*/  USEL UR5, UR5, URZ, UP1 ;  /* 0x0000003f05057287 */ /* 0x000fe40008800000 */
[----:B------:R-:W-:Y:S02]  /*4160*/  ULOP3.LUT UR6, UR36, UR6, URZ, 0x3c, !UPT ;  /* 0x0000000624067292 */ /* 0x000fe4000f8e3c3f */
[----:B------:R-:W-:Y:S10]  /*4170*/  @P3 BRA `(.L_x_792) ;  /* 0x00000000002c3947 */ /* 0x000ff40003800000 */
[----:B------:R-:W-:Y:S05]  /*4180*/  @!P0 BRA `(.L_x_793) ;  /* 0x0000000000048947 */ /* 0x000fea0003800000 */
[----:B------:R-:W-:Y:S01]  /*4190*/  BPT.TRAP 0x1 ;  /* 0x000000040000795c */ /* 0x000fe20000300000 */
.L_x_793:
[----:B------:R-:W-:Y:S01]  /*41a0*/  ULEA UR10, UR5, UR37, 0x3 ;  /* 0x00000025050a7291 */ /* 0x000fe2000f8e183f */
[----:B------:R-:W-:-:S05]  /*41b0*/  IMAD.U32 R9, RZ, RZ, UR6 ;  /* 0x00000006ff097e24 */ /* 0x000fca000f8e00ff */
[----:B------:R-:W-:-:S04]  /*41c0*/  SHF.L.U32 R9, R9, 0x1f, RZ ;  /* 0x0000001f09097819 */ /* 0x000fc800000006ff */
[----:B------:R1:W2:Y:S01]  /*41d0*/  SYNCS.PHASECHK.TRANS64.TRYWAIT P2, [UR10+0x28430], R9 ;  /* 0x02843009ff0075a7 */ /* 0x0002a2000804014a */
[----:B------:R-:W-:Y:S05]  /*41e0*/  @!P0 BRA `(.L_x_794) ;  /* 0x0000000000048947 */ /* 0x000fea0003800000 */
[----:B------:R-:W-:Y:S01]  /*41f0*/  BPT.TRAP 0x1 ;  /* 0x000000040000795c */ /* 0x000fe20000300000 */
.L_x_794:
[----:B--2---:R-:W-:Y:S05]  /*4200*/  @P2 BRA `(.L_x_792) ;  /* 0x0000000000082947 */ /* 0x004fea0003800000 */
[----:B------:R-:W2:Y:S02]  /*4210*/  SYNCS.PHASECHK.TRANS64.TRYWAIT P2, [UR10+0x28430], R9 ;  /* 0x02843009ff0075a7 */ /* 0x000ea4000804014a */
[----:B--2---:R-:W-:Y:S05]  /*4220*/  @!P2 BRA `(.L_x_795) ;  /* 0x000000d00024a947 */ /* 0x004fea0003800000 */
.L_x_792:
[----:B--2---:R-:W2:Y:S01]  /*4230*/  S2R R10, SR_TID.X ;  /* 0x00000000000a7919 */ /* 0x004ea20000002100 */
[----:B------:R-:W-:Y:S01]  /*4240*/  ULEA UR34, UR5, UR4, 0xa ;  /* 0x0000000405227291 */ /* 0x000fe2000f8e503f */
[----:B------:R-:W-:Y:S01]  /*4250*/  UMOV UR51, 0x40000040 ;  /* 0x4000004000337882 */ /* 0x000fe20000000000 */
[----:B------:R-:W-:Y:S02]  /*4260*/  UMOV UR11, 0x40000040 ;  /* 0x40000040000b7882 */ /* 0x000fe40000000000 */
[----:B------:R-:W-:Y:S02]  /*4270*/  UIADD3 UR10, UR34, 0x2, URZ ;  /* 0x00000002220a7890 */ /* 0x000fe4000fffe03f */
[----:B------:R-:W-:Y:S02]  /*4280*/  UIADD3 UR14, UR34, 0x4, URZ ;  /* 0x00000004220e7890 */ /* 0x000fe4000fffe03f */
[----:B------:R-:W-:Y:S01]  /*4290*/  UMOV UR50, UR34 ;  /* 0x0000002200327c82 */ /* 0x000fe20008000000 */
[----:B------:R-:W-:Y:S01]  /*42a0*/  UMOV UR15, 0x40000040 ;  /* 0x40000040000f7882 */ /* 0x000fe20000000000 */
[----:B------:R-:W-:Y:S01]  /*42b0*/  UIADD3 UR18, UR34, 0x6, URZ ;  /* 0x0000000622127890 */ /* 0x000fe2000fffe03f */
        /* <DEDUP_REMOVED lines=9> */
[----:B--2---:R-:W-:-:S05]  /*4350*/  SHF.R.U32.HI R10, RZ, 0x7, R10 ;  /* 0x00000007ff0a7819 */ /* 0x004fca000001160a */
[----:B-1----:R-:W-:-:S05]  /*4360*/  VIADD R9, R10, 0x8 ;  /* 0x000000080a097836 */ /* 0x002fca0000000000 */
[----:B------:R1:W-:Y:S06]  /*4370*/  BAR.SYNC.DEFER_BLOCKING R9, 0x100 ;  /* 0x000400090000751d */ /* 0x0003ec0000010000 */
[----:B------:R-:W-:-:S06]  /*4380*/  WARPGROUP.ARRIVE ;  /* 0x00000000000079c5 */ /* 0x000fcc0000000000 */
[----:B------:R-:W-:Y:S03]  /*4390*/  QGMMA.64x64x32.F32.E4M3.E4M3 R152, gdesc[UR48], RZ, !UPT, gsb0 ;  /* 0x00e00000309879f3 */ /* 0x000fe6000c0008ff */
        /* <DEDUP_REMOVED lines=22> */
[----:B-1----:R-:W-:Y:S05]  /*4500*/  @P3 BRA `(.L_x_796) ;  /* 0x00000000002c3947 */ /* 0x002fea0003800000 */
[----:B------:R-:W-:Y:S05]  /*4510*/  @!P0 BRA `(.L_x_797) ;  /* 0x0000000000048947 */ /* 0x000fea0003800000 */
[----:B------:R-:W-:Y:S01]  /*4520*/  BPT.TRAP 0x1 ;  /* 0x000000040000795c */ /* 0x000fe20000300000 */
.L_x_797:
[----:B------:R-:W-:Y:S01]  /*4530*/  ULEA UR10, UR39, UR37, 0x3 ;  /* 0x00000025270a7291 */ /* 0x000fe2000f8e183f */
[----:B------:R-:W-:-:S05]  /*4540*/  IMAD.U32 R9, RZ, RZ, UR36 ;  /* 0x00000024ff097e24 */ /* 0x000fca000f8e00ff */
[----:B------:R-:W-:-:S04]  /*4550*/  SHF.L.U32 R9, R9, 0x1f, RZ ;  /* 0x0000001f09097819 */ /* 0x000fc800000006ff */
[----:B------:R1:W2:Y:S01]  /*4560*/  SYNCS.PHASECHK.TRANS64.TRYWAIT P2, [UR10+0x28450], R9 ;  /* 0x02845009ff0075a7 */ /* 0x0002a2000804014a */
[----:B------:R-:W-:Y:S05]  /*4570*/  @!P0 BRA `(.L_x_798) ;  /* 0x0000000000048947 */ /* 0x000fea0003800000 */
[----:B------:R-:W-:Y:S01]  /*4580*/  BPT.TRAP 0x1 ;  /* 0x000000040000795c */ /* 0x000fe20000300000 */
.L_x_798:
[----:B--2---:R-:W-:Y:S05]  /*4590*/  @P2 BRA `(.L_x_796) ;  /* 0x0000000000082947 */ /* 0x004fea0003800000 */
[----:B------:R-:W2:Y:S02]  /*45a0*/  SYNCS.PHASECHK.TRANS64.TRYWAIT P2, [UR10+0x28450], R9 ;  /* 0x02845009ff0075a7 */ /* 0x000ea4000804014a */
[----:B--2---:R-:W-:Y:S05]  /*45b0*/  @!P2 BRA `(.L_x_799) ;  /* 0x000000cc0058a947 */ /* 0x004fea0003800000 */
.L_x_796:
[----:B------:R-:W-:Y:S01]  /*45c0*/  UIADD3 UR10, UR37, 0x8000, URZ ;  /* 0x00008000250a7890 */ /* 0x000fe2000fffe03f */
[----:B------:R-:W-:Y:S01]  /*45d0*/  WARPGROUP.ARRIVE ;  /* 0x00000000000079c5 */ /* 0x000fe20000000000 */
[----:B------:R-:W-:-:S05]  /*45e0*/  UMOV UR11, 0x80000020 ;  /* 0x80000020000b7882 */ /* 0x000fca0000000000 */
[----:B--2---:R-:W2:Y:S01]  /*45f0*/  S2R R10, SR_TID.X ;  /* 0x00000000000a7919 */ /* 0x004ea20000002100 */
[----:B------:R-:W-:Y:S01]  /*4600*/  USHF.R.U32.HI UR10, URZ, 0x4, UR10 ;  /* 0x000000043f0a7899 */ /* 0x000fe2000801160a */
[----:B------:R-:W-:Y:S01]  /*4610*/  IMAD.U32 R11, RZ, RZ, UR5 ;  /* 0x00000005ff0b7e24 */ /* 0x000fe2000f8e00ff */
[----:B------:R-:W-:Y:S01]  /*4620*/  PLOP3.LUT P2, PT, PT, PT, UP0, 0x40, 0x0 ;  /* 0x000000000000781c */ /* 0x000fe20003f4e808 */
[----:B-1----:R-:W-:Y:S01]  /*4630*/  IMAD.SHL.U32 R9, R7, 0x40, RZ ;  /* 0x0000004007097824 */ /* 0x002fe200078e00ff */
[----:B------:R-:W-:Y:S02]  /*4640*/  ULOP3.LUT UR10, UR10, 0x3fff, URZ, 0xc0, !UPT ;  /* 0x00003fff0a0a7892 */ /* 0x000fe4000f8ec03f */
[----:B------:R-:W-:Y:S02]  /*4650*/  @!P1 LEA R11, R11, UR37, 0x3 ;  /* 0x000000250b0b9c11 */ /* 0x000fe4000f8e18ff */
[----:B------:R-:W-:Y:S01]  /*4660*/  ULOP3.LUT UR10, UR10, 0x10000, URZ, 0xfc, !UPT ;  /* 0x000100000a0a7892 */ /* 0x000fe2000f8efc3f */
[----:B------:R-:W-:-:S02]  /*4670*/  IADD3 R12, -R9, 0x1, RZ ;  /* 0x00000001090c7810 */ /* 0x000fc40007ffe1ff */
[----:B------:R-:W-:Y:S01]  /*4680*/  @!P1 VIADD R11, R11, 0x28440 ;  /* 0x000284400b0b9836 */ /* 0x000fe20000000000 */
[----:B------:R-:W-:Y:S02]  /*4690*/  ULEA UR10, UR39, UR10, 0xa ;  /* 0x0000000a270a7291 */ /* 0x000fe4000f8e503f */
[----:B------:R-:W-:Y:S02]  /*46a0*/  IMAD R12, R17, UR57, R12 ;  /* 0x00000039110c7c24 */ /* 0x000fe4000f8e020c */
[----:B------:R-:W-:-:S05]  /*46b0*/  @!P1 PRMT R11, RZ, 0x654, R11 ;  /* 0x00000654ff0b9816 */ /* 0x000fca000000000b */
[----:B------:R-:W-:Y:S01]  /*46c0*/  QGMMA.64x256x32.F32.E4M3.E4M3 R24, R188, gdesc[UR8], R24, gsb0 ;  /* 0x03e00008bc187df3 */ /* 0x000fe20008000818 */
[----:B------:R-:W-:Y:S01]  /*46d0*/  UIADD3 UR10, UR10, 0x2, URZ ;  /* 0x000000020a0a7890 */ /* 0x000fe2000fffe03f */
[----:B------:R-:W-:Y:S01]  /*46e0*/  UMOV UR11, 0x80000020 ;  /* 0x80000020000b7882 */ /* 0x000fe20000000000 */
[----:B--2---:R-:W-:-:S04]  /*46f0*/  SHF.R.U32.HI R10, RZ, 0x7, R10 ;  /* 0x00000007ff0a7819 */ /* 0x004fc8000001160a */
[----:B------:R-:W-:Y:S01]  /*4700*/  IADD3 R10, -R10, 0xb, RZ ;  /* 0x0000000b0a0a7810 */ /* 0x000fe20007ffe1ff */
[----:B------:R-:W-:Y:S02]  /*4710*/  WARPGROUP.DEPBAR.LE gsb0, 0x0 ;  /* 0x00008000000079c5 */ /* 0x000fe40000010000 */
[----:B------:R-:W-:-:S15]  /*4720*/  WARPGROUP.ARRIVE ;  /* 0x00000000000079c5 */ /* 0x000fde0000000000 */
[----:B------:R-:W-:-:S03]  /*4730*/  NOP ;  /* 0x0000000000007918 */ /* 0x000fc60000000000 */
[----:B------:R-:W-:Y:S01]  /*4740*/  QGMMA.64x256x32.F32.E4M3.E4M3 R24, R184, gdesc[UR8], R24, gsb0 ;  /* 0x03e00008b8187df3 */ /* 0x000fe20008000818 */
[----:B------:R-:W-:Y:S02]  /*4750*/  ULOP3.LUT UR10, URZ, UR54, URZ, 0x33, !UPT ;  /* 0x000000363f0a7292 */ /* 0x000fe4000f8e333f */
[----:B------:R-:W-:Y:S02]  /*4760*/  WARPGROUP.DEPBAR.LE gsb0, 0x0 ;  /* 0x00008000000079c5 */ /* 0x000fe40000010000 */
[----:B------:R1:W-:Y:S06]  /*4770*/  BAR.ARV R10, 0x100 ;  /* 0x0004000a0000751d */ /* 0x0003ec0000002000 */
[----:B------:R2:W-:Y:S02]  /*4780*/  @!P1 SYNCS.ARRIVE.TRANS64.RED.A1T0 RZ, [R11+URZ], RZ ;  /* 0x000000ff0bff99a7 */ /* 0x0005e4000810043f */
[----:B--2---:R-:W-:-:S04]  /*4790*/  VIADD R11, R12, -UR56 ;  /* 0x800000380c0b7c36 */ /* 0x004fc80008000000 */
[----:B------:R-:W-:-:S04]  /*47a0*/  IMAD R11, R16, -0x2, R11 ;  /* 0xfffffffe100b7824 */ /* 0x000fc800078e020b */
[C---:B------:R-:W-:Y:S02]  /*47b0*/  VIADD R15, R11.reuse, UR55 ;  /* 0x000000370b0f7c36 */ /* 0x040fe40008000000 */
[----:B------:R-:W-:Y:S02]  /*47c0*/  VIADD R21, R11, UR10 ;  /* 0x0000000a0b157c36 */ /* 0x000fe40008000000 */
[C---:B------:R-:W-:Y:S02]  /*47d0*/  IMAD.IADD R11, R2.reuse, 0x1, R15 ;  /* 0x00000001020b7824 */ /* 0x040fe400078e020f */
[----:B------:R-:W-:Y:S01]  /*47e0*/  IMAD.IADD R12, R2, 0x1, R21 ;  /* 0x00000001020c7824 */ /* 0x000fe200078e0215 */
[----:B-1----:R-:W-:Y:S06]  /*47f0*/  @P2 BRA `(.L_x_800) ;  /* 0x00000000005c2947 */ /* 0x002fec0003800000 */
[----:B------:R-:W-:Y:S01]  /*4800*/  ISETP.GT.AND P2, PT, R8, -0x1, PT ;  /* 0xffffffff0800780c */ /* 0x000fe20003f44270 */
[----:B------:R-:W-:-:S12]  /*4810*/  BSSY B0, `(.L_x_801) ;  /* 0x0000011000007945 */ /* 0x000fd80003800000 */
[----:B------:R-:W-:Y:S05]  /*4820*/  @P2 BRA `(.L_x_802) ;  /* 0x0000000000202947 */ /* 0x000fea0003800000 */
[----:B------:R-:W-:Y:S01]  /*4830*/  IMAD.U32 R20, RZ, RZ, UR41 ;  /* 0x00000029ff147e24 */ /* 0x000fe2000f8e00ff */
[----:B------:R-:W-:-:S04]  /*4840*/  LOP3.LUT R13, RZ, R8, RZ, 0x33, !PT ;  /* 0x00000008ff0d7212 */ /* 0x000fc800078e33ff */
[----:B------:R-:W-:-:S13]  /*4850*/  ISETP.NE.AND P2, PT, R20, 0x1, PT ;  /* 0x000000011400780c */ /* 0x000fda0003f45270 */
[----:B------:R-:W1:Y:S02]  /*4860*/  @P2 LDC.64 R184, c[0x0][0x9e8] ;  /* 0x00027a00ffb82b82 */ /* 0x000e640000000a00 */
[----:B-1----:R-:W-:-:S05]  /*4870*/  @P2 IMAD.HI.U32 R10, R13, R184, RZ ;  /* 0x000000b80d0a2227 */ /* 0x002fca00078e00ff */
[----:B------:R-:W-:-:S04]  /*4880*/  @P2 SHF.R.U32.HI R13, RZ, R185, R10 ;  /* 0x000000b9ff0d2219 */ /* 0x000fc8000001160a */
[----:B------:R-:W-:Y:S01]  /*4890*/  LOP3.LUT R10, RZ, R13, RZ, 0x33, !PT ;  /* 0x0000000dff0a7212 */ /* 0x000fe200078e33ff */
[----:B------:R-:W-:Y:S06]  /*48a0*/  BRA `(.L_x_803) ;  /* 0x00000000001c7947 */ /* 0x000fec0003800000 */
.L_x_802:
[----:B------:R-:W-:Y:S02]  /*48b0*/  IMAD.U32 R20, RZ, RZ, UR41 ;  /* 0x00000029ff147e24 */ /* 0x000fe4000f8e00ff */
[----:B------:R-:W-:-:S03]  /*48c0*/  IMAD.MOV.U32 R10, RZ, RZ, R8 ;  /* 0x000000ffff0a7224 */ /* 0x000fc600078e0008 */
[----:B------:R-:W-:-:S13]  /*48d0*/  ISETP.NE.AND P2, PT, R20, 0x1, PT ;  /* 0x000000011400780c */ /* 0x000fda0003f45270 */
[----:B------:R-:W1:Y:S01]  /*48e0*/  @P2 LDC.64 R184, c[0x0][0x9e8] ;  /* 0x00027a00ffb82b82 */ /* 0x000e620000000a00 */
[----:B------:R-:W-:-:S04]  /*48f0*/  @P2 IMAD.IADD R13, R194, 0x1, R2 ;  /* 0x00000001c20d2824 */ /* 0x000fc800078e0202 */
[----:B-1----:R-:W-:-:S05]  /*4900*/  @P2 IMAD.HI.U32 R14, R13, R184, RZ ;  /* 0x000000b80d0e2227 */ /* 0x002fca00078e00ff */
[----:B------:R-:W-:-:S07]  /*4910*/  @P2 SHF.R.U32.HI R10, RZ, R185, R14 ;  /* 0x000000b9ff0a2219 */ /* 0x000fce000001160e */
.L_x_803:
[----:B------:R-:W-:Y:S05]  /*4920*/  BSYNC B0 ;  /* 0x0000000000007941 */ /* 0x000fea0003800000 */
.L_x_801:
[----:B------:R-:W-:-:S04]  /*4930*/  IMAD R13, R10, R20, -R9 ;  /* 0x000000140a0d7224 */ /* 0x000fc800078e0a09 */
[----:B------:R-:W-:-:S05]  /*4940*/  IMAD R13, R16, -0x2, R13 ;  /* 0xfffffffe100d7824 */ /* 0x000fca00078e020d */
[----:B------:R-:W-:Y:S02]  /*4950*/  VIADDMNMX R11, R13, R20, R11, PT ;  /* 0x000000140d0b7246 */ /* 0x000fe4000380010b */
[----:B------:R-:W-:-:S07]  /*4960*/  VIMNMX R12, R12, R13, !PT ;  /* 0x0000000d0c0c7248 */ /* 0x000fce0007fe0100 */
.L_x_800:
[----:B------:R-:W-:Y:S01]  /*4970*/  ISETP.GT.AND P2, PT, R7, -0x1, PT ;  /* 0xffffffff0700780c */ /* 0x000fe20003f44270 */
[----:B------:R-:W-:-:S03]  /*4980*/  IMAD.IADD R10, R0, 0x1, R15 ;  /* 0x00000001000a7824 */ /* 0x000fc600078e020f */
[C---:B------:R-:W-:Y:S02]  /*4990*/  ISETP.GT.AND P5, PT, R12.reuse, RZ, P2 ;  /* 0x000000ff0c00720c */ /* 0x040fe400017a4270 */
[C---:B------:R-:W-:Y:S02]  /*49a0*/  ISETP.GT.AND P4, PT, R12.reuse, 0x1, P2 ;  /* 0x000000010c00780c */ /* 0x040fe40001784270 */
[----:B------:R-:W-:Y:S02]  /*49b0*/  ISETP.LT.OR P5, PT, R11, 0x1, P5 ;  /* 0x000000010b00780c */ /* 0x000fe40002fa1670 */
[----:B------:R-:W-:Y:S02]  /*49c0*/  ISETP.GT.AND P6, PT, R12, 0x8, P2 ;  /* 0x000000080c00780c */ /* 0x000fe400017c4270 */
[----:B------:R-:W-:Y:S02]  /*49d0*/  FSEL R152, R152, -INF , !P5 ;  /* 0xff80000098987808 */ /* 0x000fe40006800000 */
[----:B------:R-:W-:-:S02]  /*49e0*/  ISETP.GT.AND P5, PT, R12, 0x10, P2 ;  /* 0x000000100c00780c */ /* 0x000fc400017a4270 */
[----:B------:R-:W-:Y:S02]  /*49f0*/  ISETP.GT.AND P3, PT, R12, 0x9, P2 ;  /* 0x000000090c00780c */ /* 0x000fe40001764270 */
[C---:B------:R-:W-:Y:S02]  /*4a00*/  ISETP.LT.OR P5, PT, R11.reuse, 0x11, P5 ;  /* 0x000000110b00780c */ /* 0x040fe40002fa1670 */
[C---:B------:R-:W-:Y:S02]  /*4a10*/  ISETP.LT.OR P4, PT, R11.reuse, 0x2, P4 ;  /* 0x000000020b00780c */ /* 0x040fe40002781670 */
[----:B------:R-:W-:Y:S02]  /*4a20*/  FSEL R160, R160, -INF , !P5 ;  /* 0xff800000a0a07808 */ /* 0x000fe40006800000 */
[----:B------:R-:W-:Y:S02]  /*4a30*/  ISETP.GT.AND P5, PT, R12, 0x20, P2 ;  /* 0x000000200c00780c */ /* 0x000fe400017a4270 */
[----:B------:R-:W-:-:S02]  /*4a40*/  ISETP.LT.OR P6, PT, R11, 0x9, P6 ;  /* 0x000000090b00780c */ /* 0x000fc400037c1670 */
[C---:B------:R-:W-:Y:S02]  /*4a50*/  ISETP.LT.OR P3, PT, R11.reuse, 0xa, P3 ;  /* 0x0000000a0b00780c */ /* 0x040fe40001f61670 */
[----:B------:R-:W-:Y:S02]  /*4a60*/  ISETP.LT.OR P5, PT, R11, 0x21, P5 ;  /* 0x000000210b00780c */ /* 0x000fe40002fa1670 */
[----:B------:R-:W-:Y:S02]  /*4a70*/  FSEL R153, R153, -INF , !P4 ;  /* 0xff80000099997808 */ /* 0x000fe40006000000 */
[----:B------:R-:W-:Y:S02]  /*4a80*/  FSEL R156, R156, -INF , !P6 ;  /* 0xff8000009c9c7808 */ /* 0x000fe40007000000 */
[----:B------:R-:W-:Y:S02]  /*4a90*/  FSEL R157, R157, -INF , !P3 ;  /* 0xff8000009d9d7808 */ /* 0x000fe40005800000 */
[----:B------:R-:W-:-:S02]  /*4aa0*/  ISETP.GT.AND P4, PT, R12, 0x11, P2 ;  /* 0x000000110c00780c */ /* 0x000fc40001784270 */
[C---:B------:R-:W-:Y:S02]  /*4ab0*/  ISETP.GT.AND P6, PT, R12.reuse, 0x18, P2 ;  /* 0x000000180c00780c */ /* 0x040fe400017c4270 */
[----:B------:R-:W-:Y:S02]  /*4ac0*/  ISETP.GT.AND P3, PT, R12, 0x19, P2 ;  /* 0x000000190c00780c */ /* 0x000fe40001764270 */
[----:B------:R-:W-:Y:S02]  /*4ad0*/  FSEL R168, R168, -INF , !P5 ;  /* 0xff800000a8a87808 */ /* 0x000fe40006800000 */
[----:B------:R-:W-:Y:S02]  /*4ae0*/  ISETP.GT.AND P5, PT, R12, 0x30, P2 ;  /* 0x000000300c00780c */ /* 0x000fe400017a4270 */
[C---:B------:R-:W-:Y:S02]  /*4af0*/  ISETP.LT.OR P4, PT, R11.reuse, 0x12, P4 ;  /* 0x000000120b00780c */ /* 0x040fe40002781670 */
        /* <DEDUP_REMOVED lines=10> */
[----:B------:R-:W-:Y:S02]  /*4ba0*/  PLOP3.LUT P5, PT, PT, PT, UP0, 0x40, 0x0 ;  /* 0x000000000000781c */ /* 0x000fe40003fae808 */
[C---:B------:R-:W-:Y:S02]  /*4bb0*/  ISETP.LT.OR P4, PT, R11.reuse, 0x22, P4 ;  /* 0x000000220b00780c */ /* 0x040fe40002781670 */
[----:B------:R-:W-:-:S02]  /*4bc0*/  ISETP.LT.OR P6, PT, R11, 0x29, P6 ;  /* 0x000000290b00780c */ /* 0x000fc400037c1670 */
[----:B------:R-:W-:Y:S02]  /*4bd0*/  ISETP.LT.OR P3, PT, R11, 0x2a, P3 ;  /* 0x0000002a0b00780c */ /* 0x000fe40001f61670 */
[----:B------:R-:W-:Y:S02]  /*4be0*/  FSEL R169, R169, -INF , !P4 ;  /* 0xff800000a9a97808 */ /* 0x000fe40006000000 */
[----:B------:R-:W-:Y:S02]  /*4bf0*/  FSEL R172, R172, -INF , !P6 ;  /* 0xff800000acac7808 */ /* 0x000fe40007000000 */
[----:B------:R-:W-:Y:S02]  /*4c00*/  FSEL R173, R173, -INF , !P3 ;  /* 0xff800000adad7808 */ /* 0x000fe40005800000 */
[C---:B------:R-:W-:Y:S02]  /*4c10*/  ISETP.GT.AND P4, PT, R12.reuse, 0x31, P2 ;  /* 0x000000310c00780c */ /* 0x040fe40001784270 */
[----:B------:R-:W-:-:S02]  /*4c20*/  ISETP.GT.AND P6, PT, R12, 0x38, P2 ;  /* 0x000000380c00780c */ /* 0x000fc400017c4270 */
[----:B------:R-:W-:Y:S02]  /*4c30*/  ISETP.GT.AND P3, PT, R12, 0x39, P2 ;  /* 0x000000390c00780c */ /* 0x000fe40001764270 */
[C---:B------:R-:W-:Y:S02]  /*4c40*/  ISETP.LT.OR P4, PT, R11.reuse, 0x32, P4 ;  /* 0x000000320b00780c */ /* 0x040fe40002781670 */
[C---:B------:R-:W-:Y:S02]  /*4c50*/  ISETP.LT.OR P6, PT, R11.reuse, 0x39, P6 ;  /* 0x000000390b00780c */ /* 0x040fe400037c1670 */
[----:B------:R-:W-:Y:S01]  /*4c60*/  ISETP.LT.OR P3, PT, R11, 0x3a, P3 ;  /* 0x0000003a0b00780c */ /* 0x000fe20001f61670 */
[----:B------:R-:W-:Y:S01]  /*4c70*/  IMAD.IADD R11, R0, 0x1, R21 ;  /* 0x00000001000b7824 */ /* 0x000fe200078e0215 */
[----:B------:R-:W-:Y:S02]  /*4c80*/  FSEL R177, R177, -INF , !P4 ;  /* 0xff800000b1b17808 */ /* 0x000fe40006000000 */
[----:B------:R-:W-:-:S02]  /*4c90*/  FSEL R180, R180, -INF , !P6 ;  /* 0xff800000b4b47808 */ /* 0x000fc40007000000 */
[----:B------:R-:W-:Y:S01]  /*4ca0*/  FSEL R181, R181, -INF , !P3 ;  /* 0xff800000b5b57808 */ /* 0x000fe20005800000 */
[----:B------:R-:W-:Y:S06]  /*4cb0*/  @P5 BRA `(.L_x_804) ;  /* 0x0000000000585947 */ /* 0x000fec0003800000 */
[----:B------:R-:W-:Y:S01]  /*4cc0*/  IMAD.IADD R15, R194, 0x1, R0 ;  /* 0x00000001c20f7824 */ /* 0x000fe200078e0200 */
[----:B------:R-:W-:Y:S04]  /*4cd0*/  BSSY B0, `(.L_x_805) ;  /* 0x0000010000007945 */ /* 0x000fe80003800000 */
[----:B------:R-:W-:-:S13]  /*4ce0*/  ISETP.GT.AND P3, PT, R15, -0x1, PT ;  /* 0xffffffff0f00780c */ /* 0x000fda0003f64270 */
        /* <DEDUP_REMOVED lines=9> */
.L_x_806:
[----:B------:R-:W-:-:S05]  /*4d80*/  IMAD.U32 R14, RZ, RZ, UR41 ;  /* 0x00000029ff0e7e24 */ /* 0x000fca000f8e00ff */
[----:B------:R-:W-:-:S13]  /*4d90*/  ISETP.NE.AND P3, PT, R14, 0x1, PT ;  /* 0x000000010e00780c */ /* 0x000fda0003f65270 */
[----:B------:R-:W1:Y:S02]  /*4da0*/  @P3 LDC.64 R12, c[0x0][0x9e8] ;  /* 0x00027a00ff0c3b82 */ /* 0x000e640000000a00 */
[----:B-1----:R-:W-:-:S05]  /*4db0*/  @P3 IMAD.HI.U32 R12, R15, R12, RZ ;  /* 0x0000000c0f0c3227 */ /* 0x002fca00078e00ff */
[----:B------:R-:W-:-:S07]  /*4dc0*/  @P3 SHF.R.U32.HI R15, RZ, R13, R12 ;  /* 0x0000000dff0f3219 */ /* 0x000fce000001160c */
.L_x_807:
[----:B------:R-:W-:Y:S05]  /*4dd0*/  BSYNC B0 ;  /* 0x0000000000007941 */ /* 0x000fea0003800000 */
.L_x_805:
[----:B------:R-:W-:-:S04]  /*4de0*/  IMAD R15, R15, R14, -R9 ;  /* 0x0000000e0f0f7224 */ /* 0x000fc800078e0a09 */
[----:B------:R-:W-:-:S05]  /*4df0*/  IMAD R15, R16, -0x2, R15 ;  /* 0xfffffffe100f7824 */ /* 0x000fca00078e020f */
[----:B------:R-:W-:Y:S02]  /*4e00*/  VIADDMNMX R10, R15, R14, R10, PT ;  /* 0x0000000e0f0a7246 */ /* 0x000fe4000380010a */
[----:B------:R-:W-:-:S07]  /*4e10*/  VIMNMX R11, R11, R15, !PT ;  /* 0x0000000f0b0b7248 */ /* 0x000fce0007fe0100 */
.L_x_804:
[----:B------:R-:W-:Y:S02]  /*4e20*/  FMNMX.FTZ R12, R152, R5, !PT ;  /* 0x00000005980c7209 */ /* 0x000fe40007810000 */
[----:B------:R-:W-:Y:S02]  /*4e30*/  ISETP.GT.AND P3, PT, R11, 0x1, P2 ;  /* 0x000000010b00780c */ /* 0x000fe40001764270 */
[----:B------:R-:W-:Y:S02]  /*4e40*/  FMNMX.FTZ R9, R153, R12, !PT ;  /* 0x0000000c99097209 */ /* 0x000fe40007810000 */
[----:B------:R-:W-:Y:S02]  /*4e50*/  ISETP.LT.OR P3, PT, R10, 0x2, P3 ;  /* 0x000000020a00780c */ /* 0x000fe40001f61670 */
[----:B------:R-:W-:Y:S02]  /*4e60*/  FMNMX.FTZ R12, R156, R9, !PT ;  /* 0x000000099c0c7209 */ /* 0x000fe40007810000 */
[----:B------:R-:W-:-:S02]  /*4e70*/  FSEL R155, R155, -INF , !P3 ;  /* 0xff8000009b9b7808 */ /* 0x000fc40005800000 */
[----:B------:R-:W-:Y:S02]  /*4e80*/  FMNMX.FTZ R9, R157, R12, !PT ;  /* 0x0000000c9d097209 */ /* 0x000fe40007810000 */
[----:B------:R-:W-:Y:S02]  /*4e90*/  ISETP.GT.AND P3, PT, R11, RZ, P2 ;  /* 0x000000ff0b00720c */ /* 0x000fe40001764270 */
[----:B------:R-:W-:Y:S02]  /*4ea0*/  FMNMX.FTZ R12, R160, R9, !PT ;  /* 0x00000009a00c7209 */ /* 0x000fe40007810000 */
[----:B------:R-:W-:Y:S02]  /*4eb0*/  ISETP.LT.OR P3, PT, R10, 0x1, P3 ;  /* 0x000000010a00780c */ /* 0x000fe40001f61670 */
[----:B------:R-:W-:Y:S02]  /*4ec0*/  FMNMX.FTZ R9, R161, R12, !PT ;  /* 0x0000000ca1097209 */ /* 0x000fe40007810000 */
[----:B------:R-:W-:-:S02]  /*4ed0*/  ISETP.GT.AND P5, PT, R11, 0x8, P2 ;  /* 0x000000080b00780c */ /* 0x000fc400017a4270 */
[----:B------:R-:W-:Y:S02]  /*4ee0*/  FMNMX.FTZ R12, R164, R9, !PT ;  /* 0x00000009a40c7209 */ /* 0x000fe40007810000 */
[----:B------:R-:W-:Y:S02]  /*4ef0*/  ISETP.GT.AND P6, PT, R11, 0x9, P2 ;  /* 0x000000090b00780c */ /* 0x000fe400017c4270 */
[----:B------:R-:W-:Y:S02]  /*4f00*/  FMNMX.FTZ R9, R165, R12, !PT ;  /* 0x0000000ca5097209 */ /* 0x000fe40007810000 */
[----:B------:R-:W-:Y:S02]  /*4f10*/  ISETP.LT.OR P5, PT, R10, 0x9, P5 ;  /* 0x000000090a00780c */ /* 0x000fe40002fa1670 */
[----:B------:R-:W-:Y:S02]  /*4f20*/  FMNMX.FTZ R12, R168, R9, !PT ;  /* 0x00000009a80c7209 */ /* 0x000fe40007810000 */
[----:B------:R-:W-:-:S02]  /*4f30*/  ISETP.GT.AND P4, PT, R11, 0x10, P2 ;  /* 0x000000100b00780c */ /* 0x000fc40001784270 */
[----:B------:R-:W-:Y:S02]  /*4f40*/  FMNMX.FTZ R9, R169, R12, !PT ;  /* 0x0000000ca9097209 */ /* 0x000fe40007810000 */
[----:B------:R-:W-:Y:S02]  /*4f50*/  ISETP.LT.OR P6, PT, R10, 0xa, P6 ;  /* 0x0000000a0a00780c */ /* 0x000fe400037c1670 */
[----:B------:R-:W-:Y:S02]  /*4f60*/  FMNMX.FTZ R12, R172, R9, !PT ;  /* 0x00000009ac0c7209 */ /* 0x000fe40007810000 */
[----:B------:R-:W-:Y:S02]  /*4f70*/  FSEL R158, R158, -INF , !P5 ;  /* 0xff8000009e9e7808 */ /* 0x000fe40006800000 */
        /* <DEDUP_REMOVED lines=9> */
[----:B------:R-:W-:Y:S02]  /*5010*/  FSEL R162, R162, -INF , !P4 ;  /* 0xff800000a2a27808 */ /* 0x000fe40006000000 */
[C---:B------:R-:W-:Y:S01]  /*5020*/  ISETP.LT.OR P5, PT, R10.reuse, 0x12, P5 ;  /* 0x000000120a00780c */ /* 0x040fe20002fa1670 */
[----:B------:R-:W1:Y:S01]  /*5030*/  SHFL.BFLY PT, R9, R12, 0x2, 0x1f ;  /* 0x0c401f000c097f89 */ /* 0x000e6200000e0000 */
[----:B------:R-:W-:Y:S02]  /*5040*/  ISETP.GT.AND P4, PT, R11, 0x19, P2 ;  /* 0x000000190b00780c */ /* 0x000fe40001784270 */
[----:B------:R-:W-:Y:S02]  /*5050*/  ISETP.LT.OR P6, PT, R10, 0x19, P6 ;  /* 0x000000190a00780c */ /* 0x000fe400037c1670 */
[----:B------:R-:W-:-:S02]  /*5060*/  FSEL R163, R163, -INF , !P5 ;  /* 0xff800000a3a37808 */ /* 0x000fc40006800000 */
[----:B------:R-:W-:Y:S02]  /*5070*/  FSEL R166, R166, -INF , !P6 ;  /* 0xff800000a6a67808 */ /* 0x000fe40007000000 */
[C---:B------:R-:W-:Y:S02]  /*5080*/  ISETP.LT.OR P4, PT, R10.reuse, 0x1a, P4 ;  /* 0x0000001a0a00780c */ /* 0x040fe40002781670 */
[----:B------:R-:W-:Y:S02]  /*5090*/  ISETP.GT.AND P5, PT, R11, 0x21, P2 ;  /* 0x000000210b00780c */ /* 0x000fe400017a4270 */
[----:B------:R-:W-:Y:S02]  /*50a0*/  FSEL R167, R167, -INF , !P4 ;  /* 0xff800000a7a77808 */ /* 0x000fe40006000000 */
[----:B------:R-:W-:Y:S02]  /*50b0*/  ISETP.GT.AND P6, PT, R11, 0x28, P2 ;  /* 0x000000280b00780c */ /* 0x000fe400017c4270 */
[----:B------:R-:W-:-:S02]  /*50c0*/  ISETP.LT.OR P5, PT, R10, 0x22, P5 ;  /* 0x000000220a00780c */ /* 0x000fc40002fa1670 */
[----:B------:R-:W-:Y:S02]  /*50d0*/  ISETP.LT.OR P6, PT, R10, 0x29, P6 ;  /* 0x000000290a00780c */ /* 0x000fe400037c1670 */
[----:B------:R-:W-:Y:S02]  /*50e0*/  FSEL R171, R171, -INF , !P5 ;  /* 0xff800000abab7808 */ /* 0x000fe40006800000 */
[C---:B------:R-:W-:Y:S02]  /*50f0*/  ISETP.GT.AND P5, PT, R11.reuse, 0x30, P2 ;  /* 0x000000300b00780c */ /* 0x040fe400017a4270 */
[----:B-1----:R-:W-:Y:S02]  /*5100*/  FMNMX.FTZ R13, R12, R9, !PT ;  /* 0x000000090c0d7209 */ /* 0x002fe40007810000 */
[----:B------:R-:W-:Y:S02]  /*5110*/  FSEL R174, R174, -INF , !P6 ;  /* 0xff800000aeae7808 */ /* 0x000fe40007000000 */
[----:B------:R-:W-:Y:S01]  /*5120*/  ISETP.GT.AND P6, PT, R11, 0x31, P2 ;  /* 0x000000310b00780c */ /* 0x000fe200017c4270 */
[----:B------:R-:W1:Y:S01]  /*5130*/  SHFL.BFLY PT, R14, R13, 0x1, 0x1f ;  /* 0x0c201f000d0e7f89 */ /* 0x000e6200000e0000 */
[----:B------:R-:W-:-:S02]  /*5140*/  ISETP.LT.OR P5, PT, R10, 0x31, P5 ;  /* 0x000000310a00780c */ /* 0x000fc40002fa1670 */
[----:B------:R-:W-:Y:S02]  /*5150*/  ISETP.LT.OR P6, PT, R10, 0x32, P6 ;  /* 0x000000320a00780c */ /* 0x000fe400037c1670 */
[----:B------:R-:W-:Y:S02]  /*5160*/  FSEL R178, R178, -INF , !P5 ;  /* 0xff800000b2b27808 */ /* 0x000fe40006800000 */
[----:B------:R-:W-:Y:S02]  /*5170*/  FSEL R179, R179, -INF , !P6 ;  /* 0xff800000b3b37808 */ /* 0x000fe40007000000 */
[----:B-1----:R-:W-:Y:S01]  /*5180*/  FMNMX.FTZ R9, R13, R14, !PT ;  /* 0x0000000e0d097209 */ /* 0x002fe20007810000 */
[----:B------:R-:W-:Y:S01]  /*5190*/  IMAD.U32 R14, RZ, RZ, UR38 ;  /* 0x00000026ff0e7e24 */ /* 0x000fe2000f8e00ff */
[----:B------:R-:W-:Y:S02]  /*51a0*/  FSEL R13, R154, -INF , !P3 ;  /* 0xff8000009a0d7808 */ /* 0x000fe40005800000 */
        /* <DEDUP_REMOVED lines=9> */
[----:B------:R-:W-:Y:S01]  /*5240*/  FMNMX.FTZ R12, R162, R15, !PT ;  /* 0x0000000fa20c7209 */ /* 0x000fe20007810000 */
[----:B------:R-:W-:-:S01]  /*5250*/  FFMA.FTZ R15, R9, R14, -8 ;  /* 0xc1000000090f7423 */ /* 0x000fc2000001000e */
[----:B------:R-:W-:Y:S02]  /*5260*/  FSETP.NEU.FTZ.AND P4, PT, R9, -INF , PT ;  /* 0xff8000000900780b */ /* 0x000fe40003f9d000 */
[----:B------:R-:W-:Y:S02]  /*5270*/  FMNMX.FTZ R21, R163, R12, !PT ;  /* 0x0000000ca3157209 */ /* 0x000fe40007810000 */
[----:B------:R-:W-:-:S02]  /*5280*/  FSEL R175, R175, -INF , !P3 ;  /* 0xff800000afaf7808 */ /* 0x000fc40005800000 */
[----:B------:R-:W-:Y:S02]  /*5290*/  FMNMX.FTZ R12, R166, R21, !PT ;  /* 0x00000015a60c7209 */ /* 0x000fe40007810000 */
[----:B------:R-:W-:Y:S02]  /*52a0*/  FSEL R15, R15, RZ, P4 ;  /* 0x000000ff0f0f7208 */ /* 0x000fe40002000000 */
[----:B------:R-:W-:Y:S02]  /*52b0*/  FMNMX.FTZ R21, R167, R12, !PT ;  /* 0x0000000ca7157209 */ /* 0x000fe40007810000 */
[----:B------:R-:W-:Y:S01]  /*52c0*/  ISETP.GT.AND P3, PT, R11, 0x38, P2 ;  /* 0x000000380b00780c */ /* 0x000fe20001764270 */
[----:B------:R-:W-:-:S01]  /*52d0*/  FFMA.FTZ R153, R153, UR38, -R15 ;  /* 0x0000002699997c23 */ /* 0x000fc2000801080f */
[----:B------:R-:W-:Y:S01]  /*52e0*/  FMNMX.FTZ R14, R170, R21, !PT ;  /* 0x00000015aa0e7209 */ /* 0x000fe20007810000 */
[----:B------:R-:W-:-:S01]  /*52f0*/  FFMA.FTZ R152, R152, UR38, -R15 ;  /* 0x0000002698987c23 */ /* 0x000fc2000801080f */
[----:B------:R-:W-:Y:S01]  /*5300*/  ISETP.GT.AND P2, PT, R11, 0x39, P2 ;  /* 0x000000390b00780c */ /* 0x000fe20001744270 */
[----:B------:R-:W-:-:S01]  /*5310*/  FFMA.FTZ R156, R156, UR38, -R15 ;  /* 0x000000269c9c7c23 */ /* 0x000fc2000801080f */
[----:B------:R-:W-:Y:S01]  /*5320*/  FMNMX.FTZ R21, R171, R14, !PT ;  /* 0x0000000eab157209 */ /* 0x000fe20007810000 */
[----:B------:R1:W-:Y:S01]  /*5330*/  MUFU.EX2 R11, R153 ;  /* 0x00000099000b7308 */ /* 0x0003e20000000800 */
[----:B------:R-:W-:Y:S01]  /*5340*/  ISETP.LT.OR P3, PT, R10, 0x39, P3 ;  /* 0x000000390a00780c */ /* 0x000fe20001f61670 */
[--C-:B------:R-:W-:Y:S01]  /*5350*/  FFMA.FTZ R160, R160, UR38, -R15.reuse ;  /* 0x00000026a0a07c23 */ /* 0x100fe2000801080f */
[----:B------:R-:W-:Y:S01]  /*5360*/  FMNMX.FTZ R14, R174, R21, !PT ;  /* 0x00000015ae0e7209 */ /* 0x000fe20007810000 */
[----:B------:R-:W-:Y:S01]  /*5370*/  FFMA.FTZ R181, R181, UR38, -R15 ;  /* 0x00000026b5b57c23 */ /* 0x000fe2000801080f */
[----:B------:R-:W-:-:S02]  /*5380*/  ISETP.LT.OR P2, PT, R10, 0x3a, P2 ;  /* 0x0000003a0a00780c */ /* 0x000fc40001741670 */
[----:B------:R-:W-:Y:S01]  /*5390*/  FMNMX.FTZ R21, R175, R14, !PT ;  /* 0x0000000eaf157209 */ /* 0x000fe20007810000 */
[----:B------:R2:W-:Y:S01]  /*53a0*/  MUFU.EX2 R12, R152 ;  /* 0x00000098000c7308 */ /* 0x0005e20000000800 */
[----:B------:R-:W-:Y:S02]  /*53b0*/  FSEL R182, R182, -INF , !P3 ;  /* 0xff800000b6b67808 */ /* 0x000fe40005800000 */
[----:B------:R-:W-:Y:S01]  /*53c0*/  FMNMX.FTZ R20, R178, R21, !PT ;  /* 0x00000015b2147209 */ /* 0x000fe20007810000 */
[----:B------:R-:W-:-:S01]  /*53d0*/  FFMA.FTZ R21, R157, UR38, -R15 ;  /* 0x000000269d157c23 */ /* 0x000fc2000801080f */
[----:B------:R-:W-:Y:S01]  /*53e0*/  FSEL R183, R183, -INF , !P2 ;  /* 0xff800000b7b77808 */ /* 0x000fe20005000000 */
[----:B------:R-:W-:-:S01]  /*53f0*/  FFMA.FTZ R157, R165, UR38, -R15 ;  /* 0x00000026a59d7c23 */ /* 0x000fc2000801080f */
[----:B-1----:R-:W-:Y:S01]  /*5400*/  FMNMX.FTZ R153, R179, R20, !PT ;  /* 0x00000014b3997209 */ /* 0x002fe20007810000 */
[----:B------:R-:W-:-:S01]  /*5410*/  FFMA.FTZ R20, R164, UR38, -R15 ;  /* 0x00000026a4147c23 */ /* 0x000fc2000801080f */
[----:B------:R1:W-:Y:S01]  /*5420*/  MUFU.EX2 R14, R156 ;  /* 0x0000009c000e7308 */ /* 0x0003e20000000800 */
[----:B--2---:R-:W-:-:S01]  /*5430*/  FFMA.FTZ R152, R168, UR38, -R15 ;  /* 0x00000026a8987c23 */ /* 0x004fc2000801080f */
[----:B------:R-:W-:Y:S01]  /*5440*/  FMNMX.FTZ R10, R182, R153, !PT ;  /* 0x00000099b60a7209 */ /* 0x000fe20007810000 */
[----:B------:R-:W-:-:S01]  /*5450*/  FFMA.FTZ R153, R161, UR38, -R15 ;  /* 0x00000026a1997c23 */ /* 0x000fc2000801080f */
[--C-:B------:R-:W-:Y:S01]  /*5460*/  FFMA.FTZ R161, R169, UR38, -R15.reuse ;  /* 0x00000026a9a17c23 */ /* 0x100fe2000801080f */
[----:B------:R-:W-:-:S01]  /*5470*/  FFMA.FTZ R165, R173, UR38, -R15 ;  /* 0x00000026ada57c23 */ /* 0x000fc2000801080f */
[----:B------:R-:W-:Y:S01]  /*5480*/  FMNMX.FTZ R154, R183, R10, !PT ;  /* 0x0000000ab79a7209 */ /* 0x000fe20007810000 */
[----:B------:R-:W-:-:S01]  /*5490*/  FFMA.FTZ R169, R177, UR38, -R15 ;  /* 0x00000026b1a97c23 */ /* 0x000fc2000801080f */
[----:B------:R2:W-:Y:S01]  /*54a0*/  MUFU.EX2 R10, R160 ;  /* 0x000000a0000a7308 */ /* 0x0005e20000000800 */
[----:B-1----:R-:W-:-:S01]  /*54b0*/  FFMA.FTZ R156, R176, UR38, -R15 ;  /* 0x00000026b09c7c23 */ /* 0x002fc2000801080f */
[----:B------:R-:W-:Y:S01]  /*54c0*/  FSEL R168, R9, RZ, P4 ;  /* 0x000000ff09a87208 */ /* 0x000fe20002000000 */
[----:B------:R-:W1:Y:S04]  /*54d0*/  SHFL.BFLY PT, R185, R154, 0x2, 0x1f ;  /* 0x0c401f009ab97f89 */ /* 0x000e6800000e0000 */
[----:B------:R-:W-:-:S01]  /*54e0*/  FADD.FTZ R168, -R168, R5 ;  /* 0x00000005a8a87221 */ /* 0x000fc20000010100 */
[----:B------:R-:W-:Y:S01]  /*54f0*/  MUFU.EX2 R21, R21 ;  /* 0x0000001500157308 */ /* 0x000fe20000000800 */
[----:B--2---:R-:W-:-:S02]  /*5500*/  FFMA.FTZ R160, R180, UR38, -R15 ;  /* 0x00000026b4a07c23 */ /* 0x004fc4000801080f */
[----:B------:R-:W-:-:S05]  /*5510*/  FMUL.FTZ R173, R168, UR38 ;  /* 0x00000026a8ad7c20 */ /* 0x000fca0008410000 */
[----:B------:R-:W-:Y:S08]  /*5520*/  MUFU.EX2 R153, R153 ;  /* 0x0000009900997308 */ /* 0x000ff00000000800 */
[----:B------:R-:W2:Y:S01]  /*5530*/  MUFU.EX2 R173, R173 ;  /* 0x000000ad00ad7308 */ /* 0x000ea20000000800 */
[----:B-1----:R-:W-:Y:S01]  /*5540*/  FMNMX.FTZ R185, R154, R185, !PT ;  /* 0x000000b99ab97209 */ /* 0x002fe20007810000 */
[----:B------:R-:W-:-:S04]  /*5550*/  FFMA.FTZ R154, R172, UR38, -R15 ;  /* 0x00000026ac9a7c23 */ /* 0x000fc8000801080f */
[----:B------:R-:W1:Y:S02]  /*5560*/  SHFL.BFLY PT, R164, R185, 0x1, 0x1f ;  /* 0x0c201f00b9a47f89 */ /* 0x000e6400000e0000 */
[----:B------:R-:W-:Y:S08]  /*5570*/  MUFU.EX2 R20, R20 ;  /* 0x0000001400147308 */ /* 0x000ff00000000800 */
[----:B------:R-:W-:Y:S08]  /*5580*/  MUFU.EX2 R157, R157 ;  /* 0x0000009d009d7308 */ /* 0x000ff00000000800 */
[----:B------:R-:W-:Y:S01]  /*5590*/  MUFU.EX2 R152, R152 ;  /* 0x0000009800987308 */ /* 0x000fe20000000800 */
[----:B-1----:R-:W-:Y:S01]  /*55a0*/  FMNMX.FTZ R15, R185, R164, !PT ;  /* 0x000000a4b90f7209 */ /* 0x002fe20007810000 */
[----:B------:R-:W-:-:S06]  /*55b0*/  IMAD.U32 R164, RZ, RZ, UR38 ;  /* 0x00000026ffa47e24 */ /* 0x000fcc000f8e00ff */
[----:B------:R-:W-:Y:S01]  /*55c0*/  MUFU.EX2 R161, R161 ;  /* 0x000000a100a17308 */ /* 0x000fe20000000800 */
[C---:B------:R-:W-:Y:S01]  /*55d0*/  FSETP.NEU.FTZ.AND P2, PT, R15.reuse, -INF , PT ;  /* 0xff8000000f00780b */ /* 0x040fe20003f5d000 */
[----:B------:R-:W-:-:S05]  /*55e0*/  FFMA.FTZ R164, R15, R164, -8 ;  /* 0xc10000000fa47423 */ /* 0x000fca00000100a4 */
[----:B------:R-:W-:Y:S01]  /*55f0*/  FSEL R168, R164, RZ, P2 ;  /* 0x000000ffa4a87208 */ /* 0x000fe20001000000 */
[----:B------:R-:W-:Y:S04]  /*5600*/  MUFU.EX2 R154, R154 ;  /* 0x0000009a009a7308 */ /* 0x000fe80000000800 */
[----:B------:R-:W-:-:S01]  /*5610*/  FFMA.FTZ R164, R155, UR38, -R168 ;  /* 0x000000269ba47c23 */ /* 0x000fc200080108a8 */
[--C-:B------:R-:W-:Y:S01]  /*5620*/  FFMA.FTZ R155, R158, UR38, -R168.reuse ;  /* 0x000000269e9b7c23 */ /* 0x100fe200080108a8 */
[----:B------:R-:W-:-:S01]  /*5630*/  FFMA.FTZ R158, R159, UR38, -R168 ;  /* 0x000000269f9e7c23 */ /* 0x000fc200080108a8 */
[--C-:B------:R-:W-:Y:S01]  /*5640*/  FFMA.FTZ R159, R162, UR38, -R168.reuse ;  /* 0x00000026a29f7c23 */ /* 0x100fe200080108a8 */
[----:B------:R-:W-:-:S01]  /*5650*/  FFMA.FTZ R162, R163, UR38, -R168 ;  /* 0x00000026a3a27c23 */ /* 0x000fc200080108a8 */
[----:B------:R-:W-:Y:S01]  /*5660*/  FSEL R163, R15, RZ, P2 ;  /* 0x000000ff0fa37208 */ /* 0x000fe20001000000 */
[----:B------:R-:W-:-:S01]  /*5670*/  FFMA.FTZ R13, R13, UR38, -R168 ;  /* 0x000000260d0d7c23 */ /* 0x000fc200080108a8 */
[----:B------:R-:W-:Y:S01]  /*5680*/  MUFU.EX2 R164, R164 ;  /* 0x000000a400a47308 */ /* 0x000fe20000000800 */
[----:B------:R-:W-:-:S01]  /*5690*/  FFMA.FTZ R172, R166, UR38, -R168 ;  /* 0x00000026a6ac7c23 */ /* 0x000fc200080108a8 */
[----:B------:R-:W-:Y:S01]  /*56a0*/  FFMA.FTZ R166, R171, UR38, -R168 ;  /* 0x00000026aba67c23 */ /* 0x000fe200080108a8 */
[----:B------:R-:W-:-:S01]  /*56b0*/  FADD.FTZ R163, -R163, R6 ;  /* 0x00000006a3a37221 */ /* 0x000fc20000010100 */
[--C-:B------:R-:W-:Y:S01]  /*56c0*/  FFMA.FTZ R167, R167, UR38, -R168.reuse ;  /* 0x00000026a7a77c23 */ /* 0x100fe200080108a8 */
[----:B------:R-:W-:-:S01]  /*56d0*/  FFMA.FTZ R174, R174, UR38, -R168 ;  /* 0x00000026aeae7c23 */ /* 0x000fc200080108a8 */
[--C-:B------:R-:W-:Y:S01]  /*56e0*/  FFMA.FTZ R175, R175, UR38, -R168.reuse ;  /* 0x00000026afaf7c23 */ /* 0x100fe200080108a8 */
[----:B------:R-:W-:Y:S01]  /*56f0*/  FMUL.FTZ R6, R163, UR38 ;  /* 0x00000026a3067c20 */ /* 0x000fe20008410000 */
[----:B------:R-:W-:Y:S01]  /*5700*/  MUFU.EX2 R13, R13 ;  /* 0x0000000d000d7308 */ /* 0x000fe20000000800 */
[----:B------:R-:W-:-:S01]  /*5710*/  FFMA.FTZ R163, R170, UR38, -R168 ;  /* 0x00000026aaa37c23 */ /* 0x000fc200080108a8 */
[----:B--2---:R-:W-:Y:S01]  /*5720*/  FFMA.FTZ R170, R173, R3, R12 ;  /* 0x00000003adaa7223 */ /* 0x004fe2000001000c */
[----:B------:R-:W-:-:S01]  /*5730*/  FFMA.FTZ R178, R178, UR38, -R168 ;  /* 0x00000026b2b27c23 */ /* 0x000fc200080108a8 */
[--C-:B------:R-:W-:Y:S01]  /*5740*/  FFMA.FTZ R179, R179, UR38, -R168.reuse ;  /* 0x00000026b3b37c23 */ /* 0x100fe200080108a8 */
[----:B------:R-:W-:-:S01]  /*5750*/  FFMA.FTZ R182, R182, UR38, -R168 ;  /* 0x00000026b6b67c23 */ /* 0x000fc200080108a8 */
[----:B------:R-:W-:Y:S01]  /*5760*/  FADD.FTZ R171, R11, R170 ;  /* 0x000000aa0bab7221 */ /* 0x000fe20000010000 */
[----:B------:R-:W-:-:S01]  /*5770*/  FFMA.FTZ R168, R183, UR38, -R168 ;  /* 0x00000026b7a87c23 */ /* 0x000fc200080108a8 */
[----:B------:R-:W1:Y:S02]  /*5780*/  MUFU.EX2 R6, R6 ;  /* 0x0000000600067308 */ /* 0x000e640000000800 */
[----:B------:R-:W-:-:S06]  /*5790*/  FADD.FTZ R170, R14, R171 ;  /* 0x000000ab0eaa7221 */ /* 0x000fcc0000010000 */
[----:B------:R-:W2:Y:S08]  /*57a0*/  MUFU.EX2 R155, R155 ;  /* 0x0000009b009b7308 */ /* 0x000eb00000000800 */
[----:B------:R-:W3:Y:S01]  /*57b0*/  MUFU.EX2 R158, R158 ;  /* 0x0000009e009e7308 */ /* 0x000ee20000000800 */
[----:B-1----:R-:W-:-:S04]  /*57c0*/  FFMA.FTZ R3, R6, R4, R13 ;  /* 0x0000000406037223 */ /* 0x002fc8000001000d */
[----:B------:R-:W-:-:S03]  /*57d0*/  FADD.FTZ R4, R164, R3 ;  /* 0x00000003a4047221 */ /* 0x000fc60000010000 */
[----:B------:R-:W1:Y:S01]  /*57e0*/  MUFU.EX2 R159, R159 ;  /* 0x0000009f009f7308 */ /* 0x000e620000000800 */
[----:B--2---:R-:W-:-:S07]  /*57f0*/  FADD.FTZ R3, R155, R4 ;  /* 0x000000049b037221 */ /* 0x004fce0000010000 */
[----:B------:R-:W2:Y:S01]  /*5800*/  MUFU.EX2 R162, R162 ;  /* 0x000000a200a27308 */ /* 0x000ea20000000800 */
[----:B---3--:R-:W-:-:S07]  /*5810*/  FADD.FTZ R4, R158, R3 ;  /* 0x000000039e047221 */ /* 0x008fce0000010000 */
[----:B------:R-:W3:Y:S01]  /*5820*/  MUFU.EX2 R172, R172 ;  /* 0x000000ac00ac7308 */ /* 0x000ee20000000800 */
[----:B-1----:R-:W-:-:S07]  /*5830*/  FADD.FTZ R3, R159, R4 ;  /* 0x000000049f037221 */ /* 0x002fce0000010000 */
[----:B------:R1:W4:Y:S01]  /*5840*/  MUFU.EX2 R176, R167 ;  /* 0x000000a700b07308 */ /* 0x0003220000000800 */
[----:B--2---:R-:W-:-:S07]  /*5850*/  FADD.FTZ R3, R162, R3 ;  /* 0x00000003a2037221 */ /* 0x004fce0000010000 */
[----:B------:R-:W2:Y:S01]  /*5860*/  MUFU.EX2 R163, R163 ;  /* 0x000000a300a37308 */ /* 0x000ea20000000800 */
[----:B-1----:R-:W-:-:S01]  /*5870*/  FADD.FTZ R167, R21, R170 ;  /* 0x000000aa15a77221 */ /* 0x002fc20000010000 */
[----:B---3--:R-:W-:-:S03]  /*5880*/  FADD.FTZ R3, R172, R3 ;  /* 0x00000003ac037221 */ /* 0x008fc60000010000 */
[----:B------:R-:W-:-:S03]  /*5890*/  FADD.FTZ R170, R10, R167 ;  /* 0x000000a70aaa7221 */ /* 0x000fc60000010000 */
[----:B------:R-:W1:Y:S01]  /*58a0*/  MUFU.EX2 R166, R166 ;  /* 0x000000a600a67308 */ /* 0x000e620000000800 */
[----:B------:R-:W-:-:S04]  /*58b0*/  FADD.FTZ R167, R153, R170 ;  /* 0x000000aa99a77221 */ /* 0x000fc80000010000 */
[----:B------:R-:W-:-:S03]  /*58c0*/  FADD.FTZ R4, R20, R167 ;  /* 0x000000a714047221 */ /* 0x000fc60000010000 */
[----:B------:R-:W3:Y:S01]  /*58d0*/  MUFU.EX2 R174, R174 ;  /* 0x000000ae00ae7308 */ /* 0x000ee20000000800 */
[----:B------:R-:W-:-:S01]  /*58e0*/  FADD.FTZ R167, R157, R4 ;  /* 0x000000049da77221 */ /* 0x000fc20000010000 */
[----:B----4-:R-:W-:-:S03]  /*58f0*/  FADD.FTZ R4, R176, R3 ;  /* 0x00000003b0047221 */ /* 0x010fc60000010000 */
[----:B------:R-:W-:Y:S01]  /*5900*/  FADD.FTZ R170, R152, R167 ;  /* 0x000000a798aa7221 */ /* 0x000fe20000010000 */
[----:B--2---:R-:W-:-:S02]  /*5910*/  FADD.FTZ R3, R163, R4 ;  /* 0x00000004a3037221 */ /* 0x004fc40000010000 */
[----:B------:R-:W2:Y:S01]  /*5920*/  MUFU.EX2 R165, R165 ;  /* 0x000000a500a57308 */ /* 0x000ea20000000800 */
[----:B------:R-:W-:-:S01]  /*5930*/  FADD.FTZ R167, R161, R170 ;  /* 0x000000aaa1a77221 */ /* 0x000fc20000010000 */
[----:B-1----:R-:W-:-:S03]  /*5940*/  FADD.FTZ R3, R166, R3 ;  /* 0x00000003a6037221 */ /* 0x002fc60000010000 */
[----:B------:R-:W-:-:S03]  /*5950*/  FADD.FTZ R4, R154, R167 ;  /* 0x000000a79a047221 */ /* 0x000fc60000010000 */
        /* <DEDUP_REMOVED lines=18> */
[----:B---3--:R-:W-:-:S03]  /*5a80*/  FADD.FTZ R3, R5, R4 ;  /* 0x0000000405037221 */ /* 0x008fc60000010000 */
[----:B--2---:R-:W-:Y:S01]  /*5a90*/  FADD.FTZ R4, R168, R167 ;  /* 0x000000a7a8047221 */ /* 0x004fe20000010000 */
[----:B------:R-:W-:Y:S06]  /*5aa0*/  @!P0 BRA `(.L_x_808) ;  /* 0x0000000000048947 */ /* 0x000fec0003800000 */
[----:B------:R-:W-:Y:S01]  /*5ab0*/  BPT.TRAP 0x1 ;  /* 0x000000040000795c */ /* 0x000fe20000300000 */
.L_x_808:
[----:B------:R-:W-:Y:S01]  /*5ac0*/  ULEA UR10, UR39, UR37, 0x3 ;  /* 0x00000025270a7291 */ /* 0x000fe2000f8e183f */
[----:B------:R-:W-:Y:S01]  /*5ad0*/  ISETP.GT.AND P2, PT, R7, UR7, PT ;  /* 0x0000000707007c0c */ /* 0x000fe2000bf44270 */
[----:B------:R-:W-:Y:S01]  /*5ae0*/  UMOV UR36, UR6 ;  /* 0x0000000600247c82 */ /* 0x000fe20008000000 */
[----:B------:R-:W-:Y:S01]  /*5af0*/  F2FP.SATFINITE.E4M3.F32.PACK_AB_MERGE_C R14, R21, R14, RZ ;  /* 0x0000000e150e723e */ /* 0x000fe200048070ff */
[----:B------:R-:W-:Y:S01]  /*5b00*/  UIADD3 UR10, UR10, 0x28460, URZ ;  /* 0x000284600a0a7890 */ /* 0x000fe2000fffe03f */
[----:B------:R-:W-:Y:S01]  /*5b10*/  F2FP.SATFINITE.E4M3.F32.PACK_AB_MERGE_C R20, R157, R20, RZ ;  /* 0x000000149d14723e */ /* 0x000fe200048070ff */
[----:B------:R-:W-:Y:S01]  /*5b20*/  UMOV UR39, UR5 ;  /* 0x0000000500277c82 */ /* 0x000fe20008000000 */
[----:B------:R-:W-:Y:S01]  /*5b30*/  F2FP.SATFINITE.E4M3.F32.PACK_AB_MERGE_C R5, R5, R160, RZ ;  /* 0x000000a00505723e */ /* 0x000fe200048070ff */
[----:B------:R-:W-:Y:S01]  /*5b40*/  UPRMT UR10, UR46, 0x654, UR10 ;  /* 0x000006542e0a7896 */ /* 0x000fe2000800000a */
        /* <DEDUP_REMOVED lines=9> */
[----:B------:R-:W-:Y:S01]  /*5be0*/  SYNCS.ARRIVE.TRANS64.RED.A1T0 RZ, [UR10], RZ ;  /* 0x000000ffffff79a7 */ /* 0x000fe2000810040a */
        /* <DEDUP_REMOVED lines=64> */
[-C--:B------:R-:W-:Y:S01]  /*5ff0*/  FMUL.FTZ R25, R25, R173.reuse ;  /* 0x000000ad19197220 */ /* 0x080fe20000410000 */
        /* <DEDUP_REMOVED lines=67> */
[----:B------:R-:W-:-:S02]  /*6430*/  VIADD R7, R7, 0xffffffff ;  /* 0xffffffff07077836 */ /* 0x000fc40000000000 */
[----:B------:R-:W-:Y:S02]  /*6440*/  IMAD.MOV.U32 R6, RZ, RZ, R15 ;  /* 0x000000ffff067224 */ /* 0x000fe400078e000f */
[----:B------:R-:W-:Y:S01]  /*6450*/  IMAD.MOV.U32 R5, RZ, RZ, R9 ;  /* 0x000000ffff057224 */ /* 0x000fe200078e0009 */
[----:B------:R-:W-:Y:S06]  /*6460*/  @P2 BRA `(.L_x_809) ;  /* 0xffffffdc00282947 */ /* 0x000fec000383ffff */
[----:B------:R-:W-:Y:S01]  /*6470*/  IMAD.MOV.U32 R6, RZ, RZ, R15 ;  /* 0x000000ffff067224 */ /* 0x000fe200078e000f */
[----:B------:R-:W-:Y:S01]  /*6480*/  UMOV UR39, UR5 ;  /* 0x0000000500277c82 */ /* 0x000fe20008000000 */
[----:B------:R-:W-:Y:S01]  /*6490*/  IMAD.MOV.U32 R5, RZ, RZ, R9 ;  /* 0x000000ffff057224 */ /* 0x000fe200078e0009 */
[----:B------:R-:W-:-:S06]  /*64a0*/  UMOV UR36, UR6 ;  /* 0x0000000600247c82 */ /* 0x000fcc0008000000 */
.L_x_791:
[----:B------:R-:W1:Y:S01]  /*64b0*/  LDC R11, c[0x0][0x9e4] ;  /* 0x00027900ff0b7b82 */ /* 0x000e620000000800 */
[----:B------:R-:W-:-:S05]  /*64c0*/  VIADD R8, R198, -UR54 ;  /* 0x80000036c6087c36 */ /* 0x000fca0008000000 */
[----:B------:R-:W-:Y:S02]  /*64d0*/  R2UR UR5, R8 ;  /* 0x00000000080572ca */ /* 0x000fe400000e0000 */
[----:B-1----:R-:W-:-:S13]  /*64e0*/  ISETP.GE.AND P6, PT, R11, 0x1, PT ;  /* 0x000000010b00780c */ /* 0x002fda0003fc6270 */
[----:B------:R-:W-:Y:S05]  /*64f0*/  @!P6 BRA `(.L_x_810) ;  /* 0x000000000044e947 */ /* 0x000fea0003800000 */
        /* <DEDUP_REMOVED lines=9> */
.L_x_811:
[----:B------:R-:W-:-:S13]  /*6590*/  ISETP.NE.AND P2, PT, R11, 0x1, PT ;  /* 0x000000010b00780c */ /* 0x000fda0003f45270 */
[----:B------:R-:W1:Y:S02]  /*65a0*/  @P2 LDC.64 R8, c[0x0][0x9e8] ;  /* 0x00027a00ff082b82 */ /* 0x000e640000000a00 */
[----:B-1----:R-:W-:-:S05]  /*65b0*/  @P2 IMAD.HI.U32 R8, R198, R8, RZ ;  /* 0x00000008c6082227 */ /* 0x002fca00078e00ff */
[----:B------:R-:W-:-:S07]  /*65c0*/  @P2 SHF.R.U32.HI R198, RZ, R9, R8 ;  /* 0x00000009ffc62219 */ /* 0x000fce0000011608 */
.L_x_812:
[----:B------:R-:W-:-:S05]  /*65d0*/  IMAD R198, R198, R11, RZ ;  /* 0x0000000bc6c67224 */ /* 0x000fca00078e02ff */
[----:B------:R-:W-:-:S13]  /*65e0*/  R2UR UR6, R198 ;  /* 0x00000000c60672ca */ /* 0x000fda00000e0000 */
[----:B------:R-:W-:-:S04]  /*65f0*/  UISETP.LT.AND UP0, UPT, UR5, UR6, UPT ;  /* 0x000000060500728c */ /* 0x000fc8000bf01270 */
[----:B------:R-:W-:-:S12]  /*6600*/  USEL UR5, UR5, UR6, !UP0 ;  /* 0x0000000605057287 */ /* 0x000fd8000c000000 */
.L_x_810:
[----:B------:R-:W-:-:S04]  /*6610*/  UIADD3 UR5, UR5, 0x3f, URZ ;  /* 0x0000003f05057890 */ /* 0x000fc8000fffe03f */
[----:B------:R-:W-:-:S04]  /*6620*/  USHF.R.S32.HI UR6, URZ, 0x1f, UR5 ;  /* 0x0000001f3f067899 */ /* 0x000fc80008011405 */
[----:B------:R-:W-:-:S04]  /*6630*/  ULEA.HI UR6, UR6, UR5, URZ, 0x6 ;  /* 0x0000000506067291 */ /* 0x000fc8000f8f303f */
[----:B------:R-:W-:-:S04]  /*6640*/  USHF.R.S32.HI UR6, URZ, 0x6, UR6 ;  /* 0x000000063f067899 */ /* 0x000fc80008011406 */
[----:B------:R-:W-:-:S04]  /*6650*/  UISETP.LT.AND UP0, UPT, UR45, UR6, UPT ;  /* 0x000000062d00728c */ /* 0x000fc8000bf01270 */
[----:B------:R-:W-:-:S06]  /*6660*/  USEL UR7, UR45, UR6, !UP0 ;  /* 0x000000062d077287 */ /* 0x000fcc000c000000 */
[----:B------:R-:W-:-:S13]  /*6670*/  ISETP.GE.AND P2, PT, R7, UR7, PT ;  /* 0x0000000707007c0c */ /* 0x000fda000bf46270 */
[----:B------:R-:W-:Y:S05]  /*6680*/  @!P2 BRA `(.L_x_813) ;  /* 0x000000180064a947 */ /* 0x000fea0003800000 */
[----:B------:R-:W-:Y:S01]  /*6690*/  IMAD.MOV.U32 R9, RZ, RZ, R6 ;  /* 0x000000ffff097224 */ /* 0x000fe200078e0006 */
[----:B------:R-:W-:Y:S01]  /*66a0*/  UMOV UR5, UR36 ;  /* 0x0000002400057c82 */ /* 0x000fe20008000000 */
[----:B------:R-:W-:-:S07]  /*66b0*/  IMAD.MOV.U32 R8, RZ, RZ, R5 ;  /* 0x000000ffff087224 */ /* 0x000fce00078e0005 */
.L_x_823:
[----:B------:R-:W-:Y:S01]  /*66c0*/  ISETP.NE.AND P3, PT, RZ, UR40, PT ;  /* 0x00000028ff007c0c */ /* 0x000fe2000bf65270 */
[----:B------:R-:W-:-:S04]  /*66d0*/  UISETP.NE.AND UP0, UPT, UR39, 0x1, UPT ;  /* 0x000000012700788c */ /* 0x000fc8000bf05270 */
[----:B------:R-:W-:-:S04]  /*66e0*/  USEL UR36, URZ, 0x1, UP0 ;  /* 0x000000013f247887 */ /* 0x000fc80008000000 */
[----:B------:R-:W-:-:S04]  /*66f0*/  ULOP3.LUT UR36, UR5, UR36, URZ, 0x3c, !UPT ;  /* 0x0000002405247292 */ /* 0x000fc8000f8e3c3f */
[----:B------:R-:W-:Y:S08]  /*6700*/  @P3 BRA `(.L_x_814) ;  /* 0x0000000000383947 */ /* 0x000ff00003800000 */
[----:B------:R-:W-:Y:S05]  /*6710*/  @!P0 BRA `(.L_x_815) ;  /* 0x0000000000048947 */ /* 0x000fea0003800000 */
[----:B------:R-:W-:Y:S01]  /*6720*/  BPT.TRAP 0x1 ;  /* 0x000000040000795c */ /* 0x000fe20000300000 */
.L_x_815:
        /* <DEDUP_REMOVED lines=9> */
.L_x_816:
[----:B--2---:R-:W-:Y:S05]  /*67c0*/  @P2 BRA `(.L_x_814) ;  /* 0x0000000000082947 */ /* 0x004fea0003800000 */
[----:B------:R-:W2:Y:S02]  /*67d0*/  SYNCS.PHASECHK.TRANS64.TRYWAIT P2, [UR6+0x28430], R5 ;  /* 0x02843005ff0075a7 */ /* 0x000ea40008040146 */
[----:B--2---:R-:W-:Y:S05]  /*67e0*/  @!P2 BRA `(.L_x_817) ;  /* 0x000000a800e4a947 */ /* 0x004fea0003800000 */
.L_x_814:
[----:B--2---:R-:W2:Y:S01]  /*67f0*/  S2R R6, SR_TID.X ;  /* 0x0000000000067919 */ /* 0x004ea20000002100 */
[----:B------:R-:W-:Y:S01]  /*6800*/  UIADD3 UR6, UR39, 0x1, URZ ;  /* 0x0000000127067890 */ /* 0x000fe2000fffe03f */
[----:B------:R-:W-:Y:S01]  /*6810*/  UMOV UR51, 0x40000040 ;  /* 0x4000004000337882 */ /* 0x000fe20000000000 */
[----:B------:R-:W-:Y:S02]  /*6820*/  UMOV UR11, 0x40000040 ;  /* 0x40000040000b7882 */ /* 0x000fe40000000000 */
[----:B------:R-:W-:Y:S01]  /*6830*/  UISETP.NE.AND UP0, UPT, UR6, 0x2, UPT ;  /* 0x000000020600788c */ /* 0x000fe2000bf05270 */
[----:B------:R-:W-:Y:S01]  /*6840*/  UMOV UR15, 0x40000040 ;  /* 0x40000040000f7882 */ /* 0x000fe20000000000 */
[----:B------:R-:W-:Y:S02]  /*6850*/  UMOV UR19, 0x40000040 ;  /* 0x4000004000137882 */ /* 0x000fe40000000000 */
[----:B------:R-:W-:Y:S01]  /*6860*/  USEL UR6, UR6, URZ, UP0 ;  /* 0x0000003f06067287 */ /* 0x000fe20008000000 */
[----:B------:R-:W-:Y:S01]  /*6870*/  UMOV UR23, 0x40000040 ;  /* 0x4000004000177882 */ /* 0x000fe20000000000 */
[----:B------:R-:W-:-:S02]  /*6880*/  UMOV UR27, 0x40000040 ;  /* 0x40000040001b7882 */ /* 0x000fc40000000000 */
[----:B------:R-:W-:Y:S01]  /*6890*/  ULEA UR34, UR6, UR4, 0xa ;  /* 0x0000000406227291 */ /* 0x000fe2000f8e503f */
[----:B------:R-:W-:Y:S01]  /*68a0*/  UMOV UR31, 0x40000040 ;  /* 0x40000040001f7882 */ /* 0x000fe20000000000 */
[----:B------:R-:W-:Y:S02]  /*68b0*/  UMOV UR35, 0x40000040 ;  /* 0x4000004000237882 */ /* 0x000fe40000000000 */
[----:B------:R-:W-:Y:S02]  /*68c0*/  UIADD3 UR10, UR34, 0x2, URZ ;  /* 0x00000002220a7890 */ /* 0x000fe4000fffe03f */
[----:B------:R-:W-:Y:S02]  /*68d0*/  UIADD3 UR14, UR34, 0x4, URZ ;  /* 0x00000004220e7890 */ /* 0x000fe4000fffe03f */
[----:B------:R-:W-:Y:S01]  /*68e0*/  UMOV UR50, UR34 ;  /* 0x0000002200327c82 */ /* 0x000fe20008000000 */
[----:B------:R-:W-:Y:S02]  /*68f0*/  UIADD3 UR18, UR34, 0x6, URZ ;  /* 0x0000000622127890 */ /* 0x000fe4000fffe03f */
[----:B------:R-:W-:-:S02]  /*6900*/  UIADD3 UR22, UR34, 0x200, URZ ;  /* 0x0000020022167890 */ /* 0x000fc4000fffe03f */
[----:B------:R-:W-:Y:S02]  /*6910*/  UIADD3 UR26, UR34, 0x202, URZ ;  /* 0x00000202221a7890 */ /* 0x000fe4000fffe03f */
[----:B------:R-:W-:Y:S02]  /*6920*/  UIADD3 UR30, UR34, 0x204, URZ ;  /* 0x00000204221e7890 */ /* 0x000fe4000fffe03f */
[----:B------:R-:W-:Y:S01]  /*6930*/  UIADD3 UR34, UR34, 0x206, URZ ;  /* 0x0000020622227890 */ /* 0x000fe2000fffe03f */
        /* <DEDUP_REMOVED lines=30> */
.L_x_819:
[----:B------:R-:W-:Y:S01]  /*6b20*/  ULEA UR10, UR39, UR37, 0x3 ;  /* 0x00000025270a7291 */ /* 0x000fe2000f8e183f */
[----:B------:R-:W-:-:S05]  /*6b30*/  IMAD.U32 R5, RZ, RZ, UR5 ;  /* 0x00000005ff057e24 */ /* 0x000fca000f8e00ff */
[----:B------:R-:W-:-:S04]  /*6b40*/  SHF.L.U32 R5, R5, 0x1f, RZ ;  /* 0x0000001f05057819 */ /* 0x000fc800000006ff */
[----:B------:R1:W2:Y:S01]  /*6b50*/  SYNCS.PHASECHK.TRANS64.TRYWAIT P2, [UR10+0x28450], R5 ;  /* 0x02845005ff0075a7 */ /* 0x0002a2000804014a */
[----:B------:R-:W-:Y:S05]  /*6b60*/  @!P0 BRA `(.L_x_820) ;  /* 0x0000000000048947 */ /* 0x000fea0003800000 */
[----:B------:R-:W-:Y:S01]  /*6b70*/  BPT.TRAP 0x1 ;  /* 0x000000040000795c */ /* 0x000fe20000300000 */
.L_x_820:
[----:B--2---:R-:W-:Y:S05]  /*6b80*/  @P2 BRA `(.L_x_818) ;  /* 0x0000000000082947 */ /* 0x004fea0003800000 */
[----:B------:R-:W2:Y:S02]  /*6b90*/  SYNCS.PHASECHK.TRANS64.TRYWAIT P2, [UR10+0x28450], R5 ;  /* 0x02845005ff0075a7 */ /* 0x000ea4000804014a */
[----:B--2---:R-:W-:Y:S05]  /*6ba0*/  @!P2 BRA `(.L_x_821) ;  /* 0x000000a8000ca947 */ /* 0x004fea0003800000 */
.L_x_818:
[----:B------:R-:W-:Y:S01]  /*6bb0*/  UIADD3 UR5, UR37, 0x8000, URZ ;  /* 0x0000800025057890 */ /* 0x000fe2000fffe03f */
[----:B------:R-:W-:Y:S01]  /*6bc0*/  WARPGROUP.ARRIVE ;  /* 0x00000000000079c5 */ /* 0x000fe20000000000 */
[----:B------:R-:W-:Y:S01]  /*6bd0*/  UMOV UR11, 0x80000020 ;  /* 0x80000020000b7882 */ /* 0x000fe20000000000 */
[----:B--2---:R-:W-:Y:S01]  /*6be0*/  FMNMX.FTZ R6, R152, R8, !PT ;  /* 0x0000000898067209 */ /* 0x004fe20007810000 */
[----:B------:R-:W-:Y:S01]  /*6bf0*/  USHF.R.U32.HI UR5, URZ, 0x4, UR5 ;  /* 0x000000043f057899 */ /* 0x000fe20008011605 */
[----:B------:R-:W-:Y:S02]  /*6c00*/  FMNMX.FTZ R10, R154, R9, !PT ;  /* 0x000000099a0a7209 */ /* 0x000fe40007810000 */
[----:B------:R-:W2:Y:S01]  /*6c10*/  S2R R198, SR_TID.X ;  /* 0x0000000000c67919 */ /* 0x000ea20000002100 */
[----:B-1----:R-:W-:Y:S01]  /*6c20*/  FMNMX.FTZ R5, R153, R6, !PT ;  /* 0x0000000699057209 */ /* 0x002fe20007810000 */
[----:B------:R-:W-:Y:S01]  /*6c30*/  ULOP3.LUT UR5, UR5, 0x3fff, URZ, 0xc0, !UPT ;  /* 0x00003fff05057892 */ /* 0x000fe2000f8ec03f */
[----:B------:R-:W-:-:S02]  /*6c40*/  FMNMX.FTZ R11, R155, R10, !PT ;  /* 0x0000000a9b0b7209 */ /* 0x000fc40007810000 */
[----:B------:R-:W-:Y:S01]  /*6c50*/  FMNMX.FTZ R6, R156, R5, !PT ;  /* 0x000000059c067209 */ /* 0x000fe20007810000 */
[----:B------:R-:W-:Y:S01]  /*6c60*/  ULOP3.LUT UR5, UR5, 0x10000, URZ, 0xfc, !UPT ;  /* 0x0001000005057892 */ /* 0x000fe2000f8efc3f */
[----:B------:R-:W-:Y:S02]  /*6c70*/  FMNMX.FTZ R10, R158, R11, !PT ;  /* 0x0000000b9e0a7209 */ /* 0x000fe40007810000 */
[----:B------:R-:W-:Y:S01]  /*6c80*/  FMNMX.FTZ R5, R157, R6, !PT ;  /* 0x000000069d057209 */ /* 0x000fe20007810000 */
[----:B------:R-:W-:Y:S01]  /*6c90*/  ULEA UR10, UR39, UR5, 0xa ;  /* 0x00000005270a7291 */ /* 0x000fe2000f8e503f */
[----:B------:R-:W-:Y:S02]  /*6ca0*/  FMNMX.FTZ R11, R159, R10, !PT ;  /* 0x0000000a9f0b7209 */ /* 0x000fe40007810000 */
[----:B------:R-:W-:Y:S02]  /*6cb0*/  FMNMX.FTZ R6, R160, R5, !PT ;  /* 0x00000005a0067209 */ /* 0x000fe40007810000 */
[----:B------:R-:W-:-:S02]  /*6cc0*/  FMNMX.FTZ R10, R162, R11, !PT ;  /* 0x0000000ba20a7209 */ /* 0x000fc40007810000 */
[----:B------:R-:W-:Y:S02]  /*6cd0*/  FMNMX.FTZ R5, R161, R6, !PT ;  /* 0x00000006a1057209 */ /* 0x000fe40007810000 */
[----:B------:R-:W-:Y:S01]  /*6ce0*/  QGMMA.64x256x32.F32.E4M3.E4M3 R24, R188, gdesc[UR8], R24, gsb0 ;  /* 0x03e00008bc187df3 */ /* 0x000fe20008000818 */
[----:B------:R-:W-:Y:S01]  /*6cf0*/  UIADD3 UR10, UR10, 0x2, URZ ;  /* 0x000000020a0a7890 */ /* 0x000fe2000fffe03f */
[----:B------:R-:W-:Y:S01]  /*6d00*/  FMNMX.FTZ R11, R163, R10, !PT ;  /* 0x0000000aa30b7209 */ /* 0x000fe20007810000 */
[----:B------:R-:W-:Y:S01]  /*6d10*/  UMOV UR11, 0x80000020 ;  /* 0x80000020000b7882 */ /* 0x000fe20000000000 */
        /* <DEDUP_REMOVED lines=20> */
[----:B--2---:R-:W-:Y:S01]  /*6e60*/  SHF.R.U32.HI R198, RZ, 0x7, R198 ;  /* 0x00000007ffc67819 */ /* 0x004fe200000116c6 */
        /* <DEDUP_REMOVED lines=8> */
[----:B------:R-:W-:Y:S02]  /*6ef0*/  FADD.FTZ R8, -R5, R8 ;  /* 0x0000000805087221 */ /* 0x000fe40000010100 */
[----:B------:R-:W-:-:S02]  /*6f00*/  FADD.FTZ R9, -R6, R9 ;  /* 0x0000000906097221 */ /* 0x000fc40000010100 */
[----:B------:R-:W-:Y:S02]  /*6f10*/  FMUL.FTZ R8, R8, UR38 ;  /* 0x0000002608087c20 */ /* 0x000fe40008410000 */
[----:B------:R-:W-:-:S04]  /*6f20*/  FMUL.FTZ R9, R9, UR38 ;  /* 0x0000002609097c20 */ /* 0x000fc80008410000 */
[----:B------:R-:W-:Y:S08]  /*6f30*/  MUFU.EX2 R8, R8 ;  /* 0x0000000800087308 */ /* 0x000ff00000000800 */
[----:B------:R-:W-:Y:S01]  /*6f40*/  MUFU.EX2 R9, R9 ;  /* 0x0000000900097308 */ /* 0x000fe20000000800 */
[----:B------:R-:W-:Y:S02]  /*6f50*/  WARPGROUP.DEPBAR.LE gsb0, 0x0 ;  /* 0x00008000000079c5 */ /* 0x000fe40000010000 */
[----:B------:R-:W-:Y:S01]  /*6f60*/  WARPGROUP.ARRIVE ;  /* 0x00000000000079c5 */ /* 0x000fe20000000000 */
[----:B------:R-:W-:-:S04]  /*6f70*/  IMAD.U32 R188, RZ, RZ, UR38 ;  /* 0x00000026ffbc7e24 */ /* 0x000fc8000f8e00ff */
[----:B------:R-:W-:Y:S01]  /*6f80*/  FFMA.FTZ R188, R5, R188, -8 ;  /* 0xc100000005bc7423 */ /* 0x000fe200000100bc */
[----:B------:R-:W-:Y:S03]  /*6f90*/  QGMMA.64x256x32.F32.E4M3.E4M3 R24, R184, gdesc[UR8], R24, gsb0 ;  /* 0x03e00008b8187df3 */ /* 0x000fe60008000818 */
[----:B------:R-:W-:-:S01]  /*6fa0*/  FFMA.FTZ R10, R153, UR38, -R188 ;  /* 0x00000026990a7c23 */ /* 0x000fc200080108bc */
[--C-:B------:R-:W-:Y:S01]  /*6fb0*/  FFMA.FTZ R153, R169, UR38, -R188.reuse ;  /* 0x00000026a9997c23 */ /* 0x100fe200080108bc */
[----:B------:R-:W-:Y:S02]  /*6fc0*/  IMAD.U32 R169, RZ, RZ, UR38 ;  /* 0x00000026ffa97e24 */ /* 0x000fe4000f8e00ff */
[--C-:B------:R-:W-:Y:S01]  /*6fd0*/  FFMA.FTZ R11, R152, UR38, -R188.reuse ;  /* 0x00000026980b7c23 */ /* 0x100fe200080108bc */
[----:B------:R-:W-:-:S01]  /*6fe0*/  FFMA.FTZ R152, R168, UR38, -R188 ;  /* 0x00000026a8987c23 */ /* 0x000fc200080108bc */
[----:B------:R-:W-:Y:S01]  /*6ff0*/  FFMA.FTZ R12, R156, UR38, -R188 ;  /* 0x000000269c0c7c23 */ /* 0x000fe200080108bc */
[----:B------:R-:W-:-:S01]  /*7000*/  FFMA.FTZ R168, R6, R169, -8 ;  /* 0xc100000006a87423 */ /* 0x000fc200000100a9 */
        /* <DEDUP_REMOVED lines=17> */
[----:B------:R-:W-:-:S01]  /*7120*/  FFMA.FTZ R167, R167, UR38, -R168 ;  /* 0x00000026a7a77c23 */ /* 0x000fc200080108a8 */
[--C-:B------:R-:W-:Y:S01]  /*7130*/  FFMA.FTZ R163, R170, UR38, -R168.reuse ;  /* 0x00000026aaa37c23 */ /* 0x100fe200080108a8 */
[----:B------:R-:W-:-:S01]  /*7140*/  FFMA.FTZ R174, R174, UR38, -R168 ;  /* 0x00000026aeae7c23 */ /* 0x000fc200080108a8 */
[----:B------:R-:W-:Y:S01]  /*7150*/  FFMA.FTZ R157, R173, UR38, -R188 ;  /* 0x00000026ad9d7c23 */ /* 0x000fe200080108bc */
[----:B------:R-:W-:-:S01]  /*7160*/  FFMA.FTZ R175, R175, UR38, -R168 ;  /* 0x00000026afaf7c23 */ /* 0x000fc200080108a8 */
[----:B------:R-:W-:Y:S01]  /*7170*/  FFMA.FTZ R161, R177, UR38, -R188 ;  /* 0x00000026b1a17c23 */ /* 0x000fe200080108bc */
[----:B------:R-:W-:Y:S01]  /*7180*/  IMAD.U32 R177, RZ, RZ, UR6 ;  /* 0x00000006ffb17e24 */ /* 0x000fe2000f8e00ff */
[----:B------:R-:W3:Y:S01]  /*7190*/  MUFU.EX2 R155, R155 ;  /* 0x0000009b009b7308 */ /* 0x000ee20000000800 */
[----:B-1----:R-:W-:-:S01]  /*71a0*/  FFMA.FTZ R3, R8, R3, R11 ;  /* 0x0000000308037223 */ /* 0x002fc2000001000b */
[----:B------:R-:W-:Y:S01]  /*71b0*/  FFMA.FTZ R160, R176, UR38, -R188 ;  /* 0x00000026b0a07c23 */ /* 0x000fe200080108bc */
[----:B------:R-:W-:-:S01]  /*71c0*/  FFMA.FTZ R178, R178, UR38, -R168 ;  /* 0x00000026b2b27c23 */ /* 0x000fc200080108a8 */
[----:B------:R-:W-:Y:S01]  /*71d0*/  @!P1 LEA R177, R177, UR37, 0x3 ;  /* 0x00000025b1b19c11 */ /* 0x000fe2000f8e18ff */
[----:B------:R-:W-:-:S01]  /*71e0*/  FADD.FTZ R3, R10, R3 ;  /* 0x000000030a037221 */ /* 0x000fc20000010000 */
[----:B------:R-:W-:Y:S01]  /*71f0*/  IADD3 R173, -R198, 0xb, RZ ;  /* 0x0000000bc6ad7810 */ /* 0x000fe20007ffe1ff */
[----:B------:R-:W-:-:S01]  /*7200*/  FFMA.FTZ R179, R179, UR38, -R168 ;  /* 0x00000026b3b37c23 */ /* 0x000fc200080108a8 */
[----:B------:R-:W1:Y:S01]  /*7210*/  MUFU.EX2 R12, R12 ;  /* 0x0000000c000c7308 */ /* 0x000e620000000800 */
[----:B--2---:R-:W-:-:S01]  /*7220*/  FFMA.FTZ R4, R9, R4, R154 ;  /* 0x0000000409047223 */ /* 0x004fc2000001009a */
[----:B------:R-:W-:Y:S01]  /*7230*/  FFMA.FTZ R164, R180, UR38, -R188 ;  /* 0x00000026b4a47c23 */ /* 0x000fe200080108bc */
[----:B------:R-:W-:-:S01]  /*7240*/  FFMA.FTZ R182, R182, UR38, -R168 ;  /* 0x00000026b6b67c23 */ /* 0x000fc200080108a8 */
[----:B------:R-:W-:Y:S01]  /*7250*/  FFMA.FTZ R165, R181, UR38, -R188 ;  /* 0x00000026b5a57c23 */ /* 0x000fe200080108bc */
[----:B------:R-:W-:-:S03]  /*7260*/  FFMA.FTZ R168, R183, UR38, -R168 ;  /* 0x00000026b7a87c23 */ /* 0x000fc600080108a8 */
[----:B------:R-:W2:Y:S01]  /*7270*/  MUFU.EX2 R158, R158 ;  /* 0x0000009e009e7308 */ /* 0x000ea20000000800 */
[----:B---3--:R-:W-:-:S07]  /*7280*/  FADD.FTZ R171, R155, R4 ;  /* 0x000000049bab7221 */ /* 0x008fce0000010000 */
[----:B------:R-:W3:Y:S01]  /*7290*/  MUFU.EX2 R13, R13 ;  /* 0x0000000d000d7308 */ /* 0x000ee20000000800 */
[----:B-1----:R-:W-:-:S07]  /*72a0*/  FADD.FTZ R4, R12, R3 ;  /* 0x000000030c047221 */ /* 0x002fce0000010000 */
[----:B------:R-:W1:Y:S01]  /*72b0*/  MUFU.EX2 R169, R169 ;  /* 0x000000a900a97308 */ /* 0x000e620000000800 */
[----:B--2---:R-:W-:-:S07]  /*72c0*/  FADD.FTZ R170, R158, R171 ;  /* 0x000000ab9eaa7221 */ /* 0x004fce0000010000 */
        /* <DEDUP_REMOVED lines=20> */
[----:B------:R-:W-:Y:S01]  /*7410*/  MUFU.EX2 R153, R153 ;  /* 0x0000009900997308 */ /* 0x000fe20000000800 */
[----:B-1----:R-:W-:-:S01]  /*7420*/  FADD.FTZ R4, R152, R3 ;  /* 0x0000000398047221 */ /* 0x002fc20000010000 */
[----:B------:R-:W-:-:S05]  /*7430*/  @!P1 VIADD R3, R177, 0x28440 ;  /* 0x00028440b1039836 */ /* 0x000fca0000000000 */
[----:B------:R-:W-:Y:S01]  /*7440*/  @!P1 PRMT R3, RZ, 0x654, R3 ;  /* 0x00000654ff039816 */ /* 0x000fe20000000003 */
        /* <DEDUP_REMOVED lines=17> */
[----:B------:R-:W1:Y:S08]  /*7560*/  MUFU.EX2 R165, R165 ;  /* 0x000000a500a57308 */ /* 0x000e700000000800 */
[----:B------:R-:W3:Y:S01]  /*7570*/  MUFU.EX2 R168, R168 ;  /* 0x000000a800a87308 */ /* 0x000ee20000000800 */
[----:B--2---:R-:W-:-:S01]  /*7580*/  FADD.FTZ R171, R182, R171 ;  /* 0x000000abb6ab7221 */ /* 0x004fc20000010000 */
[----:B------:R-:W-:-:S02]  /*7590*/  WARPGROUP.DEPBAR.LE gsb0, 0x0 ;  /* 0x00008000000079c5 */ /* 0x000fc40000010000 */
[----:B------:R2:W-:Y:S06]  /*75a0*/  BAR.ARV R173, 0x100 ;  /* 0x000400ad0000751d */ /* 0x0005ec0000002000 */
[----:B------:R4:W-:Y:S01]  /*75b0*/  @!P1 SYNCS.ARRIVE.TRANS64.RED.A1T0 RZ, [R3+URZ], RZ ;  /* 0x000000ff03ff99a7 */ /* 0x0009e2000810043f */
[----:B--2---:R-:W-:-:S04]  /*75c0*/  FADD.FTZ R173, R153, R4 ;  /* 0x0000000499ad7221 */ /* 0x004fc80000010000 */
[----:B------:R-:W-:-:S04]  /*75d0*/  FADD.FTZ R4, R156, R173 ;  /* 0x000000ad9c047221 */ /* 0x000fc80000010000 */
[----:B----4-:R-:W-:-:S04]  /*75e0*/  FADD.FTZ R3, R157, R4 ;  /* 0x000000049d037221 */ /* 0x010fc80000010000 */
[----:B------:R-:W-:-:S04]  /*75f0*/  FADD.FTZ R4, R160, R3 ;  /* 0x00000003a0047221 */ /* 0x000fc80000010000 */
[----:B------:R-:W-:-:S04]  /*7600*/  FADD.FTZ R3, R161, R4 ;  /* 0x00000004a1037221 */ /* 0x000fc80000010000 */
[----:B------:R-:W-:-:S04]  /*7610*/  FADD.FTZ R4, R164, R3 ;  /* 0x00000003a4047221 */ /* 0x000fc80000010000 */
[----:B-1----:R-:W-:Y:S01]  /*7620*/  FADD.FTZ R3, R165, R4 ;  /* 0x00000004a5037221 */ /* 0x002fe20000010000 */
[----:B---3--:R-:W-:-:S01]  /*7630*/  FADD.FTZ R4, R168, R171 ;  /* 0x000000aba8047221 */ /* 0x008fc20000010000 */
[----:B------:R-:W-:Y:S06]  /*7640*/  @!P0 BRA `(.L_x_822) ;  /* 0x0000000000048947 */ /* 0x000fec0003800000 */
[----:B------:R-:W-:Y:S01]  /*7650*/  BPT.TRAP 0x1 ;  /* 0x000000040000795c */ /* 0x000fe20000300000 */
.L_x_822:
[----:B------:R-:W-:Y:S01]  /*7660*/  ULEA UR5, UR39, UR37, 0x3 ;  /* 0x0000002527057291 */ /* 0x000fe2000f8e183f */
[----:B------:R-:W-:Y:S01]  /*7670*/  ISETP.GT.AND P2, PT, R7, UR7, PT ;  /* 0x0000000707007c0c */ /* 0x000fe2000bf44270 */
[----:B------:R-:W-:Y:S01]  /*7680*/  FMUL.FTZ R24, R24, R8 ;  /* 0x0000000818187220 */ /* 0x000fe20000410000 */
        /* <DEDUP_REMOVED lines=16> */
[----:B------:R-:W-:Y:S01]  /*7790*/  UMOV UR5, UR36 ;  /* 0x0000002400057c82 */ /* 0x000fe20008000000 */
        /* <DEDUP_REMOVED lines=124> */
[----:B------:R-:W-:Y:S01]  /*7f60*/  VIADD R7, R7, 0xffffffff ;  /* 0xffffffff07077836 */ /* 0x000fe20000000000 */
        /* <DEDUP_REMOVED lines=8> */
[----:B------:R-:W-:Y:S01]  /*7ff0*/  F2FP.SATFINITE.E4M3.F32.PACK_AB_MERGE_C R187, R176, R178, R21 ;  /* 0x000000b2b0bb723e */ /* 0x000fe20004807015 */
[----:B------:R-:W-:Y:S06]  /*8000*/  @P2 BRA `(.L_x_823) ;  /* 0xffffffe400ac2947 */ /* 0x000fec000383ffff */
[----:B------:R-:W-:-:S05]  /*8010*/  UMOV UR39, UR6 ;  /* 0x0000000600277c82 */ /* 0x000fca0008000000 */
.L_x_813:
[----:B------:R-:W-:-:S13]  /*8020*/  ISETP.GE.AND P2, PT, R7, UR45, PT ;  /* 0x0000002d07007c0c */ /* 0x000fda000bf46270 */
[----:B------:R-:W-:Y:S05]  /*8030*/  @!P2 BRA `(.L_x_824) ;  /* 0x000000240004a947 */ /* 0x000fea0003800000 */
[----:B------:R-:W-:Y:S01]  /*8040*/  IMAD.MOV.U32 R10, RZ, RZ, R6 ;  /* 0x000000ffff0a7224 */ /* 0x000fe200078e0006 */
[----:B------:R-:W-:Y:S01]  /*8050*/  UMOV UR5, UR36 ;  /* 0x0000002400057c82 */ /* 0x000fe20008000000 */
[----:B------:R-:W-:Y:S01]  /*8060*/  IMAD.MOV.U32 R9, RZ, RZ, R5 ;  /* 0x000000ffff097224 */ /* 0x000fe200078e0005 */
[----:B------:R-:W-:Y:S01]  /*8070*/  ULDC UR7, c[0x0][0x9e4] ;  /* 0x0002790000077ab9 */ /* 0x000fe20000000800 */
[----:B------:R-:W-:Y:S01]  /*8080*/  IMAD.IADD R8, R194, 0x1, R2 ;  /* 0x00000001c2087824 */ /* 0x000fe200078e0202 */
[----:B------:R-:W-:Y:S01]  /*8090*/  ULDC UR41, c[0x0][0x9dc] ;  /* 0x0002770000297ab9 */ /* 0x000fe20000000800 */
[----:B------:R-:W-:Y:S01]  /*80a0*/  ULDC UR56, c[0x0][0x2e0] ;  /* 0x0000b80000387ab9 */ /* 0x000fe20000000800 */
[----:B------:R-:W-:Y:S01]  /*80b0*/  ULDC UR55, c[0x0][0x288] ;  /* 0x0000a20000377ab9 */ /* 0x000fe20000000800 */
[----:B------:R-:W-:-:S05]  /*80c0*/  ULDC UR54, c[0x0][0x9e0] ;  /* 0x0002780000367ab9 */ /* 0x000fca0000000800 */
.L_x_842:
[----:B------:R-:W-:Y:S01]  /*80d0*/  ISETP.NE.AND P3, PT, RZ, UR40, PT ;  /* 0x00000028ff007c0c */ /* 0x000fe2000bf65270 */
[----:B------:R-:W-:-:S04]  /*80e0*/  UISETP.NE.AND UP0, UPT, UR39, 0x1, UPT ;  /* 0x000000012700788c */ /* 0x000fc8000bf05270 */
[----:B------:R-:W-:-:S04]  /*80f0*/  USEL UR36, URZ, 0x1, UP0 ;  /* 0x000000013f247887 */ /* 0x000fc80008000000 */
[----:B------:R-:W-:-:S04]  /*8100*/  ULOP3.LUT UR36, UR5, UR36, URZ, 0x3c, !UPT ;  /* 0x0000002405247292 */ /* 0x000fc8000f8e3c3f */
[----:B------:R-:W-:Y:S08]  /*8110*/  @P3 BRA `(.L_x_825) ;  /* 0x0000000000383947 */ /* 0x000ff00003800000 */
[----:B------:R-:W-:Y:S05]  /*8120*/  @!P0 BRA `(.L_x_826) ;  /* 0x0000000000048947 */ /* 0x000fea0003800000 */
[----:B------:R-:W-:Y:S01]  /*8130*/  BPT.TRAP 0x1 ;  /* 0x000000040000795c */ /* 0x000fe20000300000 */
.L_x_826:
        /* <DEDUP_REMOVED lines=9> */
.L_x_827:
[----:B--2---:R-:W-:Y:S05]  /*81d0*/  @P2 BRA `(.L_x_825) ;  /* 0x0000000000082947 */ /* 0x004fea0003800000 */
[----:B------:R-:W2:Y:S02]  /*81e0*/  SYNCS.PHASECHK.TRANS64.TRYWAIT P2, [UR6+0x28430], R5 ;  /* 0x02843005ff0075a7 */ /* 0x000ea40008040146 */
[----:B--2---:R-:W-:Y:S05]  /*81f0*/  @!P2 BRA `(.L_x_828) ;  /* 0x000000900090a947 */ /* 0x004fea0003800000 */
.L_x_825:
        /* <DEDUP_REMOVED lines=51> */
.L_x_830:
[----:B------:R-:W-:Y:S01]  /*8530*/  ULEA UR10, UR39, UR37, 0x3 ;  /* 0x00000025270a7291 */ /* 0x000fe2000f8e183f */
[----:B------:R-:W-:-:S05]  /*8540*/  IMAD.U32 R5, RZ, RZ, UR5 ;  /* 0x00000005ff057e24 */ /* 0x000fca000f8e00ff */
[----:B------:R-:W-:-:S04]  /*8550*/  SHF.L.U32 R5, R5, 0x1f, RZ ;  /* 0x0000001f05057819 */ /* 0x000fc800000006ff */
[----:B------:R1:W2:Y:S01]  /*8560*/  SYNCS.PHASECHK.TRANS64.TRYWAIT P2, [UR10+0x28450], R5 ;  /* 0x02845005ff0075a7 */ /* 0x0002a2000804014a */
[----:B------:R-:W-:Y:S05]  /*8570*/  @!P0 BRA `(.L_x_831) ;  /* 0x0000000000048947 */ /* 0x000fea0003800000 */
[----:B------:R-:W-:Y:S01]  /*8580*/  BPT.TRAP 0x1 ;  /* 0x000000040000795c */ /* 0x000fe20000300000 */
.L_x_831:
[----:B--2---:R-:W-:Y:S05]  /*8590*/  @P2 BRA `(.L_x_829) ;  /* 0x0000000000082947 */ /* 0x004fea0003800000 */
[----:B------:R-:W2:Y:S02]  /*85a0*/  SYNCS.PHASECHK.TRANS64.TRYWAIT P2, [UR10+0x28450], R5 ;  /* 0x02845005ff0075a7 */ /* 0x000ea4000804014a */
[----:B--2---:R-:W-:Y:S05]  /*85b0*/  @!P2 BRA `(.L_x_832) ;  /* 0x0000008c00b8a947 */ /* 0x004fea0003800000 */
.L_x_829:
[----:B------:R-:W-:Y:S01]  /*85c0*/  UIADD3 UR5, UR37, 0x8000, URZ ;  /* 0x0000800025057890 */ /* 0x000fe2000fffe03f */
[----:B------:R-:W-:Y:S01]  /*85d0*/  WARPGROUP.ARRIVE ;  /* 0x00000000000079c5 */ /* 0x000fe20000000000 */
[----:B------:R-:W-:-:S05]  /*85e0*/  UMOV UR11, 0x80000020 ;  /* 0x80000020000b7882 */ /* 0x000fca0000000000 */
[----:B------:R-:W3:Y:S01]  /*85f0*/  S2R R11, SR_TID.X ;  /* 0x00000000000b7919 */ /* 0x000ee20000002100 */
[----:B------:R-:W-:Y:S01]  /*8600*/  USHF.R.U32.HI UR5, URZ, 0x4, UR5 ;  /* 0x000000043f057899 */ /* 0x000fe20008011605 */
[----:B-12---:R-:W-:Y:S02]  /*8610*/  IMAD.SHL.U32 R5, R7, 0x40, RZ ;  /* 0x0000004007057824 */ /* 0x006fe400078e00ff */
[----:B------:R-:W-:Y:S01]  /*8620*/  IMAD.U32 R6, RZ, RZ, UR6 ;  /* 0x00000006ff067e24 */ /* 0x000fe2000f8e00ff */
[----:B------:R-:W-:Y:S02]  /*8630*/  ULOP3.LUT UR5, UR5, 0x3fff, URZ, 0xc0, !UPT ;  /* 0x00003fff05057892 */ /* 0x000fe4000f8ec03f */
[----:B------:R-:W-:Y:S02]  /*8640*/  IADD3 R12, -R5, 0x1, RZ ;  /* 0x00000001050c7810 */ /* 0x000fe40007ffe1ff */
[----:B------:R-:W-:Y:S01]  /*8650*/  ULOP3.LUT UR5, UR5, 0x10000, URZ, 0xfc, !UPT ;  /* 0x0001000005057892 */ /* 0x000fe2000f8efc3f */
[----:B------:R-:W-:-:S02]  /*8660*/  @!P1 LEA R6, R6, UR37, 0x3 ;  /* 0x0000002506069c11 */ /* 0x000fc4000f8e18ff */
[----:B------:R-:W-:Y:S01]  /*8670*/  IMAD R12, R17, UR56, R12 ;  /* 0x00000038110c7c24 */ /* 0x000fe2000f8e020c */
[----:B------:R-:W-:Y:S02]  /*8680*/  ULEA UR10, UR39, UR5, 0xa ;  /* 0x00000005270a7291 */ /* 0x000fe4000f8e503f */
[----:B------:R-:W-:Y:S01]  /*8690*/  @!P1 VIADD R6, R6, 0x28440 ;  /* 0x0002844006069836 */ /* 0x000fe20000000000 */
[----:B------:R-:W-:-:S04]  /*86a0*/  ULOP3.LUT UR5, URZ, UR41, URZ, 0x33, !UPT ;  /* 0x000000293f057292 */ /* 0x000fc8000f8e333f */
[----:B------:R-:W-:Y:S02]  /*86b0*/  @!P1 PRMT R6, RZ, 0x654, R6 ;  /* 0x00000654ff069816 */ /* 0x000fe40000000006 */
[----:B------:R-:W-:Y:S01]  /*86c0*/  QGMMA.64x256x32.F32.E4M3.E4M3 R24, R188, gdesc[UR8], R24, gsb0 ;  /* 0x03e00008bc187df3 */ /* 0x000fe20008000818 */
[----:B------:R-:W-:Y:S01]  /*86d0*/  UIADD3 UR10, UR10, 0x2, URZ ;  /* 0x000000020a0a7890 */ /* 0x000fe2000fffe03f */
[----:B------:R-:W-:Y:S01]  /*86e0*/  UMOV UR11, 0x80000020 ;  /* 0x80000020000b7882 */ /* 0x000fe20000000000 */
[----:B---3--:R-:W-:-:S04]  /*86f0*/  SHF.R.U32.HI R11, RZ, 0x7, R11 ;  /* 0x00000007ff0b7819 */ /* 0x008fc8000001160b */
[----:B------:R-:W-:Y:S01]  /*8700*/  IADD3 R13, -R11, 0xb, RZ ;  /* 0x0000000b0b0d7810 */ /* 0x000fe20007ffe1ff */
[----:B------:R-:W-:-:S04]  /*8710*/  VIADD R11, R12, -UR55 ;  /* 0x800000370c0b7c36 */ /* 0x000fc80008000000 */
[----:B------:R-:W-:-:S04]  /*8720*/  IMAD R11, R16, -0x2, R11 ;  /* 0xfffffffe100b7824 */ /* 0x000fc800078e020b */
[C---:B------:R-:W-:Y:S02]  /*8730*/  VIADD R15, R11.reuse, UR54 ;  /* 0x000000360b0f7c36 */ /* 0x040fe40008000000 */
[----:B------:R-:W-:-:S04]  /*8740*/  VIADD R21, R11, UR5 ;  /* 0x000000050b157c36 */ /* 0x000fc80008000000 */
[----:B------:R-:W-:Y:S01]  /*8750*/  IMAD.IADD R11, R2, 0x1, R21 ;  /* 0x00000001020b7824 */ /* 0x000fe200078e0215 */
[----:B------:R-:W-:Y:S02]  /*8760*/  WARPGROUP.DEPBAR.LE gsb0, 0x0 ;  /* 0x00008000000079c5 */ /* 0x000fe40000010000 */
[----:B------:R-:W-:-:S06]  /*8770*/  WARPGROUP.ARRIVE ;  /* 0x00000000000079c5 */ /* 0x000fcc0000000000 */
[----:B------:R-:W-:Y:S03]  /*8780*/  QGMMA.64x256x32.F32.E4M3.E4M3 R24, R184, gdesc[UR8], R24, gsb0 ;  /* 0x03e00008b8187df3 */ /* 0x000fe60008000818 */
[----:B------:R-:W-:Y:S02]  /*8790*/  WARPGROUP.DEPBAR.LE gsb0, 0x0 ;  /* 0x00008000000079c5 */ /* 0x000fe40000010000 */
[----:B------:R1:W-:Y:S06]  /*87a0*/  BAR.ARV R13, 0x100 ;  /* 0x0004000d0000751d */ /* 0x0003ec0000002000 */
[----:B------:R2:W-:Y:S02]  /*87b0*/  @!P1 SYNCS.ARRIVE.TRANS64.RED.A1T0 RZ, [R6+URZ], RZ ;  /* 0x000000ff06ff99a7 */ /* 0x0005e4000810043f */
[----:B--2---:R-:W-:Y:S01]  /*87c0*/  IMAD.IADD R6, R2, 0x1, R15 ;  /* 0x0000000102067824 */ /* 0x004fe200078e020f */
[----:B-1----:R-:W-:Y:S06]  /*87d0*/  @!P6 BRA `(.L_x_833) ;  /* 0x00000000005ce947 */ /* 0x002fec0003800000 */
        /* <DEDUP_REMOVED lines=11> */
.L_x_835:
[----:B------:R-:W-:Y:S02]  /*8890*/  IMAD.U32 R14, RZ, RZ, UR7 ;  /* 0x00000007ff0e7e24 */ /* 0x000fe4000f8e00ff */
[----:B------:R-:W-:-:S03]  /*88a0*/  IMAD.MOV.U32 R12, RZ, RZ, R8 ;  /* 0x000000ffff0c7224 */ /* 0x000fc600078e0008 */
[----:B------:R-:W-:-:S13]  /*88b0*/  ISETP.NE.AND P2, PT, R14, 0x1, PT ;  /* 0x000000010e00780c */ /* 0x000fda0003f45270 */
[----:B------:R-:W1:Y:S01]  /*88c0*/  @P2 LDC.64 R184, c[0x0][0x9e8] ;  /* 0x00027a00ffb82b82 */ /* 0x000e620000000a00 */
[----:B------:R-:W-:-:S04]  /*88d0*/  @P2 IMAD.IADD R13, R194, 0x1, R2 ;  /* 0x00000001c20d2824 */ /* 0x000fc800078e0202 */
[----:B-1----:R-:W-:-:S05]  /*88e0*/  @P2 IMAD.HI.U32 R184, R13, R184, RZ ;  /* 0x000000b80db82227 */ /* 0x002fca00078e00ff */
[----:B------:R-:W-:-:S07]  /*88f0*/  @P2 SHF.R.U32.HI R12, RZ, R185, R184 ;  /* 0x000000b9ff0c2219 */ /* 0x000fce00000116b8 */
.L_x_836:
[----:B------:R-:W-:Y:S05]  /*8900*/  BSYNC B0 ;  /* 0x0000000000007941 */ /* 0x000fea0003800000 */
.L_x_834:
[----:B------:R-:W-:-:S04]  /*8910*/  IMAD R13, R12, R14, -R5 ;  /* 0x0000000e0c0d7224 */ /* 0x000fc800078e0a05 */
[----:B------:R-:W-:-:S05]  /*8920*/  IMAD R13, R16, -0x2, R13 ;  /* 0xfffffffe100d7824 */ /* 0x000fca00078e020d */
[----:B------:R-:W-:Y:S02]  /*8930*/  VIADDMNMX R6, R13, R14, R6, PT ;  /* 0x0000000e0d067246 */ /* 0x000fe40003800106 */
[----:B------:R-:W-:-:S07]  /*8940*/  VIMNMX R11, R11, R13, !PT ;  /* 0x0000000d0b0b7248 */ /* 0x000fce0007fe0100 */
.L_x_833:
[----:B------:R-:W-:-:S04]  /*8950*/  ISETP.GT.AND P2, PT, R7, -0x1, PT ;  /* 0xffffffff0700780c */ /* 0x000fc80003f44270 */
[C---:B------:R-:W-:Y:S02]  /*8960*/  ISETP.GT.AND P3, PT, R11.reuse, RZ, P2 ;  /* 0x000000ff0b00720c */ /* 0x040fe40001764270 */
[C---:B------:R-:W-:Y:S02]  /*8970*/  ISETP.GT.AND P5, PT, R11.reuse, 0x1, P2 ;  /* 0x000000010b00780c */ /* 0x040fe400017a4270 */
[----:B------:R-:W-:Y:S02]  /*8980*/  ISETP.LT.OR P4, PT, R6, 0x1, P3 ;  /* 0x000000010600780c */ /* 0x000fe40001f81670 */
[C---:B------:R-:W-:Y:S02]  /*8990*/  ISETP.GT.AND P3, PT, R11.reuse, 0x8, P2 ;  /* 0x000000080b00780c */ /* 0x040fe40001764270 */
[----:B------:R-:W-:Y:S02]  /*89a0*/  FSEL R152, R152, -INF , !P4 ;  /* 0xff80000098987808 */ /* 0x000fe40006000000 */
[----:B------:R-:W-:-:S02]  /*89b0*/  ISETP.GT.AND P4, PT, R11, 0x9, P2 ;  /* 0x000000090b00780c */ /* 0x000fc40001784270 */
[C---:B------:R-:W-:Y:S02]  /*89c0*/  ISETP.LT.OR P5, PT, R6.reuse, 0x2, P5 ;  /* 0x000000020600780c */ /* 0x040fe40002fa1670 */
[C---:B------:R-:W-:Y:S02]  /*89d0*/  ISETP.LT.OR P3, PT, R6.reuse, 0x9, P3 ;  /* 0x000000090600780c */ /* 0x040fe40001f61670 */
[----:B------:R-:W-:Y:S02]  /*89e0*/  ISETP.LT.OR P4, PT, R6, 0xa, P4 ;  /* 0x0000000a0600780c */ /* 0x000fe40002781670 */
[----:B------:R-:W-:Y:S02]  /*89f0*/  FSEL R153, R153, -INF , !P5 ;  /* 0xff80000099997808 */ /* 0x000fe40006800000 */
[----:B------:R-:W-:Y:S02]  /*8a00*/  FSEL R156, R156, -INF , !P3 ;  /* 0xff8000009c9c7808 */ /* 0x000fe40005800000 */
[----:B------:R-:W-:-:S02]  /*8a10*/  FSEL R157, R157, -INF , !P4 ;  /* 0xff8000009d9d7808 */ /* 0x000fc40006000000 */
[C---:B------:R-:W-:Y:S02]  /*8a20*/  ISETP.GT.AND P5, PT, R11.reuse, 0x10, P2 ;  /* 0x000000100b00780c */ /* 0x040fe400017a4270 */
[C---:B------:R-:W-:Y:S02]  /*8a30*/  ISETP.GT.AND P3, PT, R11.reuse, 0x11, P2 ;  /* 0x000000110b00780c */ /* 0x040fe40001764270 */
[----:B------:R-:W-:Y:S02]  /*8a40*/  ISETP.GT.AND P4, PT, R11, 0x18, P2 ;  /* 0x000000180b00780c */ /* 0x000fe40001784270 */
[C---:B------:R-:W-:Y:S02]  /*8a50*/  ISETP.LT.OR P5, PT, R6.reuse, 0x11, P5 ;  /* 0x000000110600780c */ /* 0x040fe40002fa1670 */
[C---:B------:R-:W-:Y:S02]  /*8a60*/  ISETP.LT.OR P3, PT, R6.reuse, 0x12, P3 ;  /* 0x000000120600780c */ /* 0x040fe40001f61670 */
[----:B------:R-:W-:-:S02]  /*8a70*/  ISETP.LT.OR P4, PT, R6, 0x19, P4 ;  /* 0x000000190600780c */ /* 0x000fc40002781670 */
[----:B------:R-:W-:Y:S02]  /*8a80*/  FSEL R160, R160, -INF , !P5 ;  /* 0xff800000a0a07808 */ /* 0x000fe40006800000 */
[----:B------:R-:W-:Y:S02]  /*8a90*/  FSEL R161, R161, -INF , !P3 ;  /* 0xff800000a1a17808 */ /* 0x000fe40005800000 */
[----:B------:R-:W-:Y:S02]  /*8aa0*/  FSEL R164, R164, -INF , !P4 ;  /* 0xff800000a4a47808 */ /* 0x000fe40006000000 */
[C---:B------:R-:W-:Y:S02]  /*8ab0*/  ISETP.GT.AND P5, PT, R11.reuse, 0x19, P2 ;  /* 0x000000190b00780c */ /* 0x040fe400017a4270 */
[C---:B------:R-:W-:Y:S02]  /*8ac0*/  ISETP.GT.AND P3, PT, R11.reuse, 0x20, P2 ;  /* 0x000000200b00780c */ /* 0x040fe40001764270 */
        /* <DEDUP_REMOVED lines=18> */
[----:B------:R-:W-:Y:S01]  /*8bf0*/  ISETP.GT.AND P4, PT, R11, 0x39, P2 ;  /* 0x000000390b00780c */ /* 0x000fe20001784270 */
[----:B------:R-:W-:Y:S01]  /*8c00*/  IMAD.IADD R11, R0, 0x1, R21 ;  /* 0x00000001000b7824 */ /* 0x000fe200078e0215 */
[----:B------:R-:W-:-:S02]  /*8c10*/  ISETP.LT.OR P5, PT, R6, 0x32, P5 ;  /* 0x000000320600780c */ /* 0x000fc40002fa1670 */
[C---:B------:R-:W-:Y:S02]  /*8c20*/  ISETP.LT.OR P3, PT, R6.reuse, 0x39, P3 ;  /* 0x000000390600780c */ /* 0x040fe40001f61670 */
[----:B------:R-:W-:Y:S01]  /*8c30*/  ISETP.LT.OR P4, PT, R6, 0x3a, P4 ;  /* 0x0000003a0600780c */ /* 0x000fe20002781670 */
[----:B------:R-:W-:Y:S01]  /*8c40*/  IMAD.IADD R6, R0, 0x1, R15 ;  /* 0x0000000100067824 */ /* 0x000fe200078e020f */
[----:B------:R-:W-:Y:S02]  /*8c50*/  FSEL R177, R177, -INF , !P5 ;  /* 0xff800000b1b17808 */ /* 0x000fe40006800000 */
[----:B------:R-:W-:Y:S02]  /*8c60*/  FSEL R180, R180, -INF , !P3 ;  /* 0xff800000b4b47808 */ /* 0x000fe40005800000 */
[----:B------:R-:W-:Y:S01]  /*8c70*/  FSEL R181, R181, -INF , !P4 ;  /* 0xff800000b5b57808 */ /* 0x000fe20006000000 */
[----:B------:R-:W-:Y:S06]  /*8c80*/  @!P6 BRA `(.L_x_837) ;  /* 0x000000000058e947 */ /* 0x000fec0003800000 */
        /* <DEDUP_REMOVED lines=12> */
.L_x_839:
[----:B------:R-:W-:-:S05]  /*8d50*/  IMAD.U32 R14, RZ, RZ, UR7 ;  /* 0x00000007ff0e7e24 */ /* 0x000fca000f8e00ff */
[----:B------:R-:W-:-:S13]  /*8d60*/  ISETP.NE.AND P3, PT, R14, 0x1, PT ;  /* 0x000000010e00780c */ /* 0x000fda0003f65270 */
[----:B------:R-:W1:Y:S02]  /*8d70*/  @P3 LDC.64 R20, c[0x0][0x9e8] ;  /* 0x00027a00ff143b82 */ /* 0x000e640000000a00 */
[----:B-1----:R-:W-:-:S05]  /*8d80*/  @P3 IMAD.HI.U32 R20, R12, R20, RZ ;  /* 0x000000140c143227 */ /* 0x002fca00078e00ff */
[----:B------:R-:W-:-:S07]  /*8d90*/  @P3 SHF.R.U32.HI R12, RZ, R21, R20 ;  /* 0x00000015ff0c3219 */ /* 0x000fce0000011614 */
.L_x_840:
[----:B------:R-:W-:Y:S05]  /*8da0*/  BSYNC B0 ;  /* 0x0000000000007941 */ /* 0x000fea0003800000 */
.L_x_838:
[----:B------:R-:W-:-:S04]  /*8db0*/  IMAD R5, R12, R14, -R5 ;  /* 0x0000000e0c057224 */ /* 0x000fc800078e0a05 */
[----:B------:R-:W-:-:S05]  /*8dc0*/  IMAD R5, R16, -0x2, R5 ;  /* 0xfffffffe10057824 */ /* 0x000fca00078e0205 */
[----:B------:R-:W-:Y:S02]  /*8dd0*/  VIADDMNMX R6, R5, R14, R6, PT ;  /* 0x0000000e05067246 */ /* 0x000fe40003800106 */
[----:B------:R-:W-:-:S07]  /*8de0*/  VIMNMX R11, R11, R5, !PT ;  /* 0x000000050b0b7248 */ /* 0x000fce0007fe0100 */
.L_x_837:
[----:B------:R-:W-:Y:S02]  /*8df0*/  FMNMX.FTZ R12, R152, R9, !PT ;  /* 0x00000009980c7209 */ /* 0x000fe40007810000 */
[----:B------:R-:W-:Y:S02]  /*8e00*/  ISETP.GT.AND P4, PT, R11, 0x8, P2 ;  /* 0x000000080b00780c */ /* 0x000fe40001784270 */
[----:B------:R-:W-:Y:S02]  /*8e10*/  FMNMX.FTZ R5, R153, R12, !PT ;  /* 0x0000000c99057209 */ /* 0x000fe40007810000 */
[----:B------:R-:W-:Y:S02]  /*8e20*/  ISETP.LT.OR P4, PT, R6, 0x9, P4 ;  /* 0x000000090600780c */ /* 0x000fe40002781670 */
[----:B------:R-:W-:Y:S02]  /*8e30*/  FMNMX.FTZ R12, R156, R5, !PT ;  /* 0x000000059c0c7209 */ /* 0x000fe40007810000 */
[----:B------:R-:W-:-:S02]  /*8e40*/  FSEL R158, R158, -INF , !P4 ;  /* 0xff8000009e9e7808 */ /* 0x000fc40006000000 */
[----:B------:R-:W-:Y:S02]  /*8e50*/  FMNMX.FTZ R5, R157, R12, !PT ;  /* 0x0000000c9d057209 */ /* 0x000fe40007810000 */
[C---:B------:R-:W-:Y:S02]  /*8e60*/  ISETP.GT.AND P4, PT, R11.reuse, RZ, P2 ;  /* 0x000000ff0b00720c */ /* 0x040fe40001784270 */
[----:B------:R-:W-:Y:S02]  /*8e70*/  FMNMX.FTZ R12, R160, R5, !PT ;  /* 0x00000005a00c7209 */ /* 0x000fe40007810000 */
[----:B------:R-:W-:Y:S02]  /*8e80*/  ISETP.GT.AND P3, PT, R11, 0x1, P2 ;  /* 0x000000010b00780c */ /* 0x000fe40001764270 */
[----:B------:R-:W-:Y:S02]  /*8e90*/  FMNMX.FTZ R5, R161, R12, !PT ;  /* 0x0000000ca1057209 */ /* 0x000fe40007810000 */
[----:B------:R-:W-:-:S02]  /*8ea0*/  ISETP.LT.OR P4, PT, R6, 0x1, P4 ;  /* 0x000000010600780c */ /* 0x000fc40002781670 */
        /* <DEDUP_REMOVED lines=20> */
[C---:B------:R-:W-:Y:S01]  /*8ff0*/  ISETP.GT.AND P3, PT, R11.reuse, 0x18, P2 ;  /* 0x000000180b00780c */ /* 0x040fe20001764270 */
[----:B------:R-:W1:Y:S01]  /*9000*/  SHFL.BFLY PT, R5, R12, 0x2, 0x1f ;  /* 0x0c401f000c057f89 */ /* 0x000e6200000e0000 */
[C---:B------:R-:W-:Y:S02]  /*9010*/  ISETP.LT.OR P5, PT, R6.reuse, 0x12, P5 ;  /* 0x000000120600780c */ /* 0x040fe40002fa1670 */
[----:B------:R-:W-:Y:S02]  /*9020*/  ISETP.GT.AND P4, PT, R11, 0x19, P2 ;  /* 0x000000190b00780c */ /* 0x000fe40001784270 */
[----:B------:R-:W-:-:S02]  /*9030*/  ISETP.LT.OR P3, PT, R6, 0x19, P3 ;  /* 0x000000190600780c */ /* 0x000fc40001f61670 */
[----:B------:R-:W-:Y:S02]  /*9040*/  FSEL R163, R163, -INF , !P5 ;  /* 0xff800000a3a37808 */ /* 0x000fe40006800000 */
[C---:B------:R-:W-:Y:S02]  /*9050*/  ISETP.GT.AND P5, PT, R11.reuse, 0x20, P2 ;  /* 0x000000200b00780c */ /* 0x040fe400017a4270 */
[----:B------:R-:W-:Y:S02]  /*9060*/  FSEL R166, R166, -INF , !P3 ;  /* 0xff800000a6a67808 */ /* 0x000fe40005800000 */
[C---:B------:R-:W-:Y:S02]  /*9070*/  ISETP.LT.OR P4, PT, R6.reuse, 0x1a, P4 ;  /* 0x0000001a0600780c */ /* 0x040fe40002781670 */
[----:B------:R-:W-:Y:S02]  /*9080*/  ISETP.GT.AND P3, PT, R11, 0x21, P2 ;  /* 0x000000210b00780c */ /* 0x000fe40001764270 */
[----:B------:R-:W-:-:S02]  /*9090*/  ISETP.LT.OR P5, PT, R6, 0x21, P5 ;  /* 0x000000210600780c */ /* 0x000fc40002fa1670 */
[----:B------:R-:W-:Y:S02]  /*90a0*/  FSEL R167, R167, -INF , !P4 ;  /* 0xff800000a7a77808 */ /* 0x000fe40006000000 */
[----:B------:R-:W-:Y:S02]  /*90b0*/  ISETP.GT.AND P4, PT, R11, 0x28, P2 ;  /* 0x000000280b00780c */ /* 0x000fe40001784270 */
[----:B------:R-:W-:Y:S02]  /*90c0*/  ISETP.LT.OR P3, PT, R6, 0x22, P3 ;  /* 0x000000220600780c */ /* 0x000fe40001f61670 */
[----:B-1----:R-:W-:Y:S02]  /*90d0*/  FMNMX.FTZ R5, R12, R5, !PT ;  /* 0x000000050c057209 */ /* 0x002fe40007810000 */
[----:B------:R-:W-:Y:S02]  /*90e0*/  FMNMX.FTZ R12, R13, R10, !PT ;  /* 0x0000000a0d0c7209 */ /* 0x000fe40007810000 */
[----:B------:R-:W-:Y:S01]  /*90f0*/  FSEL R170, R170, -INF , !P5 ;  /* 0xff800000aaaa7808 */ /* 0x000fe20006800000 */
[----:B------:R-:W1:Y:S01]  /*9100*/  SHFL.BFLY PT, R14, R5, 0x1, 0x1f ;  /* 0x0c201f00050e7f89 */ /* 0x000e6200000e0000 */
[----:B------:R-:W-:-:S02]  /*9110*/  FMNMX.FTZ R15, R155, R12, !PT ;  /* 0x0000000c9b0f7209 */ /* 0x000fc40007810000 */
[----:B------:R-:W-:Y:S02]  /*9120*/  ISETP.LT.OR P4, PT, R6, 0x29, P4 ;  /* 0x000000290600780c */ /* 0x000fe40002781670 */
[----:B------:R-:W-:Y:S02]  /*9130*/  FMNMX.FTZ R12, R158, R15, !PT ;  /* 0x0000000f9e0c7209 */ /* 0x000fe40007810000 */
[----:B------:R-:W-:Y:S02]  /*9140*/  FSEL R171, R171, -INF , !P3 ;  /* 0xff800000abab7808 */ /* 0x000fe40005800000 */
[----:B------:R-:W-:Y:S02]  /*9150*/  FMNMX.FTZ R15, R159, R12, !PT ;  /* 0x0000000c9f0f7209 */ /* 0x000fe40007810000 */
[----:B------:R-:W-:Y:S02]  /*9160*/  ISETP.GT.AND P3, PT, R11, 0x29, P2 ;  /* 0x000000290b00780c */ /* 0x000fe40001764270 */
[----:B------:R-:W-:-:S02]  /*9170*/  FMNMX.FTZ R12, R162, R15, !PT ;  /* 0x0000000fa20c7209 */ /* 0x000fc40007810000 */
[----:B------:R-:W-:Y:S02]  /*9180*/  FSEL R174, R174, -INF , !P4 ;  /* 0xff800000aeae7808 */ /* 0x000fe40006000000 */
[----:B------:R-:W-:Y:S02]  /*9190*/  FMNMX.FTZ R15, R163, R12, !PT ;  /* 0x0000000ca30f7209 */ /* 0x000fe40007810000 */
[----:B------:R-:W-:Y:S02]  /*91a0*/  ISETP.GT.AND P4, PT, R11, 0x30, P2 ;  /* 0x000000300b00780c */ /* 0x000fe40001784270 */
[----:B------:R-:W-:Y:S02]  /*91b0*/  FMNMX.FTZ R12, R166, R15, !PT ;  /* 0x0000000fa60c7209 */ /* 0x000fe40007810000 */
[----:B------:R-:W-:Y:S02]  /*91c0*/  ISETP.LT.OR P3, PT, R6, 0x2a, P3 ;  /* 0x0000002a0600780c */ /* 0x000fe40001f61670 */
        /* <DEDUP_REMOVED lines=8> */
[----:B-1----:R-:W-:Y:S01]  /*9250*/  FMNMX.FTZ R5, R5, R14, !PT ;  /* 0x0000000e05057209 */ /* 0x002fe20007810000 */
[----:B------:R-:W-:Y:S01]  /*9260*/  IMAD.U32 R14, RZ, RZ, UR38 ;  /* 0x00000026ff0e7e24 */ /* 0x000fe2000f8e00ff */
[----:B------:R-:W-:Y:S02]  /*9270*/  ISETP.GT.AND P4, PT, R11, 0x38, P2 ;  /* 0x000000380b00780c */ /* 0x000fe40001784270 */
[----:B------:R-:W-:Y:S01]  /*9280*/  ISETP.LT.OR P3, PT, R6, 0x32, P3 ;  /* 0x000000320600780c */ /* 0x000fe20001f61670 */
[----:B------:R-:W-:-:S01]  /*9290*/  FFMA.FTZ R14, R5, R14, -8 ;  /* 0xc1000000050e7423 */ /* 0x000fc2000001000e */
[----:B------:R-:W-:Y:S02]  /*92a0*/  FMNMX.FTZ R21, R175, R20, !PT ;  /* 0x00000014af157209 */ /* 0x000fe40007810000 */
[----:B------:R-:W-:-:S02]  /*92b0*/  ISETP.GT.AND P2, PT, R11, 0x39, P2 ;  /* 0x000000390b00780c */ /* 0x000fc40001744270 */
[----:B------:R-:W-:Y:S02]  /*92c0*/  ISETP.LT.OR P4, PT, R6, 0x39, P4 ;  /* 0x000000390600780c */ /* 0x000fe40002781670 */
[----:B------:R-:W-:Y:S02]  /*92d0*/  FSEL R179, R179, -INF , !P3 ;  /* 0xff800000b3b37808 */ /* 0x000fe40005800000 */
[----:B------:R-:W-:Y:S02]  /*92e0*/  FMNMX.FTZ R20, R178, R21, !PT ;  /* 0x00000015b2147209 */ /* 0x000fe40007810000 */
[----:B------:R-:W-:Y:S02]  /*92f0*/  FSETP.NEU.FTZ.AND P5, PT, R5, -INF , PT ;  /* 0xff8000000500780b */ /* 0x000fe40003fbd000 */
[----:B------:R-:W-:Y:S02]  /*9300*/  ISETP.LT.OR P2, PT, R6, 0x3a, P2 ;  /* 0x0000003a0600780c */ /* 0x000fe40001741670 */
[----:B------:R-:W-:-:S02]  /*9310*/  FSEL R182, R182, -INF , !P4 ;  /* 0xff800000b6b67808 */ /* 0x000fc40006000000 */
[----:B------:R-:W-:Y:S02]  /*9320*/  FMNMX.FTZ R21, R179, R20, !PT ;  /* 0x00000014b3157209 */ /* 0x000fe40007810000 */
[----:B------:R-:W-:Y:S02]  /*9330*/  FSEL R14, R14, RZ, P5 ;  /* 0x000000ff0e0e7208 */ /* 0x000fe40002800000 */
[----:B------:R-:W-:Y:S02]  /*9340*/  FSEL R183, R183, -INF , !P2 ;  /* 0xff800000b7b77808 */ /* 0x000fe40005000000 */
[----:B------:R-:W-:Y:S01]  /*9350*/  FMNMX.FTZ R6, R182, R21, !PT ;  /* 0x00000015b6067209 */ /* 0x000fe20007810000 */
[--C-:B------:R-:W-:Y:S01]  /*9360*/  FFMA.FTZ R152, R152, UR38, -R14.reuse ;  /* 0x0000002698987c23 */ /* 0x100fe2000801080e */
[----:B------:R-:W-:-:S01]  /*9370*/  FFMA.FTZ R157, R157, UR38, -R14 ;  /* 0x000000269d9d7c23 */ /* 0x000fc2000801080e */
[--C-:B------:R-:W-:Y:S01]  /*9380*/  FFMA.FTZ R15, R153, UR38, -R14.reuse ;  /* 0x00000026990f7c23 */ /* 0x100fe2000801080e */
[----:B------:R-:W-:Y:S01]  /*9390*/  FMNMX.FTZ R6, R183, R6, !PT ;  /* 0x00000006b7067209 */ /* 0x000fe20007810000 */
[----:B------:R1:W-:Y:S01]  /*93a0*/  MUFU.EX2 R12, R152 ;  /* 0x00000098000c7308 */ /* 0x0003e20000000800 */
[----:B------:R-:W-:-:S01]  /*93b0*/  FFMA.FTZ R11, R156, UR38, -R14 ;  /* 0x000000269c0b7c23 */ /* 0x000fc2000801080e */
[--C-:B------:R-:W-:Y:S01]  /*93c0*/  FFMA.FTZ R21, R160, UR38, -R14.reuse ;  /* 0x00000026a0157c23 */ /* 0x100fe2000801080e */
[----:B------:R-:W-:-:S01]  /*93d0*/  FFMA.FTZ R153, R164, UR38, -R14 ;  /* 0x00000026a4997c23 */ /* 0x000fc2000801080e */
[--C-:B------:R-:W-:Y:S01]  /*93e0*/  FFMA.FTZ R154, R165, UR38, -R14.reuse ;  /* 0x00000026a59a7c23 */ /* 0x100fe2000801080e */
[----:B------:R-:W-:-:S01]  /*93f0*/  FFMA.FTZ R156, R168, UR38, -R14 ;  /* 0x00000026a89c7c23 */ /* 0x000fc2000801080e */
[--C-:B------:R-:W-:Y:S01]  /*9400*/  FFMA.FTZ R160, R172, UR38, -R14.reuse ;  /* 0x00000026aca07c23 */ /* 0x100fe2000801080e */
[----:B------:R-:W-:-:S01]  /*9410*/  FFMA.FTZ R164, R176, UR38, -R14 ;  /* 0x00000026b0a47c23 */ /* 0x000fc2000801080e */
[----:B------:R2:W-:Y:S01]  /*9420*/  MUFU.EX2 R20, R157 ;  /* 0x0000009d00147308 */ /* 0x0005e20000000800 */
[----:B-1----:R-:W-:-:S01]  /*9430*/  FFMA.FTZ R152, R161, UR38, -R14 ;  /* 0x00000026a1987c23 */ /* 0x002fc2000801080e */
[--C-:B------:R-:W-:Y:S01]  /*9440*/  FFMA.FTZ R165, R177, UR38, -R14.reuse ;  /* 0x00000026b1a57c23 */ /* 0x100fe2000801080e */
[----:B------:R-:W1:Y:S01]  /*9450*/  SHFL.BFLY PT, R161, R6, 0x2, 0x1f ;  /* 0x0c401f0006a17f89 */ /* 0x000e6200000e0000 */
[----:B------:R-:W-:-:S01]  /*9460*/  FFMA.FTZ R168, R180, UR38, -R14 ;  /* 0x00000026b4a87c23 */ /* 0x000fc2000801080e */
[----:B------:R-:W-:-:S03]  /*9470*/  FFMA.FTZ R181, R181, UR38, -R14 ;  /* 0x00000026b5b57c23 */ /* 0x000fc6000801080e */
[----:B------:R-:W-:Y:S01]  /*9480*/  MUFU.EX2 R15, R15 ;  /* 0x0000000f000f7308 */ /* 0x000fe20000000800 */
[----:B--2---:R-:W-:-:S07]  /*9490*/  FFMA.FTZ R157, R169, UR38, -R14 ;  /* 0x00000026a99d7c23 */ /* 0x004fce000801080e */
[----:B------:R-:W-:Y:S08]  /*94a0*/  MUFU.EX2 R11, R11 ;  /* 0x0000000b000b7308 */ /* 0x000ff00000000800 */
[----:B------:R-:W-:Y:S01]  /*94b0*/  MUFU.EX2 R21, R21 ;  /* 0x0000001500157308 */ /* 0x000fe20000000800 */
[----:B-1----:R-:W-:Y:S01]  /*94c0*/  FMNMX.FTZ R169, R6, R161, !PT ;  /* 0x000000a106a97209 */ /* 0x002fe20007810000 */
[----:B------:R-:W-:Y:S01]  /*94d0*/  FFMA.FTZ R161, R173, UR38, -R14 ;  /* 0x00000026ada17c23 */ /* 0x000fe2000801080e */
[----:B------:R-:W-:-:S03]  /*94e0*/  FSEL R14, R5, RZ, P5 ;  /* 0x000000ff050e7208 */ /* 0x000fc60002800000 */
[----:B------:R-:W1:Y:S02]  /*94f0*/  SHFL.BFLY PT, R6, R169, 0x1, 0x1f ;  /* 0x0c201f00a9067f89 */ /* 0x000e6400000e0000 */
[----:B------:R-:W-:Y:S01]  /*9500*/  MUFU.EX2 R152, R152 ;  /* 0x0000009800987308 */ /* 0x000fe20000000800 */
[----:B------:R-:W-:-:S07]  /*9510*/  FADD.FTZ R14, -R14, R9 ;  /* 0x000000090e0e7221 */ /* 0x000fce0000010100 */
[----:B------:R-:W-:Y:S08]  /*9520*/  MUFU.EX2 R153, R153 ;  /* 0x0000009900997308 */ /* 0x000ff00000000800 */
[----:B------:R-:W-:Y:S01]  /*9530*/  MUFU.EX2 R154, R154 ;  /* 0x0000009a009a7308 */ /* 0x000fe20000000800 */
[----:B-1----:R-:W-:Y:S01]  /*9540*/  FMNMX.FTZ R6, R169, R6, !PT ;  /* 0x00000006a9067209 */ /* 0x002fe20007810000 */
[----:B------:R-:W-:-:S06]  /*9550*/  IMAD.U32 R169, RZ, RZ, UR38 ;  /* 0x00000026ffa97e24 */ /* 0x000fcc000f8e00ff */
[----:B------:R-:W-:Y:S01]  /*9560*/  MUFU.EX2 R156, R156 ;  /* 0x0000009c009c7308 */ /* 0x000fe20000000800 */
[C---:B------:R-:W-:Y:S01]  /*9570*/  FSETP.NEU.FTZ.AND P2, PT, R6.reuse, -INF , PT ;  /* 0xff8000000600780b */ /* 0x040fe20003f5d000 */
[----:B------:R-:W-:Y:S01]  /*9580*/  FFMA.FTZ R172, R6, R169, -8 ;  /* 0xc100000006ac7423 */ /* 0x000fe200000100a9 */
[----:B------:R-:W-:-:S04]  /*9590*/  FMUL.FTZ R169, R14, UR38 ;  /* 0x000000260ea97c20 */ /* 0x000fc80008410000 */
        /* <DEDUP_REMOVED lines=9> */
[----:B------:R-:W1:Y:S01]  /*9630*/  MUFU.EX2 R169, R169 ;  /* 0x000000a900a97308 */ /* 0x000e620000000800 */
        /* <DEDUP_REMOVED lines=9> */
[--C-:B------:R-:W-:Y:S01]  /*96d0*/  FFMA.FTZ R178, R178, UR38, -R172.reuse ;  /* 0x00000026b2b27c23 */ /* 0x100fe200080108ac */
[----:B------:R-:W-:-:S01]  /*96e0*/  FFMA.FTZ R179, R179, UR38, -R172 ;  /* 0x00000026b3b37c23 */ /* 0x000fc200080108ac */
[--C-:B------:R-:W-:Y:S01]  /*96f0*/  FFMA.FTZ R182, R182, UR38, -R172.reuse ;  /* 0x00000026b6b67c23 */ /* 0x100fe200080108ac */
[----:B------:R-:W-:-:S03]  /*9700*/  FFMA.FTZ R172, R183, UR38, -R172 ;  /* 0x00000026b7ac7c23 */ /* 0x000fc600080108ac */
[----:B------:R-:W2:Y:S01]  /*9710*/  MUFU.EX2 R10, R10 ;  /* 0x0000000a000a7308 */ /* 0x000ea20000000800 */
[----:B-1----:R-:W-:-:S04]  /*9720*/  FFMA.FTZ R170, R169, R3, R12 ;  /* 0x00000003a9aa7223 */ /* 0x002fc8000001000c */
[----:B------:R-:W-:-:S03]  /*9730*/  FADD.FTZ R170, R15, R170 ;  /* 0x000000aa0faa7221 */ /* 0x000fc60000010000 */
[----:B------:R-:W1:Y:S08]  /*9740*/  MUFU.EX2 R14, R14 ;  /* 0x0000000e000e7308 */ /* 0x000e700000000800 */
[----:B------:R-:W3:Y:S01]  /*9750*/  MUFU.EX2 R155, R155 ;  /* 0x0000009b009b7308 */ /* 0x000ee20000000800 */
[----:B--2---:R-:W-:-:S07]  /*9760*/  FFMA.FTZ R3, R10, R4, R13 ;  /* 0x000000040a037223 */ /* 0x004fce000001000d */
[----:B------:R-:W2:Y:S01]  /*9770*/  MUFU.EX2 R158, R158 ;  /* 0x0000009e009e7308 */ /* 0x000ea20000000800 */
[----:B-1----:R-:W-:-:S01]  /*9780*/  FADD.FTZ R4, R14, R3 ;  /* 0x000000030e047221 */ /* 0x002fc20000010000 */
[----:B------:R-:W-:-:S06]  /*9790*/  FADD.FTZ R3, R11, R170 ;  /* 0x000000aa0b037221 */ /* 0x000fcc0000010000 */
[----:B------:R-:W1:Y:S08]  /*97a0*/  MUFU.EX2 R159, R159 ;  /* 0x0000009f009f7308 */ /* 0x000e700000000800 */
[----:B------:R-:W4:Y:S08]  /*97b0*/  MUFU.EX2 R162, R162 ;  /* 0x000000a200a27308 */ /* 0x000f300000000800 */
[----:B------:R-:W5:Y:S08]  /*97c0*/  MUFU.EX2 R173, R173 ;  /* 0x000000ad00ad7308 */ /* 0x000f700000000800 */
[----:B------:R3:W5:Y:S08]  /*97d0*/  MUFU.EX2 R176, R167 ;  /* 0x000000a700b07308 */ /* 0x0007700000000800 */
[----:B------:R-:W5:Y:S01]  /*97e0*/  MUFU.EX2 R163, R163 ;  /* 0x000000a300a37308 */ /* 0x000f620000000800 */
[----:B---3--:R-:W-:-:S01]  /*97f0*/  FADD.FTZ R167, R155, R4 ;  /* 0x000000049ba77221 */ /* 0x008fc20000010000 */
[----:B------:R-:W-:-:S03]  /*9800*/  FADD.FTZ R4, R20, R3 ;  /* 0x0000000314047221 */ /* 0x000fc60000010000 */
[----:B--2---:R-:W-:Y:S01]  /*9810*/  FADD.FTZ R170, R158, R167 ;  /* 0x000000a79eaa7221 */ /* 0x004fe20000010000 */
[----:B------:R-:W-:-:S02]  /*9820*/  FADD.FTZ R3, R21, R4 ;  /* 0x0000000415037221 */ /* 0x000fc40000010000 */
[----:B------:R-:W2:Y:S01]  /*9830*/  MUFU.EX2 R166, R166 ;  /* 0x000000a600a67308 */ /* 0x000ea20000000800 */
[----:B-1----:R-:W-:-:S01]  /*9840*/  FADD.FTZ R167, R159, R170 ;  /* 0x000000aa9fa77221 */ /* 0x002fc20000010000 */
[----:B------:R-:W-:-:S03]  /*9850*/  FADD.FTZ R4, R152, R3 ;  /* 0x0000000398047221 */ /* 0x000fc60000010000 */
[----:B----4-:R-:W-:Y:S01]  /*9860*/  FADD.FTZ R170, R162, R167 ;  /* 0x000000a7a2aa7221 */ /* 0x010fe20000010000 */
[----:B------:R-:W-:-:S02]  /*9870*/  FADD.FTZ R3, R153, R4 ;  /* 0x0000000499037221 */ /* 0x000fc40000010000 */
[----:B------:R-:W1:Y:S01]  /*9880*/  MUFU.EX2 R160, R160 ;  /* 0x000000a000a07308 */ /* 0x000e620000000800 */
[----:B-----5:R-:W-:-:S01]  /*9890*/  FADD.FTZ R170, R173, R170 ;  /* 0x000000aaadaa7221 */ /* 0x020fc20000010000 */
[----:B------:R-:W-:-:S03]  /*98a0*/  FADD.FTZ R3, R154, R3 ;  /* 0x000000039a037221 */ /* 0x000fc60000010000 */
[----:B------:R-:W-:Y:S01]  /*98b0*/  FADD.FTZ R170, R176, R170 ;  /* 0x000000aab0aa7221 */ /* 0x000fe20000010000 */
[----:B------:R-:W-:-:S02]  /*98c0*/  FADD.FTZ R4, R156, R3 ;  /* 0x000000039c047221 */ /* 0x000fc40000010000 */
[----:B------:R-:W3:Y:S01]  /*98d0*/  MUFU.EX2 R174, R174 ;  /* 0x000000ae00ae7308 */ /* 0x000ee20000000800 */
[----:B------:R-:W-:-:S01]  /*98e0*/  FADD.FTZ R3, R163, R170 ;  /* 0x000000aaa3037221 */ /* 0x000fc20000010000 */
[----:B------:R-:W-:-:S03]  /*98f0*/  FADD.FTZ R167, R157, R4 ;  /* 0x000000049da77221 */ /* 0x000fc60000010000 */
[----:B--2---:R-:W-:-:S03]  /*9900*/  FADD.FTZ R3, R166, R3 ;  /* 0x00000003a6037221 */ /* 0x004fc60000010000 */
        /* <DEDUP_REMOVED lines=24> */
.L_x_841:
        /* <DEDUP_REMOVED lines=10> */
[-C--:B------:R-:W-:Y:S01]  /*9b30*/  FMUL.FTZ R27, R27, R10.reuse ;  /* 0x0000000a1b1b7220 */ /* 0x080fe20000410000 */
        /* <DEDUP_REMOVED lines=144> */
[----:B------:R-:W-:-:S05]  /*a440*/  UMOV UR39, UR6 ;  /* 0x0000000600277c82 */ /* 0x000fca0008000000 */
.L_x_824:
[----:B------:R-:W-:Y:S06]  /*a450*/  BAR.ARV 0x8, 0x120 ;  /* 0x0204800000007b1d */ /* 0x000fec0000002000 */
[----:B------:R-:W-:Y:S05]  /*a460*/  @!P0 BRA `(.L_x_843) ;  /* 0x0000000000048947 */ /* 0x000fea0003800000 */
[----:B------:R-:W-:Y:S01]  /*a470*/  BPT.TRAP 0x1 ;  /* 0x000000040000795c */ /* 0x000fe20000300000 */
.L_x_843:
[----:B------:R-:W-:Y:S01]  /*a480*/  ULEA UR14, UR39, UR37, 0x3 ;  /* 0x00000025270e7291 */ /* 0x000fe2000f8e183f */
[----:B------:R-:W-:-:S05]  /*a490*/  IMAD.U32 R0, RZ, RZ, UR36 ;  /* 0x00000024ff007e24 */ /* 0x000fca000f8e00ff */
[----:B------:R-:W-:-:S04]  /*a4a0*/  SHF.L.U32 R0, R0, 0x1f, RZ ;  /* 0x0000001f00007819 */ /* 0x000fc800000006ff */
[----:B------:R1:W2:Y:S01]  /*a4b0*/  SYNCS.PHASECHK.TRANS64.TRYWAIT P1, [UR14+0x28450], R0 ;  /* 0x02845000ff0075a7 */ /* 0x0002a2000802014e */
[----:B------:R-:W-:Y:S05]  /*a4c0*/  @!P0 BRA `(.L_x_844) ;  /* 0x0000000000048947 */ /* 0x000fea0003800000 */
[----:B------:R-:W-:Y:S01]  /*a4d0*/  BPT.TRAP 0x1 ;  /* 0x000000040000795c */ /* 0x000fe20000300000 */
.L_x_844:
[----:B--2---:R-:W-:Y:S05]  /*a4e0*/  @P1 BRA `(.L_x_845) ;  /* 0x0000000000081947 */ /* 0x004fea0003800000 */
[----:B------:R-:W2:Y:S02]  /*a4f0*/  SYNCS.PHASECHK.TRANS64.TRYWAIT P1, [UR14+0x28450], R0 ;  /* 0x02845000ff0075a7 */ /* 0x000ea4000802014e */
[----:B--2---:R-:W-:Y:S05]  /*a500*/  @!P1 BRA `(.L_x_846) ;  /* 0x0000006c00fc9947 */ /* 0x004fea0003800000 */
.L_x_845:
[----:B------:R-:W-:Y:S01]  /*a510*/  ULDC.64 UR4, c[0x0][0x9a0] ;  /* 0x0002680000047ab9 */ /* 0x000fe20000000a00 */
[----:B------:R-:W-:Y:S01]  /*a520*/  UIADD3 UR37, UR37, 0x8000, URZ ;  /* 0x0000800025257890 */ /* 0x000fe2000fffe03f */
[----:B------:R-:W-:Y:S01]  /*a530*/  WARPGROUP.ARRIVE ;  /* 0x00000000000079c5 */ /* 0x000fe20000000000 */
[----:B------:R-:W-:Y:S01]  /*a540*/  UISETP.NE.U32.AND UP0, UPT, UR4, URZ, UPT ;  /* 0x0000003f0400728c */ /* 0x000fe2000bf05070 */
[----:B--2---:R-:W-:Y:S01]  /*a550*/  IMAD.MOV.U32 R7, RZ, RZ, 0x3f800000 ;  /* 0x3f800000ff077424 */ /* 0x004fe200078e00ff */
[----:B------:R-:W-:Y:S02]  /*a560*/  USHF.R.U32.HI UR37, URZ, 0x4, UR37 ;  /* 0x000000043f257899 */ /* 0x000fe40008011625 */
[----:B------:R-:W-:Y:S02]  /*a570*/  UISETP.NE.AND.EX UP0, UPT, UR5, URZ, UPT, UP0 ;  /* 0x0000003f0500728c */ /* 0x000fe4000bf05300 */
[----:B------:R-:W-:-:S04]  /*a580*/  ULOP3.LUT UR37, UR37, 0x3fff, URZ, 0xc0, !UPT ;  /* 0x00003fff25257892 */ /* 0x000fc8000f8ec03f */
[----:B------:R-:W-:-:S05]  /*a590*/  PLOP3.LUT P1, PT, PT, PT, UP0, 0x80, 0x0 ;  /* 0x000000000000781c */ /* 0x000fca0003f2f008 */
[----:B------:R-:W-:Y:S01]  /*a5a0*/  @UP0 USHF.R.S32.HI UR8, URZ, 0x1f, UR44 ;  /* 0x0000001f3f080899 */ /* 0x000fe2000801142c */
[----:B------:R-:W-:Y:S01]  /*a5b0*/  @UP0 ULDC.64 UR10, c[0x0][0x9c8] ;  /* 0x00027200000a0ab9 */ /* 0x000fe20000000a00 */
[----:B------:R-:W-:Y:S02]  /*a5c0*/  @UP0 ULDC.64 UR12, c[0x0][0x9d0] ;  /* 0x00027400000c0ab9 */ /* 0x000fe40000000a00 */
[----:B------:R-:W-:Y:S02]  /*a5d0*/  @UP0 UIMAD UR8, UR8, UR10, URZ ;  /* 0x0000000a080802a4 */ /* 0x000fe4000f8e023f */
[----:B------:R-:W-:Y:S02]  /*a5e0*/  @UP0 UIMAD.WIDE.U32 UR6, UR44, UR10, URZ ;  /* 0x0000000a2c0602a5 */ /* 0x000fe4000f8e003f */
[----:B------:R-:W-:Y:S02]  /*a5f0*/  ULOP3.LUT UR10, UR37, 0x10000, URZ, 0xfc, !UPT ;  /* 0x00010000250a7892 */ /* 0x000fe4000f8efc3f */
[----:B------:R-:W-:-:S02]  /*a600*/  @UP0 UIMAD UR9, UR44, UR11, UR8 ;  /* 0x0000000b2c0902a4 */ /* 0x000fc4000f8e0208 */
[----:B------:R-:W-:Y:S01]  /*a610*/  ULEA UR10, UR39, UR10, 0xa ;  /* 0x0000000a270a7291 */ /* 0x000fe2000f8e503f */
[----:B------:R-:W-:Y:S01]  /*a620*/  UMOV UR11, 0x80000020 ;  /* 0x80000020000b7882 */ /* 0x000fe20000000000 */
[----:B------:R-:W-:Y:S02]  /*a630*/  @UP0 USHF.R.S32.HI UR8, URZ, 0x1f, UR58 ;  /* 0x0000001f3f080899 */ /* 0x000fe4000801143a */
[----:B------:R-:W-:Y:S02]  /*a640*/  @UP0 UIADD3 UR7, UR7, UR9, URZ ;  /* 0x0000000907070290 */ /* 0x000fe4000fffe03f */
[----:B------:R-:W-:-:S09]  /*a650*/  @UP0 UIMAD UR8, UR8, UR12, URZ ;  /* 0x0000000c080802a4 */ /* 0x000fd2000f8e023f */
[----:B------:R-:W-:Y:S01]  /*a660*/  QGMMA.64x256x32.F32.E4M3.E4M3 R24, R188, gdesc[UR8], R24, gsb0 ;  /* 0x03e00008bc187df3 */ /* 0x000fe20008000818 */
[----:B------:R-:W-:Y:S02]  /*a670*/  @UP0 UIMAD.WIDE.U32 UR6, UR58, UR12, UR6 ;  /* 0x0000000c3a0602a5 */ /* 0x000fe4000f8e0006 */
[----:B------:R-:W-:Y:S02]  /*a680*/  @UP0 UIMAD UR8, UR58, UR13, UR8 ;  /* 0x0000000d3a0802a4 */ /* 0x000fe4000f8e0208 */
[----:B------:R-:W-:Y:S02]  /*a690*/  @UP0 ULEA UR4, UP1, UR6, UR4, 0x2 ;  /* 0x0000000406040291 */ /* 0x000fe4000f82103f */
[----:B------:R-:W-:-:S04]  /*a6a0*/  @UP0 UIADD3 UR7, UR7, UR8, URZ ;  /* 0x0000000807070290 */ /* 0x000fc8000fffe03f */
[----:B------:R-:W-:Y:S01]  /*a6b0*/  @UP0 ULEA.HI.X UR5, UR6, UR5, UR7, 0x2, UP1 ;  /* 0x0000000506050291 */ /* 0x000fe200088f1407 */
[----:B------:R-:W-:-:S05]  /*a6c0*/  IMAD.U32 R8, RZ, RZ, UR4 ;  /* 0x00000004ff087e24 */ /* 0x000fca000f8e00ff */
[----:B------:R-:W-:-:S05]  /*a6d0*/  IMAD.U32 R9, RZ, RZ, UR5 ;  /* 0x00000005ff097e24 */ /* 0x000fca000f8e00ff */
[----:B------:R2:W3:Y:S01]  /*a6e0*/  @P1 LDG.E R7, desc[UR52][R8.64] ;  /* 0x0000003408071981 */ /* 0x0004e2000c1e1900 */
[----:B------:R-:W-:Y:S01]  /*a6f0*/  UIADD3 UR10, UR10, 0x2, URZ ;  /* 0x000000020a0a7890 */ /* 0x000fe2000fffe03f */
[----:B------:R-:W-:Y:S02]  /*a700*/  UMOV UR11, 0x80000020 ;  /* 0x80000020000b7882 */ /* 0x000fe40000000000 */
[----:B-1----:R-:W1:Y:S04]  /*a710*/  SHFL.BFLY PT, R0, R3, 0x2, 0x1f ;  /* 0x0c401f0003007f89 */ /* 0x002e6800000e0000 */
[----:B------:R-:W4:Y:S01]  /*a720*/  SHFL.BFLY PT, R13, R4, 0x2, 0x1f ;  /* 0x0c401f00040d7f89 */ /* 0x000f2200000e0000 */
[----:B-1----:R-:W-:-:S01]  /*a730*/  FADD.FTZ R0, R0, R3 ;  /* 0x0000000300007221 */ /* 0x002fc20000010000 */
[----:B----4-:R-:W-:-:S04]  /*a740*/  FADD.FTZ R13, R13, R4 ;  /* 0x000000040d0d7221 */ /* 0x010fc80000010000 */
[----:B------:R-:W1:Y:S04]  /*a750*/  SHFL.BFLY PT, R11, R0, 0x1, 0x1f ;  /* 0x0c201f00000b7f89 */ /* 0x000e6800000e0000 */
[----:B------:R-:W4:Y:S01]  /*a760*/  SHFL.BFLY PT, R2, R13, 0x1, 0x1f ;  /* 0x0c201f000d027f89 */ /* 0x000f2200000e0000 */
[----:B--2---:R-:W-:Y:S02]  /*a770*/  IMAD.MOV.U32 R8, RZ, RZ, RZ ;  /* 0x000000ffff087224 */ /* 0x004fe400078e00ff */
[----:B-1----:R-:W-:Y:S01]  /*a780*/  FADD.FTZ R11, R0, R11 ;  /* 0x0000000b000b7221 */ /* 0x002fe20000010000 */
        /* <DEDUP_REMOVED lines=10> */
[----:B------:R-:W2:Y:S01]  /*a830*/  @P3 MUFU.LG2 R9, R15 ;  /* 0x0000000f00093308 */ /* 0x000ea20000000c00 */
[----:B------:R-:W-:Y:S02]  /*a840*/  WARPGROUP.DEPBAR.LE gsb0, 0x0 ;  /* 0x00008000000079c5 */ /* 0x000fe40000010000 */
[----:B------:R-:W-:-:S06]  /*a850*/  WARPGROUP.ARRIVE ;  /* 0x00000000000079c5 */ /* 0x000fcc0000000000 */
[----:B------:R-:W-:Y:S01]  /*a860*/  QGMMA.64x256x32.F32.E4M3.E4M3 R24, R184, gdesc[UR8], R24, gsb0 ;  /* 0x03e00008b8187df3 */ /* 0x000fe20008000818 */
[----:B------:R-:W4:Y:S01]  /*a870*/  @P1 MUFU.RCP R10, R12 ;  /* 0x0000000c000a1308 */ /* 0x000f220000001000 */
[----:B------:R-:W-:Y:S02]  /*a880*/  IMAD.U32 R4, RZ, RZ, UR38 ;  /* 0x00000026ff047e24 */ /* 0x000fe4000f8e00ff */
[----:B------:R-:W-:Y:S02]  /*a890*/  IMAD.U32 R20, RZ, RZ, UR38 ;  /* 0x00000026ff147e24 */ /* 0x000fe4000f8e00ff */
[----:B-1----:R-:W-:Y:S01]  /*a8a0*/  @P2 FMUL.FTZ R3, R3, 0.69314718246459960938 ;  /* 0x3f31721803032820 */ /* 0x002fe20000410000 */
[----:B------:R-:W-:Y:S01]  /*a8b0*/  @P2 FMUL.FTZ R4, R4, 0.69314718246459960938 ;  /* 0x3f31721804042820 */ /* 0x000fe20000410000 */
[----:B--2---:R-:W-:Y:S01]  /*a8c0*/  @P3 FMUL.FTZ R9, R9, 0.69314718246459960938 ;  /* 0x3f31721809093820 */ /* 0x004fe20000410000 */
[----:B------:R-:W-:Y:S01]  /*a8d0*/  @P3 FMUL.FTZ R20, R20, 0.69314718246459960938 ;  /* 0x3f31721814143820 */ /* 0x000fe20000410000 */
[----:B------:R-:W-:-:S02]  /*a8e0*/  IMAD.MOV.U32 R2, RZ, RZ, -0x800000 ;  /* 0xff800000ff027424 */ /* 0x000fc400078e00ff */
[----:B------:R-:W-:Y:S01]  /*a8f0*/  @P2 FFMA.FTZ R2, R4, R5, R3 ;  /* 0x0000000504022223 */ /* 0x000fe20000010003 */
[----:B------:R-:W-:Y:S02]  /*a900*/  IMAD.MOV.U32 R0, RZ, RZ, -0x800000 ;  /* 0xff800000ff007424 */ /* 0x000fe400078e00ff */
[----:B------:R-:W-:Y:S01]  /*a910*/  @P3 FFMA.FTZ R0, R20, R6, R9 ;  /* 0x0000000614003223 */ /* 0x000fe20000010009 */
[-C--:B---3--:R-:W-:Y:S01]  /*a920*/  FMUL.FTZ R14, R8, R7.reuse ;  /* 0x00000007080e7220 */ /* 0x088fe20000410000 */
[----:B----4-:R-:W-:Y:S01]  /*a930*/  FMUL.FTZ R7, R10, R7 ;  /* 0x000000070a077220 */ /* 0x010fe20000410000 */
[----:B------:R-:W-:Y:S02]  /*a940*/  WARPGROUP.DEPBAR.LE gsb0, 0x0 ;  /* 0x00008000000079c5 */ /* 0x000fe40000010000 */
[----:B------:R-:W-:Y:S05]  /*a950*/  @!P0 BRA `(.L_x_847) ;  /* 0x0000000000048947 */ /* 0x000fea0003800000 */
[----:B------:R-:W-:Y:S01]  /*a960*/  BPT.TRAP 0x1 ;  /* 0x000000040000795c */ /* 0x000fe20000300000 */
.L_x_847:
[----:B------:R-:W-:Y:S01]  /*a970*/  UIADD3 UR4, UR14, 0x28460, URZ ;  /* 0x000284600e047890 */ /* 0x000fe2000fffe03f */
[-C--:B------:R-:W-:Y:S01]  /*a980*/  FMUL.FTZ R3, R28, R14.reuse ;  /* 0x0000000e1c037220 */ /* 0x080fe20000410000 */
[----:B------:R-:W-:Y:S01]  /*a990*/  UIADD3 UR39, UR39, 0x1, URZ ;  /* 0x0000000127277890 */ /* 0x000fe2000fffe03f */
[-C--:B------:R-:W-:Y:S01]  /*a9a0*/  FMUL.FTZ R5, R36, R14.reuse ;  /* 0x0000000e24057220 */ /* 0x080fe20000410000 */
[----:B------:R-:W-:Y:S01]  /*a9b0*/  UPRMT UR4, UR46, 0x654, UR4 ;  /* 0x000006542e047896 */ /* 0x000fe20008000004 */
        /* <DEDUP_REMOVED lines=51> */
[----:B------:R-:W-:Y:S01]  /*acf0*/  SYNCS.ARRIVE.TRANS64.RED.A1T0 RZ, [UR4], RZ ;  /* 0x000000ffffff79a7 */ /* 0x000fe20008100404 */
        /* <DEDUP_REMOVED lines=76> */
[----:B------:R-:W-:Y:S01]  /*b1c0*/  PLOP3.LUT P0, PT, PT, PT, PT, 0x8, 0x0 ;  /* 0x000000000000781c */ /* 0x000fe20003f0e170 */
[----:B------:R-:W-:Y:S01]  /*b1d0*/  FMUL.FTZ R7, R151, R7 ;  /* 0x0000000797077220 */ /* 0x000fe20000410000 */
[----:B------:R-:W-:-:S02]  /*b1e0*/  UIADD3 UR59, UR59, 0x1, URZ ;  /* 0x000000013b3b7890 */ /* 0x000fc4000fffe03f */
[----:B------:R-:W-:Y:S02]  /*b1f0*/  USEL UR39, UR39, URZ, UP0 ;  /* 0x0000003f27277287 */ /* 0x000fe40008000000 */
[----:B------:R-:W-:-:S12]  /*b200*/  ULOP3.LUT UR36, UR36, UR4, URZ, 0x3c, !UPT ;  /* 0x0000000424247292 */ /* 0x000fd8000f8e3c3f */
.L_x_773:
[----:B------:R-:W1:Y:S08]  /*b210*/  S2UR UR46, SR_CgaCtaId ;  /* 0x00000000002e79c3 */ /* 0x000e700000008800 */
[----:B------:R-:W-:Y:S06]  /*b220*/  BAR.SYNC.DEFER_BLOCKING 0x5, 0x180 ;  /* 0x0146000000007b1d */ /* 0x000fec0000010000 */
[----:B------:R-:W-:-:S02]  /*b230*/  UMOV UR37, 0x400 ;  /* 0x0000040000257882 */ /* 0x000fc40000000000 */
[----:B-1----:R-:W-:-:S09]  /*b240*/  ULEA UR37, UR46, UR37, 0x18 ;  /* 0x000000252e257291 */ /* 0x002fd2000f8ec03f */
[----:B------:R-:W1:Y:S02]  /*b250*/  LDS R14, [UR37+0x284d0] ;  /* 0x0284d025ff0e7984 */ /* 0x000e640008000800 */
[----:B-1----:R-:W-:Y:S01]  /*b260*/  R2UR UR4, R14 ;  /* 0x000000000e0472ca */ /* 0x002fe200000e0000 */
[----:B------:R-:W-:Y:S06]  /*b270*/  BAR.ARV 0x4, 0x180 ;  /* 0x0106000000007b1d */ /* 0x000fec0000002000 */
[----:B------:R-:W-:Y:S08]  /*b280*/  @P0 BRA `(.L_x_848) ;  /* 0x0000001800f40947 */ /* 0x000ff00003800000 */
[----:B------:R-:W1:Y:S01]  /*b290*/  S2R R58, SR_TID.X ;  /* 0x00000000003a7919 */ /* 0x000e620000002100 */
[----:B------:R-:W-:Y:S01]  /*b2a0*/  ULDC.64 UR6, c[0x4][0x38] ;  /* 0x01000e0000067ab9 */ /* 0x000fe20000000a00 */
[----:B------:R-:W-:Y:S01]  /*b2b0*/  F2FP.BF16.F32.PACK_AB R17, R12, R57 ;  /* 0x000000390c11723e */ /* 0x000fe200000010ff */
[----:B------:R-:W-:Y:S01]  /*b2c0*/  ULDC UR10, c[0x0][0xa88] ;  /* 0x0002a200000a7ab9 */ /* 0x000fe20000000800 */
[----:B-1----:R-:W-:-:S05]  /*b2d0*/  IMAD.SHL.U32 R14, R58, 0x4, RZ ;  /* 0x000000043a0e7824 */ /* 0x002fca00078e00ff */
[----:B------:R-:W-:-:S04]  /*b2e0*/  LOP3.LUT R14, R14, 0xc, RZ, 0xc0, !PT ;  /* 0x0000000c0e0e7812 */ /* 0x000fc800078ec0ff */
[----:B------:R-:W-:-:S05]  /*b2f0*/  IADD3 R14, P0, R14, UR6, RZ ;  /* 0x000000060e0e7c10 */ /* 0x000fca000ff1e0ff */
[----:B------:R-:W-:Y:S01]  /*b300*/  IMAD.X R15, RZ, RZ, UR7, P0 ;  /* 0x00000007ff0f7e24 */ /* 0x000fe200080e06ff */
[----:B------:R-:W-:Y:S02]  /*b310*/  F2FP.BF16.F32.PACK_AB R5, R5, R32 ;  /* 0x000000200505723e */ /* 0x000fe400000010ff */
[----:B------:R-:W-:Y:S02]  /*b320*/  F2FP.BF16.F32.PACK_AB R6, R6, R33 ;  /* 0x000000210606723e */ /* 0x000fe400000010ff */
[----:B------:R-:W-:Y:S01]  /*b330*/  F2FP.BF16.F32.PACK_AB R25, R4, R25 ;  /* 0x000000190419723e */ /* 0x000fe200000010ff */
[----:B------:R1:W2:Y:S01]  /*b340*/  LDG.E.CONSTANT R14, desc[UR52][R14.64] ;  /* 0x000000340e0e7981 */ /* 0x0002a2000c1e9900 */
[----:B------:R-:W-:Y:S01]  /*b350*/  LOP3.LUT P0, R12, R58, 0x3, RZ, 0xc0, !PT ;  /* 0x000000033a0c7812 */ /* 0x000fe2000780c0ff */
[----:B------:R-:W-:Y:S01]  /*b360*/  USHF.R.S32.HI UR5, URZ, 0x1f, UR43 ;  /* 0x0000001f3f057899 */ /* 0x000fe2000801142b */
[----:B------:R-:W-:Y:S01]  /*b370*/  F2FP.BF16.F32.PACK_AB R21, R21, R64 ;  /* 0x000000401515723e */ /* 0x000fe200000010ff */
[----:B------:R-:W-:Y:S01]  /*b380*/  ULDC.64 UR6, c[0x0][0xb70] ;  /* 0x0002dc0000067ab9 */ /* 0x000fe20000000a00 */
[----:B------:R-:W-:Y:S01]  /*b390*/  ISETP.EQ.OR P0, PT, R12, 0x3, !P0 ;  /* 0x000000030c00780c */ /* 0x000fe20004702670 */
[----:B------:R-:W-:Y:S01]  /*b3a0*/  UIMAD UR5, UR5, UR6, URZ ;  /* 0x00000006050572a4 */ /* 0x000fe2000f8e023f */
[----:B------:R-:W-:Y:S01]  /*b3b0*/  F2FP.BF16.F32.PACK_AB R4, R20, R65 ;  /* 0x000000411404723e */ /* 0x000fe200000010ff */
[----:B------:R-:W-:Y:S01]  /*b3c0*/  UIMAD.WIDE.U32 UR8, UR43, UR6, URZ ;  /* 0x000000062b0872a5 */ /* 0x000fe2000f8e003f */
[----:B------:R-:W-:Y:S01]  /*b3d0*/  SEL R59, R5, R6, P0 ;  /* 0x00000006053b7207 */ /* 0x000fe20000000000 */
[----:B------:R-:W-:Y:S01]  /*b3e0*/  UIMAD UR5, UR43, UR7, UR5 ;  /* 0x000000072b0572a4 */ /* 0x000fe2000f8e0205 */
[----:B------:R-:W-:-:S02]  /*b3f0*/  SEL R12, R6, R5, P0 ;  /* 0x00000005060c7207 */ /* 0x000fc40000000000 */
[----:B------:R-:W-:Y:S01]  /*b400*/  F2FP.BF16.F32.PACK_AB R150, R150, R27 ;  /* 0x0000001b9696723e */ /* 0x000fe200000010ff */
[----:B------:R-:W-:Y:S01]  /*b410*/  UIADD3 UR5, UR9, UR5, URZ ;  /* 0x0000000509057290 */ /* 0x000fe2000fffe03f */
[----:B------:R-:W-:Y:S01]  /*b420*/  F2FP.BF16.F32.PACK_AB R7, R7, R26 ;  /* 0x0000001a0707723e */ /* 0x000fe200000010ff */
[----:B------:R-:W-:Y:S01]  /*b430*/  ULDC.64 UR6, c[0x0][0xb40] ;  /* 0x0002d00000067ab9 */ /* 0x000fe20000000a00 */
[----:B------:R-:W-:Y:S02]  /*b440*/  IADD3 R5, P5, R18, 0x20, RZ ;  /* 0x0000002012057810 */ /* 0x000fe40007fbe0ff */
[----:B------:R-:W-:Y:S02]  /*b450*/  SEL R75, R21, R4, P0 ;  /* 0x00000004154b7207 */ /* 0x000fe40000000000 */
[----:B------:R-:W-:Y:S02]  /*b460*/  F2FP.BF16.F32.PACK_AB R10, R10, R49 ;  /* 0x000000310a0a723e */ /* 0x000fe400000010ff */
[----:B------:R-:W-:-:S02]  /*b470*/  SEL R21, R4, R21, P0 ;  /* 0x0000001504157207 */ /* 0x000fc40000000000 */
[----:B------:R-:W-:Y:S02]  /*b480*/  SEL R139, R150, R7, P0 ;  /* 0x00000007968b7207 */ /* 0x000fe40000000000 */
[----:B------:R-:W-:Y:S02]  /*b490*/  SEL R49, R7, R150, P0 ;  /* 0x0000009607317207 */ /* 0x000fe40000000000 */
[----:B------:R-:W-:Y:S02]  /*b4a0*/  LOP3.LUT R4, R5, 0x380, RZ, 0xc0, !PT ;  /* 0x0000038005047812 */ /* 0x000fe400078ec0ff */
[----:B------:R-:W-:Y:S02]  /*b4b0*/  IADD3 R7, P6, R18, 0x40, RZ ;  /* 0x0000004012077810 */ /* 0x000fe40007fde0ff */
[----:B------:R-:W-:Y:S02]  /*b4c0*/  F2FP.BF16.F32.PACK_AB R9, R9, R40 ;  /* 0x000000280909723e */ /* 0x000fe400000010ff */
[----:B------:R-:W-:-:S02]  /*b4d0*/  F2FP.BF16.F32.PACK_AB R8, R8, R41 ;  /* 0x000000290808723e */ /* 0x000fc400000010ff */
[----:B------:R-:W-:Y:S02]  /*b4e0*/  SHF.R.U64 R4, R4, 0x3, RZ ;  /* 0x0000000304047819 */ /* 0x000fe400000012ff */
[----:B------:R-:W-:Y:S02]  /*b4f0*/  F2FP.BF16.F32.PACK_AB R51, R102, R51 ;  /* 0x000000336633723e */ /* 0x000fe400000010ff */
[----:B------:R-:W-:Y:S02]  /*b500*/  F2FP.BF16.F32.PACK_AB R50, R103, R50 ;  /* 0x000000326732723e */ /* 0x000fe400000010ff */
[----:B------:R-:W-:Y:S02]  /*b510*/  LOP3.LUT R6, R7, 0x380, RZ, 0xc0, !PT ;  /* 0x0000038007067812 */ /* 0x000fe400078ec0ff */
[----:B------:R-:W-:Y:S02]  /*b520*/  F2FP.BF16.F32.PACK_AB R56, R13, R56 ;  /* 0x000000380d38723e */ /* 0x000fe400000010ff */
[----:B------:R-:W-:-:S02]  /*b530*/  F2FP.BF16.F32.PACK_AB R104, R61, R104 ;  /* 0x000000683d68723e */ /* 0x000fc400000010ff */
[----:B------:R-:W-:Y:S02]  /*b540*/  SEL R61, R9, R8, P0 ;  /* 0x00000008093d7207 */ /* 0x000fe40000000000 */
[----:B------:R-:W-:Y:S02]  /*b550*/  SEL R13, R8, R9, P0 ;  /* 0x00000009080d7207 */ /* 0x000fe40000000000 */
[----:B------:R-:W-:Y:S02]  /*b560*/  F2FP.BF16.F32.PACK_AB R119, R119, R42 ;  /* 0x0000002a7777723e */ /* 0x000fe400000010ff */
[----:B------:R-:W-:Y:S02]  /*b570*/  IADD3 R9, P3, R18, 0x60, RZ ;  /* 0x0000006012097810 */ /* 0x000fe40007f7e0ff */
[----:B------:R-:W-:Y:S01]  /*b580*/  LOP3.LUT R4, R4, R5, RZ, 0x3c, !PT ;  /* 0x0000000504047212 */ /* 0x000fe200078e3cff */
[----:B------:R-:W-:Y:S01]  /*b590*/  IMAD.X R5, RZ, RZ, R19, P5 ;  /* 0x000000ffff057224 */ /* 0x000fe200028e0613 */
[----:B------:R-:W-:-:S02]  /*b5a0*/  SEL R131, R51, R50, P0 ;  /* 0x0000003233837207 */ /* 0x000fc40000000000 */
[----:B------:R-:W-:Y:S02]  /*b5b0*/  SEL R42, R50, R51, P0 ;  /* 0x00000033322a7207 */ /* 0x000fe40000000000 */
[----:B------:R-:W-:Y:S02]  /*b5c0*/  SHF.R.U64 R6, R6, 0x3, RZ ;  /* 0x0000000306067819 */ /* 0x000fe400000012ff */
[----:B------:R-:W-:Y:S02]  /*b5d0*/  F2FP.BF16.F32.PACK_AB R53, R53, R96 ;  /* 0x000000603535723e */ /* 0x000fe400000010ff */
[----:B------:R-:W-:Y:S02]  /*b5e0*/  F2FP.BF16.F32.PACK_AB R52, R52, R97 ;  /* 0x000000613434723e */ /* 0x000fe400000010ff */
[----:B------:R-:W-:Y:S02]  /*b5f0*/  IADD3 R51, P5, R18, 0x4020, RZ ;  /* 0x0000402012337810 */ /* 0x000fe40007fbe0ff */
[----:B------:R-:W-:-:S02]  /*b600*/  LOP3.LUT R8, R9, 0x380, RZ, 0xc0, !PT ;  /* 0x0000038009087812 */ /* 0x000fc400078ec0ff */
[----:B------:R-:W-:Y:S02]  /*b610*/  F2FP.BF16.F32.PACK_AB R24, R3, R24 ;  /* 0x000000180318723e */ /* 0x000fe400000010ff */
[----:B------:R-:W-:Y:S02]  /*b620*/  F2FP.BF16.F32.PACK_AB R44, R44, R89 ;  /* 0x000000592c2c723e */ /* 0x000fe400000010ff */
[----:B------:R-:W-:Y:S01]  /*b630*/  LOP3.LUT R6, R6, R7, RZ, 0x3c, !PT ;  /* 0x0000000706067212 */ /* 0x000fe200078e3cff */
[----:B------:R-:W-:Y:S01]  /*b640*/  IMAD.X R7, RZ, RZ, R19, P6 ;  /* 0x000000ffff077224 */ /* 0x000fe200030e0613 */
[----:B------:R-:W-:Y:S02]  /*b650*/  LOP3.LUT R99, R18, 0x380, RZ, 0xc0, !PT ;  /* 0x0000038012637812 */ /* 0x000fe400078ec0ff */
[----:B------:R-:W-:Y:S02]  /*b660*/  F2FP.BF16.F32.PACK_AB R37, R37, R80 ;  /* 0x000000502525723e */ /* 0x000fe400000010ff */
[----:B------:R-:W-:-:S02]  /*b670*/  F2FP.BF16.F32.PACK_AB R36, R36, R81 ;  /* 0x000000512424723e */ /* 0x000fc400000010ff */
[----:B------:R-:W-:Y:S02]  /*b680*/  SEL R89, R53, R52, P0 ;  /* 0x0000003435597207 */ /* 0x000fe40000000000 */
[----:B------:R-:W-:Y:S02]  /*b690*/  SEL R27, R52, R53, P0 ;  /* 0x00000035341b7207 */ /* 0x000fe40000000000 */
[----:B------:R-:W-:Y:S02]  /*b6a0*/  LOP3.LUT R50, R51, 0x380, RZ, 0xc0, !PT ;  /* 0x0000038033327812 */ /* 0x000fe400078ec0ff */
        /* <DEDUP_REMOVED lines=8> */
[----:B------:R-:W-:-:S02]  /*b730*/  SHF.R.U64 R8, R8, 0x3, RZ ;  /* 0x0000000308087819 */ /* 0x000fc400000012ff */
[----:B------:R-:W-:Y:S02]  /*b740*/  F2FP.BF16.F32.PACK_AB R66, R79, R66 ;  /* 0x000000424f42723e */ /* 0x000fe400000010ff */
[----:B------:R-:W-:Y:S02]  /*b750*/  F2FP.BF16.F32.PACK_AB R55, R94, R55 ;  /* 0x000000375e37723e */ /* 0x000fe400000010ff */
[----:B------:R-:W-:Y:S02]  /*b760*/  F2FP.BF16.F32.PACK_AB R54, R95, R54 ;  /* 0x000000365f36723e */ /* 0x000fe400000010ff */
[----:B------:R-:W-:Y:S02]  /*b770*/  SEL R57, R24, R25, P0 ;  /* 0x0000001918397207 */ /* 0x000fe40000000000 */
[----:B------:R-:W-:Y:S02]  /*b780*/  SEL R43, R25, R24, P0 ;  /* 0x00000018192b7207 */ /* 0x000fe40000000000 */
[----:B------:R-:W-:-:S02]  /*b790*/  SHF.R.U64 R99, R99, 0x3, RZ ;  /* 0x0000000363637819 */ /* 0x000fc400000012ff */
[----:B------:R-:W-:Y:S02]  /*b7a0*/  F2FP.BF16.F32.PACK_AB R76, R76, R121 ;  /* 0x000000794c4c723e */ /* 0x000fe400000010ff */
[----:B------:R-:W-:Y:S02]  /*b7b0*/  SEL R79, R37, R36, P0 ;  /* 0x00000024254f7207 */ /* 0x000fe40000000000 */
[----:B------:R-:W-:Y:S02]  /*b7c0*/  SEL R25, R36, R37, P0 ;  /* 0x0000002524197207 */ /* 0x000fe40000000000 */
[----:B------:R-:W-:Y:S02]  /*b7d0*/  SHF.R.U64 R50, R50, 0x3, RZ ;  /* 0x0000000332327819 */ /* 0x000fe400000012ff */
[----:B------:R-:W-:Y:S02]  /*b7e0*/  F2FP.BF16.F32.PACK_AB R142, R142, R31 ;  /* 0x0000001f8e8e723e */ /* 0x000fe400000010ff */
[----:B------:R-:W-:-:S02]  /*b7f0*/  SEL R121, R124, R117, P0 ;  /* 0x000000757c797207 */ /* 0x000fc40000000000 */
[----:B------:R-:W-:Y:S02]  /*b800*/  SEL R36, R117, R124, P0 ;  /* 0x0000007c75247207 */ /* 0x000fe40000000000 */
[----:B------:R-:W-:Y:S02]  /*b810*/  LOP3.LUT R52, R53, 0x380, RZ, 0xc0, !PT ;  /* 0x0000038035347812 */ /* 0x000fe400078ec0ff */
[----:B------:R-:W-:Y:S02]  /*b820*/  F2FP.BF16.F32.PACK_AB R101, R101, R144 ;  /* 0x000000906565723e */ /* 0x000fe400000010ff */
[----:B------:R-:W-:Y:S02]  /*b830*/  F2FP.BF16.F32.PACK_AB R100, R100, R145 ;  /* 0x000000916464723e */ /* 0x000fe400000010ff */
[----:B------:R-:W-:Y:S02]  /*b840*/  SEL R103, R128, R129, P0 ;  /* 0x0000008180677207 */ /* 0x000fe40000000000 */
[----:B------:R-:W-:-:S02]  /*b850*/  SEL R31, R129, R128, P0 ;  /* 0x00000080811f7207 */ /* 0x000fc40000000000 */
[----:B------:R-:W-:Y:S02]  /*b860*/  SEL R117, R70, R41, P0 ;  /* 0x0000002946757207 */ /* 0x000fe40000000000 */
[----:B------:R-:W-:Y:S02]  /*b870*/  SEL R37, R41, R70, P0 ;  /* 0x0000004629257207 */ /* 0x000fe40000000000 */
[----:B------:R-:W-:Y:S01]  /*b880*/  LOP3.LUT R8, R8, R9, RZ, 0x3c, !PT ;  /* 0x0000000908087212 */ /* 0x000fe200078e3cff */
[----:B------:R-:W-:Y:S01]  /*b890*/  IMAD.X R9, RZ, RZ, R19, P3 ;  /* 0x000000ffff097224 */ /* 0x000fe200018e0613 */
[----:B------:R-:W-:Y:S02]  /*b8a0*/  F2FP.BF16.F32.PACK_AB R3, R160, R161 ;  /* 0x000000a1a003723e */ /* 0x000fe400000010ff */
[----:B------:R-:W-:Y:S02]  /*b8b0*/  F2FP.BF16.F32.PACK_AB R158, R158, R159 ;  /* 0x0000009f9e9e723e */ /* 0x000fe400000010ff */
[----:B------:R-:W-:-:S02]  /*b8c0*/  SEL R129, R55, R54, P0 ;  /* 0x0000003637817207 */ /* 0x000fc40000000000 */
[----:B------:R-:W-:Y:S02]  /*b8d0*/  SEL R41, R54, R55, P0 ;  /* 0x0000003736297207 */ /* 0x000fe40000000000 */
[----:B------:R-:W-:Y:S01]  /*b8e0*/  LOP3.LUT R98, R99, R18, RZ, 0x3c, !PT ;  /* 0x0000001263627212 */ /* 0x000fe200078e3cff */
[--C-:B------:R-:W-:Y:S01]  /*b8f0*/  IMAD.MOV.U32 R99, RZ, RZ, R19.reuse ;  /* 0x000000ffff637224 */ /* 0x100fe200078e0013 */
[----:B------:R-:W-:Y:S02]  /*b900*/  IADD3 R55, P3, R18, 0x4060, RZ ;  /* 0x0000406012377810 */ /* 0x000fe40007f7e0ff */
[----:B------:R-:W-:Y:S01]  /*b910*/  LOP3.LUT R50, R50, R51, RZ, 0x3c, !PT ;  /* 0x0000003332327212 */ /* 0x000fe200078e3cff */
[----:B------:R-:W-:Y:S01]  /*b920*/  IMAD.X R51, RZ, RZ, R19, P5 ;  /* 0x000000ffff337224 */ /* 0x000fe200028e0613 */
[----:B------:R-:W-:Y:S02]  /*b930*/  SHF.R.U64 R52, R52, 0x3, RZ ;  /* 0x0000000334347819 */ /* 0x000fe400000012ff */
[----:B------:R-:W-:-:S02]  /*b940*/  SEL R107, R101, R100, P0 ;  /* 0x00000064656b7207 */ /* 0x000fc40000000000 */
[----:B------:R-:W-:Y:S02]  /*b950*/  SEL R33, R100, R101, P0 ;  /* 0x0000006564217207 */ /* 0x000fe40000000000 */
[----:B------:R-:W-:Y:S02]  /*b960*/  F2FP.BF16.F32.PACK_AB R11, R11, R48 ;  /* 0x000000300b0b723e */ /* 0x000fe400000010ff */
[----:B------:R-:W-:Y:S02]  /*b970*/  SEL R101, R3, R158, P0 ;  /* 0x0000009e03657207 */ /* 0x000fe40000000000 */
[----:B------:R-:W-:Y:S01]  /*b980*/  SEL R109, R158, R3, P0 ;  /* 0x000000039e6d7207 */ /* 0x000fe20000000000 */
[----:B------:R-:W-:Y:S01]  /*b990*/  VIADD R3, R196, UR42 ;  /* 0x0000002ac4037c36 */ /* 0x000fe20008000000 */
[----:B------:R-:W-:Y:S02]  /*b9a0*/  LOP3.LUT R54, R55, 0x380, RZ, 0xc0, !PT ;  /* 0x0000038037367812 */ /* 0x000fe400078ec0ff */
[----:B------:R-:W-:Y:S01]  /*b9b0*/  LOP3.LUT R52, R52, R53, RZ, 0x3c, !PT ;  /* 0x0000003534347212 */ /* 0x000fe200078e3cff */
[----:B------:R-:W-:Y:S01]  /*b9c0*/  IMAD.X R53, RZ, RZ, R19, P6 ;  /* 0x000000ffff357224 */ /* 0x000fe200030e0613 */
[----:B------:R-:W-:-:S02]  /*b9d0*/  MOV R108, R98 ;  /* 0x00000062006c7202 */ /* 0x000fc40000000f00 */
[----:B------:R-:W-:Y:S02]  /*b9e0*/  MOV R99, R50 ;  /* 0x0000003200637202 */ /* 0x000fe40000000f00 */
[----:B------:R-:W-:Y:S02]  /*b9f0*/  SEL R65, R11, R10, P0 ;  /* 0x0000000a0b417207 */ /* 0x000fe40000000000 */
[----:B-1----:R-:W-:Y:S01]  /*ba00*/  SEL R15, R10, R11, P0 ;  /* 0x0000000b0a0f7207 */ /* 0x002fe20000000000 */
[----:B------:R-:W-:Y:S01]  /*ba10*/  VIADD R10, R3, 0x8 ;  /* 0x00000008030a7836 */ /* 0x000fe20000000000 */
[----:B------:R-:W-:Y:S02]  /*ba20*/  SHF.R.U64 R54, R54, 0x3, RZ ;  /* 0x0000000336367819 */ /* 0x000fe400000012ff */
[----:B------:R-:W-:Y:S02]  /*ba30*/  F2FP.BF16.F32.PACK_AB R77, R77, R120 ;  /* 0x000000784d4d723e */ /* 0x000fe400000010ff */
[----:B------:R-:W-:-:S02]  /*ba40*/  LOP3.LUT P1, RZ, R195, 0x3, RZ, 0xc0, !PT ;  /* 0x00000003c3ff7812 */ /* 0x000fc4000782c0ff */
[----:B------:R-:W-:Y:S02]  /*ba50*/  IADD3 R11, P4, R18, 0x4000, RZ ;  /* 0x00004000120b7810 */ /* 0x000fe40007f9e0ff */
[----:B------:R-:W-:Y:S02]  /*ba60*/  MOV R98, R52 ;  /* 0x0000003400627202 */ /* 0x000fe40000000f00 */
[----:B------:R-:W-:Y:S02]  /*ba70*/  F2FP.BF16.F32.PACK_AB R62, R87, R62 ;  /* 0x0000003e573e723e */ /* 0x000fe400000010ff */
[----:B------:R-:W-:Y:S02]  /*ba80*/  F2FP.BF16.F32.PACK_AB R143, R143, R30 ;  /* 0x0000001e8f8f723e */ /* 0x000fe400000010ff */
[----:B------:R-:W-:Y:S01]  /*ba90*/  LOP3.LUT R54, R54, R55, RZ, 0x3c, !PT ;  /* 0x0000003736367212 */ /* 0x000fe200078e3cff */
[----:B------:R-:W-:Y:S01]  /*baa0*/  IMAD.X R55, RZ, RZ, R19, P3 ;  /* 0x000000ffff377224 */ /* 0x000fe200018e0613 */
[----:B------:R-:W-:-:S02]  /*bab0*/  F2FP.BF16.F32.PACK_AB R29, R29, R72 ;  /* 0x000000481d1d723e */ /* 0x000fc400000010ff */
[----:B------:R-:W-:Y:S02]  /*bac0*/  F2FP.BF16.F32.PACK_AB R28, R28, R73 ;  /* 0x000000491c1c723e */ /* 0x000fe400000010ff */
[----:B------:R-:W-:Y:S02]  /*bad0*/  SEL R87, R77, R76, P0 ;  /* 0x0000004c4d577207 */ /* 0x000fe40000000000 */
[----:B------:R-:W-:Y:S02]  /*bae0*/  SEL R30, R76, R77, P0 ;  /* 0x0000004d4c1e7207 */ /* 0x000fe40000000000 */
[----:B------:R-:W-:Y:S02]  /*baf0*/  ISETP.GE.OR P2, PT, R10, UR10, P1 ;  /* 0x0000000a0a007c0c */ /* 0x000fe40008f46670 */
[----:B------:R-:W-:Y:S02]  /*bb00*/  F2FP.BF16.F32.PACK_AB R105, R60, R105 ;  /* 0x000000693c69723e */ /* 0x000fe400000010ff */
[----:B------:R-:W-:-:S02]  /*bb10*/  LOP3.LUT R10, R11, 0x380, RZ, 0xc0, !PT ;  /* 0x000003800b0a7812 */ /* 0x000fc400078ec0ff */
[----:B------:R-:W-:Y:S02]  /*bb20*/  IADD3 R77, P3, R18, 0x8060, RZ ;  /* 0x00008060124d7810 */ /* 0x000fe40007f7e0ff */
[----:B------:R-:W-:Y:S02]  /*bb30*/  F2FP.BF16.F32.PACK_AB R67, R78, R67 ;  /* 0x000000434e43723e */ /* 0x000fe400000010ff */
[----:B------:R-:W-:Y:S02]  /*bb40*/  SEL R71, R29, R28, P0 ;  /* 0x0000001c1d477207 */ /* 0x000fe40000000000 */
[----:B------:R-:W-:Y:S02]  /*bb50*/  SEL R24, R28, R29, P0 ;  /* 0x0000001d1c187207 */ /* 0x000fe40000000000 */
[----:B------:R-:W-:Y:S02]  /*bb60*/  SEL R81, R104, R105, P0 ;  /* 0x0000006968517207 */ /* 0x000fe40000000000 */
[----:B------:R-:W-:-:S02]  /*bb70*/  SEL R28, R105, R104, P0 ;  /* 0x00000068691c7207 */ /* 0x000fc40000000000 */
[----:B------:R-:W-:Y:S02]  /*bb80*/  SHF.R.U64 R10, R10, 0x3, RZ ;  /* 0x000000030a0a7819 */ /* 0x000fe400000012ff */
[----:B------:R-:W-:Y:S02]  /*bb90*/  LOP3.LUT R76, R77, 0x380, RZ, 0xc0, !PT ;  /* 0x000003804d4c7812 */ /* 0x000fe400078ec0ff */
[----:B------:R-:W-:Y:S02]  /*bba0*/  F2FP.BF16.F32.PACK_AB R63, R86, R63 ;  /* 0x0000003f563f723e */ /* 0x000fe400000010ff */
[----:B------:R-:W-:Y:S02]  /*bbb0*/  F2FP.BF16.F32.PACK_AB R112, R69, R112 ;  /* 0x000000704570723e */ /* 0x000fe400000010ff */
[----:B------:R-:W-:Y:S02]  /*bbc0*/  MOV R104, R6 ;  /* 0x0000000600687202 */ /* 0x000fe40000000f00 */
[----:B------:R-:W-:-:S02]  /*bbd0*/  F2FP.BF16.F32.PACK_AB R126, R126, R39 ;  /* 0x000000277e7e723e */ /* 0x000fc400000010ff */
[----:B------:R-:W-:Y:S02]  /*bbe0*/  SEL R69, R56, R17, P0 ;  /* 0x0000001138457207 */ /* 0x000fe40000000000 */
[----:B------:R-:W-:Y:S02]  /*bbf0*/  SEL R20, R17, R56, P0 ;  /* 0x0000003811147207 */ /* 0x000fe40000000000 */
[----:B------:R-:W-:Y:S02]  /*bc00*/  IADD3 R73, P6, R18, 0x8040, RZ ;  /* 0x0000804012497810 */ /* 0x000fe40007fde0ff */
[----:B------:R-:W-:Y:S02]  /*bc10*/  SEL R123, R67, R66, P0 ;  /* 0x00000042437b7207 */ /* 0x000fe40000000000 */
[----:B------:R-:W-:Y:S02]  /*bc20*/  SEL R39, R66, R67, P0 ;  /* 0x0000004342277207 */ /* 0x000fe40000000000 */
[----:B------:R-:W-:Y:S01]  /*bc30*/  LOP3.LUT R10, R10, R11, RZ, 0x3c, !PT ;  /* 0x0000000b0a0a7212 */ /* 0x000fe200078e3cff */
[----:B------:R-:W-:Y:S01]  /*bc40*/  IMAD.X R11, RZ, RZ, R19, P4 ;  /* 0x000000ffff0b7224 */ /* 0x000fe200020e0613 */
[----:B------:R-:W-:-:S02]  /*bc50*/  IADD3 R67, P5, R18, 0x8020, RZ ;  /* 0x0000802012437810 */ /* 0x000fc40007fbe0ff */
[----:B------:R-:W-:Y:S02]  /*bc60*/  SHF.R.U64 R76, R76, 0x3, RZ ;  /* 0x000000034c4c7819 */ /* 0x000fe400000012ff */
[----:B------:R-:W-:Y:S02]  /*bc70*/  SEL R125, R63, R62, P0 ;  /* 0x0000003e3f7d7207 */ /* 0x000fe40000000000 */
[----:B------:R-:W-:Y:S02]  /*bc80*/  SEL R40, R62, R63, P0 ;  /* 0x0000003f3e287207 */ /* 0x000fe40000000000 */
[----:B------:R-:W-:Y:S02]  /*bc90*/  IADD3 R63, P4, R18, 0x8000, RZ ;  /* 0x00008000123f7810 */ /* 0x000fe40007f9e0ff */
[----:B------:R-:W-:Y:S02]  /*bca0*/  LOP3.LUT R72, R73, 0x380, RZ, 0xc0, !PT ;  /* 0x0000038049487812 */ /* 0x000fe400078ec0ff */
[----:B------:R-:W-:-:S02]  /*bcb0*/  LOP3.LUT R66, R67, 0x380, RZ, 0xc0, !PT ;  /* 0x0000038043427812 */ /* 0x000fc400078ec0ff */
[----:B------:R-:W-:Y:S01]  /*bcc0*/  LOP3.LUT R76, R76, R77, RZ, 0x3c, !PT ;  /* 0x0000004d4c4c7212 */ /* 0x000fe200078e3cff */
[----:B------:R-:W-:Y:S01]  /*bcd0*/  IMAD.X R77, RZ, RZ, R19, P3 ;  /* 0x000000ffff4d7224 */ /* 0x000fe200018e0613 */
[----:B------:R-:W-:Y:S02]  /*bce0*/  F2FP.BF16.F32.PACK_AB R156, R156, R157 ;  /* 0x0000009d9c9c723e */ /* 0x000fe400000010ff */
[----:B------:R-:W-:Y:S02]  /*bcf0*/  F2FP.BF16.F32.PACK_AB R155, R154, R155 ;  /* 0x0000009b9a9b723e */ /* 0x000fe400000010ff */
[----:B------:R-:W-:Y:S02]  /*bd00*/  F2FP.BF16.F32.PACK_AB R113, R68, R113 ;  /* 0x000000714471723e */ /* 0x000fe400000010ff */
[----:B------:R-:W-:Y:S02]  /*bd10*/  F2FP.BF16.F32.PACK_AB R152, R152, R153 ;  /* 0x000000999898723e */ /* 0x000fe400000010ff */
[----:B------:R-:W-:-:S02]  /*bd20*/  F2FP.BF16.F32.PACK_AB R149, R148, R149 ;  /* 0x000000959495723e */ /* 0x000fc400000010ff */
[----:B------:R-:W-:Y:S02]  /*bd30*/  LOP3.LUT R62, R63, 0x380, RZ, 0xc0, !PT ;  /* 0x000003803f3e7812 */ /* 0x000fe400078ec0ff */
[----:B------:R-:W-:Y:S02]  /*bd40*/  SHF.R.U64 R72, R72, 0x3, RZ ;  /* 0x0000000348487819 */ /* 0x000fe400000012ff */
[----:B------:R-:W-:Y:S02]  /*bd50*/  IADD3 R91, P3, R18, 0xc060, RZ ;  /* 0x0000c060125b7810 */ /* 0x000fe40007f7e0ff */
[----:B------:R-:W-:Y:S02]  /*bd60*/  F2FP.BF16.F32.PACK_AB R140, R140, R141 ;  /* 0x0000008d8c8c723e */ /* 0x000fe400000010ff */
[----:B------:R-:W-:Y:S02]  /*bd70*/  F2FP.BF16.F32.PACK_AB R133, R132, R133 ;  /* 0x000000858485723e */ /* 0x000fe400000010ff */
[----:B------:R-:W-:-:S02]  /*bd80*/  F2FP.BF16.F32.PACK_AB R93, R93, R136 ;  /* 0x000000885d5d723e */ /* 0x000fc400000010ff */
[----:B------:R-:W-:Y:S02]  /*bd90*/  F2FP.BF16.F32.PACK_AB R92, R92, R137 ;  /* 0x000000895c5c723e */ /* 0x000fe400000010ff */
[----:B------:R-:W-:Y:S02]  /*bda0*/  F2FP.BF16.F32.PACK_AB R46, R111, R46 ;  /* 0x0000002e6f2e723e */ /* 0x000fe400000010ff */
[----:B------:R-:W-:Y:S02]  /*bdb0*/  F2FP.BF16.F32.PACK_AB R127, R127, R38 ;  /* 0x000000267f7f723e */ /* 0x000fe400000010ff */
[----:B------:R-:W-:Y:S01]  /*bdc0*/  SHF.R.U64 R66, R66, 0x3, RZ ;  /* 0x0000000342427819 */ /* 0x000fe200000012ff */
[----:B--2---:R-:W-:Y:S01]  /*bdd0*/  SHFL.IDX PT, R101, R101, R14, 0x1c1f ;  /* 0x001c1f0e65657589 */ /* 0x004fe200000e0000 */
[----:B------:R-:W-:Y:S02]  /*bde0*/  LOP3.LUT R50, R14, 0x2, RZ, 0x3c, !PT ;  /* 0x000000020e327812 */ /* 0x000fe400078e3cff */
[----:B------:R-:W-:Y:S01]  /*bdf0*/  SEL R83, R112, R113, P0 ;  /* 0x0000007170537207 */ /* 0x000fe20000000000 */
[----:B------:R-:W-:Y:S01]  /*be00*/  SHFL.IDX PT, R57, R57, R14, 0x1c1f ;  /* 0x001c1f0e39397589 */ /* 0x000fe200000e0000 */
[----:B------:R-:W-:-:S02]  /*be10*/  SEL R29, R113, R112, P0 ;  /* 0x00000070711d7207 */ /* 0x000fc40000000000 */
[----:B------:R-:W-:Y:S01]  /*be20*/  SEL R111, R156, R155, P0 ;  /* 0x0000009b9c6f7207 */ /* 0x000fe20000000000 */
[----:B------:R-:W1:Y:S01]  /*be30*/  SHFL.IDX PT, R52, R109, R50, 0x1c1f ;  /* 0x001c1f326d347589 */ /* 0x000e6200000e0000 */
[----:B------:R-:W-:Y:S02]  /*be40*/  SEL R38, R155, R156, P0 ;  /* 0x0000009c9b267207 */ /* 0x000fe40000000000 */
[----:B------:R-:W-:Y:S01]  /*be50*/  F2FP.BF16.F32.PACK_AB R134, R134, R35 ;  /* 0x000000238686723e */ /* 0x000fe200000010ff */
[----:B------:R-:W2:Y:S01]  /*be60*/  SHFL.IDX PT, R6, R43, R50, 0x1c1f ;  /* 0x001c1f322b067589 */ /* 0x000ea200000e0000 */
[----:B------:R-:W-:Y:S02]  /*be70*/  F2FP.BF16.F32.PACK_AB R135, R135, R34 ;  /* 0x000000228787723e */ /* 0x000fe400000010ff */
[----:B------:R-:W-:Y:S01]  /*be80*/  SEL R113, R152, R149, P0 ;  /* 0x0000009598717207 */ /* 0x000fe20000000000 */
[----:B------:R-:W-:Y:S01]  /*be90*/  SHFL.IDX PT, R65, R65, R14, 0x1c1f ;  /* 0x001c1f0e41417589 */ /* 0x000fe200000e0000 */
[----:B------:R-:W-:-:S02]  /*bea0*/  SHF.R.U64 R62, R62, 0x3, RZ ;  /* 0x000000033e3e7819 */ /* 0x000fc400000012ff */
[----:B------:R-:W-:Y:S01]  /*beb0*/  LOP3.LUT R72, R72, R73, RZ, 0x3c, !PT ;  /* 0x0000004948487212 */ /* 0x000fe200078e3cff */
[----:B------:R-:W-:Y:S01]  /*bec0*/  SHFL.IDX PT, R56, R15, R50, 0x1c1f ;  /* 0x001c1f320f387589 */ /* 0x000fe200000e0000 */
[----:B------:R-:W-:Y:S01]  /*bed0*/  LOP3.LUT R90, R91, 0x380, RZ, 0xc0, !PT ;  /* 0x000003805b5a7812 */ /* 0x000fe200078ec0ff */
[----:B------:R-:W-:Y:S01]  /*bee0*/  IMAD.X R73, RZ, RZ, R19, P6 ;  /* 0x000000ffff497224 */ /* 0x000fe200030e0613 */
        /* <DEDUP_REMOVED lines=8> */
[----:B------:R-:W-:Y:S02]  /*bf70*/  F2FP.BF16.F32.PACK_AB R45, R45, R88 ;  /* 0x000000582d2d723e */ /* 0x000fe400000010ff */
[----:B------:R-:W-:Y:S01]  /*bf80*/  LOP3.LUT R66, R66, R67, RZ, 0x3c, !PT ;  /* 0x0000004342427212 */ /* 0x000fe200078e3cff */
[--C-:B------:R-:W-:Y:S01]  /*bf90*/  IMAD.X R67, RZ, RZ, R19.reuse, P5 ;  /* 0x000000ffff437224 */ /* 0x100fe200028e0613 */
[----:B------:R-:W-:Y:S01]  /*bfa0*/  IADD3 R93, P6, R18, 0xc040, RZ ;  /* 0x0000c040125d7810 */ /* 0x000fe20007fde0ff */
[----:B------:R-:W-:Y:S01]  /*bfb0*/  SHFL.IDX PT, R61, R61, R14, 0x1c1f ;  /* 0x001c1f0e3d3d7589 */ /* 0x000fe200000e0000 */
[----:B------:R-:W-:Y:S02]  /*bfc0*/  MOV R106, R4 ;  /* 0x00000004006a7202 */ /* 0x000fe40000000f00 */
[----:B------:R-:W-:Y:S01]  /*bfd0*/  LOP3.LUT R62, R62, R63, RZ, 0x3c, !PT ;  /* 0x0000003f3e3e7212 */ /* 0x000fe200078e3cff */
[----:B------:R-:W-:Y:S01]  /*bfe0*/  IMAD.X R63, RZ, RZ, R19, P4 ;  /* 0x000000ffff3f7224 */ /* 0x000fe200020e0613 */
[----:B------:R-:W-:Y:S01]  /*bff0*/  IADD3 R95, P5, R18, 0xc020, RZ ;  /* 0x0000c020125f7810 */ /* 0x000fe20007fbe0ff */
[----:B------:R-:W-:Y:S01]  /*c000*/  SHFL.IDX PT, R113, R113, R14, 0x1c1f ;  /* 0x001c1f0e71717589 */ /* 0x000fe200000e0000 */
[----:B------:R-:W-:-:S02]  /*c010*/  SHF.R.U64 R90, R90, 0x3, RZ ;  /* 0x000000035a5a7819 */ /* 0x000fc400000012ff */
[----:B-1----:R-:W-:Y:S01]  /*c020*/  SEL R5, R101, R52, P0 ;  /* 0x0000003465057207 */ /* 0x002fe20000000000 */
[----:B------:R-:W-:Y:S01]  /*c030*/  SHFL.IDX PT, R80, R35, R50, 0x1c1f ;  /* 0x001c1f3223507589 */ /* 0x000fe200000e0000 */
[----:B------:R-:W-:Y:S02]  /*c040*/  SEL R7, R52, R101, P0 ;  /* 0x0000006534077207 */ /* 0x000fe40000000000 */
[----:B------:R-:W-:Y:S01]  /*c050*/  MOV R55, R54 ;  /* 0x0000003600377202 */ /* 0x000fe20000000f00 */
[----:B------:R-:W1:Y:S01]  /*c060*/  SHFL.IDX PT, R52, R12, R50, 0x1c1f ;  /* 0x001c1f320c347589 */ /* 0x000e6200000e0000 */
[----:B------:R-:W-:Y:S02]  /*c070*/  SEL R85, R45, R44, P0 ;  /* 0x0000002c2d557207 */ /* 0x000fe40000000000 */
[----:B------:R-:W-:Y:S01]  /*c080*/  IADD3 R97, P4, R18, 0xc000, RZ ;  /* 0x0000c00012617810 */ /* 0x000fe20007f9e0ff */
[----:B------:R3:W4:Y:S01]  /*c090*/  SHFL.IDX PT, R54, R13, R50, 0x1c1f ;  /* 0x001c1f320d367589 */ /* 0x00072200000e0000 */
[----:B------:R-:W-:-:S02]  /*c0a0*/  LOP3.LUT R92, R93, 0x380, RZ, 0xc0, !PT ;  /* 0x000003805d5c7812 */ /* 0x000fc400078ec0ff */
[----:B------:R-:W-:Y:S01]  /*c0b0*/  SEL R26, R44, R45, P0 ;  /* 0x0000002d2c1a7207 */ /* 0x000fe20000000000 */
[----:B------:R-:W-:Y:S01]  /*c0c0*/  SHFL.IDX PT, R115, R115, R14, 0x1c1f ;  /* 0x001c1f0e73737589 */ /* 0x000fe200000e0000 */
[----:B------:R-:W-:Y:S02]  /*c0d0*/  LOP3.LUT R94, R95, 0x380, RZ, 0xc0, !PT ;  /* 0x000003805f5e7812 */ /* 0x000fe400078ec0ff */
[----:B------:R-:W-:Y:S01]  /*c0e0*/  LOP3.LUT R90, R90, R91, RZ, 0x3c, !PT ;  /* 0x0000005b5a5a7212 */ /* 0x000fe200078e3cff */
[----:B------:R-:W-:Y:S01]  /*c0f0*/  SHFL.IDX PT, R34, R34, R50, 0x1c1f ;  /* 0x001c1f3222227589 */ /* 0x000fe200000e0000 */
[----:B------:R-:W-:Y:S01]  /*c100*/  IMAD.X R91, RZ, RZ, R19, P3 ;  /* 0x000000ffff5b7224 */ /* 0x000fe200018e0613 */
[----:B------:R-:W-:Y:S02]  /*c110*/  F2FP.BF16.F32.PACK_AB R47, R110, R47 ;  /* 0x0000002f6e2f723e */ /* 0x000fe400000010ff */
[----:B------:R-:W-:Y:S01]  /*c120*/  SHFL.IDX PT, R69, R69, R14, 0x1c1f ;  /* 0x001c1f0e45457589 */ /* 0x000fe200000e0000 */
[----:B------:R-:W-:-:S02]  /*c130*/  LOP3.LUT R96, R97, 0x380, RZ, 0xc0, !PT ;  /* 0x0000038061607812 */ /* 0x000fc400078ec0ff */
[----:B------:R-:W-:Y:S01]  /*c140*/  SHF.R.U64 R92, R92, 0x3, RZ ;  /* 0x000000035c5c7819 */ /* 0x000fe200000012ff */
[----:B------:R-:W-:Y:S01]  /*c150*/  SHFL.IDX PT, R121, R121, R14, 0x1c1f ;  /* 0x001c1f0e79797589 */ /* 0x000fe200000e0000 */
[----:B------:R-:W-:Y:S02]  /*c160*/  MOV R63, R62 ;  /* 0x0000003e003f7202 */ /* 0x000fe40000000f00 */
[----:B------:R-:W-:Y:S01]  /*c170*/  MOV R53, R72 ;  /* 0x0000004800357202 */ /* 0x000fe20000000f00 */
[----:B------:R-:W-:Y:S01]  /*c180*/  SHFL.IDX PT, R20, R20, R50, 0x1c1f ;  /* 0x001c1f3214147589 */ /* 0x000fe200000e0000 */
[----:B------:R-:W-:Y:S02]  /*c190*/  SHF.R.U64 R94, R94, 0x3, RZ ;  /* 0x000000035e5e7819 */ /* 0x000fe400000012ff */
[----:B--2---:R-:W-:Y:S01]  /*c1a0*/  SEL R4, R57, R6, P0 ;  /* 0x0000000639047207 */ /* 0x004fe20000000000 */
[----:B------:R-:W-:Y:S01]  /*c1b0*/  SHFL.IDX PT, R36, R36, R50, 0x1c1f ;  /* 0x001c1f3224247589 */ /* 0x000fe200000e0000 */
[----:B------:R-:W-:-:S02]  /*c1c0*/  SEL R6, R6, R57, P0 ;  /* 0x0000003906067207 */ /* 0x000fc40000000000 */
[----:B------:R-:W-:Y:S01]  /*c1d0*/  SEL R133, R47, R46, P0 ;  /* 0x0000002e2f857207 */ /* 0x000fe20000000000 */
[----:B------:R-:W-:Y:S01]  /*c1e0*/  BAR.SYNC.DEFER_BLOCKING 0x1, 0x100 ;  /* 0x0044000000007b1d */ /* 0x000fe20000010000 */
[----:B------:R-:W-:Y:S02]  /*c1f0*/  SEL R44, R46, R47, P0 ;  /* 0x0000002f2e2c7207 */ /* 0x000fe40000000000 */
[----:B------:R-:W-:Y:S02]  /*c200*/  SHF.R.U64 R96, R96, 0x3, RZ ;  /* 0x0000000360607819 */ /* 0x000fe400000012ff */
[----:B------:R-:W-:Y:S01]  /*c210*/  LOP3.LUT R92, R92, R93, RZ, 0x3c, !PT ;  /* 0x0000005d5c5c7212 */ /* 0x000fe200078e3cff */
[----:B------:R-:W-:Y:S01]  /*c220*/  IMAD.X R93, RZ, RZ, R19, P6 ;  /* 0x000000ffff5d7224 */ /* 0x000fe200030e0613 */
[----:B------:R-:W-:Y:S01]  /*c230*/  MOV R67, R66 ;  /* 0x0000004200437202 */ /* 0x000fe20000000f00 */
[----:B------:R-:W-:Y:S01]  /*c240*/  SHFL.IDX PT, R75, R75, R14, 0x1c1f ;  /* 0x001c1f0e4b4b7589 */ /* 0x000fe200000e0000 */
[----:B------:R-:W-:-:S02]  /*c250*/  MOV R17, R90 ;  /* 0x0000005a00117202 */ /* 0x000fc40000000f00 */
[----:B------:R-:W-:Y:S01]  /*c260*/  SEL R137, R118, R119, P0 ;  /* 0x0000007776897207 */ /* 0x000fe20000000000 */
[----:B------:R-:W-:Y:S01]  /*c270*/  SHFL.IDX PT, R117, R117, R14, 0x1c1f ;  /* 0x001c1f0e75757589 */ /* 0x000fe200000e0000 */
[----:B------:R-:W-:Y:S02]  /*c280*/  SEL R45, R119, R118, P0 ;  /* 0x00000076772d7207 */ /* 0x000fe40000000000 */
[----:B------:R-:W-:Y:S01]  /*c290*/  SEL R119, R126, R127, P0 ;  /* 0x0000007f7e777207 */ /* 0x000fe20000000000 */
[----:B------:R-:W-:Y:S01]  /*c2a0*/  SHFL.IDX PT, R58, R21, R50, 0x1c1f ;  /* 0x001c1f32153a7589 */ /* 0x000fe200000e0000 */
[----:B------:R-:W-:Y:S02]  /*c2b0*/  SEL R46, R127, R126, P0 ;  /* 0x0000007e7f2e7207 */ /* 0x000fe40000000000 */
[----:B------:R-:W-:Y:S01]  /*c2c0*/  LOP3.LUT R94, R94, R95, RZ, 0x3c, !PT ;  /* 0x0000005f5e5e7212 */ /* 0x000fe200078e3cff */
[----:B------:R-:W2:Y:S01]  /*c2d0*/  SHFL.IDX PT, R82, R37, R50, 0x1c1f ;  /* 0x001c1f3225527589 */ /* 0x000ea200000e0000 */
[----:B------:R-:W-:Y:S01]  /*c2e0*/  SEL R127, R134, R135, P0 ;  /* 0x00000087867f7207 */ /* 0x000fe20000000000 */
[----:B------:R-:W-:Y:S01]  /*c2f0*/  IMAD.X R95, RZ, RZ, R19, P5 ;  /* 0x000000ffff5f7224 */ /* 0x000fe200028e0613 */
[----:B------:R-:W-:Y:S01]  /*c300*/  SEL R47, R135, R134, P0 ;  /* 0x00000086872f7207 */ /* 0x000fe20000000000 */
[----:B------:R-:W-:Y:S01]  /*c310*/  SHFL.IDX PT, R71, R71, R14, 0x1c1f ;  /* 0x001c1f0e47477589 */ /* 0x000fe200000e0000 */
[----:B------:R-:W-:-:S02]  /*c320*/  SEL R135, R142, R143, P0 ;  /* 0x0000008f8e877207 */ /* 0x000fc40000000000 */
[----:B------:R-:W-:Y:S01]  /*c330*/  SEL R48, R143, R142, P0 ;  /* 0x0000008e8f307207 */ /* 0x000fe20000000000 */
[----:B------:R-:W-:Y:S01]  /*c340*/  SHFL.IDX PT, R123, R123, R14, 0x1c1f ;  /* 0x001c1f0e7b7b7589 */ /* 0x000fe200000e0000 */
[----:B------:R-:W-:Y:S01]  /*c350*/  LOP3.LUT R96, R96, R97, RZ, 0x3c, !PT ;  /* 0x0000006160607212 */ /* 0x000fe200078e3cff */
[----:B------:R-:W-:Y:S01]  /*c360*/  IMAD.X R97, RZ, RZ, R19, P4 ;  /* 0x000000ffff617224 */ /* 0x000fe200020e0613 */
[----:B------:R-:W-:Y:S01]  /*c370*/  MOV R100, R10 ;  /* 0x0000000a00647202 */ /* 0x000fe20000000f00 */
[----:B------:R4:W5:Y:S01]  /*c380*/  SHFL.IDX PT, R60, R24, R50, 0x1c1f ;  /* 0x001c1f32183c7589 */ /* 0x00096200000e0000 */
[----:B------:R-:W-:Y:S02]  /*c390*/  MOV R11, R92 ;  /* 0x0000005c000b7202 */ /* 0x000fe40000000f00 */
[----:B------:R-:W-:Y:S01]  /*c3a0*/  MOV R51, R76 ;  /* 0x0000004c00337202 */ /* 0x000fe20000000f00 */
[----:B------:R-:W5:Y:S01]  /*c3b0*/  SHFL.IDX PT, R84, R39, R50, 0x1c1f ;  /* 0x001c1f3227547589 */ /* 0x000f6200000e0000 */
[----:B------:R-:W-:-:S02]  /*c3c0*/  MOV R10, R94 ;  /* 0x0000005e000a7202 */ /* 0x000fc40000000f00 */
[----:B------:R-:W-:Y:S01]  /*c3d0*/  MOV R97, R96 ;  /* 0x0000006000617202 */ /* 0x000fe20000000f00 */
[----:B------:R-:W-:Y:S01]  /*c3e0*/  SHFL.IDX PT, R79, R79, R14, 0x1c1f ;  /* 0x001c1f0e4f4f7589 */ /* 0x000fe200000e0000 */
[----:B------:R-:W-:Y:S01]  /*c3f0*/  MOV R102, R8 ;  /* 0x0000000800667202 */ /* 0x000fe20000000f00 */
[----:B------:R-:W-:Y:S01]  /*c400*/  IMAD.U32 R9, RZ, RZ, UR9 ;  /* 0x00000009ff097e24 */ /* 0x000fe2000f8e00ff */
[----:B-1----:R-:W-:Y:S01]  /*c410*/  SEL R12, R59, R52, P0 ;  /* 0x000000343b0c7207 */ /* 0x002fe20000000000 */
[----:B------:R-:W-:Y:S01]  /*c420*/  SHFL.IDX PT, R125, R125, R14, 0x1c1f ;  /* 0x001c1f0e7d7d7589 */ /* 0x000fe200000e0000 */
[----:B---3--:R-:W-:Y:S01]  /*c430*/  SEL R13, R111, R38, P0 ;  /* 0x000000266f0d7207 */ /* 0x008fe20000000000 */
[----:B------:R-:W-:Y:S01]  /*c440*/  IMAD.U32 R9, RZ, RZ, UR5 ;  /* 0x00000005ff097e24 */ /* 0x000fe2000f8e00ff */
[----:B------:R-:W-:Y:S01]  /*c450*/  SEL R15, R38, R111, P0 ;  /* 0x0000006f260f7207 */ /* 0x000fe20000000000 */
[----:B------:R1:W3:Y:S01]  /*c460*/  SHFL.IDX PT, R62, R25, R50, 0x1c1f ;  /* 0x001c1f32193e7589 */ /* 0x0002e200000e0000 */
[----:B----4-:R-:W-:Y:S01]  /*c470*/  SEL R24, R61, R54, P0 ;  /* 0x000000363d187207 */ /* 0x010fe20000000000 */
[----:B------:R-:W-:Y:S01]  /*c480*/  USHF.R.S32.HI UR5, URZ, 0x1f, UR44 ;  /* 0x0000001f3f057899 */ /* 0x000fe2000801142c */
[----:B--2---:R-:W-:Y:S01]  /*c490*/  SEL R35, R82, R117, P0 ;  /* 0x0000007552237207 */ /* 0x004fe20000000000 */
[----:B------:R3:W2:Y:S01]  /*c4a0*/  SHFL.IDX PT, R86, R40, R50, 0x1c1f ;  /* 0x001c1f3228567589 */ /* 0x0006a200000e0000 */
[----:B------:R-:W-:Y:S01]  /*c4b0*/  IMAD.U32 R8, RZ, RZ, UR8 ;  /* 0x00000008ff087e24 */ /* 0x000fe2000f8e00ff */
[----:B------:R-:W-:-:S02]  /*c4c0*/  ISETP.GE.OR P1, PT, R3, UR10, P1 ;  /* 0x0000000a03007c0c */ /* 0x000fc40008f26670 */
[----:B------:R-:W-:Y:S01]  /*c4d0*/  SHFL.IDX PT, R85, R85, R14, 0x1c1f ;  /* 0x001c1f0e55557589 */ /* 0x000fe200000e0000 */
[----:B-----5:R-:W-:Y:S02]  /*c4e0*/  SEL R38, R60, R71, P0 ;  /* 0x000000473c267207 */ /* 0x020fe40000000000 */
[----:B-1----:R-:W-:Y:S01]  /*c4f0*/  SEL R25, R113, R80, P0 ;  /* 0x0000005071197207 */ /* 0x002fe20000000000 */
[----:B------:R-:W-:Y:S01]  /*c500*/  SHFL.IDX PT, R129, R129, R14, 0x1c1f ;  /* 0x001c1f0e81817589 */ /* 0x000fe200000e0000 */
[----:B------:R-:W-:Y:S02]  /*c510*/  SEL R37, R123, R84, P0 ;  /* 0x000000547b257207 */ /* 0x000fe40000000000 */
[----:B------:R-:W-:Y:S01]  /*c520*/  SEL R39, R84, R123, P0 ;  /* 0x0000007b54277207 */ /* 0x000fe20000000000 */
[----:B------:R1:W-:Y:S04]  /*c530*/  SHFL.IDX PT, R64, R26, R50, 0x1c1f ;  /* 0x001c1f321a407589 */ /* 0x0003e800000e0000 */
[----:B------:R4:W-:Y:S04]  /*c540*/  SHFL.IDX PT, R68, R28, R50, 0x1c1f ;  /* 0x001c1f321c447589 */ /* 0x0009e800000e0000 */
[----:B------:R5:W-:Y:S01]  /*c550*/  SHFL.IDX PT, R72, R30, R50, 0x1c1f ;  /* 0x001c1f321e487589 */ /* 0x000be200000e0000 */
[----:B---3--:R-:W-:-:S02]  /*c560*/  SEL R40, R79, R62, P0 ;  /* 0x0000003e4f287207 */ /* 0x008fc40000000000 */
[----:B-1----:R-:W-:Y:S01]  /*c570*/  SEL R26, R54, R61, P0 ;  /* 0x0000003d361a7207 */ /* 0x002fe20000000000 */
[----:B------:R1:W-:Y:S01]  /*c580*/  SHFL.IDX PT, R88, R41, R50, 0x1c1f ;  /* 0x001c1f3229587589 */ /* 0x0003e200000e0000 */
[----:B--2---:R-:W-:Y:S02]  /*c590*/  SEL R43, R86, R125, P0 ;  /* 0x0000007d562b7207 */ /* 0x004fe40000000000 */
[----:B----4-:R-:W-:Y:S01]  /*c5a0*/  SEL R28, R65, R56, P0 ;  /* 0x00000038411c7207 */ /* 0x010fe20000000000 */
[----:B------:R-:W-:Y:S01]  /*c5b0*/  SHFL.IDX PT, R89, R89, R14, 0x1c1f ;  /* 0x001c1f0e59597589 */ /* 0x000fe200000e0000 */
[----:B-----5:R-:W-:Y:S02]  /*c5c0*/  SEL R30, R56, R65, P0 ;  /* 0x00000041381e7207 */ /* 0x020fe40000000000 */
[----:B------:R-:W2:Y:S01]  /*c5d0*/  LDC.64 R56, c[0x0][0xb78] ;  /* 0x0002de00ff387b82 */ /* 0x000ea20000000a00 */
[----:B------:R-:W-:Y:S01]  /*c5e0*/  SHFL.IDX PT, R131, R131, R14, 0x1c1f ;  /* 0x001c1f0e83837589 */ /* 0x000fe200000e0000 */
[----:B-1----:R-:W-:-:S03]  /*c5f0*/  SEL R41, R125, R86, P0 ;  /* 0x000000567d297207 */ /* 0x002fc60000000000 */
[----:B------:R1:W-:Y:S04]  /*c600*/  SHFL.IDX PT, R66, R27, R50, 0x1c1f ;  /* 0x001c1f321b427589 */ /* 0x0003e800000e0000 */
[----:B------:R3:W-:Y:S04]  /*c610*/  SHFL.IDX PT, R90, R42, R50, 0x1c1f ;  /* 0x001c1f322a5a7589 */ /* 0x0007e800000e0000 */
[----:B------:R-:W-:Y:S01]  /*c620*/  SHFL.IDX PT, R81, R81, R14, 0x1c1f ;  /* 0x001c1f0e51517589 */ /* 0x000fe200000e0000 */
[----:B-1----:R-:W-:-:S03]  /*c630*/  SEL R27, R80, R113, P0 ;  /* 0x00000071501b7207 */ /* 0x002fc60000000000 */
[----:B------:R-:W-:Y:S01]  /*c640*/  SHFL.IDX PT, R83, R83, R14, 0x1c1f ;  /* 0x001c1f0e53537589 */ /* 0x000fe200000e0000 */
[----:B---3--:R-:W-:-:S03]  /*c650*/  SEL R42, R62, R79, P0 ;  /* 0x0000004f3e2a7207 */ /* 0x008fc60000000000 */
[----:B------:R-:W-:Y:S01]  /*c660*/  SHFL.IDX PT, R133, R133, R14, 0x1c1f ;  /* 0x001c1f0e85857589 */ /* 0x000fe200000e0000 */
[----:B--2---:R-:W-:-:S03]  /*c670*/  IMAD.WIDE.U32 R8, R56, UR44, R8 ;  /* 0x0000002c38087c25 */ /* 0x004fc6000f8e0008 */
[----:B------:R1:W-:Y:S04]  /*c680*/  SHFL.IDX PT, R70, R29, R50, 0x1c1f ;  /* 0x001c1f321d467589 */ /* 0x0003e800000e0000 */
[----:B------:R-:W-:Y:S04]  /*c690*/  SHFL.IDX PT, R44, R44, R50, 0x1c1f ;  /* 0x001c1f322c2c7589 */ /* 0x000fe800000e0000 */
[----:B------:R-:W-:Y:S01]  /*c6a0*/  SHFL.IDX PT, R87, R87, R14, 0x1c1f ;  /* 0x001c1f0e57577589 */ /* 0x000fe200000e0000 */
[----:B-1----:R-:W-:-:S03]  /*c6b0*/  SEL R29, R115, R34, P0 ;  /* 0x00000022731d7207 */ /* 0x002fc60000000000 */
[----:B------:R-:W-:Y:S04]  /*c6c0*/  SHFL.IDX PT, R137, R137, R14, 0x1c1f ;  /* 0x001c1f0e89897589 */ /* 0x000fe800000e0000 */
[----:B------:R-:W-:Y:S04]  /*c6d0*/  SHFL.IDX PT, R92, R45, R50, 0x1c1f ;  /* 0x001c1f322d5c7589 */ /* 0x000fe800000e0000 */
[----:B------:R-:W-:Y:S04]  /*c6e0*/  SHFL.IDX PT, R103, R103, R14, 0x1c1f ;  /* 0x001c1f0e67677589 */ /* 0x000fe800000e0000 */
[----:B------:R-:W-:Y:S04]  /*c6f0*/  SHFL.IDX PT, R119, R119, R14, 0x1c1f ;  /* 0x001c1f0e77777589 */ /* 0x000fe800000e0000 */
[----:B------:R1:W-:Y:S04]  /*c700*/  SHFL.IDX PT, R74, R31, R50, 0x1c1f ;  /* 0x001c1f321f4a7589 */ /* 0x0003e800000e0000 */
[----:B------:R-:W-:Y:S04]  /*c710*/  SHFL.IDX PT, R46, R46, R50, 0x1c1f ;  /* 0x001c1f322e2e7589 */ /* 0x000fe800000e0000 */
[----:B------:R-:W-:Y:S01]  /*c720*/  SHFL.IDX PT, R105, R105, R14, 0x1c1f ;  /* 0x001c1f0e69697589 */ /* 0x000fe200000e0000 */
[----:B-1----:R-:W-:-:S03]  /*c730*/  SEL R31, R34, R115, P0 ;  /* 0x00000073221f7207 */ /* 0x002fc60000000000 */
[----:B------:R-:W-:Y:S01]  /*c740*/  SHFL.IDX PT, R127, R127, R14, 0x1c1f ;  /* 0x001c1f0e7f7f7589 */ /* 0x000fe200000e0000 */
[----:B------:R-:W-:-:S03]  /*c750*/  SEL R34, R58, R75, P0 ;  /* 0x0000004b3a227207 */ /* 0x000fc60000000000 */
[----:B------:R1:W-:Y:S04]  /*c760*/  SHFL.IDX PT, R76, R32, R50, 0x1c1f ;  /* 0x001c1f32204c7589 */ /* 0x0003e800000e0000 */
[----:B------:R-:W2:Y:S04]  /*c770*/  SHFL.IDX PT, R94, R47, R50, 0x1c1f ;  /* 0x001c1f322f5e7589 */ /* 0x000ea800000e0000 */
[----:B------:R-:W-:Y:S01]  /*c780*/  SHFL.IDX PT, R107, R107, R14, 0x1c1f ;  /* 0x001c1f0e6b6b7589 */ /* 0x000fe200000e0000 */
[----:B-1----:R-:W-:-:S03]  /*c790*/  SEL R32, R75, R58, P0 ;  /* 0x0000003a4b207207 */ /* 0x002fc60000000000 */
[----:B------:R-:W-:Y:S04]  /*c7a0*/  SHFL.IDX PT, R135, R135, R14, 0x1c1f ;  /* 0x001c1f0e87877589 */ /* 0x000fe800000e0000 */
[----:B------:R1:W-:Y:S04]  /*c7b0*/  SHFL.IDX PT, R78, R33, R50, 0x1c1f ;  /* 0x001c1f32214e7589 */ /* 0x0003e800000e0000 */
[----:B------:R-:W-:Y:S04]  /*c7c0*/  SHFL.IDX PT, R48, R48, R50, 0x1c1f ;  /* 0x001c1f3230307589 */ /* 0x000fe800000e0000 */
[----:B------:R3:W-:Y:S01]  /*c7d0*/  SHFL.IDX PT, R139, R139, R14, 0x1c1f ;  /* 0x001c1f0e8b8b7589 */ /* 0x0007e200000e0000 */
[----:B-1----:R-:W-:-:S03]  /*c7e0*/  SEL R33, R117, R82, P0 ;  /* 0x0000005275217207 */ /* 0x002fc60000000000 */
[----:B------:R-:W1:Y:S01]  /*c7f0*/  SHFL.IDX PT, R96, R49, R50, 0x1c1f ;  /* 0x001c1f3231607589 */ /* 0x000e6200000e0000 */
[----:B--2---:R-:W-:Y:S02]  /*c800*/  SEL R73, R127, R94, P0 ;  /* 0x0000005e7f497207 */ /* 0x004fe40000000000 */
[----:B------:R-:W-:Y:S01]  /*c810*/  SEL R75, R94, R127, P0 ;  /* 0x0000007f5e4b7207 */ /* 0x000fe20000000000 */
[----:B------:R2:W-:Y:S01]  /*c820*/  STSM.16.M88.4 [R108], R4 ;  /* 0x000000046c007844 */ /* 0x0005e20000000200 */
[----:B---3--:R-:W-:-:S05]  /*c830*/  SEL R14, R52, R59, P0 ;  /* 0x0000003b340e7207 */ /* 0x008fca0000000000 */
[----:B------:R3:W-:Y:S04]  /*c840*/  STSM.16.M88.4 [R106], R12 ;  /* 0x0000000c6a007844 */ /* 0x0007e80000000200 */
[----:B------:R4:W-:Y:S04]  /*c850*/  STSM.16.M88.4 [R104], R24 ;  /* 0x0000001868007844 */ /* 0x0009e80000000200 */
[----:B------:R-:W-:Y:S01]  /*c860*/  STSM.16.M88.4 [R102], R28 ;  /* 0x0000001c66007844 */ /* 0x000fe20000000200 */
[----:B--2---:R-:W-:Y:S02]  /*c870*/  SEL R4, R69, R20, P0 ;  /* 0x0000001445047207 */ /* 0x004fe40000000000 */
[----:B------:R-:W-:Y:S01]  /*c880*/  SEL R6, R20, R69, P0 ;  /* 0x0000004514067207 */ /* 0x000fe20000000000 */
[----:B------:R-:W-:Y:S01]  /*c890*/  IMAD R20, R56, UR5, RZ ;  /* 0x0000000538147c24 */ /* 0x000fe2000f8e02ff */
[----:B------:R-:W-:-:S02]  /*c8a0*/  SEL R5, R121, R36, P0 ;  /* 0x0000002479057207 */ /* 0x000fc40000000000 */
[----:B------:R-:W-:Y:S01]  /*c8b0*/  SEL R7, R36, R121, P0 ;  /* 0x0000007924077207 */ /* 0x000fe20000000000 */
[----:B------:R-:W-:Y:S01]  /*c8c0*/  IMAD R20, R57, UR44, R20 ;  /* 0x0000002c39147c24 */ /* 0x000fe2000f8e0214 */
[----:B------:R-:W-:Y:S02]  /*c8d0*/  SEL R36, R71, R60, P0 ;  /* 0x0000003c47247207 */ /* 0x000fe40000000000 */
[----:B---3--:R-:W-:Y:S01]  /*c8e0*/  SEL R12, R85, R64, P0 ;  /* 0x00000040550c7207 */ /* 0x008fe20000000000 */
[----:B------:R2:W-:Y:S01]  /*c8f0*/  STSM.16.M88.4 [R100], R4 ;  /* 0x0000000464007844 */ /* 0x0005e20000000200 */
[----:B------:R-:W-:Y:S02]  /*c900*/  SEL R14, R64, R85, P0 ;  /* 0x00000055400e7207 */ /* 0x000fe40000000000 */
[----:B------:R-:W-:Y:S01]  /*c910*/  SEL R13, R129, R88, P0 ;  /* 0x00000058810d7207 */ /* 0x000fe20000000000 */
[----:B------:R-:W-:Y:S01]  /*c920*/  STSM.16.M88.4 [R99], R32 ;  /* 0x0000002063007844 */ /* 0x000fe20000000200 */
[----:B------:R-:W-:-:S02]  /*c930*/  SEL R15, R88, R129, P0 ;  /* 0x00000081580f7207 */ /* 0x000fc40000000000 */
[----:B----4-:R-:W-:Y:S01]  /*c940*/  SEL R24, R81, R68, P0 ;  /* 0x0000004451187207 */ /* 0x010fe20000000000 */
[----:B------:R-:W-:Y:S01]  /*c950*/  STSM.16.M88.4 [R98], R36 ;  /* 0x0000002462007844 */ /* 0x000fe20000000200 */
[----:B------:R-:W-:Y:S02]  /*c960*/  SEL R26, R68, R81, P0 ;  /* 0x00000051441a7207 */ /* 0x000fe40000000000 */
[----:B------:R-:W-:Y:S01]  /*c970*/  SEL R25, R133, R44, P0 ;  /* 0x0000002c85197207 */ /* 0x000fe20000000000 */
[----:B------:R-:W-:Y:S01]  /*c980*/  STSM.16.M88.4 [R55], R40 ;  /* 0x0000002837007844 */ /* 0x000fe20000000200 */
[----:B------:R-:W-:Y:S02]  /*c990*/  SEL R27, R44, R133, P0 ;  /* 0x000000852c1b7207 */ /* 0x000fe40000000000 */
[----:B------:R-:W-:Y:S01]  /*c9a0*/  SEL R68, R83, R70, P0 ;  /* 0x0000004653447207 */ /* 0x000fe20000000000 */
[----:B------:R3:W-:Y:S01]  /*c9b0*/  STSM.16.M88.4 [R63], R12 ;  /* 0x0000000c3f007844 */ /* 0x0007e20000000200 */
[----:B--2---:R-:W-:-:S02]  /*c9c0*/  SEL R4, R89, R66, P0 ;  /* 0x0000004259047207 */ /* 0x004fc40000000000 */
[----:B------:R-:W-:Y:S02]  /*c9d0*/  SEL R6, R66, R89, P0 ;  /* 0x0000005942067207 */ /* 0x000fe40000000000 */
[----:B------:R-:W-:Y:S02]  /*c9e0*/  SEL R5, R131, R90, P0 ;  /* 0x0000005a83057207 */ /* 0x000fe40000000000 */
[----:B------:R-:W-:Y:S02]  /*c9f0*/  SEL R7, R90, R131, P0 ;  /* 0x000000835a077207 */ /* 0x000fe40000000000 */
[----:B------:R-:W-:Y:S02]  /*ca00*/  SEL R70, R70, R83, P0 ;  /* 0x0000005346467207 */ /* 0x000fe40000000000 */
[----:B------:R-:W-:Y:S01]  /*ca10*/  SEL R69, R137, R92, P0 ;  /* 0x0000005c89457207 */ /* 0x000fe20000000000 */
[----:B------:R2:W-:Y:S01]  /*ca20*/  STSM.16.M88.4 [R67], R4 ;  /* 0x0000000443007844 */ /* 0x0005e20000000200 */
[----:B------:R-:W-:-:S02]  /*ca30*/  SEL R71, R92, R137, P0 ;  /* 0x000000895c477207 */ /* 0x000fc40000000000 */
[----:B-1----:R-:W-:Y:S01]  /*ca40*/  SEL R77, R139, R96, P0 ;  /* 0x000000608b4d7207 */ /* 0x002fe20000000000 */
[----:B------:R-:W-:Y:S01]  /*ca50*/  STSM.16.M88.4 [R53], R24 ;  /* 0x0000001835007844 */ /* 0x000fe20000000200 */
[----:B---3--:R-:W-:Y:S02]  /*ca60*/  SHF.R.S32.HI R13, RZ, 0x1f, R3 ;  /* 0x0000001fff0d7819 */ /* 0x008fe40000011403 */
[----:B------:R-:W-:Y:S01]  /*ca70*/  IADD3 R3, P3, R3, R8, RZ ;  /* 0x0000000803037210 */ /* 0x000fe20007f7e0ff */
[----:B------:R-:W-:Y:S01]  /*ca80*/  STSM.16.M88.4 [R51], R68 ;  /* 0x0000004433007844 */ /* 0x000fe20000000200 */
[----:B------:R-:W-:Y:S02]  /*ca90*/  SEL R12, R105, R76, P0 ;  /* 0x0000004c690c7207 */ /* 0x000fe40000000000 */
[----:B------:R-:W-:Y:S02]  /*caa0*/  IADD3.X R8, R13, R9, R20, P3, !PT ;  /* 0x000000090d087210 */ /* 0x000fe40001ffe414 */
[----:B------:R-:W-:-:S02]  /*cab0*/  SEL R14, R76, R105, P0 ;  /* 0x000000694c0e7207 */ /* 0x000fc40000000000 */
[----:B------:R-:W-:Y:S02]  /*cac0*/  SEL R13, R135, R48, P0 ;  /* 0x00000030870d7207 */ /* 0x000fe40000000000 */
[----:B--2---:R-:W-:Y:S02]  /*cad0*/  SEL R4, R87, R72, P0 ;  /* 0x0000004857047207 */ /* 0x004fe40000000000 */
[----:B------:R-:W-:Y:S02]  /*cae0*/  SEL R6, R72, R87, P0 ;  /* 0x0000005748067207 */ /* 0x000fe40000000000 */
[----:B------:R-:W-:Y:S02]  /*caf0*/  SEL R5, R119, R46, P0 ;  /* 0x0000002e77057207 */ /* 0x000fe40000000000 */
[----:B------:R-:W-:Y:S02]  /*cb00*/  SEL R7, R46, R119, P0 ;  /* 0x000000772e077207 */ /* 0x000fe40000000000 */
        /* <DEDUP_REMOVED lines=8> */
[----:B------:R-:W-:Y:S04]  /*cb90*/  STSM.16.M88.4 [R11], R12 ;  /* 0x0000000c0b007844 */ /* 0x000fe80000000200 */
[----:B------:R-:W-:Y:S01]  /*cba0*/  STSM.16.M88.4 [R17], R76 ;  /* 0x0000004c11007844 */ /* 0x000fe20000000200 */
[----:B------:R2:W-:Y:S06]  /*cbb0*/  MEMBAR.ALL.CTA ;  /* 0x0000000000007992 */ /* 0x0005ec0000008000 */
[----:B--2---:R-:W2:Y:S02]  /*cbc0*/  FENCE.VIEW.ASYNC.S ;  /* 0x00000000000073c6 */ /* 0x004ea40000000000 */
[----:B--2---:R-:W-:Y:S06]  /*cbd0*/  BAR.ARV 0x1, 0x120 ;  /* 0x0044800000007b1d */ /* 0x004fec0000002000 */
[----:B-1----:R-:W-:-:S04]  /*cbe0*/  LEA R4, P3, R3, UR6, 0x2 ;  /* 0x0000000603047c11 */ /* 0x002fc8000f8610ff */
[----:B------:R-:W-:Y:S02]  /*cbf0*/  LEA.HI.X R5, R3, UR7, R8, 0x2, P3 ;  /* 0x0000000703057c11 */ /* 0x000fe400098f1408 */
[----:B------:R-:W1:Y:S04]  /*cc00*/  SHFL.IDX PT, R3, R199, RZ, 0x1f ;  /* 0x00001fffc7037589 */ /* 0x000e6800000e0000 */
[----:B------:R2:W-:Y:S04]  /*cc10*/  @!P1 STG.E desc[UR52][R4.64], R2 ;  /* 0x0000000204009986 */ /* 0x0005e8000c101934 */
[----:B------:R2:W-:Y:S01]  /*cc20*/  @!P2 STG.E desc[UR52][R4.64+0x20], R0 ;  /* 0x000020000400a986 */ /* 0x0005e2000c101934 */
[----:B-1----:R-:W-:-:S13]  /*cc30*/  ISETP.NE.AND P0, PT, R3, 0x7, PT ;  /* 0x000000070300780c */ /* 0x002fda0003f05270 */
[----:B--2---:R-:W-:Y:S05]  /*cc40*/  @P0 BRA `(.L_x_849) ;  /* 0x0000000c00000947 */ /* 0x004fea0003800000 */
[----:B------:R-:W-:Y:S01]  /*cc50*/  BAR.SYNC.DEFER_BLOCKING 0x1, 0x120 ;  /* 0x0044800000007b1d */ /* 0x000fe20000010000 */
[----:B------:R-:W-:-:S05]  /*cc60*/  ELECT P0, URZ, PT ;  /* 0x00000000003f782f */ /* 0x000fca0003800000 */
[----:B------:R-:W-:Y:S08]  /*cc70*/  BSSY B0, `(.L_x_850) ;  /* 0x000001d000007945 */ /* 0x000ff00003800000 */
[----:B------:R-:W-:Y:S05]  /*cc80*/  @!P0 BRA `(.L_x_851) ;  /* 0x00000000006c8947 */ /* 0x000fea0003800000 */
[----:B------:R-:W-:Y:S01]  /*cc90*/  ULDC.64 UR12, c[0x0][0x198] ;  /* 0x00006600000c7ab9 */ /* 0x000fe20000000a00 */
[----:B------:R-:W-:Y:S02]  /*cca0*/  UIADD3 UR5, UR37, 0x4000, URZ ;  /* 0x0000400025057890 */ /* 0x000fe4000fffe03f */
[----:B------:R-:W-:Y:S02]  /*ccb0*/  UIADD3 UR6, UP0, UR12, 0x9f0, URZ ;  /* 0x000009f00c067890 */ /* 0x000fe4000ff1e03f */
[----:B------:R-:W-:Y:S02]  /*ccc0*/  UIADD3 UR10, UR37, 0x8000, URZ ;  /* 0x00008000250a7890 */ /* 0x000fe4000fffe03f */
[----:B------:R-:W-:Y:S01]  /*ccd0*/  UIADD3.X UR7, URZ, UR13, URZ, UP0, !UPT ;  /* 0x0000000d3f077290 */ /* 0x000fe200087fe43f */
[----:B------:R-:W-:Y:S01]  /*cce0*/  UMOV UR41, URZ ;  /* 0x0000003f00297c82 */ /* 0x000fe20008000000 */
[----:B------:R-:W-:Y:S01]  /*ccf0*/  UMOV UR45, URZ ;  /* 0x0000003f002d7c82 */ /* 0x000fe20008000000 */
[----:B------:R-:W-:Y:S01]  /*cd00*/  UMOV UR40, UR37 ;  /* 0x0000002500287c82 */ /* 0x000fe20008000000 */
[----:B------:R-:W-:Y:S01]  /*cd10*/  UMOV UR8, 0x40 ;  /* 0x0000004000087882 */ /* 0x000fe20000000000 */
[----:B------:R-:W-:-:S04]  /*cd20*/  UIADD3 UR9, UR37, 0xc000, URZ ;  /* 0x0000c00025097890 */ /* 0x000fc8000fffe03f */
        /* <DEDUP_REMOVED lines=17> */
.L_x_851:
[----:B------:R-:W-:Y:S05]  /*ce40*/  BSYNC B0 ;  /* 0x0000000000007941 */ /* 0x000fea0003800000 */
.L_x_850:
[----:B------:R-:W-:Y:S05]  /*ce50*/  BRA `(.L_x_849) ;  /* 0x00000008007c7947 */ /* 0x000fea0003800000 */
.L_x_848:
[----:B------:R-:W1:Y:S01]  /*ce60*/  LDC.64 R8, c[0x0][0xae0] ;  /* 0x0002b800ff087b82 */ /* 0x000e620000000a00 */
[----:B------:R-:W-:Y:S01]  /*ce70*/  ISETP.GT.AND P0, PT, R200, 0x7f, PT ;  /* 0x0000007fc800780c */ /* 0x000fe20003f04270 */
[----:B------:R-:W-:Y:S01]  /*ce80*/  USHF.R.S32.HI UR5, URZ, 0x1f, UR43 ;  /* 0x0000001f3f057899 */ /* 0x000fe2000801142b */
[--C-:B------:R-:W-:Y:S01]  /*ce90*/  SHF.R.S32.HI R23, RZ, 0x1f, R22.reuse ;  /* 0x0000001fff177819 */ /* 0x100fe20000011416 */
[----:B------:R-:W-:Y:S01]  /*cea0*/  USHF.R.S32.HI UR6, URZ, 0x1f, UR44 ;  /* 0x0000001f3f067899 */ /* 0x000fe2000801142c */
[----:B------:R-:W-:Y:S03]  /*ceb0*/  BSSY B0, `(.L_x_852) ;  /* 0x000001c000007945 */ /* 0x000fe60003800000 */
[----:B------:R-:W2:Y:S08]  /*cec0*/  LDC R14, c[0x0][0xdac] ;  /* 0x00036b00ff0e7b82 */ /* 0x000eb00000000800 */
[----:B------:R-:W3:Y:S01]  /*ced0*/  LDC.64 R10, c[0x0][0xae8] ;  /* 0x0002ba00ff0a7b82 */ /* 0x000ee20000000a00 */
[----:B-1----:R-:W-:-:S04]  /*cee0*/  IMAD.WIDE.U32 R6, R8, UR43, R22 ;  /* 0x0000002b08067c25 */ /* 0x002fc8000f8e0016 */
[----:B------:R-:W-:Y:S01]  /*cef0*/  IMAD R8, R8, UR5, RZ ;  /* 0x0000000508087c24 */ /* 0x000fe2000f8e02ff */
[----:B------:R-:W-:Y:S06]  /*cf00*/  @P0 BRA `(.L_x_853) ;  /* 0x0000000000580947 */ /* 0x000fec0003800000 */
[----:B------:R-:W1:Y:S01]  /*cf10*/  S2R R0, SR_TID.X ;  /* 0x0000000000007919 */ /* 0x000e620000002100 */
[----:B------:R-:W-:Y:S01]  /*cf20*/  IMAD.U32 R2, RZ, RZ, UR42 ;  /* 0x0000002aff027e24 */ /* 0x000fe2000f8e00ff */
[----:B------:R-:W-:-:S04]  /*cf30*/  ULDC UR7, c[0x0][0xa88] ;  /* 0x0002a20000077ab9 */ /* 0x000fc80000000800 */
[----:B-1----:R-:W-:-:S04]  /*cf40*/  IADD3 R2, R2, -0x80, R0 ;  /* 0xffffff8002027810 */ /* 0x002fc80007ffe000 */
[----:B------:R-:W-:-:S13]  /*cf50*/  ISETP.GE.AND P0, PT, R2, UR7, PT ;  /* 0x0000000702007c0c */ /* 0x000fda000bf06270 */
[----:B------:R-:W-:Y:S05]  /*cf60*/  @P0 BRA `(.L_x_853) ;  /* 0x0000000000400947 */ /* 0x000fea0003800000 */
[----:B------:R-:W1:Y:S01]  /*cf70*/  LDC.64 R4, c[0x0][0xb70] ;  /* 0x0002dc00ff047b82 */ /* 0x000e620000000a00 */
[----:B------:R-:W-:Y:S01]  /*cf80*/  SHF.R.S32.HI R3, RZ, 0x1f, R2 ;  /* 0x0000001fff037819 */ /* 0x000fe20000011402 */
[----:B------:R-:W-:-:S06]  /*cf90*/  ULDC.64 UR8, c[0x0][0xb40] ;  /* 0x0002d00000087ab9 */ /* 0x000fcc0000000a00 */
[----:B------:R-:W4:Y:S01]  /*cfa0*/  LDC.64 R12, c[0x0][0xb78] ;  /* 0x0002de00ff0c7b82 */ /* 0x000f220000000a00 */
[C---:B-1----:R-:W-:Y:S02]  /*cfb0*/  IMAD R0, R4.reuse, UR5, RZ ;  /* 0x0000000504007c24 */ /* 0x042fe4000f8e02ff */
[----:B------:R-:W-:-:S04]  /*cfc0*/  IMAD.WIDE.U32 R2, R4, UR43, R2 ;  /* 0x0000002b04027c25 */ /* 0x000fc8000f8e0002 */
[----:B------:R-:W-:Y:S02]  /*cfd0*/  IMAD R5, R5, UR43, R0 ;  /* 0x0000002b05057c24 */ /* 0x000fe4000f8e0200 */
[C---:B----4-:R-:W-:Y:S02]  /*cfe0*/  IMAD R0, R12.reuse, UR6, RZ ;  /* 0x000000060c007c24 */ /* 0x050fe4000f8e02ff */
[----:B------:R-:W-:Y:S02]  /*cff0*/  IMAD.IADD R3, R3, 0x1, R5 ;  /* 0x0000000103037824 */ /* 0x000fe400078e0205 */
[----:B------:R-:W-:Y:S02]  /*d000*/  IMAD R5, R13, UR44, R0 ;  /* 0x0000002c0d057c24 */ /* 0x000fe4000f8e0200 */
[----:B------:R-:W-:-:S04]  /*d010*/  IMAD.WIDE.U32 R2, R12, UR44, R2 ;  /* 0x0000002c0c027c25 */ /* 0x000fc8000f8e0002 */
[----:B------:R-:W-:Y:S01]  /*d020*/  IMAD.IADD R3, R3, 0x1, R5 ;  /* 0x0000000103037824 */ /* 0x000fe200078e0205 */
[----:B------:R-:W-:-:S04]  /*d030*/  LEA R4, P0, R2, UR8, 0x2 ;  /* 0x0000000802047c11 */ /* 0x000fc8000f8010ff */
[----:B------:R-:W-:Y:S01]  /*d040*/  LEA.HI.X R5, R2, UR9, R3, 0x2, P0 ;  /* 0x0000000902057c11 */ /* 0x000fe200080f1403 */
[----:B------:R-:W-:-:S05]  /*d050*/  IMAD.MOV.U32 R3, RZ, RZ, -0x800000 ;  /* 0xff800000ff037424 */ /* 0x000fca00078e00ff */
[----:B------:R1:W-:Y:S03]  /*d060*/  STG.E desc[UR52][R4.64], R3 ;  /* 0x0000000304007986 */ /* 0x0003e6000c101934 */
.L_x_853:
[----:B------:R-:W-:Y:S05]  /*d070*/  BSYNC B0 ;  /* 0x0000000000007941 */ /* 0x000fea0003800000 */
.L_x_852:
[----:B------:R-:W-:Y:S01]  /*d080*/  ULDC UR5, c[0x0][0xa88] ;  /* 0x0002a20000057ab9 */ /* 0x000fe20000000800 */
[C---:B------:R-:W-:Y:S01]  /*d090*/  VIADD R0, R192.reuse, 0x20 ;  /* 0x00000020c0007836 */ /* 0x040fe20000000000 */
[----:B------:R-:W-:Y:S01]  /*d0a0*/  UIADD3 UR42, -UR42, UR5, URZ ;  /* 0x000000052a2a7290 */ /* 0x000fe2000fffe13f */
[----:B-1----:R-:W-:Y:S01]  /*d0b0*/  IMAD R3, R9, UR43, R8 ;  /* 0x0000002b09037c24 */ /* 0x002fe2000f8e0208 */
[----:B------:R-:W-:Y:S01]  /*d0c0*/  ULOP3.LUT UR47, URZ, UR47, URZ, 0x33, !UPT ;  /* 0x0000002f3f2f7292 */ /* 0x000fe2000f8e333f */
[C---:B------:R-:W-:Y:S01]  /*d0d0*/  VIADD R2, R192.reuse, 0x40 ;  /* 0x00000040c0027836 */ /* 0x040fe20000000000 */
[----:B------:R-:W-:Y:S01]  /*d0e0*/  SHF.R.S32.HI R193, RZ, 0x1f, R192 ;  /* 0x0000001fffc17819 */ /* 0x000fe200000114c0 */
[----:B------:R-:W-:Y:S01]  /*d0f0*/  IMAD.IADD R7, R7, 0x1, R3 ;  /* 0x0000000107077824 */ /* 0x000fe200078e0203 */
[----:B------:R-:W-:Y:S01]  /*d100*/  ISETP.GE.AND P2, PT, R192, UR42, PT ;  /* 0x0000002ac0007c0c */ /* 0x000fe2000bf46270 */
[----:B------:R-:W-:Y:S01]  /*d110*/  BSSY B0, `(.L_x_854) ;  /* 0x0000021000007945 */ /* 0x000fe20003800000 */
[----:B------:R-:W-:Y:S01]  /*d120*/  ISETP.GE.AND P0, PT, R0, UR42, PT ;  /* 0x0000002a00007c0c */ /* 0x000fe2000bf06270 */
[----:B---3--:R-:W-:Y:S01]  /*d130*/  IMAD R0, R10, UR6, RZ ;  /* 0x000000060a007c24 */ /* 0x008fe2000f8e02ff */
[----:B------:R-:W-:Y:S01]  /*d140*/  ISETP.GE.AND P1, PT, R2, UR42, PT ;  /* 0x0000002a02007c0c */ /* 0x000fe2000bf26270 */
[----:B--2---:R-:W-:-:S02]  /*d150*/  VIADD R5, R14, UR47 ;  /* 0x0000002f0e057c36 */ /* 0x004fc40008000000 */
[----:B------:R-:W-:Y:S02]  /*d160*/  IMAD R3, R11, UR44, R0 ;  /* 0x0000002c0b037c24 */ /* 0x000fe4000f8e0200 */
[----:B------:R-:W-:-:S04]  /*d170*/  IMAD.WIDE.U32 R6, R10, UR44, R6 ;  /* 0x0000002c0a067c25 */ /* 0x000fc8000f8e0006 */
[----:B------:R-:W-:-:S04]  /*d180*/  IMAD.WIDE R4, R5, 0x80, R192 ;  /* 0x0000008005047825 */ /* 0x000fc800078e02c0 */
[----:B------:R-:W-:Y:S02]  /*d190*/  VIADD R8, R192, 0x60 ;  /* 0x00000060c0087836 */ /* 0x000fe40000000000 */
[----:B------:R-:W-:Y:S01]  /*d1a0*/  IMAD.IADD R11, R7, 0x1, R3 ;  /* 0x00000001070b7824 */ /* 0x000fe200078e0203 */
[----:B------:R-:W-:Y:S06]  /*d1b0*/  @P2 BRA `(.L_x_855) ;  /* 0x0000000000582947 */ /* 0x000fec0003800000 */
[C---:B------:R-:W-:Y:S01]  /*d1c0*/  VIADD R0, R22.reuse, 0x40 ;  /* 0x0000004016007836 */ /* 0x040fe20000000000 */
[----:B------:R-:W-:Y:S01]  /*d1d0*/  ULDC UR5, c[0x0][0xa8c] ;  /* 0x0002a30000057ab9 */ /* 0x000fe20000000800 */
[----:B------:R-:W-:Y:S01]  /*d1e0*/  VIADD R2, R22, 0x80 ;  /* 0x0000008016027836 */ /* 0x000fe20000000000 */
[----:B------:R-:W-:Y:S01]  /*d1f0*/  ULDC.64 UR6, c[0x0][0xad8] ;  /* 0x0002b60000067ab9 */ /* 0x000fe20000000a00 */
[----:B------:R-:W-:Y:S01]  /*d200*/  IMAD.MOV.U32 R3, RZ, RZ, R11 ;  /* 0x000000ffff037224 */ /* 0x000fe200078e000b */
[----:B------:R-:W-:Y:S01]  /*d210*/  ISETP.GE.AND P3, PT, R0, UR5, PT ;  /* 0x0000000500007c0c */ /* 0x000fe2000bf66270 */
[----:B------:R-:W-:Y:S01]  /*d220*/  IMAD R9, R5, UR6, RZ ;  /* 0x0000000605097c24 */ /* 0x000fe2000f8e02ff */
[----:B------:R-:W-:Y:S01]  /*d230*/  ISETP.GE.AND P4, PT, R2, UR5, PT ;  /* 0x0000000502007c0c */ /* 0x000fe2000bf86270 */
[C---:B------:R-:W-:Y:S01]  /*d240*/  VIADD R0, R22.reuse, 0xc0 ;  /* 0x000000c016007836 */ /* 0x040fe20000000000 */
[----:B------:R-:W-:Y:S01]  /*d250*/  ISETP.GE.AND P2, PT, R22, UR5, PT ;  /* 0x0000000516007c0c */ /* 0x000fe2000bf46270 */
[----:B------:R-:W-:-:S02]  /*d260*/  IMAD.MOV.U32 R2, RZ, RZ, R6 ;  /* 0x000000ffff027224 */ /* 0x000fc400078e0006 */
        /* <DEDUP_REMOVED lines=11> */
.L_x_855:
[----:B------:R-:W-:Y:S05]  /*d320*/  BSYNC B0 ;  /* 0x0000000000007941 */ /* 0x000fea0003800000 */
.L_x_854:
[----:B------:R-:W-:Y:S01]  /*d330*/  BSSY B0, `(.L_x_856) ;  /* 0x000001b000007945 */ /* 0x000fe20003800000 */
[----:B------:R-:W-:-:S03]  /*d340*/  ISETP.GE.AND P2, PT, R8, UR42, PT ;  /* 0x0000002a08007c0c */ /* 0x000fc6000bf46270 */
[----:B------:R-:W-:Y:S10]  /*d350*/  @P0 BRA `(.L_x_857) ;  /* 0x0000000000600947 */ /* 0x000ff40003800000 */
        /* <DEDUP_REMOVED lines=24> */
.L_x_857:
[----:B------:R-:W-:Y:S05]  /*d4e0*/  BSYNC B0 ;  /* 0x0000000000007941 */ /* 0x000fea0003800000 */
.L_x_856:
[----:B------:R-:W-:Y:S04]  /*d4f0*/  BSSY B0, `(.L_x_858) ;  /* 0x000001a000007945 */ /* 0x000fe80003800000 */
[----:B------:R-:W-:Y:S05]  /*d500*/  @P1 BRA `(.L_x_859) ;  /* 0x0000000000601947 */ /* 0x000fea0003800000 */
[----:B--2---:R-:W-:Y:S01]  /*d510*/  IADD3 R9, P0, R4, 0x40, RZ ;  /* 0x0000004004097810 */ /* 0x004fe20007f1e0ff */
        /* <DEDUP_REMOVED lines=23> */
.L_x_859:
[----:B------:R-:W-:Y:S05]  /*d690*/  BSYNC B0 ;  /* 0x0000000000007941 */ /* 0x000fea0003800000 */
.L_x_858:
[----:B------:R-:W-:Y:S04]  /*d6a0*/  BSSY B0, `(.L_x_849) ;  /* 0x000001a000007945 */ /* 0x000fe80003800000 */
        /* <DEDUP_REMOVED lines=25> */
.L_x_860:
[----:B------:R-:W-:Y:S05]  /*d840*/  BSYNC B0 ;  /* 0x0000000000007941 */ /* 0x000fea0003800000 */
.L_x_849:
[----:B------:R-:W5:Y:S02]  /*d850*/  LDC R0, c[0x0][0xda8] ;  /* 0x00036a00ff007b82 */ /* 0x000f640000000800 */
[----:B-----5:R-:W-:-:S13]  /*d860*/  ISETP.LE.AND P0, PT, R0, UR4, PT ;  /* 0x0000000400007c0c */ /* 0x020fda000bf03270 */
[----:B------:R-:W-:Y:S05]  /*d870*/  @!P0 BRA `(.L_x_861) ;  /* 0xffffff3400508947 */ /* 0x000fea000383ffff */
[----:B------:R-:W-:Y:S05]  /*d880*/  EXIT ;  /* 0x000000000000794d */ /* 0x000fea0003800000 */
.L_x_763:
[----:B------:R-:W-:-:S08]  /*d890*/  NOP ;  /* 0x0000000000007918 */ /* 0x000fd00000000000 */
[----:B------:R-:W1:-:S00]  /*d8a0*/  USETMAXREG.DEALLOC.CTAPOOL 0x18 ;  /* 0x00000018000079c8 */ /* 0x000e4000080e0500 */
[----:B-1----:R-:W2:Y:S01]  /*d8b0*/  LDL.LU R2, [R1+0x24] ;  /* 0x0000240001027983 */ /* 0x002ea20000300800 */
[----:B------:R-:W-:-:S05]  /*d8c0*/  LOP3.LUT R0, R0, 0x3, RZ, 0xc0, !PT ;  /* 0x0000000300007812 */ /* 0x000fca00078ec0ff */
[----:B------:R-:W1:Y:S01]  /*d8d0*/  S2UR UR4, SR_CTAID.X ;  /* 0x00000000000479c3 */ /* 0x000e620000002500 */
[----:B------:R-:W3:Y:S02]  /*d8e0*/  SHFL.IDX PT, R0, R0, RZ, 0x1f ;  /* 0x00001fff00007589 */ /* 0x000ee400000e0000 */
[----:B---3--:R-:W-:-:S05]  /*d8f0*/  ISETP.NE.AND P0, PT, R0, RZ, PT ;  /* 0x000000ff0000720c */ /* 0x008fca0003f05270 */
[----:B------:R-:W1:Y:S08]  /*d900*/  LDC R0, c[0x0][0xda8] ;  /* 0x00036a00ff007b82 */ /* 0x000e700000000800 */
[----:B------:R-:W-:Y:S06]  /*d910*/  @P0 BAR.ARV 0x4, 0x180 ;  /* 0x0106000000000b1d */ /* 0x000fec0000002000 */
[----:B--2---:R-:W-:-:S04]  /*d920*/  LOP3.LUT R2, R2, 0xfffffffd, RZ, 0xc0, !PT ;  /* 0xfffffffd02027812 */ /* 0x004fc800078ec0ff */
[----:B------:R-:W-:Y:S02]  /*d930*/  @P0 LOP3.LUT R2, R2, 0x2, RZ, 0xfc, !PT ;  /* 0x0000000202020812 */ /* 0x000fe400078efcff */
[----:B-1----:R-:W-:Y:S01]  /*d940*/  ISETP.LE.AND P0, PT, R0, UR4, PT ;  /* 0x0000000400007c0c */ /* 0x002fe2000bf03270 */
[----:B------:R-:W-:Y:S02]  /*d950*/  IMAD.MOV.U32 R0, RZ, RZ, 0x1 ;  /* 0x00000001ff007424 */ /* 0x000fe400078e00ff */
[----:B------:R1:W-:Y:S04]  /*d960*/  STL [R1+0x24], R2 ;  /* 0x0000240201007387 */ /* 0x0003e80000100800 */
[----:B------:R1:W-:Y:S04]  /*d970*/  STL [R1+0x8], RZ ;  /* 0x000008ff01007387 */ /* 0x0003e80000100800 */
[----:B------:R1:W-:Y:S04]  /*d980*/  STL [R1+0x28], RZ ;  /* 0x000028ff01007387 */ /* 0x0003e80000100800 */
[----:B------:R1:W-:Y:S01]  /*d990*/  STL [R1+0xc], R0 ;  /* 0x00000c0001007387 */ /* 0x0003e20000100800 */
[----:B------:R-:W-:Y:S05]  /*d9a0*/  @P0 BRA `(.L_x_862) ;  /* 0x0000003400080947 */ /* 0x000fea0003800000 */
[----:B-1----:R-:W1:Y:S01]  /*d9b0*/  S2R R2, SR_TID.X ;  /* 0x0000000000027919 */ /* 0x002e620000002100 */
[----:B------:R-:W-:Y:S01]  /*d9c0*/  ULDC UR47, c[0x0][0xc] ;  /* 0x00000300002f7ab9 */ /* 0x000fe20000000800 */
[----:B------:R-:W-:Y:S01]  /*d9d0*/  ULOP3.LUT UR43, UR61, 0x1, URZ, 0xfc, !UPT ;  /* 0x000000013d2b7892 */ /* 0x000fe2000f8efc3f */
[----:B------:R-:W2:Y:S01]  /*d9e0*/  S2R R7, SR_TID.X ;  /* 0x0000000000077919 */ /* 0x000ea20000002100 */
[----:B------:R-:W-:Y:S01]  /*d9f0*/  ULOP3.LUT UR46, UR61, 0x2, URZ, 0xfc, !UPT ;  /* 0x000000023d2e7892 */ /* 0x000fe2000f8efc3f */
[----:B------:R-:W-:Y:S01]  /*da00*/  ULDC.64 UR44, c[0x0][0x198] ;  /* 0x00006600002c7ab9 */ /* 0x000fe20000000a00 */
[----:B-1----:R-:W-:Y:S01]  /*da10*/  LOP3.LUT R2, R2, 0x7f, RZ, 0xc0, !PT ;  /* 0x0000007f02027812 */ /* 0x002fe200078ec0ff */
[----:B--2---:R-:W-:-:S03]  /*da20*/  IMAD.SHL.U32 R0, R7, 0x80, RZ ;  /* 0x0000008007007824 */ /* 0x004fc600078e00ff */
[----:B------:R-:W-:Y:S01]  /*da30*/  SHF.R.U32.HI R3, RZ, 0x5, R2 ;  /* 0x00000005ff037819 */ /* 0x000fe20000011602 */
[C---:B------:R-:W-:Y:S01]  /*da40*/  IMAD.SHL.U32 R4, R7.reuse, 0x40, RZ ;  /* 0x0000004007047824 */ /* 0x040fe200078e00ff */
[C---:B------:R-:W-:Y:S01]  /*da50*/  LOP3.LUT P0, RZ, R7.reuse, 0x4, RZ, 0xc0, !PT ;  /* 0x0000000407ff7812 */ /* 0x040fe2000780c0ff */
[----:B------:R-:W-:Y:S01]  /*da60*/  IMAD.SHL.U32 R5, R7, 0x8, RZ ;  /* 0x0000000807057824 */ /* 0x000fe200078e00ff */
[----:B------:R-:W-:Y:S02]  /*da70*/  LOP3.LUT R2, R0, 0x380, RZ, 0xc0, !PT ;  /* 0x0000038000027812 */ /* 0x000fe400078ec0ff */
[----:B------:R-:W-:-:S03]  /*da80*/  LOP3.LUT R6, R4, 0x40, RZ, 0xc0, !PT ;  /* 0x0000004004067812 */ /* 0x000fc600078ec0ff */
[C---:B------:R-:W-:Y:S02]  /*da90*/  IMAD R2, R3.reuse, 0x10, R2 ;  /* 0x0000001003027824 */ /* 0x040fe400078e0202 */
[----:B------:R-:W-:Y:S02]  /*daa0*/  IMAD R6, R3, 0x400, R6 ;  /* 0x0000040003067824 */ /* 0x000fe400078e0206 */
[----:B------:R-:W-:-:S05]  /*dab0*/  IMAD.SHL.U32 R3, R7, 0x10, RZ ;  /* 0x0000001007037824 */ /* 0x000fca00078e00ff */
[----:B------:R-:W-:Y:S02]  /*dac0*/  LOP3.LUT R3, R2, 0x70, R3, 0x78, !PT ;  /* 0x0000007002037812 */ /* 0x000fe400078e7803 */
[C---:B------:R-:W-:Y:S02]  /*dad0*/  LOP3.LUT R2, R4.reuse, 0x180, RZ, 0xc0, !PT ;  /* 0x0000018004027812 */ /* 0x040fe400078ec0ff */
[----:B------:R-:W-:Y:S02]  /*dae0*/  LOP3.LUT R4, R4, 0x200, RZ, 0xc0, !PT ;  /* 0x0000020004047812 */ /* 0x000fe400078ec0ff */
[----:B------:R-:W-:Y:S02]  /*daf0*/  LOP3.LUT R2, R2, 0x10, R7, 0xf8, !PT ;  /* 0x0000001002027812 */ /* 0x000fe400078ef807 */
[----:B------:R-:W-:Y:S02]  /*db00*/  LOP3.LUT R0, R3, 0xc00, R0, 0xf8, !PT ;  /* 0x00000c0003007812 */ /* 0x000fe400078ef800 */
[----:B------:R-:W-:-:S04]  /*db10*/  LOP3.LUT R5, R2, 0x30, R5, 0x78, !PT ;  /* 0x0000003002057812 */ /* 0x000fc800078e7805 */
[----:B------:R-:W-:-:S05]  /*db20*/  IADD3 R2, R5, R6, R4 ;  /* 0x0000000605027210 */ /* 0x000fca0007ffe004 */
[----:B------:R1:W-:Y:S04]  /*db30*/  STL [R1+0x18], R2 ;  /* 0x0000180201007387 */ /* 0x0003e80000100800 */
[----:B------:R2:W-:Y:S04]  /*db40*/  STL [R1+0x1c], R0 ;  /* 0x00001c0001007387 */ /* 0x0005e80000100800 */
[----:B------:R-:W-:Y:S01]  /*db50*/  STL [R1+0x28], RZ ;  /* 0x000028ff01007387 */ /* 0x000fe20000100800 */
[----:B-1----:R-:W-:Y:S02]  /*db60*/  IMAD.MOV.U32 R2, RZ, RZ, 0x20 ;  /* 0x00000020ff027424 */ /* 0x002fe400078e00ff */
[----:B--2---:R-:W-:-:S03]  /*db70*/  IMAD.MOV.U32 R0, RZ, RZ, 0x40 ;  /* 0x00000040ff007424 */ /* 0x004fc600078e00ff */
[----:B------:R-:W-:Y:S02]  /*db80*/  SEL R2, R2, 0xffffffe0, !P0 ;  /* 0xffffffe002027807 */ /* 0x000fe40004000000 */
[----:B------:R-:W-:Y:S01]  /*db90*/  SEL R3, R0, 0xffffffc0, !P0 ;  /* 0xffffffc000037807 */ /* 0x000fe20004000000 */
[----:B------:R-:W-:-:S05]  /*dba0*/  IMAD.U32 R0, RZ, RZ, UR4 ;  /* 0x00000004ff007e24 */ /* 0x000fca000f8e00ff */
[----:B------:R1:W-:Y:S04]  /*dbb0*/  STL [R1+0x20], R0 ;  /* 0x0000200001007387 */ /* 0x0003e80000100800 */
[----:B------:R2:W-:Y:S01]  /*dbc0*/  STL [R1+0x8], RZ ;  /* 0x000008ff01007387 */ /* 0x0005e20000100800 */
[----:B-1----:R-:W-:-:S05]  /*dbd0*/  IMAD.MOV.U32 R0, RZ, RZ, 0x1 ;  /* 0x00000001ff007424 */ /* 0x002fca00078e00ff */
[----:B------:R2:W-:Y:S02]  /*dbe0*/  STL [R1+0xc], R0 ;  /* 0x00000c0001007387 */ /* 0x0005e40000100800 */
.L_x_922:
[----:B-1----:R-:W3:Y:S01]  /*dbf0*/  LDL R2, [R1+0x20] ;  /* 0x0000200001027983 */ /* 0x002ee20000100800 */
[----:B------:R-:W-:Y:S01]  /*dc00*/  ULDC UR8, c[0x0][0xdd0] ;  /* 0x0003740000087ab9 */ /* 0x000fe20000000800 */
[----:B--2---:R-:W1:Y:S01]  /*dc10*/  LDC R0, c[0x0][0xde8] ;  /* 0x00037a00ff007b82 */ /* 0x004e620000000800 */
[----:B------:R-:W-:-:S11]  /*dc20*/  UISETP.NE.AND UP0, UPT, UR8, 0x1, UPT ;  /* 0x000000010800788c */ /* 0x000fd6000bf05270 */
[----:B------:R-:W-:Y:S01]  /*dc30*/  @UP0 ULDC UR4, c[0x0][0xdd4] ;  /* 0x0003750000040ab9 */ /* 0x000fe20000000800 */
[----:B------:R-:W-:Y:S01]  /*dc40*/  @UP0 ULDC UR9, c[0x0][0xdd8] ;  /* 0x0003760000090ab9 */ /* 0x000fe20000000800 */
[C---:B---3--:R-:W-:Y:S02]  /*dc50*/  R2UR UR6, R2.reuse ;  /* 0x00000000020672ca */ /* 0x048fe400000e0000 */
[----:B------:R-:W-:-:S11]  /*dc60*/  R2UR UR7, R2 ;  /* 0x00000000020772ca */ /* 0x000fd600000e0000 */
[----:B------:R-:W-:-:S04]  /*dc70*/  UIMAD.WIDE.U32 UR4, UR6, UR4, URZ ;  /* 0x00000004060472a5 */ /* 0x000fc8000f8e003f */
[----:B------:R-:W-:-:S04]  /*dc80*/  @UP0 USHF.R.U32.HI UR6, URZ, UR9, UR5 ;  /* 0x000000093f060299 */ /* 0x000fc80008011605 */
[----:B------:R-:W-:Y:S02]  /*dc90*/  UIADD3 UR4, -UR6, URZ, URZ ;  /* 0x0000003f06047290 */ /* 0x000fe4000fffe13f */
[----:B-1----:R-:W-:Y:S02]  /*dca0*/  ISETP.LE.AND P0, PT, R0, UR6, PT ;  /* 0x0000000600007c0c */ /* 0x002fe4000bf03270 */
[----:B------:R-:W-:-:S11]  /*dcb0*/  UIMAD UR8, UR8, UR4, UR7 ;  /* 0x00000004080872a4 */ /* 0x000fd6000f8e0207 */
[----:B------:R-:W-:Y:S05]  /*dcc0*/  @!P0 BRA `(.L_x_863) ;  /* 0x0000000000208947 */ /* 0x000fea0003800000 */
        /* <DEDUP_REMOVED lines=8> */
.L_x_863:
[----:B------:R-:W-:Y:S01]  /*dd50*/  ULDC UR9, c[0x0][0xdc4] ;  /* 0x0003710000097ab9 */ /* 0x000fe20000000800 */
[----:B------:R-:W-:Y:S01]  /*dd60*/  UMOV UR7, UR8 ;  /* 0x0000000800077c82 */ /* 0x000fe20008000000 */
[----:B------:R-:W-:-:S11]  /*dd70*/  UISETP.NE.AND UP0, UPT, UR9, 0x1, UPT ;  /* 0x000000010900788c */ /* 0x000fd6000bf05270 */
[----:B------:R-:W-:Y:S02]  /*dd80*/  @UP0 ULDC.64 UR10, c[0x0][0xdc8] ;  /* 0x00037200000a0ab9 */ /* 0x000fe40000000a00 */
[----:B------:R-:W-:-:S04]  /*dd90*/  UIMAD.WIDE.U32 UR4, UR8, UR10, URZ ;  /* 0x0000000a080472a5 */ /* 0x000fc8000f8e003f */
[----:B------:R-:W-:-:S04]  /*dda0*/  @UP0 USHF.R.U32.HI UR7, URZ, UR11, UR5 ;  /* 0x0000000b3f070299 */ /* 0x000fc80008011605 */
[----:B------:R-:W-:-:S12]  /*ddb0*/  UIMAD UR4, UR7, UR9, URZ ;  /* 0x00000009070472a4 */ /* 0x000fd8000f8e023f */
.L_x_864:
[----:B------:R-:W-:Y:S01]  /*ddc0*/  ULDC.64 UR10, c[0x0][0x3f8] ;  /* 0x0000fe00000a7ab9 */ /* 0x000fe20000000a00 */
[----:B------:R-:W-:Y:S02]  /*ddd0*/  UIADD3 UR8, UR8, -UR4, URZ ;  /* 0x8000000408087290 */ /* 0x000fe4000fffe03f */
[----:B------:R-:W-:Y:S02]  /*dde0*/  UISETP.NE.U32.AND UP0, UPT, UR10, URZ, UPT ;  /* 0x0000003f0a00728c */ /* 0x000fe4000bf05070 */
[----:B------:R-:W-:Y:S01]  /*ddf0*/  ULOP3.LUT UR7, URZ, UR7, URZ, 0x33, !UPT ;  /* 0x000000073f077292 */ /* 0x000fe2000f8e333f */
[----:B------:R-:W-:Y:S01]  /*de00*/  ULDC UR10, c[0x0][0xdb8] ;  /* 0x00036e00000a7ab9 */ /* 0x000fe20000000800 */
[----:B------:R-:W-:Y:S01]  /*de10*/  ULDC.64 UR4, c[0x0][0x9e0] ;  /* 0x0002780000047ab9 */ /* 0x000fe20000000a00 */
[----:B------:R-:W-:Y:S01]  /*de20*/  UISETP.NE.AND UP1, UPT, UR10, 0x1, UPT ;  /* 0x000000010a00788c */ /* 0x000fe2000bf25270 */
[----:B------:R-:W-:Y:S01]  /*de30*/  ULDC UR9, c[0x0][0xdc4] ;  /* 0x0003710000097ab9 */ /* 0x000fe20000000800 */
[----:B------:R-:W-:Y:S01]  /*de40*/  ULDC UR37, c[0x0][0xdac] ;  /* 0x00036b0000257ab9 */ /* 0x000fe20000000800 */
[----:B------:R-:W-:-:S02]  /*de50*/  UISETP.GE.AND UP2, UPT, UR5, 0x1, UPT ;  /* 0x000000010500788c */ /* 0x000fc4000bf46270 */
[----:B------:R-:W-:Y:S02]  /*de60*/  UIMAD UR9, UR6, UR9, UR8 ;  /* 0x00000009060972a4 */ /* 0x000fe4000f8e0208 */
[----:B------:R-:W-:Y:S02]  /*de70*/  UIADD3 UR37, UR7, UR37, URZ ;  /* 0x0000002507257290 */ /* 0x000fe4000fffe03f */
[----:B------:R-:W-:Y:S01]  /*de80*/  UISETP.NE.AND.EX UP0, UPT, UR11, URZ, UPT, UP0 ;  /* 0x0000003f0b00728c */ /* 0x000fe2000bf05300 */
[----:B------:R-:W-:Y:S01]  /*de90*/  PLOP3.LUT P1, PT, PT, PT, UP2, 0x80, 0x0 ;  /* 0x000000000000781c */ /* 0x000fe20003f2f028 */
[----:B------:R-:W-:Y:S01]  /*dea0*/  @UP1 ULDC UR6, c[0x0][0xdbc] ;  /* 0x00036f0000061ab9 */ /* 0x000fe20000000800 */
[----:B------:R-:W-:Y:S02]  /*deb0*/  USHF.L.U32 UR37, UR37, 0x7, URZ ;  /* 0x0000000725257899 */ /* 0x000fe4000800063f */
[----:B------:R-:W-:Y:S01]  /*dec0*/  UIMAD.WIDE.U32 UR6, UR9, UR6, URZ ;  /* 0x00000006090672a5 */ /* 0x000fe2000f8e003f */
[----:B------:R-:W-:Y:S01]  /*ded0*/  ULDC UR11, c[0x0][0x404] ;  /* 0x00010100000b7ab9 */ /* 0x000fe20000000800 */
[----:B------:R-:W-:Y:S01]  /*dee0*/  ULDC UR12, c[0x0][0x288] ;  /* 0x0000a200000c7ab9 */ /* 0x000fe20000000800 */
[----:B------:R-:W-:Y:S01]  /*def0*/  @UP1 ULDC UR14, c[0x0][0xdc0] ;  /* 0x00037000000e1ab9 */ /* 0x000fe20000000800 */
[----:B------:R-:W-:Y:S01]  /*df00*/  UMOV UR39, UR9 ;  /* 0x0000000900277c82 */ /* 0x000fe20008000000 */
[----:B------:R-:W-:-:S02]  /*df10*/  USEL UR11, UR11, 0x1, UP0 ;  /* 0x000000010b0b7887 */ /* 0x000fc40008000000 */
[----:B------:R-:W-:Y:S02]  /*df20*/  UIADD3 UR8, UR37, 0x80, -UR12 ;  /* 0x0000008025087890 */ /* 0x000fe4000fffe80c */
[----:B------:R-:W-:Y:S01]  /*df30*/  @UP1 USHF.R.U32.HI UR39, URZ, UR14, UR7 ;  /* 0x0000000e3f271299 */ /* 0x000fe20008011607 */
[----:B------:R-:W-:Y:S02]  /*df40*/  ULDC UR13, c[0x0][0x2e0] ;  /* 0x0000b800000d7ab9 */ /* 0x000fe40000000800 */
[----:B------:R-:W-:Y:S02]  /*df50*/  UIMAD UR6, UR11, UR13, UR8 ;  /* 0x0000000d0b0672a4 */ /* 0x000fe4000f8e0208 */
[----:B------:R-:W-:Y:S02]  /*df60*/  UIADD3 UR38, -UR39, URZ, URZ ;  /* 0x0000003f27267290 */ /* 0x000fe4000fffe13f */
[----:B------:R-:W-:Y:S02]  /*df70*/  UIADD3 UR4, UR6, UR4, URZ ;  /* 0x0000000406047290 */ /* 0x000fe4000fffe03f */
[----:B------:R-:W-:Y:S01]  /*df80*/  UIMAD UR38, UR10, UR38, UR9 ;  /* 0x000000260a2672a4 */ /* 0x000fe2000f8e0209 */
[----:B------:R-:W-:Y:S11]  /*df90*/  @!P1 BRA `(.L_x_865) ;  /* 0x0000000000449947 */ /* 0x000ff60003800000 */
[----:B------:R-:W-:Y:S01]  /*dfa0*/  ISETP.LT.AND P0, PT, RZ, UR6, PT ;  /* 0x00000006ff007c0c */ /* 0x000fe2000bf01270 */
[----:B------:R-:W-:-:S12]  /*dfb0*/  UIADD3 UR8, UR6, -0x1, URZ ;  /* 0xffffffff06087890 */ /* 0x000fd8000fffe03f */
[----:B------:R-:W-:Y:S05]  /*dfc0*/  @P0 BRA `(.L_x_866) ;  /* 0x00000000001c0947 */ /* 0x000fea0003800000 */
[----:B------:R-:W-:Y:S02]  /*dfd0*/  UISETP.NE.AND UP0, UPT, UR5, 0x1, UPT ;  /* 0x000000010500788c */ /* 0x000fe4000bf05270 */
[----:B------:R-:W-:-:S09]  /*dfe0*/  UIADD3 UR8, -UR6, URZ, URZ ;  /* 0x0000003f06087290 */ /* 0x000fd2000fffe13f */
[----:B------:R-:W-:Y:S02]  /*dff0*/  @UP0 ULDC.64 UR14, c[0x0][0x9e8] ;  /* 0x00027a00000e0ab9 */ /* 0x000fe40000000a00 */
[----:B------:R-:W-:-:S04]  /*e000*/  UIMAD.WIDE.U32 UR6, UR8, UR14, URZ ;  /* 0x0000000e080672a5 */ /* 0x000fc8000f8e003f */
[----:B------:R-:W-:-:S04]  /*e010*/  @UP0 USHF.R.U32.HI UR8, URZ, UR15, UR7 ;  /* 0x0000000f3f080299 */ /* 0x000fc80008011607 */
[----:B------:R-:W-:Y:S01]  /*e020*/  ULOP3.LUT UR8, URZ, UR8, URZ, 0x33, !UPT ;  /* 0x000000083f087292 */ /* 0x000fe2000f8e333f */
[----:B------:R-:W-:Y:S11]  /*e030*/  BRA `(.L_x_867) ;  /* 0x0000000000107947 */ /* 0x000ff60003800000 */
.L_x_866:
[----:B------:R-:W-:-:S11]  /*e040*/  UISETP.NE.AND UP0, UPT, UR5, 0x1, UPT ;  /* 0x000000010500788c */ /* 0x000fd6000bf05270 */
[----:B------:R-:W-:Y:S02]  /*e050*/  @UP0 ULDC.64 UR14, c[0x0][0x9e8] ;  /* 0x00027a00000e0ab9 */ /* 0x000fe40000000a00 */
[----:B------:R-:W-:-:S04]  /*e060*/  UIMAD.WIDE.U32 UR6, UR8, UR14, URZ ;  /* 0x0000000e080672a5 */ /* 0x000fc8000f8e003f */
[----:B------:R-:W-:-:S12]  /*e070*/  @UP0 USHF.R.U32.HI UR8, URZ, UR15, UR7 ;  /* 0x0000000f3f080299 */ /* 0x000fd80008011607 */
.L_x_867:
[----:B------:R-:W-:-:S04]  /*e080*/  UIMAD UR8, UR8, UR5, UR5 ;  /* 0x00000005080872a4 */ /* 0x000fc8000f8e0205 */
[----:B------:R-:W-:-:S04]  /*e090*/  UISETP.LT.AND UP0, UPT, UR4, UR8, UPT ;  /* 0x000000080400728c */ /* 0x000fc8000bf01270 */
[----:B------:R-:W-:-:S12]  /*e0a0*/  USEL UR4, UR4, UR8, UP0 ;  /* 0x0000000804047287 */ /* 0x000fd80008000000 */
.L_x_865:
[----:B------:R-:W-:Y:S02]  /*e0b0*/  UIMAD UR7, UR11, UR13, 0x3f ;  /* 0x0000003f0b0774a4 */ /* 0x000fe4000f8e020d */
[----:B------:R-:W-:Y:S02]  /*e0c0*/  UIADD3 UR4, UR4, 0x3f, URZ ;  /* 0x0000003f04047890 */ /* 0x000fe4000fffe03f */
[----:B------:R-:W-:Y:S02]  /*e0d0*/  USHF.R.S32.HI UR8, URZ, 0x1f, UR7 ;  /* 0x0000001f3f087899 */ /* 0x000fe40008011407 */
[----:B------:R-:W-:Y:S02]  /*e0e0*/  USHF.R.S32.HI UR6, URZ, 0x1f, UR4 ;  /* 0x0000001f3f067899 */ /* 0x000fe40008011404 */
[----:B------:R-:W-:Y:S02]  /*e0f0*/  ULEA.HI UR8, UR8, UR7, URZ, 0x6 ;  /* 0x0000000708087291 */ /* 0x000fe4000f8f303f */
[----:B------:R-:W-:-:S02]  /*e100*/  ULEA.HI UR6, UR6, UR4, URZ, 0x6 ;  /* 0x0000000406067291 */ /* 0x000fc4000f8f303f */
[----:B------:R-:W-:Y:S02]  /*e110*/  UIADD3 UR4, UR37, -UR12, URZ ;  /* 0x8000000c25047290 */ /* 0x000fe4000fffe03f */
[----:B------:R-:W-:Y:S02]  /*e120*/  USHF.R.S32.HI UR41, URZ, 0x6, UR8 ;  /* 0x000000063f297899 */ /* 0x000fe40008011408 */
[----:B------:R-:W-:Y:S02]  /*e130*/  USHF.R.S32.HI UR6, URZ, 0x6, UR6 ;  /* 0x000000063f067899 */ /* 0x000fe40008011406 */
[----:B------:R-:W-:Y:S02]  /*e140*/  UIMAD UR4, UR11, UR13, UR4 ;  /* 0x0000000d0b0472a4 */ /* 0x000fe4000f8e0204 */
[----:B------:R-:W-:Y:S01]  /*e150*/  UISETP.LT.AND UP0, UPT, UR41, UR6, UPT ;  /* 0x000000062900728c */ /* 0x000fe2000bf01270 */
[----:B------:R-:W-:Y:S02]  /*e160*/  ULDC UR8, c[0x0][0x9dc] ;  /* 0x0002770000087ab9 */ /* 0x000fe40000000800 */
[----:B------:R-:W-:-:S02]  /*e170*/  UIADD3 UR8, UR4, -UR8, URZ ;  /* 0x8000000804087290 */ /* 0x000fc4000fffe03f */
[----:B------:R-:W-:Y:S01]  /*e180*/  USEL UR41, UR41, UR6, UP0 ;  /* 0x0000000629297287 */ /* 0x000fe20008000000 */
[----:B------:R-:W-:Y:S11]  /*e190*/  @!P1 BRA `(.L_x_868) ;  /* 0x0000000000449947 */ /* 0x000ff60003800000 */
[----:B------:R-:W-:-:S06]  /*e1a0*/  UISETP.GT.AND UP0, UPT, UR4, -0x1, UPT ;  /* 0xffffffff0400788c */ /* 0x000fcc000bf04270 */
[----:B------:R-:W-:-:S13]  /*e1b0*/  PLOP3.LUT P0, PT, PT, PT, UP0, 0x80, 0x0 ;  /* 0x000000000000781c */ /* 0x000fda0003f0f008 */
[----:B------:R-:W-:Y:S05]  /*e1c0*/  @P0 BRA `(.L_x_869) ;  /* 0x00000000001c0947 */ /* 0x000fea0003800000 */
[----:B------:R-:W-:Y:S02]  /*e1d0*/  UISETP.NE.AND UP0, UPT, UR5, 0x1, UPT ;  /* 0x000000010500788c */ /* 0x000fe4000bf05270 */
[----:B------:R-:W-:-:S09]  /*e1e0*/  ULOP3.LUT UR4, URZ, UR4, URZ, 0x33, !UPT ;  /* 0x000000043f047292 */ /* 0x000fd2000f8e333f */
[----:B------:R-:W-:Y:S02]  /*e1f0*/  @UP0 ULDC.64 UR10, c[0x0][0x9e8] ;  /* 0x00027a00000a0ab9 */ /* 0x000fe40000000a00 */
[----:B------:R-:W-:-:S04]  /*e200*/  UIMAD.WIDE.U32 UR6, UR4, UR10, URZ ;  /* 0x0000000a040672a5 */ /* 0x000fc8000f8e003f */
[----:B------:R-:W-:-:S04]  /*e210*/  @UP0 USHF.R.U32.HI UR4, URZ, UR11, UR7 ;  /* 0x0000000b3f040299 */ /* 0x000fc80008011607 */
[----:B------:R-:W-:Y:S01]  /*e220*/  ULOP3.LUT UR4, URZ, UR4, URZ, 0x33, !UPT ;  /* 0x000000043f047292 */ /* 0x000fe2000f8e333f */
[----:B------:R-:W-:Y:S11]  /*e230*/  BRA `(.L_x_870) ;  /* 0x0000000000107947 */ /* 0x000ff60003800000 */
.L_x_869:
[----:B------:R-:W-:-:S11]  /*e240*/  UISETP.NE.AND UP0, UPT, UR5, 0x1, UPT ;  /* 0x000000010500788c */ /* 0x000fd6000bf05270 */
[----:B------:R-:W-:Y:S02]  /*e250*/  @UP0 ULDC.64 UR10, c[0x0][0x9e8] ;  /* 0x00027a00000a0ab9 */ /* 0x000fe40000000a00 */
[----:B------:R-:W-:-:S04]  /*e260*/  UIMAD.WIDE.U32 UR6, UR4, UR10, URZ ;  /* 0x0000000a040672a5 */ /* 0x000fc8000f8e003f */
[----:B------:R-:W-:-:S12]  /*e270*/  @UP0 USHF.R.U32.HI UR4, URZ, UR11, UR7 ;  /* 0x0000000b3f040299 */ /* 0x000fd80008011607 */
.L_x_870:
[----:B------:R-:W-:-:S04]  /*e280*/  UIMAD UR4, UR4, UR5, URZ ;  /* 0x00000005040472a4 */ /* 0x000fc8000f8e023f */
[----:B------:R-:W-:-:S04]  /*e290*/  UISETP.LT.AND UP0, UPT, UR8, UR4, UPT ;  /* 0x000000040800728c */ /* 0x000fc8000bf01270 */
[----:B------:R-:W-:-:S12]  /*e2a0*/  USEL UR8, UR8, UR4, !UP0 ;  /* 0x0000000408087287 */ /* 0x000fd8000c000000 */
.L_x_868:
[----:B------:R-:W-:Y:S01]  /*e2b0*/  USHF.R.S32.HI UR4, URZ, 0x1f, UR8 ;  /* 0x0000001f3f047899 */ /* 0x000fe20008011408 */
[----:B------:R-:W-:Y:S03]  /*e2c0*/  BSSY B6, `(.L_x_871) ;  /* 0x0000295000067945 */ /* 0x000fe60003800000 */
[----:B------:R-:W-:-:S04]  /*e2d0*/  ULEA.HI UR4, UR4, UR8, URZ, 0x6 ;  /* 0x0000000804047291 */ /* 0x000fc8000f8f303f */
[----:B------:R-:W-:-:S04]  /*e2e0*/  USHF.R.S32.HI UR4, URZ, 0x6, UR4 ;  /* 0x000000063f047899 */ /* 0x000fc80008011404 */
[----:B------:R-:W-:-:S04]  /*e2f0*/  UISETP.LT.AND UP0, UPT, URZ, UR4, UPT ;  /* 0x000000043f00728c */ /* 0x000fc8000bf01270 */
[----:B------:R-:W-:-:S04]  /*e300*/  USEL UR42, URZ, UR4, !UP0 ;  /* 0x000000043f2a7287 */ /* 0x000fc8000c000000 */
[----:B------:R-:W-:-:S06]  /*e310*/  UISETP.GT.AND UP0, UPT, UR41, UR42, UPT ;  /* 0x0000002a2900728c */ /* 0x000fcc000bf04270 */
[----:B------:R-:W-:-:S13]  /*e320*/  PLOP3.LUT P0, PT, PT, PT, UP0, 0x80, 0x0 ;  /* 0x000000000000781c */ /* 0x000fda0003f0f008 */
[----:B------:R-:W-:Y:S05]  /*e330*/  @P0 BRA `(.L_x_872) ;  /* 0x0000000000480947 */ /* 0x000fea0003800000 */
[----:B------:R-:W1:Y:S02]  /*e340*/  S2R R0, SR_TID.X ;  /* 0x0000000000007919 */ /* 0x000e640000002100 */
[----:B-1----:R-:W-:-:S04]  /*e350*/  LOP3.LUT R0, R0, 0x7f, RZ, 0xc0, !PT ;  /* 0x0000007f00007812 */ /* 0x002fc800078ec0ff */
[----:B------:R-:W-:-:S13]  /*e360*/  ISETP.NE.AND P0, PT, R0, RZ, PT ;  /* 0x000000ff0000720c */ /* 0x000fda0003f05270 */
[----:B------:R-:W-:Y:S05]  /*e370*/  @P0 BRA `(.L_x_873) ;  /* 0x0000002800240947 */ /* 0x000fea0003800000 */
[----:B------:R-:W1:Y:S01]  /*e380*/  S2R R5, SR_LANEID ;  /* 0x0000000000057919 */ /* 0x000e620000000000 */
[----:B------:R-:W-:Y:S01]  /*e390*/  VOTEU.ANY UR4, UPT, PT ;  /* 0x0000000000047886 */ /* 0x000fe200038e0100 */
[----:B------:R-:W2:Y:S01]  /*e3a0*/  LDC.64 R2, c[0x0][0xdf0] ;  /* 0x00037c00ff027b82 */ /* 0x000ea20000000a00 */
[----:B------:R-:W1:Y:S02]  /*e3b0*/  FLO.U32 R0, UR4 ;  /* 0x0000000400007d00 */ /* 0x000e6400080e0000 */
[----:B-1----:R-:W-:-:S06]  /*e3c0*/  ISETP.EQ.U32.AND P0, PT, R0, R5, PT ;  /* 0x000000050000720c */ /* 0x002fcc0003f02070 */
[----:B------:R-:W2:Y:S07]  /*e3d0*/  POPC R5, UR4 ;  /* 0x0000000400057d09 */ /* 0x000eae0008000000 */
[----:B--2---:R-:W2:Y:S01]  /*e3e0*/  @P0 ATOMG.E.ADD.STRONG.GPU PT, R3, desc[UR52][R2.64], R5 ;  /* 0x00000005020309a8 */ /* 0x004ea200081ee1f4 */
[----:B------:R-:W1:Y:S02]  /*e3f0*/  S2R R4, SR_LTMASK ;  /* 0x0000000000047919 */ /* 0x000e640000003900 */
[----:B-1----:R-:W-:-:S04]  /*e400*/  LOP3.LUT R4, R4, UR4, RZ, 0xc0, !PT ;  /* 0x0000000404047c12 */ /* 0x002fc8000f8ec0ff */
[----:B------:R-:W1:Y:S01]  /*e410*/  POPC R7, R4 ;  /* 0x0000000400077309 */ /* 0x000e620000000000 */
[----:B--2---:R-:W1:Y:S02]  /*e420*/  SHFL.IDX PT, R0, R3, R0, 0x1f ;  /* 0x00001f0003007589 */ /* 0x004e6400000e0000 */
[----:B-1----:R-:W-:-:S05]  /*e430*/  IADD3 R0, R0, UR47, R7 ;  /* 0x0000002f00007c10 */ /* 0x002fca000fffe007 */
[----:B------:R2:W-:Y:S01]  /*e440*/  STL [R1+0x20], R0 ;  /* 0x0000200001007387 */ /* 0x0005e20000100800 */
[----:B------:R-:W-:Y:S05]  /*e450*/  BRA `(.L_x_873) ;  /* 0x0000002400ec7947 */ /* 0x000fea0003800000 */
.L_x_872:
[----:B------:R-:W1:Y:S01]  /*e460*/  S2UR UR4, SR_CgaCtaId ;  /* 0x00000000000479c3 */ /* 0x000e620000008800 */
[----:B------:R-:W-:Y:S02]  /*e470*/  UMOV UR40, 0x400 ;  /* 0x0000040000287882 */ /* 0x000fe40000000000 */
[----:B-1----:R-:W-:-:S04]  /*e480*/  ULEA UR40, UR4, UR40, 0x18 ;  /* 0x0000002804287291 */ /* 0x002fc8000f8ec03f */
        /* <DEDUP_REMOVED lines=9> */
[----:B------:R-:W1:Y:S01]  /*e520*/  LDC.64 R2, c[0x4][R2] ;  /* 0x0100000002027b82 */ /* 0x000e620000000a00 */
        /* <DEDUP_REMOVED lines=9> */
[----:B-1----:R-:W-:Y:S05]  /*e5c0*/  CALL.ABS.NOINC R2 ;  /* 0x0000000002007343 */ /* 0x002fea0003c00000 */
.L_x_874:
        /* <DEDUP_REMOVED lines=24> */
.L_x_875:
[----:B------:R-:W-:-:S04]  /*e750*/  UIADD3 UR4, UR40, 0x8000, URZ ;  /* 0x0000800028047890 */ /* 0x000fc8000fffe03f */
[----:B------:R-:W-:-:S06]  /*e760*/  ULOP3.LUT UP0, URZ, UR4, 0x1bf, URZ, 0xc0, !UPT ;  /* 0x000001bf043f7892 */ /* 0x000fcc000f80c03f */
[----:B------:R-:W-:-:S13]  /*e770*/  PLOP3.LUT P0, PT, PT, PT, UP0, 0x80, 0x0 ;  /* 0x000000000000781c */ /* 0x000fda0003f0f008 */
        /* <DEDUP_REMOVED lines=17> */
.L_x_876:
[----:B------:R-:W-:-:S13]  /*e890*/  LOP3.LUT P6, RZ, R16, 0x3ff, RZ, 0xc0, !PT ;  /* 0x000003ff10ff7812 */ /* 0x000fda00078cc0ff */
        /* <DEDUP_REMOVED lines=17> */
.L_x_877:
[----:B------:R-:W-:Y:S01]  /*e9b0*/  ULDC.64 UR4, c[0x0][0x9f8] ;  /* 0x00027e0000047ab9 */ /* 0x000fe20000000a00 */
[----:B------:R-:W-:Y:S01]  /*e9c0*/  IMAD.U32 R5, RZ, RZ, UR39 ;  /* 0x00000027ff057e24 */ /* 0x000fe2000f8e00ff */
[----:B------:R-:W-:Y:S01]  /*e9d0*/  ISETP.NE.U32.AND P0, PT, RZ, UR4, PT ;  /* 0x00000004ff007c0c */ /* 0x000fe2000bf05070 */
[----:B------:R-:W-:Y:S01]  /*e9e0*/  IMAD.U32 R8, RZ, RZ, UR39 ;  /* 0x00000027ff087e24 */ /* 0x000fe2000f8e00ff */
[----:B------:R-:W2:Y:S01]  /*e9f0*/  LDC R0, c[0x0][0x428] ;  /* 0x00010a00ff007b82 */ /* 0x000ea20000000800 */
[----:B------:R-:W3:Y:S01]  /*ea00*/  S2R R17, SR_TID.X ;  /* 0x0000000000117919 */ /* 0x000ee20000002100 */
[----:B------:R-:W-:-:S13]  /*ea10*/  ISETP.NE.AND.EX P0, PT, RZ, UR5, PT, P0 ;  /* 0x00000005ff007c0c */ /* 0x000fda000bf05300 */
[----:B-1----:R-:W1:Y:S01]  /*ea20*/  @P0 LDC.64 R2, c[0x0][0x9f8] ;  /* 0x00027e00ff020b82 */ /* 0x002e620000000a00 */
[----:B------:R-:W-:Y:S01]  /*ea30*/  IMAD.U32 R4, RZ, RZ, UR38 ;  /* 0x00000026ff047e24 */ /* 0x000fe2000f8e00ff */
[----:B---3--:R-:W-:Y:S01]  /*ea40*/  LOP3.LUT R16, R17, 0x7f, RZ, 0xc0, !PT ;  /* 0x0000007f11107812 */ /* 0x008fe200078ec0ff */
[----:B-1----:R-:W-:-:S05]  /*ea50*/  @P0 IMAD.WIDE R2, R5, 0x4, R2 ;  /* 0x0000000405020825 */ /* 0x002fca00078e0202 */
[----:B------:R1:W3:Y:S01]  /*ea60*/  @P0 LDG.E R8, desc[UR52][R2.64] ;  /* 0x0000003402080981 */ /* 0x0002e2000c1e1900 */
[----:B--2---:R-:W-:Y:S01]  /*ea70*/  ISETP.NE.AND P0, PT, R0, 0x1, PT ;  /* 0x000000010000780c */ /* 0x004fe20003f05270 */
[----:B------:R-:W-:Y:S01]  /*ea80*/  UMOV UR36, URZ ;  /* 0x0000003f00247c82 */ /* 0x000fe20008000000 */
[----:B------:R-:W-:Y:S01]  /*ea90*/  ISETP.NE.AND P2, PT, R16, RZ, PT ;  /* 0x000000ff1000720c */ /* 0x000fe20003f45270 */
[----:B------:R-:W-:Y:S01]  /*eaa0*/  UMOV UR8, 0x80 ;  /* 0x0000008000087882 */ /* 0x000fe20000000000 */
[----:B------:R-:W-:Y:S01]  /*eab0*/  UMOV UR9, UR37 ;  /* 0x0000002500097c82 */ /* 0x000fe20008000000 */
[----:B------:R-:W-:Y:S01]  /*eac0*/  UMOV UR10, UR38 ;  /* 0x00000026000a7c82 */ /* 0x000fe20008000000 */
[----:B------:R-:W-:Y:S01]  /*ead0*/  UMOV UR11, UR39 ;  /* 0x00000027000b7c82 */ /* 0x000fe20008000000 */
[----:B------:R-:W-:Y:S01]  /*eae0*/  UMOV UR6, 0xffffffff ;  /* 0xffffffff00067882 */ /* 0x000fe20000000000 */
[----:B------:R-:W-:Y:S01]  /*eaf0*/  SHF.R.U32.HI R17, RZ, 0x5, R17 ;  /* 0x00000005ff117819 */ /* 0x000fe20000011611 */
[----:B-1----:R-:W1:Y:S03]  /*eb00*/  LDC.64 R2, c[0x0][0x3f8] ;  /* 0x0000fe00ff027b82 */ /* 0x002e660000000a00 */
[----:B------:R-:W-:-:S03]  /*eb10*/  LOP3.LUT R17, R17, 0x3, RZ, 0xc0, !PT ;  /* 0x0000000311117812 */ /* 0x000fc600078ec0ff */
[----:B------:R-:W-:Y:S02]  /*eb20*/  VOTEU.ALL UP1, P2 ;  /* 0x00000000003f7886 */ /* 0x000fe40001020000 */
[----:B------:R-:W2:Y:S03]  /*eb30*/  @P0 LDC R0, c[0x0][0x42c] ;  /* 0x00010b00ff000b82 */ /* 0x000ea60000000800 */
[----:B------:R-:W-:-:S04]  /*eb40*/  @!UP1 UIADD3 UR4, UP0, UR44, 0x270, URZ ;  /* 0x000002702c049890 */ /* 0x000fc8000ff1e03f */
[----:B------:R-:W-:Y:S01]  /*eb50*/  @!UP1 UIADD3.X UR5, URZ, UR45, URZ, UP0, !UPT ;  /* 0x0000002d3f059290 */ /* 0x000fe200087fe43f */
[----:B------:R-:W4:Y:S01]  /*eb60*/  @P0 LDC R5, c[0x0][0x430] ;  /* 0x00010c00ff050b82 */ /* 0x000f220000000800 */
[----:B-1----:R-:W-:-:S07]  /*eb70*/  ISETP.NE.U32.AND P1, PT, R2, RZ, PT ;  /* 0x000000ff0200720c */ /* 0x002fce0003f25070 */
[----:B------:R1:W-:Y:S01]  /*eb80*/  @!UP1 UTMAPF.L2.4D [UR36], [UR4] ;  /* 0x00000024040095b8 */ /* 0x0003e20008018000 */
[----:B------:R-:W-:Y:S01]  /*eb90*/  ISETP.NE.AND.EX P1, PT, R3, RZ, PT, P1 ;  /* 0x000000ff0300720c */ /* 0x000fe20003f25310 */
[----:B--2---:R-:W-:Y:S01]  /*eba0*/  @P0 IMAD.HI.U32 R0, R0, UR38, RZ ;  /* 0x0000002600000c27 */ /* 0x004fe2000f8e00ff */
[----:B------:R1:W-:Y:S04]  /*ebb0*/  @!UP1 UTMAPF.L2.4D [UR8], [UR4] ;  /* 0x00000008040095b8 */ /* 0x0003e80008018000 */
[----:B----4-:R-:W-:Y:S02]  /*ebc0*/  @P0 SHF.R.U32.HI R4, RZ, R5, R0 ;  /* 0x00000005ff040219 */ /* 0x010fe40000011600 */
[----:B---3--:R-:W-:Y:S01]  /*ebd0*/  SHF.R.S32.HI R9, RZ, 0x1f, R8 ;  /* 0x0000001fff097819 */ /* 0x008fe20000011408 */
[----:B------:R1:W-:Y:S01]  /*ebe0*/  STL [R1+0x10], R8 ;  /* 0x0000100801007387 */ /* 0x0003e20000100800 */
[----:B------:R-:W-:-:S03]  /*ebf0*/  SEL R0, R8, RZ, !P1 ;  /* 0x000000ff08007207 */ /* 0x000fc60004800000 */
[----:B------:R1:W-:Y:S04]  /*ec00*/  STL [R1+0x4], R4 ;  /* 0x0000040401007387 */ /* 0x0003e80000100800 */
[----:B------:R1:W-:Y:S01]  /*ec10*/  STL [R1+0x14], R9 ;  /* 0x0000140901007387 */ /* 0x0003e20000100800 */
[----:B------:R-:W-:Y:S05]  /*ec20*/  BRA.DIV UR6, `(.L_x_878) ;  /* 0x0000002a064c7947 */ /* 0x000fea000b800000 */
[----:B------:R2:W3:Y:S02]  /*ec30*/  SHFL.IDX PT, R14, R17, RZ, 0x1f ;  /* 0x00001fff110e7589 */ /* 0x0004e400000e0000 */
.L_x_941:
[----:B---3--:R-:W-:Y:S02]  /*ec40*/  ISETP.NE.AND P0, PT, R14, RZ, PT ;  /* 0x000000ff0e00720c */ /* 0x008fe40003f05270 */
[----:B------:R-:W-:-:S11]  /*ec50*/  PLOP3.LUT P6, PT, PT, PT, PT, 0x8, 0x0 ;  /* 0x000000000000781c */ /* 0x000fd60003fce170 */
[----:B------:R-:W-:Y:S05]  /*ec60*/  @P0 BRA `(.L_x_879) ;  /* 0x0000000400d00947 */ /* 0x000fea0003800000 */
[----:B-1----:R-:W-:-:S06]  /*ec70*/  UIADD3 UR4, UR41, -0x1, URZ ;  /* 0xffffffff29047890 */ /* 0x002fcc000fffe03f */
[----:B------:R-:W-:Y:S01]  /*ec80*/  IMAD.U32 R6, RZ, RZ, UR4 ;  /* 0x00000004ff067e24 */ /* 0x000fe2000f8e00ff */
[----:B------:R-:W-:-:S03]  /*ec90*/  UMOV UR4, 0xffffffff ;  /* 0xffffffff00047882 */ /* 0x000fc60000000000 */
[----:B------:R-:W-:Y:S05]  /*eca0*/  BRA.DIV UR4, `(.L_x_880) ;  /* 0x0000002a044c7947 */ /* 0x000fea000b800000 */
[----:B------:R-:W-:-:S13]  /*ecb0*/  ELECT P6, URZ, PT ;  /* 0x00000000003f782f */ /* 0x000fda00038c0000 */
.L_x_944:
        /* <DEDUP_REMOVED lines=9> */
[----:B------:R-:W-:-:S05]  /*ed50*/  @P0 SHF.R.U32.HI R4, RZ, R5, R7 ;  /* 0x00000005ff040219 */ /* 0x000fca0000011607 */
[----:B------:R-:W-:-:S04]  /*ed60*/  IMAD.MOV R5, RZ, RZ, -R4 ;  /* 0x000000ffff057224 */ /* 0x000fc800078e0a04 */
[----:B------:R-:W-:Y:S01]  /*ed70*/  IMAD R6, R0, R5, R6 ;  /* 0x0000000500067224 */ /* 0x000fe200078e0206 */
[--C-:B------:R-:W-:Y:S01]  /*ed80*/  SHF.R.S32.HI R5, RZ, 0x1f, R4.reuse ;  /* 0x0000001fff057819 */ /* 0x100fe20000011404 */
[----:B------:R-:W-:Y:S02]  /*ed90*/  IMAD R0, R9, UR4, RZ ;  /* 0x0000000409007c24 */ /* 0x000fe4000f8e02ff */
[----:B------:R-:W-:-:S04]  /*eda0*/  IMAD.WIDE.U32 R4, R8, UR4, R4 ;  /* 0x0000000408047c25 */ /* 0x000fc8000f8e0004 */
[----:B------:R-:W-:Y:S01]  /*edb0*/  IMAD R0, R8, UR5, R0 ;  /* 0x0000000508007c24 */ /* 0x000fe2000f8e0200 */
[----:B------:R-:W-:-:S03]  /*edc0*/  LEA R2, P0, R4, R2, 0x2 ;  /* 0x0000000204027211 */ /* 0x000fc600078010ff */
[----:B------:R-:W-:-:S05]  /*edd0*/  IMAD.IADD R0, R5, 0x1, R0 ;  /* 0x0000000105007824 */ /* 0x000fca00078e0200 */
[----:B------:R-:W-:-:S05]  /*ede0*/  LEA.HI.X R3, R4, R3, R0, 0x2, P0 ;  /* 0x0000000304037211 */ /* 0x000fca00000f1400 */
[----:B------:R1:W5:Y:S02]  /*edf0*/  LDG.E R0, desc[UR52][R2.64] ;  /* 0x0000003402007981 */ /* 0x000364000c1e1900 */
.L_x_882:
[----:B-1----:R-:W3:Y:S04]  /*ee00*/  LDL R3, [R1+0x8] ;  /* 0x0000080001037983 */ /* 0x002ee80000100800 */
[----:B------:R-:W4:Y:S01]  /*ee10*/  LDL R2, [R1+0xc] ;  /* 0x00000c0001027983 */ /* 0x000f220000100800 */
[----:B------:R-:W-:Y:S02]  /*ee20*/  ISETP.NE.AND P0, PT, R16, RZ, PT ;  /* 0x000000ff1000720c */ /* 0x000fe40003f05270 */
[----:B---3--:R-:W-:Y:S02]  /*ee30*/  LEA R3, R3, UR40, 0x3 ;  /* 0x0000002803037c11 */ /* 0x008fe4000f8e18ff */
[----:B----4-:R-:W-:-:S04]  /*ee40*/  SHF.L.U32 R2, R2, 0x1f, RZ ;  /* 0x0000001f02027819 */ /* 0x010fc800000006ff */
[----:B------:R-:W1:Y:S02]  /*ee50*/  SYNCS.PHASECHK.TRANS64.TRYWAIT P3, [R3+URZ+0x28480], R2 ;  /* 0x02848002030075a7 */ /* 0x000e64000806017f */
[----:B-1----:R-:W-:Y:S05]  /*ee60*/  @!P3 BRA `(.L_x_883) ;  /* 0x0000002400fcb947 */ /* 0x002fea0003800000 */
.L_x_945:
        /* <DEDUP_REMOVED lines=8> */
.L_x_884:
[----:B------:R-:W3:Y:S04]  /*eef0*/  LDL R4, [R1+0x8] ;  /* 0x0000080001047983 */ /* 0x000ee80000100800 */
[----:B------:R-:W4:Y:S01]  /*ef00*/  LDL R5, [R1+0x4] ;  /* 0x0000040001057983 */ /* 0x000f220000100800 */
        /* <DEDUP_REMOVED lines=11> */
[----:B---3--:R-:W-:-:S04]  /*efc0*/  LEA R4, R4, UR40, 0xe ;  /* 0x0000002804047c11 */ /* 0x008fc8000f8e70ff */
[----:B------:R-:W-:Y:S02]  /*efd0*/  R2UR UR14, R4 ;  /* 0x00000000040e72ca */ /* 0x000fe400000e0000 */
[----:B----4-:R-:W-:-:S11]  /*efe0*/  R2UR UR12, R5 ;  /* 0x00000000050c72ca */ /* 0x010fd600000e0000 */
[----:B------:R-:W-:Y:S02]  /*eff0*/  UIADD3 UR8, UR14, 0x10000, URZ ;  /* 0x000100000e087890 */ /* 0x000fe4000fffe03f */
[----:B------:R-:W-:-:S07]  /*f000*/  UIADD3 UR14, UR14, 0x12000, URZ ;  /* 0x000120000e0e7890 */ /* 0x000fce000fffe03f */
[----:B------:R3:W-:Y:S02]  /*f010*/  UTMALDG.4D [UR8], [UR4], desc[UR6] ;  /* 0x00000608040075b4 */ /* 0x0007e40008019000 */
[----:B---3--:R-:W-:Y:S01]  /*f020*/  UMOV UR8, UR14 ;  /* 0x0000000e00087c82 */ /* 0x008fe20008000000 */
[----:B------:R-:W-:Y:S02]  /*f030*/  UMOV UR10, UR15 ;  /* 0x0000000f000a7c82 */ /* 0x000fe40008000000 */
[----:B------:R3:W-:Y:S01]  /*f040*/  UTMALDG.4D [UR8], [UR4], desc[UR6] ;  /* 0x00000608040075b4 */ /* 0x0007e20008019000 */
[----:B------:R-:W4:Y:S02]  /*f050*/  SYNCS.PHASECHK.TRANS64.TRYWAIT P3, [R3+URZ+0x28440], R2 ;  /* 0x02844002030075a7 */ /* 0x000f24000806017f */
[----:B---34-:R-:W-:Y:S05]  /*f060*/  @!P3 BRA `(.L_x_885) ;  /* 0x000000240090b947 */ /* 0x018fea0003800000 */
.L_x_946:
[----:B------:R-:W-:Y:S05]  /*f070*/  @P0 BRA `(.L_x_886) ;  /* 0x00000000001c0947 */ /* 0x000fea0003800000 */
[----:B------:R-:W4:Y:S01]  /*f080*/  S2R R5, SR_TID.X ;  /* 0x0000000000057919 */ /* 0x000f220000002100 */
[----:B-1-3--:R-:W-:-:S04]  /*f090*/  IMAD.MOV.U32 R2, RZ, RZ, 0x4000 ;  /* 0x00004000ff027424 */ /* 0x00afc800078e00ff */
[----:B------:R1:W-:Y:S01]  /*f0a0*/  SYNCS.ARRIVE.TRANS64 RZ, [R3+URZ+0x28430], R2 ;  /* 0x0284300203ff79a7 */ /* 0x0003e2000800003f */
[----:B----4-:R-:W-:-:S04]  /*f0b0*/  LOP3.LUT R5, R5, 0x1f, RZ, 0xc0, !PT ;  /* 0x0000001f05057812 */ /* 0x010fc800078ec0ff */
[----:B------:R-:W-:-:S13]  /*f0c0*/  ISETP.NE.AND P0, PT, R5, RZ, PT ;  /* 0x000000ff0500720c */ /* 0x000fda0003f05270 */
[----:B-1----:R-:W-:Y:S05]  /*f0d0*/  @!P0 BRA `(.L_x_886) ;  /* 0x0000000000048947 */ /* 0x002fea0003800000 */
[----:B------:R-:W-:Y:S01]  /*f0e0*/  BPT.TRAP 0x1 ;  /* 0x000000040000795c */ /* 0x000fe20000300000 */
.L_x_886:
[----:B-1-3--:R-:W3:Y:S01]  /*f0f0*/  LDL R2, [R1+0x4] ;  /* 0x0000040001027983 */ /* 0x00aee20000100800 */
        /* <DEDUP_REMOVED lines=13> */
[----:B---3--:R-:W-:-:S13]  /*f1d0*/  R2UR UR12, R2 ;  /* 0x00000000020c72ca */ /* 0x008fda00000e0000 */
[----:B------:R1:W-:Y:S02]  /*f1e0*/  UTMALDG.4D [UR8], [UR4], desc[UR6] ;  /* 0x00000608040075b4 */ /* 0x0003e40008019000 */
[----:B-1----:R-:W-:Y:S01]  /*f1f0*/  UMOV UR8, UR14 ;  /* 0x0000000e00087c82 */ /* 0x002fe20008000000 */
[----:B------:R-:W-:Y:S02]  /*f200*/  UMOV UR10, UR15 ;  /* 0x0000000f000a7c82 */ /* 0x000fe40008000000 */
[----:B------:R1:W-:Y:S02]  /*f210*/  UTMALDG.4D [UR8], [UR4], desc[UR6] ;  /* 0x00000608040075b4 */ /* 0x0003e40008019000 */
[----:B-1----:R-:W-:Y:S01]  /*f220*/  NOP ;  /* 0x0000000000007918 */ /* 0x002fe20000000000 */
.L_x_881:
[----:B------:R-:W-:Y:S05]  /*f230*/  WARPSYNC.ALL ;  /* 0x0000000000007948 */ /* 0x000fea0003800000 */
[----:B------:R-:W-:Y:S01]  /*f240*/  BAR.SYNC.DEFER_BLOCKING 0x8, 0x120 ;  /* 0x0204800000007b1d */ /* 0x000fe20000010000 */
[----:B------:R-:W-:Y:S01]  /*f250*/  ELECT P0, URZ, PT ;  /* 0x00000000003f782f */ /* 0x000fe20003800000 */
[----:B------:R-:W-:Y:S02]  /*f260*/  UIADD3 UR4, UP0, UR44, 0x270, URZ ;  /* 0x000002702c047890 */ /* 0x000fe4000ff1e03f */
[----:B------:R-:W-:Y:S02]  /*f270*/  UIADD3 UR8, UR40, 0x18000, URZ ;  /* 0x0001800028087890 */ /* 0x000fe4000fffe03f */
[----:B------:R-:W-:-:S02]  /*f280*/  UIADD3 UR9, UR40, 0x28400, URZ ;  /* 0x0002840028097890 */ /* 0x000fc4000fffe03f */
[----:B------:R-:W-:Y:S02]  /*f290*/  UIADD3.X UR5, URZ, UR45, URZ, UP0, !UPT ;  /* 0x0000002d3f057290 */ /* 0x000fe400087fe43f */
[----:B------:R-:W-:Y:S01]  /*f2a0*/  UIADD3 UR16, UR40, 0x1c000, URZ ;  /* 0x0001c00028107890 */ /* 0x000fe2000fffe03f */
[----:B------:R-:W-:-:S03]  /*f2b0*/  UMOV UR6, 0x0 ;  /* 0x0000000000067882 */ /* 0x000fc60000000000 */
[----:B------:R-:W-:Y:S01]  /*f2c0*/  @P0 IMAD.MOV.U32 R2, RZ, RZ, 0x8000 ;  /* 0x00008000ff020424 */ /* 0x000fe200078e00ff */
[----:B------:R-:W-:Y:S01]  /*f2d0*/  UMOV UR7, 0x12f00000 ;  /* 0x12f0000000077882 */ /* 0x000fe20000000000 */
[----:B------:R-:W-:Y:S01]  /*f2e0*/  UMOV UR10, URZ ;  /* 0x0000003f000a7c82 */ /* 0x000fe20008000000 */
[----:B------:R-:W-:Y:S01]  /*f2f0*/  UMOV UR11, UR37 ;  /* 0x00000025000b7c82 */ /* 0x000fe20008000000 */
[----:B------:R-:W-:Y:S01]  /*f300*/  UMOV UR12, UR38 ;  /* 0x00000026000c7c82 */ /* 0x000fe20008000000 */
[----:B------:R-:W-:Y:S01]  /*f310*/  UMOV UR13, UR39 ;  /* 0x00000027000d7c82 */ /* 0x000fe20008000000 */
[----:B------:R-:W-:Y:S01]  /*f320*/  UMOV UR18, 0x80 ;  /* 0x0000008000127882 */ /* 0x000fe20000000000 */
[----:B------:R-:W-:Y:S01]  /*f330*/  UMOV UR19, UR37 ;  /* 0x0000002500137c82 */ /* 0x000fe20008000000 */
[----:B------:R-:W-:Y:S01]  /*f340*/  UMOV UR20, UR38 ;  /* 0x0000002600147c82 */ /* 0x000fe20008000000 */
[----:B------:R-:W-:Y:S01]  /*f350*/  UMOV UR21, UR39 ;  /* 0x0000002700157c82 */ /* 0x000fe20008000000 */
[----:B------:R3:W-:Y:S01]  /*f360*/  @P0 SYNCS.ARRIVE.TRANS64 RZ, [UR40+0x28400], R2 ;  /* 0x02840002ffff09a7 */ /* 0x0007e20008000028 */
[----:B------:R-:W-:Y:S01]  /*f370*/  UMOV UR17, UR9 ;  /* 0x0000000900117c82 */ /* 0x000fe20008000000 */
[----:B------:R3:W-:Y:S01]  /*f380*/  UTMALDG.4D [UR8], [UR4], desc[UR6] ;  /* 0x00000608040075b4 */ /* 0x0007e20008019000 */
[----:B------:R3:W-:Y:S01]  /*f390*/  UTMALDG.4D [UR16], [UR4], desc[UR6] ;  /* 0x00000610040075b4 */ /* 0x0007e20008019000 */
[----:B------:R-:W-:-:S02]  /*f3a0*/  NOP ;  /* 0x0000000000007918 */ /* 0x000fc40000000000 */
.L_x_879:
[----:B------:R-:W4:Y:S01]  /*f3b0*/  LDL.LU R3, [R1+0x28] ;  /* 0x0000280001037983 */ /* 0x000f220000300800 */
[----:B------:R-:W-:Y:S01]  /*f3c0*/  BSSY B0, `(.L_x_887) ;  /* 0x0000009000007945 */ /* 0x000fe20003800000 */
[----:B----4-:R-:W-:-:S05]  /*f3d0*/  VIADD R3, R3, 0x1 ;  /* 0x0000000103037836 */ /* 0x010fca0000000000 */
[----:B---3--:R-:W-:Y:S01]  /*f3e0*/  LEA.HI R2, R3, R3, RZ, 0x1 ;  /* 0x0000000303027211 */ /* 0x008fe200078f08ff */
[----:B------:R3:W-:Y:S03]  /*f3f0*/  STL [R1+0x28], R3 ;  /* 0x0000280301007387 */ /* 0x0007e60000100800 */
[----:B------:R-:W-:-:S05]  /*f400*/  LOP3.LUT R2, R2, 0xfffffffe, RZ, 0xc0, !PT ;  /* 0xfffffffe02027812 */ /* 0x000fca00078ec0ff */
[----:B------:R-:W-:-:S05]  /*f410*/  IMAD.IADD R2, R3, 0x1, -R2 ;  /* 0x0000000103027824 */ /* 0x000fca00078e0a02 */
[----:B------:R-:W-:-:S04]  /*f420*/  SHF.L.U32 R2, R2, 0x1f, RZ ;  /* 0x0000001f02027819 */ /* 0x000fc800000006ff */
[----:B------:R-:W4:Y:S02]  /*f430*/  SYNCS.PHASECHK.TRANS64.TRYWAIT P0, [UR40+0x28420], R2 ;  /* 0x02842002ff0075a7 */ /* 0x000f240008000168 */
[----:B---34-:R-:W-:Y:S05]  /*f440*/  @!P0 BRA `(.L_x_888) ;  /* 0x0000002000ac8947 */ /* 0x018fea0003800000 */
.L_x_947:
[----:B-1----:R-:W-:Y:S05]  /*f450*/  BSYNC B0 ;  /* 0x0000000000007941 */ /* 0x002fea0003800000 */
.L_x_887:
[----:B------:R-:W-:-:S04]  /*f460*/  UIADD3 UR4, UR41, -0x2, URZ ;  /* 0xfffffffe29047890 */ /* 0x000fc8000fffe03f */
[----:B------:R-:W-:-:S06]  /*f470*/  UISETP.GE.AND UP0, UPT, UR4, UR42, UPT ;  /* 0x0000002a0400728c */ /* 0x000fcc000bf06270 */
[----:B------:R-:W-:-:S13]  /*f480*/  PLOP3.LUT P0, PT, PT, PT, UP0, 0x80, 0x0 ;  /* 0x000000000000781c */ /* 0x000fda0003f0f008 */
[----:B------:R-:W-:Y:S05]  /*f490*/  @!P0 BRA `(.L_x_889) ;  /* 0x0000000c00e88947 */ /* 0x000fea0003800000 */
[----:B---3--:R1:W5:Y:S04]  /*f4a0*/  LDL.LU R3, [R1+0x8] ;  /* 0x0000080001037983 */ /* 0x0083680000300800 */
[----:B------:R1:W5:Y:S01]  /*f4b0*/  LDL.LU R8, [R1+0xc] ;  /* 0x00000c0001087983 */ /* 0x0003620000300800 */
[----:B------:R-:W-:-:S07]  /*f4c0*/  IMAD.U32 R2, RZ, RZ, UR4 ;  /* 0x00000004ff027e24 */ /* 0x000fce000f8e00ff */
.L_x_911:
[----:B-----5:R-:W-:Y:S01]  /*f4d0*/  VIADD R4, R3, 0x1 ;  /* 0x0000000103047836 */ /* 0x020fe20000000000 */
[----:B------:R-:W-:Y:S05]  /*f4e0*/  YIELD ;  /* 0x0000000000007946 */ /* 0x000fea0003800000 */
[----:B------:R-:W-:Y:S01]  /*f4f0*/  ISETP.NE.AND P0, PT, R4, 0x2, PT ;  /* 0x000000020400780c */ /* 0x000fe20003f05270 */
[----:B------:R-:W-:Y:S03]  /*f500*/  BSSY B0, `(.L_x_890) ;  /* 0x000008b000007945 */ /* 0x000fe60003800000 */
[----:B------:R-:W-:-:S02]  /*f510*/  SEL R5, RZ, 0x1, P0 ;  /* 0x00000001ff057807 */ /* 0x000fc40000000000 */
[----:B------:R-:W-:Y:S02]  /*f520*/  SEL R11, R4, RZ, P0 ;  /* 0x000000ff040b7207 */ /* 0x000fe40000000000 */
[----:B------:R-:W-:-:S05]  /*f530*/  LOP3.LUT R10, R8, R5, RZ, 0x3c, !PT ;  /* 0x00000005080a7212 */ /* 0x000fca00078e3cff */
[----:B------:R3:W-:Y:S04]  /*f540*/  STL [R1+0xc], R10 ;  /* 0x00000c0a01007387 */ /* 0x0007e80000100800 */
[----:B------:R3:W-:Y:S01]  /*f550*/  STL [R1+0x8], R11 ;  /* 0x0000080b01007387 */ /* 0x0007e20000100800 */
[----:B----4-:R-:W-:Y:S05]  /*f560*/  @!P6 BRA `(.L_x_891) ;  /* 0x000000080010e947 */ /* 0x010fea0003800000 */
[----:B------:R-:W-:Y:S01]  /*f570*/  IMAD.MOV.U32 R9, RZ, RZ, R2 ;  /* 0x000000ffff097224 */ /* 0x000fe200078e0002 */
[----:B------:R-:W-:Y:S06]  /*f580*/  @!P1 BRA `(.L_x_892) ;  /* 0x0000000000509947 */ /* 0x000fec0003800000 */
[----:B------:R-:W4:Y:S01]  /*f590*/  LDL R7, [R1+0x14] ;  /* 0x0000140001077983 */ /* 0x000f220000100800 */
[----:B------:R-:W1:Y:S01]  /*f5a0*/  LDC R9, c[0x0][0x41c] ;  /* 0x00010700ff097b82 */ /* 0x000e620000000800 */
[----:B------:R-:W-:Y:S02]  /*f5b0*/  ULDC.64 UR4, c[0x0][0x408] ;  /* 0x0001020000047ab9 */ /* 0x000fe40000000a00 */
[----:B------:R-:W2:Y:S01]  /*f5c0*/  LDL R6, [R1+0x10] ;  /* 0x0000100001067983 */ /* 0x000ea20000100800 */
        /* <DEDUP_REMOVED lines=8> */
[----:B----4-:R-:W-:-:S04]  /*f650*/  IMAD R0, R7, UR4, RZ ;  /* 0x0000000407007c24 */ /* 0x010fc8000f8e02ff */
[C---:B--2---:R-:W-:Y:S02]  /*f660*/  IMAD R0, R6.reuse, UR5, R0 ;  /* 0x0000000506007c24 */ /* 0x044fe4000f8e0200 */
[----:B------:R-:W-:Y:S01]  /*f670*/  IMAD.WIDE.U32 R4, R6, UR4, R4 ;  /* 0x0000000406047c25 */ /* 0x000fe2000f8e0004 */
[----:B------:R-:W-:-:S03]  /*f680*/  ULDC.64 UR4, c[0x0][0x3f8] ;  /* 0x0000fe0000047ab9 */ /* 0x000fc60000000a00 */
[----:B------:R-:W-:Y:S01]  /*f690*/  IMAD.IADD R0, R0, 0x1, R5 ;  /* 0x0000000100007824 */ /* 0x000fe200078e0205 */
[----:B------:R-:W-:-:S04]  /*f6a0*/  LEA R6, P0, R4, UR4, 0x2 ;  /* 0x0000000404067c11 */ /* 0x000fc8000f8010ff */
[----:B------:R-:W-:-:S05]  /*f6b0*/  LEA.HI.X R7, R4, UR5, R0, 0x2, P0 ;  /* 0x0000000504077c11 */ /* 0x000fca00080f1400 */
[----:B------:R4:W5:Y:S04]  /*f6c0*/  LDG.E R0, desc[UR52][R6.64] ;  /* 0x0000003406007981 */ /* 0x000968000c1e1900 */
.L_x_892:
[----:B----4-:R-:W-:Y:S01]  /*f6d0*/  LEA R6, R11, UR40, 0x3 ;  /* 0x000000280b067c11 */ /* 0x010fe2000f8e18ff */
[----:B------:R-:W4:Y:S01]  /*f6e0*/  S2R R4, SR_TID.X ;  /* 0x0000000000047919 */ /* 0x000f220000002100 */
[----:B------:R-:W-:Y:S01]  /*f6f0*/  SHF.L.U32 R5, R10, 0x1f, RZ ;  /* 0x0000001f0a057819 */ /* 0x000fe200000006ff */
[----:B------:R-:W-:Y:S03]  /*f700*/  BSSY B1, `(.L_x_893) ;  /* 0x0000005000017945 */ /* 0x000fe60003800000 */
[----:B------:R-:W1:Y:S01]  /*f710*/  SYNCS.PHASECHK.TRANS64.TRYWAIT P0, [R6+URZ+0x28480], R5 ;  /* 0x02848005060075a7 */ /* 0x000e62000800017f */
[----:B----4-:R-:W-:-:S04]  /*f720*/  LOP3.LUT R4, R4, 0x7f, RZ, 0xc0, !PT ;  /* 0x0000007f04047812 */ /* 0x010fc800078ec0ff */
[----:B------:R-:W-:Y:S01]  /*f730*/  ISETP.NE.AND P3, PT, R4, RZ, PT ;  /* 0x000000ff0400720c */ /* 0x000fe20003f65270 */
[----:B-1----:R-:W-:-:S12]  /*f740*/  @!P0 BRA `(.L_x_894) ;  /* 0x0000002000048947 */ /* 0x002fd80003800000 */
.L_x_948:
[----:B------:R-:W-:Y:S05]  /*f750*/  BSYNC B1 ;  /* 0x0000000000017941 */ /* 0x000fea0003800000 */
.L_x_893:
        /* <DEDUP_REMOVED lines=9> */
.L_x_896:
[----:B------:R-:W-:Y:S05]  /*f7f0*/  BSYNC B1 ;  /* 0x0000000000017941 */ /* 0x000fea0003800000 */
.L_x_895:
[----:B------:R-:W4:Y:S04]  /*f800*/  LDL R4, [R1+0x8] ;  /* 0x0000080001047983 */ /* 0x000f280000100800 */
[----:B------:R-:W2:Y:S01]  /*f810*/  LDL R7, [R1+0x4] ;  /* 0x0000040001077983 */ /* 0x000ea20000100800 */
[----:B------:R-:W-:-:S05]  /*f820*/  IMAD.MOV.U32 R13, RZ, RZ, RZ ;  /* 0x000000ffff0d7224 */ /* 0x000fca00078e00ff */
[----:B------:R-:W-:Y:S01]  /*f830*/  R2UR UR10, R13 ;  /* 0x000000000d0a72ca */ /* 0x000fe200000e0000 */
[----:B------:R-:W-:Y:S01]  /*f840*/  UIADD3 UR4, UP0, UR44, 0x470, URZ ;  /* 0x000004702c047890 */ /* 0x000fe2000ff1e03f */
[----:B------:R-:W-:Y:S01]  /*f850*/  PLOP3.LUT P0, PT, PT, PT, PT, 0x80, 0x0 ;  /* 0x000000000000781c */ /* 0x000fe20003f0f070 */
[----:B------:R-:W-:Y:S01]  /*f860*/  IMAD.SHL.U32 R9, R9, 0x40, RZ ;  /* 0x0000004009097824 */ /* 0x000fe200078e00ff */
[----:B------:R-:W-:Y:S01]  /*f870*/  UMOV UR6, 0x0 ;  /* 0x0000000000067882 */ /* 0x000fe20000000000 */
[----:B------:R-:W-:Y:S01]  /*f880*/  UIADD3.X UR5, URZ, UR45, URZ, UP0, !UPT ;  /* 0x0000002d3f057290 */ /* 0x000fe200087fe43f */
[----:B------:R-:W-:Y:S01]  /*f890*/  UMOV UR7, 0x14f00000 ;  /* 0x14f0000000077882 */ /* 0x000fe20000000000 */
[----:B----4-:R-:W-:Y:S02]  /*f8a0*/  LEA R4, R4, UR40, 0xe ;  /* 0x0000002804047c11 */ /* 0x010fe4000f8e70ff */
[----:B--2---:R-:W-:Y:S01]  /*f8b0*/  R2UR UR12, R7 ;  /* 0x00000000070c72ca */ /* 0x004fe200000e0000 */
[----:B------:R-:W-:-:S02]  /*f8c0*/  VIADD R7, R6, 0x28470 ;  /* 0x0002847006077836 */ /* 0x000fc40000000000 */
[----:B---3--:R-:W-:-:S12]  /*f8d0*/  VIADD R10, R4, 0x10000 ;  /* 0x00010000040a7836 */ /* 0x008fd80000000000 */
.L_x_897:
        /* <DEDUP_REMOVED lines=17> */
.L_x_898:
        /* <DEDUP_REMOVED lines=12> */
.L_x_949:
[----:B------:R-:W-:Y:S05]  /*fab0*/  BSYNC B1 ;  /* 0x0000000000017941 */ /* 0x000fea0003800000 */
.L_x_899:
        /* <DEDUP_REMOVED lines=11> */
.L_x_902:
[----:B------:R-:W-:Y:S05]  /*fb70*/  BSYNC B1 ;  /* 0x0000000000017941 */ /* 0x000fea0003800000 */
.L_x_901:
        /* <DEDUP_REMOVED lines=10> */
.L_x_903:
        /* <DEDUP_REMOVED lines=16> */
.L_x_904:
        /* <DEDUP_REMOVED lines=8> */
[----:B----4-:R-:W-:Y:S05]  /*fda0*/  @P0 BRA.U.ANY `(.L_x_904) ;  /* 0xfffffffd00dc0947 */ /* 0x010fea000393ffff */
.L_x_891:
[----:B------:R-:W-:Y:S05]  /*fdb0*/  BSYNC B0 ;  /* 0x0000000000007941 */ /* 0x000fea0003800000 */
.L_x_890:
[----:B------:R-:W-:-:S06]  /*fdc0*/  UISETP.NE.AND UP0, UPT, UR43, 0x3, UPT ;  /* 0x000000032b00788c */ /* 0x000fcc000bf05270 */
[----:B------:R-:W-:-:S13]  /*fdd0*/  PLOP3.LUT P0, PT, PT, PT, UP0, 0x80, 0x0 ;  /* 0x000000000000781c */ /* 0x000fda0003f0f008 */
[----:B------:R-:W-:Y:S05]  /*fde0*/  @!P0 BRA `(.L_x_905) ;  /* 0x0000000000048947 */ /* 0x000fea0003800000 */
[----:B------:R-:W-:Y:S01]  /*fdf0*/  BPT.TRAP 0x1 ;  /* 0x000000040000795c */ /* 0x000fe20000300000 */
.L_x_905:
[----:B------:R-:W-:Y:S01]  /*fe00*/  IMAD.U32 R4, RZ, RZ, UR46 ;  /* 0x0000002eff047e24 */ /* 0x000fe2000f8e00ff */
[----:B------:R-:W-:Y:S01]  /*fe10*/  LEA R5, R3, UR40, 0x3 ;  /* 0x0000002803057c11 */ /* 0x000fe2000f8e18ff */
[----:B------:R-:W-:Y:S03]  /*fe20*/  BSSY B0, `(.L_x_906) ;  /* 0x0000007000007945 */ /* 0x000fe60003800000 */
[----:B------:R-:W-:Y:S01]  /*fe30*/  ISETP.NE.AND P0, PT, R4, 0x3, PT ;  /* 0x000000030400780c */ /* 0x000fe20003f05270 */
[----:B------:R4:W-:Y:S01]  /*fe40*/  STL [R1], R5 ;  /* 0x0000000501007387 */ /* 0x0009e20000100800 */
[----:B------:R-:W-:-:S04]  /*fe50*/  LOP3.LUT R4, R8, 0x1, RZ, 0x3c, !PT ;  /* 0x0000000108047812 */ /* 0x000fc800078e3cff */
[----:B------:R-:W-:-:S04]  /*fe60*/  SHF.L.U32 R4, R4, 0x1f, RZ ;  /* 0x0000001f04047819 */ /* 0x000fc800000006ff */
[----:B------:R-:W5:Y:S02]  /*fe70*/  SYNCS.PHASECHK.TRANS64.TRYWAIT P3, [R5+URZ+0x28470], R4 ;  /* 0x02847004050075a7 */ /* 0x000f64000806017f */
[----:B----45:R-:W-:Y:S05]  /*fe80*/  @!P3 BRA `(.L_x_907) ;  /* 0x00000018005cb947 */ /* 0x030fea0003800000 */
.L_x_950:
[----:B------:R-:W-:Y:S05]  /*fe90*/  BSYNC B0 ;  /* 0x0000000000007941 */ /* 0x000fea0003800000 */
.L_x_906:
[----:B------:R-:W-:Y:S05]  /*fea0*/  @!P0 BRA `(.L_x_908) ;  /* 0x0000000000048947 */ /* 0x000fea0003800000 */
[----:B------:R-:W-:Y:S01]  /*feb0*/  BPT.TRAP 0x1 ;  /* 0x000000040000795c */ /* 0x000fe20000300000 */
.L_x_908:
[----:B----4-:R-:W4:Y:S01]  /*fec0*/  LDL R5, [R1] ;  /* 0x0000000001057983 */ /* 0x010f220000100800 */
[----:B------:R-:W-:Y:S01]  /*fed0*/  SHF.L.U32 R4, R8, 0x1f, RZ ;  /* 0x0000001f08047819 */ /* 0x000fe200000006ff */
[----:B------:R-:W-:-:S03]  /*fee0*/  IMAD.SHL.U32 R3, R3, 0x4000, RZ ;  /* 0x0000400003037824 */ /* 0x000fc600078e00ff */
[----:B----4-:R-:W4:Y:S02]  /*fef0*/  SYNCS.PHASECHK.TRANS64.TRYWAIT P3, [R5+URZ+0x28460], R4 ;  /* 0x02846004050075a7 */ /* 0x010f24000806017f */
[----:B----4-:R-:W-:Y:S05]  /*ff00*/  @!P3 BRA `(.L_x_909) ;  /* 0x000000180054b947 */ /* 0x010fea0003800000 */
.L_x_951:
[----:B------:R-:W5:Y:S04]  /*ff10*/  LDL R6, [R1+0x1c] ;  /* 0x00001c0001067983 */ /* 0x000f680000100800 */
[----:B------:R-:W2:Y:S01]  /*ff20*/  LDL R12, [R1+0x18] ;  /* 0x00001800010c7983 */ /* 0x000ea20000100800 */
[----:B------:R-:W-:Y:S05]  /*ff30*/  WARPSYNC.ALL ;  /* 0x0000000000007948 */ /* 0x000fea0003800000 */
[----:B----4-:R-:W4:Y:S02]  /*ff40*/  S2R R5, SR_TID.X ;  /* 0x0000000000057919 */ /* 0x010f240000002100 */
[----:B----4-:R-:W-:-:S02]  /*ff50*/  LOP3.LUT P3, RZ, R5, 0x4, RZ, 0xc0, !PT ;  /* 0x0000000405ff7812 */ /* 0x010fc4000786c0ff */
[C---:B-----5:R-:W-:Y:S01]  /*ff60*/  LOP3.LUT R20, R3.reuse, R6, RZ, 0xfc, !PT ;  /* 0x0000000603147212 */ /* 0x060fe200078efcff */
[----:B------:R-:W-:Y:S01]  /*ff70*/  IMAD.MOV.U32 R6, RZ, RZ, 0x40 ;  /* 0x00000040ff067424 */ /* 0x000fe200078e00ff */
[----:B--2---:R-:W-:-:S03]  /*ff80*/  IADD3 R3, R3, UR40, R12 ;  /* 0x0000002803037c10 */ /* 0x004fc6000fffe00c */
[----:B---3--:R-:W2:Y:S01]  /*ff90*/  LDSM.16.MT88.4 R8, [R20+UR40+0x10000] ;  /* 0x010000281408783b */ /* 0x008ea20008004200 */
[----:B------:R-:W-:Y:S01]  /*ffa0*/  SEL R6, R6, 0xffffffc0, !P3 ;  /* 0xffffffc006067807 */ /* 0x000fe20005800000 */
[----:B------:R-:W-:-:S04]  /*ffb0*/  VIADD R21, R20, UR40 ;  /* 0x0000002814157c36 */ /* 0x000fc80008000000 */
[----:B------:R-:W-:Y:S01]  /*ffc0*/  IMAD.IADD R21, R6, 0x1, R21 ;  /* 0x0000000106157824 */ /* 0x000fe200078e0215 */
[C-C-:B--2---:R-:W-:Y:S02]  /*ffd0*/  PRMT R4, R8.reuse, 0x6420, R9.reuse ;  /* 0x0000642008047816 */ /* 0x144fe40000000009 */
[----:B------:R-:W-:Y:S02]  /*ffe0*/  PRMT R5, R8, 0x7531, R9 ;  /* 0x0000753108057816 */ /* 0x000fe40000000009 */
[C-C-:B------:R-:W-:Y:S02]  /*fff0*/  PRMT R6, R10.reuse, 0x6420, R11.reuse ;  /* 0x000064200a067816 */ /* 0x140fe4000000000b */
[----:B------:R-:W-:Y:S02]  /*10000*/  PRMT R7, R10, 0x7531, R11 ;  /* 0x000075310a077816 */ /* 0x000fe4000000000b */
[----:B------:R-:W2:Y:S04]  /*10010*/  LDSM.16.MT88.4 R8, [R21+0x10000] ;  /* 0x010000001508783b */ /* 0x000ea80000004200 */
[----:B------:R-:W-:Y:S01]  /*10020*/  STSM.16.M88.4 [R3+0x8000], R4 ;  /* 0x0080000403007844 */ /* 0x000fe20000000200 */
[----:B--2---:R-:W-:-:S02]  /*10030*/  PRMT R12, R8, 0x6420, R9 ;  /* 0x00006420080c7816 */ /* 0x004fc40000000009 */
[----:B------:R-:W-:Y:S02]  /*10040*/  PRMT R13, R8, 0x7531, R9 ;  /* 0x00007531080d7816 */ /* 0x000fe40000000009 */
[C-C-:B------:R-:W-:Y:S02]  /*10050*/  PRMT R14, R10.reuse, 0x6420, R11.reuse ;  /* 0x000064200a0e7816 */ /* 0x140fe4000000000b */
[----:B------:R-:W-:-:S05]  /*10060*/  PRMT R15, R10, 0x7531, R11 ;  /* 0x000075310a0f7816 */ /* 0x000fca000000000b */
[----:B------:R2:W-:Y:S04]  /*10070*/  STSM.16.M88.4 [R3+0x9000], R12 ;  /* 0x0090000c03007844 */ /* 0x0005e80000000200 */
[----:B------:R-:W3:Y:S01]  /*10080*/  LDSM.16.MT88.4 R8, [R20+UR40+0x12000] ;  /* 0x012000281408783b */ /* 0x000ee20008004200 */
[----:B--2---:R-:W2:Y:S01]  /*10090*/  S2R R15, SR_TID.X ;  /* 0x00000000000f7919 */ /* 0x004ea20000002100 */
[C-C-:B---3--:R-:W-:Y:S02]  /*100a0*/  PRMT R4, R8.reuse, 0x6420, R9.reuse ;  /* 0x0000642008047816 */ /* 0x148fe40000000009 */
[----:B------:R-:W-:Y:S02]  /*100b0*/  PRMT R5, R8, 0x7531, R9 ;  /* 0x0000753108057816 */ /* 0x000fe40000000009 */
[----:B------:R-:W-:-:S02]  /*100c0*/  PRMT R6, R10, 0x6420, R11 ;  /* 0x000064200a067816 */ /* 0x000fc4000000000b */
[----:B------:R-:W-:Y:S02]  /*100d0*/  PRMT R7, R10, 0x7531, R11 ;  /* 0x000075310a077816 */ /* 0x000fe4000000000b */
[----:B------:R-:W3:Y:S01]  /*100e0*/  LDSM.16.MT88.4 R8, [R21+0x12000] ;  /* 0x012000001508783b */ /* 0x000ee20000004200 */
[----:B--2---:R-:W-:Y:S01]  /*100f0*/  LOP3.LUT P3, RZ, R15, 0x4, RZ, 0xc0, !PT ;  /* 0x000000040fff7812 */ /* 0x004fe2000786c0ff */
[----:B------:R-:W-:Y:S02]  /*10100*/  IMAD.MOV.U32 R15, RZ, RZ, 0x20 ;  /* 0x00000020ff0f7424 */ /* 0x000fe400078e00ff */
[----:B------:R-:W-:Y:S03]  /*10110*/  STSM.16.M88.4 [R3+0xa000], R4 ;  /* 0x00a0000403007844 */ /* 0x000fe60000000200 */
[----:B------:R-:W-:Y:S02]  /*10120*/  SEL R15, R15, 0xffffffe0, !P3 ;  /* 0xffffffe00f0f7807 */ /* 0x000fe40005800000 */
[----:B---3--:R-:W-:-:S02]  /*10130*/  PRMT R16, R8, 0x6420, R9 ;  /* 0x0000642008107816 */ /* 0x008fc40000000009 */
[----:B------:R-:W-:Y:S02]  /*10140*/  PRMT R17, R8, 0x7531, R9 ;  /* 0x0000753108117816 */ /* 0x000fe40000000009 */
[C-C-:B------:R-:W-:Y:S02]  /*10150*/  PRMT R18, R10.reuse, 0x6420, R11.reuse ;  /* 0x000064200a127816 */ /* 0x140fe4000000000b */
[----:B------:R-:W-:-:S05]  /*10160*/  PRMT R19, R10, 0x7531, R11 ;  /* 0x000075310a137816 */ /* 0x000fca000000000b */
[----:B------:R2:W-:Y:S04]  /*10170*/  STSM.16.M88.4 [R3+0xb000], R16 ;  /* 0x00b0001003007844 */ /* 0x0005e80000000200 */
[----:B------:R-:W3:Y:S01]  /*10180*/  LDSM.16.MT88.4 R8, [R20+UR40+0x11000] ;  /* 0x011000281408783b */ /* 0x000ee20008004200 */
[----:B--2---:R-:W-:Y:S02]  /*10190*/  IADD3 R3, R15, 0x8000, R3 ;  /* 0x000080000f037810 */ /* 0x004fe40007ffe003 */
[C-C-:B---3--:R-:W-:Y:S02]  /*101a0*/  PRMT R4, R8.reuse, 0x6420, R9.reuse ;  /* 0x0000642008047816 */ /* 0x148fe40000000009 */
[----:B------:R-:W-:Y:S02]  /*101b0*/  PRMT R5, R8, 0x7531, R9 ;  /* 0x0000753108057816 */ /* 0x000fe40000000009 */
[----:B------:R-:W-:-:S02]  /*101c0*/  PRMT R6, R10, 0x6420, R11 ;  /* 0x000064200a067816 */ /* 0x000fc4000000000b */
[----:B------:R-:W-:Y:S02]  /*101d0*/  PRMT R7, R10, 0x7531, R11 ;  /* 0x000075310a077816 */ /* 0x000fe4000000000b */
[----:B------:R-:W2:Y:S04]  /*101e0*/  LDSM.16.MT88.4 R8, [R21+0x11000] ;  /* 0x011000001508783b */ /* 0x000ea80000004200 */
[----:B------:R-:W-:Y:S01]  /*101f0*/  STSM.16.M88.4 [R3], R4 ;  /* 0x0000000403007844 */ /* 0x000fe20000000200 */
[C-C-:B--2---:R-:W-:Y:S02]  /*10200*/  PRMT R12, R8.reuse, 0x6420, R9.reuse ;  /* 0x00006420080c7816 */ /* 0x144fe40000000009 */
[----:B------:R-:W-:Y:S02]  /*10210*/  PRMT R13, R8, 0x7531, R9 ;  /* 0x00007531080d7816 */ /* 0x000fe40000000009 */
[----:B------:R-:W-:-:S02]  /*10220*/  PRMT R14, R10, 0x6420, R11 ;  /* 0x000064200a0e7816 */ /* 0x000fc4000000000b */
[----:B------:R-:W-:-:S05]  /*10230*/  PRMT R15, R10, 0x7531, R11 ;  /* 0x000075310a0f7816 */ /* 0x000fca000000000b */
[----:B------:R-:W-:Y:S04]  /*10240*/  STSM.16.M88.4 [R3+0x1000], R12 ;  /* 0x0010000c03007844 */ /* 0x000fe80000000200 */
[----:B------:R-:W2:Y:S02]  /*10250*/  LDSM.16.MT88.4 R8, [R20+UR40+0x13000] ;  /* 0x013000281408783b */ /* 0x000ea40008004200 */
[C-C-:B--2---:R-:W-:Y:S02]  /*10260*/  PRMT R4, R8.reuse, 0x6420, R9.reuse ;  /* 0x0000642008047816 */ /* 0x144fe40000000009 */
[----:B------:R-:W-:Y:S02]  /*10270*/  PRMT R5, R8, 0x7531, R9 ;  /* 0x0000753108057816 */ /* 0x000fe40000000009 */
[----:B------:R-:W-:-:S02]  /*10280*/  PRMT R6, R10, 0x6420, R11 ;  /* 0x000064200a067816 */ /* 0x000fc4000000000b */
[----:B------:R-:W-:Y:S02]  /*10290*/  PRMT R7, R10, 0x7531, R11 ;  /* 0x000075310a077816 */ /* 0x000fe4000000000b */
[----:B------:R-:W2:Y:S04]  /*102a0*/  LDSM.16.MT88.4 R8, [R21+0x13000] ;  /* 0x013000001508783b */ /* 0x000ea80000004200 */
[----:B------:R2:W-:Y:S02]  /*102b0*/  STSM.16.M88.4 [R3+0x2000], R4 ;  /* 0x0020000403007844 */ /* 0x0005e40000000200 */
[C-C-:B--2---:R-:W-:Y:S02]  /*102c0*/  PRMT R4, R8.reuse, 0x6420, R9.reuse ;  /* 0x0000642008047816 */ /* 0x144fe40000000009 */
[----:B------:R-:W-:-:S02]  /*102d0*/  PRMT R5, R8, 0x7531, R9 ;  /* 0x0000753108057816 */ /* 0x000fc40000000009 */
[C-C-:B------:R-:W-:Y:S02]  /*102e0*/  PRMT R6, R10.reuse, 0x6420, R11.reuse ;  /* 0x000064200a067816 */ /* 0x140fe4000000000b */
[----:B------:R-:W-:-:S05]  /*102f0*/  PRMT R7, R10, 0x7531, R11 ;  /* 0x000075310a077816 */ /* 0x000fca000000000b */
        /* <DEDUP_REMOVED lines=9> */
.L_x_910:
[----:B--2---:R-:W3:Y:S01]  /*10390*/  LDL.LU R4, [R1] ;  /* 0x0000000001047983 */ /* 0x004ee20000300800 */
[C---:B------:R-:W-:Y:S01]  /*103a0*/  ISETP.GT.AND P0, PT, R2.reuse, UR42, PT ;  /* 0x0000002a02007c0c */ /* 0x040fe2000bf04270 */
[----:B------:R-:W-:Y:S02]  /*103b0*/  VIADD R2, R2, 0xffffffff ;  /* 0xffffffff02027836 */ /* 0x000fe40000000000 */
[----:B------:R4:W5:Y:S01]  /*103c0*/  LDL R8, [R1+0xc] ;  /* 0x00000c0001087983 */ /* 0x0009620000100800 */
[----:B---3--:R-:W-:Y:S01]  /*103d0*/  SYNCS.ARRIVE.TRANS64.A1T0 RZ, [R4+URZ+0x28450], RZ ;  /* 0x028450ff04ff79a7 */ /* 0x008fe2000810003f */
[----:B------:R-:W-:-:S05]  /*103e0*/  @!P2 VIADD R3, R4, 0x28480 ;  /* 0x000284800403a836 */ /* 0x000fca0000000000 */
[----:B------:R-:W-:Y:S01]  /*103f0*/  @!P2 PRMT R3, RZ, 0x654, R3 ;  /* 0x00000654ff03a816 */ /* 0x000fe20000000003 */
[----:B------:R-:W-:Y:S06]  /*10400*/  BAR.SYNC.DEFER_BLOCKING 0x2, 0x80 ;  /* 0x0082000000007b1d */ /* 0x000fec0000010000 */
[----:B------:R2:W-:Y:S02]  /*10410*/  @!P2 SYNCS.ARRIVE.TRANS64.RED.A1T0 RZ, [R3+URZ], RZ ;  /* 0x000000ff03ffa9a7 */ /* 0x0005e4000810043f */
[----:B--2---:R4:W5:Y:S01]  /*10420*/  LDL R3, [R1+0x8] ;  /* 0x0000080001037983 */ /* 0x0049620000100800 */
[----:B------:R-:W-:Y:S05]  /*10430*/  @P0 BRA `(.L_x_911) ;  /* 0xfffffff000240947 */ /* 0x000fea000383ffff */
.L_x_889:
[----:B------:R-:W-:Y:S04]  /*10440*/  BSSY B0, `(.L_x_912) ;  /* 0x000000f000007945 */ /* 0x000fe80003800000 */
[----:B------:R-:W-:Y:S05]  /*10450*/  @P2 BRA `(.L_x_913) ;  /* 0x0000000000342947 */ /* 0x000fea0003800000 */
[----:B------:R-:W1:Y:S01]  /*10460*/  S2R R5, SR_LANEID ;  /* 0x0000000000057919 */ /* 0x000e620000000000 */
[----:B------:R-:W-:Y:S01]  /*10470*/  VOTEU.ANY UR4, UPT, PT ;  /* 0x0000000000047886 */ /* 0x000fe200038e0100 */
[----:B---3-5:R-:W3:Y:S01]  /*10480*/  LDC.64 R2, c[0x0][0xdf0] ;  /* 0x00037c00ff027b82 */ /* 0x028ee20000000a00 */
[----:B------:R-:W1:Y:S02]  /*10490*/  FLO.U32 R0, UR4 ;  /* 0x0000000400007d00 */ /* 0x000e6400080e0000 */
[----:B-1----:R-:W-:-:S06]  /*104a0*/  ISETP.EQ.U32.AND P0, PT, R0, R5, PT ;  /* 0x000000050000720c */ /* 0x002fcc0003f02070 */
[----:B------:R-:W3:Y:S07]  /*104b0*/  POPC R5, UR4 ;  /* 0x0000000400057d09 */ /* 0x000eee0008000000 */
[----:B---3--:R-:W3:Y:S01]  /*104c0*/  @P0 ATOMG.E.ADD.STRONG.GPU PT, R3, desc[UR52][R2.64], R5 ;  /* 0x00000005020309a8 */ /* 0x008ee200081ee1f4 */
[----:B------:R-:W1:Y:S02]  /*104d0*/  S2R R4, SR_LTMASK ;  /* 0x0000000000047919 */ /* 0x000e640000003900 */
[----:B-1----:R-:W-:-:S04]  /*104e0*/  LOP3.LUT R4, R4, UR4, RZ, 0xc0, !PT ;  /* 0x0000000404047c12 */ /* 0x002fc8000f8ec0ff */
[----:B------:R-:W1:Y:S01]  /*104f0*/  POPC R7, R4 ;  /* 0x0000000400077309 */ /* 0x000e620000000000 */
[----:B---3--:R-:W1:Y:S02]  /*10500*/  SHFL.IDX PT, R0, R3, R0, 0x1f ;  /* 0x00001f0003007589 */ /* 0x008e6400000e0000 */
[----:B-1----:R-:W-:-:S05]  /*10510*/  IADD3 R0, R0, UR47, R7 ;  /* 0x0000002f00007c10 */ /* 0x002fca000fffe007 */
[----:B------:R1:W-:Y:S02]  /*10520*/  STL [R1+0x20], R0 ;  /* 0x0000200001007387 */ /* 0x0003e40000100800 */
.L_x_913:
[----:B------:R-:W-:Y:S05]  /*10530*/  BSYNC B0 ;  /* 0x0000000000007941 */ /* 0x000fea0003800000 */
.L_x_912:
[----:B------:R-:W-:-:S06]  /*10540*/  UISETP.NE.AND UP0, UPT, UR43, 0x3, UPT ;  /* 0x000000032b00788c */ /* 0x000fcc000bf05270 */
[----:B------:R-:W-:-:S13]  /*10550*/  PLOP3.LUT P0, PT, PT, PT, UP0, 0x80, 0x0 ;  /* 0x000000000000781c */ /* 0x000fda0003f0f008 */
[----:B------:R-:W-:Y:S05]  /*10560*/  @!P0 BRA `(.L_x_914) ;  /* 0x0000000000048947 */ /* 0x000fea0003800000 */
[----:B------:R-:W-:Y:S01]  /*10570*/  BPT.TRAP 0x1 ;  /* 0x000000040000795c */ /* 0x000fe20000300000 */
.L_x_914:
[----:B---3--:R-:W3:Y:S04]  /*10580*/  LDL R2, [R1+0xc] ;  /* 0x00000c0001027983 */ /* 0x008ee80000100800 */
[----:B-1----:R-:W2:Y:S01]  /*10590*/  LDL R0, [R1+0x8] ;  /* 0x0000080001007983 */ /* 0x002ea20000100800 */
[----:B------:R-:W-:Y:S01]  /*105a0*/  BSSY B0, `(.L_x_915) ;  /* 0x0000008000007945 */ /* 0x000fe20003800000 */
[----:B---3-5:R-:W-:-:S04]  /*105b0*/  LOP3.LUT R3, R2, 0x1, RZ, 0x3c, !PT ;  /* 0x0000000102037812 */ /* 0x028fc800078e3cff */
[----:B------:R-:W-:Y:S02]  /*105c0*/  SHF.L.U32 R3, R3, 0x1f, RZ ;  /* 0x0000001f03037819 */ /* 0x000fe400000006ff */
[----:B--2---:R-:W-:-:S04]  /*105d0*/  LEA R20, R0, UR40, 0x3 ;  /* 0x0000002800147c11 */ /* 0x004fc8000f8e18ff */
[----:B------:R-:W1:Y:S01]  /*105e0*/  SYNCS.PHASECHK.TRANS64.TRYWAIT P0, [R20+URZ+0x28470], R3 ;  /* 0x02847003140075a7 */ /* 0x000e62000800017f */
[----:B------:R-:W-:-:S05]  /*105f0*/  IMAD.U32 R0, RZ, RZ, UR46 ;  /* 0x0000002eff007e24 */ /* 0x000fca000f8e00ff */
[----:B------:R-:W-:Y:S01]  /*10600*/  ISETP.NE.AND P1, PT, R0, 0x3, PT ;  /* 0x000000030000780c */ /* 0x000fe20003f25270 */
[----:B-1----:R-:W-:-:S12]  /*10610*/  @!P0 BRA `(.L_x_916) ;  /* 0x0000001000a88947 */ /* 0x002fd80003800000 */
.L_x_952:
[----:B------:R-:W-:Y:S05]  /*10620*/  BSYNC B0 ;  /* 0x0000000000007941 */ /* 0x000fea0003800000 */
.L_x_915:
[----:B------:R-:W-:Y:S05]  /*10630*/  @!P1 BRA `(.L_x_917) ;  /* 0x0000000000049947 */ /* 0x000fea0003800000 */
[----:B------:R-:W-:Y:S01]  /*10640*/  BPT.TRAP 0x1 ;  /* 0x000000040000795c */ /* 0x000fe20000300000 */
.L_x_917:
[----:B------:R-:W1:Y:S02]  /*10650*/  LDL R0, [R1+0xc] ;  /* 0x00000c0001007983 */ /* 0x000e640000100800 */
[----:B-1----:R-:W-:-:S04]  /*10660*/  SHF.L.U32 R3, R0, 0x1f, RZ ;  /* 0x0000001f00037819 */ /* 0x002fc800000006ff */
[----:B------:R-:W1:Y:S02]  /*10670*/  SYNCS.PHASECHK.TRANS64.TRYWAIT P0, [R20+URZ+0x28460], R3 ;  /* 0x02846003140075a7 */ /* 0x000e64000800017f */
[----:B-1----:R-:W-:Y:S05]  /*10680*/  @!P0 BRA `(.L_x_918) ;  /* 0x0000001000a08947 */ /* 0x002fea0003800000 */
.L_x_953:
[----:B------:R-:W2:Y:S04]  /*10690*/  LDL R0, [R1+0x8] ;  /* 0x0000080001007983 */ /* 0x000ea80000100800 */
[----:B------:R-:W3:Y:S04]  /*106a0*/  LDL R2, [R1+0x1c] ;  /* 0x00001c0001027983 */ /* 0x000ee80000100800 */
[----:B------:R-:W5:Y:S01]  /*106b0*/  LDL R12, [R1+0x18] ;  /* 0x00001800010c7983 */ /* 0x000f620000100800 */
[----:B------:R-:W-:Y:S05]  /*106c0*/  WARPSYNC.ALL ;  /* 0x0000000000007948 */ /* 0x000fea0003800000 */
[----:B------:R-:W1:Y:S01]  /*106d0*/  S2R R8, SR_TID.X ;  /* 0x0000000000087919 */ /* 0x000e620000002100 */
[----:B------:R-:W-:Y:S01]  /*106e0*/  IMAD.MOV.U32 R10, RZ, RZ, 0x40 ;  /* 0x00000040ff0a7424 */ /* 0x000fe200078e00ff */
[----:B------:R-:W4:Y:S01]  /*106f0*/  S2R R18, SR_TID.X ;  /* 0x0000000000127919 */ /* 0x000f220000002100 */
[----:B-1----:R-:W-:-:S04]  /*10700*/  LOP3.LUT P0, RZ, R8, 0x4, RZ, 0xc0, !PT ;  /* 0x0000000408ff7812 */ /* 0x002fc8000780c0ff */
[----:B------:R-:W-:Y:S02]  /*10710*/  SEL R10, R10, 0xffffffc0, !P0 ;  /* 0xffffffc00a0a7807 */ /* 0x000fe40004000000 */
[----:B----4-:R-:W-:Y:S01]  /*10720*/  LOP3.LUT P0, RZ, R18, 0x4, RZ, 0xc0, !PT ;  /* 0x0000000412ff7812 */ /* 0x010fe2000780c0ff */
[----:B--2---:R-:W-:-:S05]  /*10730*/  IMAD.SHL.U32 R0, R0, 0x4000, RZ ;  /* 0x0000400000007824 */ /* 0x004fca00078e00ff */
[C---:B---3--:R-:W-:Y:S02]  /*10740*/  LOP3.LUT R2, R0.reuse, R2, RZ, 0xfc, !PT ;  /* 0x0000000200027212 */ /* 0x048fe400078efcff */
[----:B-----5:R-:W-:-:S03]  /*10750*/  IADD3 R0, R0, UR40, R12 ;  /* 0x0000002800007c10 */ /* 0x020fc6000fffe00c */
[----:B------:R-:W1:Y:S01]  /*10760*/  LDSM.16.MT88.4 R4, [R2+UR40+0x10000] ;  /* 0x010000280204783b */ /* 0x000e620008004200 */
[----:B------:R-:W-:-:S04]  /*10770*/  VIADD R3, R2, UR40 ;  /* 0x0000002802037c36 */ /* 0x000fc80008000000 */
[----:B------:R-:W-:Y:S01]  /*10780*/  IMAD.IADD R3, R10, 0x1, R3 ;  /* 0x000000010a037824 */ /* 0x000fe200078e0203 */
[C-C-:B-1----:R-:W-:Y:S02]  /*10790*/  PRMT R8, R4.reuse, 0x6420, R5.reuse ;  /* 0x0000642004087816 */ /* 0x142fe40000000005 */
[----:B------:R-:W-:Y:S02]  /*107a0*/  PRMT R9, R4, 0x7531, R5 ;  /* 0x0000753104097816 */ /* 0x000fe40000000005 */
[C-C-:B------:R-:W-:Y:S02]  /*107b0*/  PRMT R10, R6.reuse, 0x6420, R7.reuse ;  /* 0x00006420060a7816 */ /* 0x140fe40000000007 */
[----:B------:R-:W-:Y:S02]  /*107c0*/  PRMT R11, R6, 0x7531, R7 ;  /* 0x00007531060b7816 */ /* 0x000fe40000000007 */
[----:B------:R-:W1:Y:S04]  /*107d0*/  LDSM.16.MT88.4 R4, [R3+0x10000] ;  /* 0x010000000304783b */ /* 0x000e680000004200 */
[----:B------:R1:W-:Y:S02]  /*107e0*/  STSM.16.M88.4 [R0+0x8000], R8 ;  /* 0x0080000800007844 */ /* 0x0003e40000000200 */
        /* <DEDUP_REMOVED lines=11> */
[----:B------:R2:W-:Y:S02]  /*108a0*/  STSM.16.M88.4 [R0+0xa000], R12 ;  /* 0x00a0000c00007844 */ /* 0x0005e40000000200 */
[----:B--2---:R-:W-:-:S05]  /*108b0*/  IMAD.MOV.U32 R15, RZ, RZ, 0x20 ;  /* 0x00000020ff0f7424 */ /* 0x004fca00078e00ff */
[----:B------:R-:W-:Y:S02]  /*108c0*/  SEL R15, R15, 0xffffffe0, !P0 ;  /* 0xffffffe00f0f7807 */ /* 0x000fe40004000000 */
[C-C-:B-1----:R-:W-:Y:S02]  /*108d0*/  PRMT R8, R4.reuse, 0x6420, R5.reuse ;  /* 0x0000642004087816 */ /* 0x142fe40000000005 */
[----:B------:R-:W-:Y:S02]  /*108e0*/  PRMT R9, R4, 0x7531, R5 ;  /* 0x0000753104097816 */ /* 0x000fe40000000005 */
[C-C-:B------:R-:W-:Y:S02]  /*108f0*/  PRMT R10, R6.reuse, 0x6420, R7.reuse ;  /* 0x00006420060a7816 */ /* 0x140fe40000000007 */
[----:B------:R-:W-:-:S05]  /*10900*/  PRMT R11, R6, 0x7531, R7 ;  /* 0x00007531060b7816 */ /* 0x000fca0000000007 */
[----:B------:R1:W-:Y:S04]  /*10910*/  STSM.16.M88.4 [R0+0xb000], R8 ;  /* 0x00b0000800007844 */ /* 0x0003e80000000200 */
[----:B------:R-:W2:Y:S01]  /*10920*/  LDSM.16.MT88.4 R4, [R2+UR40+0x11000] ;  /* 0x011000280204783b */ /* 0x000ea20008004200 */
[----:B-1----:R-:W-:Y:S02]  /*10930*/  IADD3 R0, R15, 0x8000, R0 ;  /* 0x000080000f007810 */ /* 0x002fe40007ffe000 */
[C-C-:B--2---:R-:W-:Y:S02]  /*10940*/  PRMT R16, R4.reuse, 0x6420, R5.reuse ;  /* 0x0000642004107816 */ /* 0x144fe40000000005 */
[----:B------:R-:W-:Y:S02]  /*10950*/  PRMT R17, R4, 0x7531, R5 ;  /* 0x0000753104117816 */ /* 0x000fe40000000005 */
[----:B------:R-:W-:-:S02]  /*10960*/  PRMT R18, R6, 0x6420, R7 ;  /* 0x0000642006127816 */ /* 0x000fc40000000007 */
[----:B------:R-:W-:Y:S02]  /*10970*/  PRMT R19, R6, 0x7531, R7 ;  /* 0x0000753106137816 */ /* 0x000fe40000000007 */
[----:B------:R-:W1:Y:S04]  /*10980*/  LDSM.16.MT88.4 R4, [R3+0x11000] ;  /* 0x011000000304783b */ /* 0x000e680000004200 */
[----:B------:R-:W-:Y:S01]  /*10990*/  STSM.16.M88.4 [R0], R16 ;  /* 0x0000001000007844 */ /* 0x000fe20000000200 */
[C-C-:B-1----:R-:W-:Y:S02]  /*109a0*/  PRMT R8, R4.reuse, 0x6420, R5.reuse ;  /* 0x0000642004087816 */ /* 0x142fe40000000005 */
[----:B------:R-:W-:Y:S02]  /*109b0*/  PRMT R9, R4, 0x7531, R5 ;  /* 0x0000753104097816 */ /* 0x000fe40000000005 */
[----:B------:R-:W-:-:S02]  /*109c0*/  PRMT R10, R6, 0x6420, R7 ;  /* 0x00006420060a7816 */ /* 0x000fc40000000007 */
        /* <DEDUP_REMOVED lines=22> */
.L_x_919:
[----:B------:R-:W3:Y:S01]  /*10b30*/  LDL.LU R2, [R1+0x8] ;  /* 0x0000080001027983 */ /* 0x000ee20000300800 */
[----:B-1----:R-:W-:Y:S03]  /*10b40*/  SYNCS.ARRIVE.TRANS64.A1T0 RZ, [R20+URZ+0x28450], RZ ;  /* 0x028450ff14ff79a7 */ /* 0x002fe6000810003f */
[----:B------:R-:W4:Y:S01]  /*10b50*/  LDL.LU R3, [R1+0xc] ;  /* 0x00000c0001037983 */ /* 0x000f220000300800 */
[----:B--2---:R-:W-:-:S05]  /*10b60*/  @!P2 VIADD R0, R20, 0x28480 ;  /* 0x000284801400a836 */ /* 0x004fca0000000000 */
[----:B------:R-:W-:Y:S01]  /*10b70*/  @!P2 PRMT R0, RZ, 0x654, R0 ;  /* 0x00000654ff00a816 */ /* 0x000fe20000000000 */
[----:B------:R-:W-:Y:S06]  /*10b80*/  BAR.SYNC.DEFER_BLOCKING 0x2, 0x80 ;  /* 0x0082000000007b1d */ /* 0x000fec0000010000 */
[----:B------:R3:W-:Y:S02]  /*10b90*/  @!P2 SYNCS.ARRIVE.TRANS64.RED.A1T0 RZ, [R0+URZ], RZ ;  /* 0x000000ff00ffa9a7 */ /* 0x0007e4000810043f */
[----:B---3--:R-:W-:-:S05]  /*10ba0*/  VIADD R0, R2, 0x1 ;  /* 0x0000000102007836 */ /* 0x008fca0000000000 */
[----:B------:R-:W-:-:S04]  /*10bb0*/  ISETP.NE.AND P0, PT, R0, 0x2, PT ;  /* 0x000000020000780c */ /* 0x000fc80003f05270 */
[----:B------:R-:W-:Y:S02]  /*10bc0*/  SEL R2, RZ, 0x1, P0 ;  /* 0x00000001ff027807 */ /* 0x000fe40000000000 */
[----:B------:R-:W-:Y:S02]  /*10bd0*/  SEL R0, R0, RZ, P0 ;  /* 0x000000ff00007207 */ /* 0x000fe40000000000 */
[----:B----4-:R-:W-:-:S03]  /*10be0*/  LOP3.LUT R3, R3, R2, RZ, 0x3c, !PT ;  /* 0x0000000203037212 */ /* 0x010fc600078e3cff */
[----:B------:R1:W-:Y:S04]  /*10bf0*/  STL [R1+0x8], R0 ;  /* 0x0000080001007387 */ /* 0x0003e80000100800 */
[----:B------:R1:W-:Y:S02]  /*10c00*/  STL [R1+0xc], R3 ;  /* 0x00000c0301007387 */ /* 0x0003e40000100800 */
.L_x_873:
[----:B------:R-:W-:Y:S05]  /*10c10*/  BSYNC B6 ;  /* 0x0000000000067941 */ /* 0x000fea0003800000 */
.L_x_871:
[----:B-12---:R-:W2:Y:S04]  /*10c20*/  LDL R0, [R1+0x24] ;  /* 0x0000240001007983 */ /* 0x006ea80000100800 */
[----:B------:R1:W5:Y:S01]  /*10c30*/  LDL R2, [R1+0x20] ;  /* 0x0000200001027983 */ /* 0x0003620000100800 */
[----:B--2---:R-:W-:-:S13]  /*10c40*/  LOP3.LUT P0, RZ, R0, 0x2, RZ, 0xc0, !PT ;  /* 0x0000000200ff7812 */ /* 0x004fda000780c0ff */
[----:B-1----:R-:W-:Y:S05]  /*10c50*/  @!P0 BRA `(.L_x_920) ;  /* 0x0000000000208947 */ /* 0x002fea0003800000 */
[----:B------:R-:W1:Y:S08]  /*10c60*/  S2UR UR5, SR_CgaCtaId ;  /* 0x00000000000579c3 */ /* 0x000e700000008800 */
[----:B------:R-:W-:Y:S06]  /*10c70*/  BAR.SYNC.DEFER_BLOCKING 0x5, 0x180 ;  /* 0x0146000000007b1d */ /* 0x000fec0000010000 */
[----:B------:R-:W-:-:S02]  /*10c80*/  UMOV UR4, 0x400 ;  /* 0x0000040000047882 */ /* 0x000fc40000000000 */
[----:B-1----:R-:W-:-:S09]  /*10c90*/  ULEA UR4, UR5, UR4, 0x18 ;  /* 0x0000000405047291 */ /* 0x002fd2000f8ec03f */
[----:B-----5:R-:W1:Y:S04]  /*10ca0*/  LDS R2, [UR4+0x284d0] ;  /* 0x0284d004ff027984 */ /* 0x020e680008000800 */
[----:B-1----:R1:W-:Y:S01]  /*10cb0*/  STL [R1+0x20], R2 ;  /* 0x0000200201007387 */ /* 0x0023e20000100800 */
[----:B------:R-:W-:Y:S06]  /*10cc0*/  BAR.ARV 0x4, 0x180 ;  /* 0x0106000000007b1d */ /* 0x000fec0000002000 */
[----:B------:R-:W-:Y:S05]  /*10cd0*/  BRA `(.L_x_921) ;  /* 0x00000000002c7947 */ /* 0x000fea0003800000 */
.L_x_920:
[----:B------:R-:W1:Y:S01]  /*10ce0*/  S2R R0, SR_TID.X ;  /* 0x0000000000007919 */ /* 0x000e620000002100 */
[----:B------:R-:W-:Y:S01]  /*10cf0*/  BAR.SYNC.DEFER_BLOCKING 0x4, 0x180 ;  /* 0x0106000000007b1d */ /* 0x000fe20000010000 */
[----:B-1----:R-:W-:-:S04]  /*10d00*/  LOP3.LUT R0, R0, 0x7f, RZ, 0xc0, !PT ;  /* 0x0000007f00007812 */ /* 0x002fc800078ec0ff */
[----:B------:R-:W-:-:S13]  /*10d10*/  ISETP.NE.AND P0, PT, R0, RZ, PT ;  /* 0x000000ff0000720c */ /* 0x000fda0003f05270 */
[----:B------:R-:W1:Y:S01]  /*10d20*/  @!P0 S2R R3, SR_CgaCtaId ;  /* 0x0000000000038919 */ /* 0x000e620000008800 */
[----:B------:R-:W-:-:S04]  /*10d30*/  @!P0 MOV R0, 0x400 ;  /* 0x0000040000008802 */ /* 0x000fc80000000f00 */
[----:B-1----:R-:W-:Y:S02]  /*10d40*/  @!P0 LEA R3, R3, R0, 0x18 ;  /* 0x0000000003038211 */ /* 0x002fe400078ec0ff */
[----:B-----5:R-:W1:Y:S04]  /*10d50*/  SHFL.IDX PT, R0, R2, RZ, 0x1f ;  /* 0x00001fff02007589 */ /* 0x020e6800000e0000 */
[----:B------:R2:W-:Y:S04]  /*10d60*/  @!P0 STS [R3+0x284d0], R2 ;  /* 0x0284d00203008388 */ /* 0x0005e80000000800 */
[----:B-1----:R2:W-:Y:S01]  /*10d70*/  STL [R1+0x20], R0 ;  /* 0x0000200001007387 */ /* 0x0025e20000100800 */
[----:B------:R-:W-:Y:S06]  /*10d80*/  BAR.ARV 0x5, 0x180 ;  /* 0x0146000000007b1d */ /* 0x000fec0000002000 */
.L_x_921:
[----:B--2---:R-:W2:Y:S01]  /*10d90*/  LDL R0, [R1+0x20] ;  /* 0x0000200001007983 */ /* 0x004ea20000100800 */
[----:B------:R-:W-:Y:S02]  /*10da0*/  ULDC UR4, c[0x0][0xda8] ;  /* 0x00036a0000047ab9 */ /* 0x000fe40000000800 */
[----:B--2---:R-:W-:-:S13]  /*10db0*/  ISETP.GE.AND P0, PT, R0, UR4, PT ;  /* 0x0000000400007c0c */ /* 0x004fda000bf06270 */
[----:B------:R-:W-:Y:S05]  /*10dc0*/  @!P0 BRA `(.L_x_922) ;  /* 0xffffffcc00888947 */ /* 0x000fea000383ffff */
.L_x_862:
[----:B-1----:R-:W2:Y:S01]  /*10dd0*/  LDL.LU R0, [R1+0x28] ;  /* 0x0000280001007983 */ /* 0x002ea20000300800 */
[----:B------:R-:W-:Y:S01]  /*10de0*/  BSSY B0, `(.L_x_923) ;  /* 0x000000b000007945 */ /* 0x000fe20003800000 */
[----:B------:R-:W1:Y:S01]  /*10df0*/  S2R R5, SR_CgaCtaId ;  /* 0x0000000000057919 */ /* 0x000e620000008800 */
[----:B--2---:R-:W-:-:S05]  /*10e00*/  VIADD R0, R0, 0x1 ;  /* 0x0000000100007836 */ /* 0x004fca0000000000 */
[----:B------:R-:W-:-:S04]  /*10e10*/  LEA.HI R2, R0, R0, RZ, 0x1 ;  /* 0x0000000000027211 */ /* 0x000fc800078f08ff */
[----:B------:R-:W-:-:S05]  /*10e20*/  LOP3.LUT R3, R2, 0xfffffffe, RZ, 0xc0, !PT ;  /* 0xfffffffe02037812 */ /* 0x000fca00078ec0ff */
[----:B------:R-:W-:Y:S01]  /*10e30*/  IMAD.IADD R3, R0, 0x1, -R3 ;  /* 0x0000000100037824 */ /* 0x000fe200078e0a03 */
[----:B------:R-:W-:-:S04]  /*10e40*/  MOV R0, 0x400 ;  /* 0x0000040000007802 */ /* 0x000fc80000000f00 */
[----:B-1----:R-:W-:Y:S02]  /*10e50*/  LEA R0, R5, R0, 0x18 ;  /* 0x0000000005007211 */ /* 0x002fe400078ec0ff */
[----:B------:R-:W-:-:S04]  /*10e60*/  SHF.L.U32 R3, R3, 0x1f, RZ ;  /* 0x0000001f03037819 */ /* 0x000fc800000006ff */
[----:B------:R-:W1:Y:S02]  /*10e70*/  SYNCS.PHASECHK.TRANS64.TRYWAIT P0, [R0+URZ+0x28420], R3 ;  /* 0x02842003000075a7 */ /* 0x000e64000800017f */
[----:B-1----:R-:W-:Y:S05]  /*10e80*/  @!P0 BRA `(.L_x_924) ;  /* 0x0000000800b48947 */ /* 0x002fea0003800000 */
.L_x_954:
[----:B------:R-:W-:Y:S05]  /*10e90*/  BSYNC B0 ;  /* 0x0000000000007941 */ /* 0x000fea0003800000 */
.L_x_923:
[----:B------:R-:W-:-:S03]  /*10ea0*/  UMOV UR4, 0xffffffff ;  /* 0xffffffff00047882 */ /* 0x000fc60000000000 */
[----:B------:R-:W-:Y:S05]  /*10eb0*/  BRA.DIV UR4, `(.L_x_925) ;  /* 0x0000000a04bc7947 */ /* 0x000fea000b800000 */
[----:B------:R-:W2:Y:S02]  /*10ec0*/  S2R R2, SR_TID.X ;  /* 0x0000000000027919 */ /* 0x000ea40000002100 */
[----:B--2---:R-:W-:-:S04]  /*10ed0*/  SHF.R.U32.HI R2, RZ, 0x5, R2 ;  /* 0x00000005ff027819 */ /* 0x004fc80000011602 */
[----:B------:R-:W-:-:S05]  /*10ee0*/  LOP3.LUT R2, R2, 0x3, RZ, 0xc0, !PT ;  /* 0x0000000302027812 */ /* 0x000fca00078ec0ff */
[----:B------:R2:W3:Y:S02]  /*10ef0*/  SHFL.IDX PT, R14, R2, RZ, 0x1f ;  /* 0x00001fff020e7589 */ /* 0x0004e400000e0000 */
.L_x_957:
[----:B---3--:R-:W-:Y:S01]  /*10f00*/  ISETP.NE.AND P0, PT, R14, RZ, PT ;  /* 0x000000ff0e00720c */ /* 0x008fe20003f05270 */
[----:B------:R-:W-:-:S12]  /*10f10*/  BSSY B0, `(.L_x_926) ;  /* 0x000002e000007945 */ /* 0x000fd80003800000 */
[----:B------:R-:W-:Y:S05]  /*10f20*/  @P0 BRA `(.L_x_927) ;  /* 0x0000000000b00947 */ /* 0x000fea0003800000 */
[----:B------:R-:W-:-:S03]  /*10f30*/  UMOV UR4, 0xffffffff ;  /* 0xffffffff00047882 */ /* 0x000fc60000000000 */
[----:B------:R-:W-:Y:S05]  /*10f40*/  BRA.DIV UR4, `(.L_x_928) ;  /* 0x0000000a04cc7947 */ /* 0x000fea000b800000 */
[----:B------:R-:W-:-:S13]  /*10f50*/  ELECT P6, URZ, PT ;  /* 0x00000000003f782f */ /* 0x000fda00038c0000 */
.L_x_960:
[----:B------:R-:W-:Y:S05]  /*10f60*/  @!P6 BRA `(.L_x_927) ;  /* 0x0000000000a0e947 */ /* 0x000fea0003800000 */
[----:B------:R-:W-:-:S06]  /*10f70*/  ULOP3.LUT UR4, UR61, 0x2, URZ, 0xfc, !UPT ;  /* 0x000000023d047892 */ /* 0x000fcc000f8efc3f */
[----:B--2---:R-:W-:-:S05]  /*10f80*/  IMAD.U32 R2, RZ, RZ, UR4 ;  /* 0x00000004ff027e24 */ /* 0x004fca000f8e00ff */
[----:B------:R-:W-:-:S13]  /*10f90*/  ISETP.NE.AND P0, PT, R2, 0x3, PT ;  /* 0x000000030200780c */ /* 0x000fda0003f05270 */
[----:B------:R-:W-:Y:S05]  /*10fa0*/  @!P0 BRA `(.L_x_929) ;  /* 0x0000000000048947 */ /* 0x000fea0003800000 */
[----:B------:R-:W-:Y:S01]  /*10fb0*/  BPT.TRAP 0x1 ;  /* 0x000000040000795c */ /* 0x000fe20000300000 */
.L_x_929:
[----:B-1----:R-:W2:Y:S04]  /*10fc0*/  LDL R3, [R1+0x8] ;  /* 0x0000080001037983 */ /* 0x002ea80000100800 */
[----:B------:R-:W3:Y:S01]  /*10fd0*/  LDL.LU R7, [R1+0xc] ;  /* 0x00000c0001077983 */ /* 0x000ee20000300800 */
[----:B------:R-:W-:-:S04]  /*10fe0*/  VIADD R2, R0, 0x28440 ;  /* 0x0002844000027836 */ /* 0x000fc80000000000 */
[C---:B--2---:R-:W-:Y:S02]  /*10ff0*/  IMAD R6, R3.reuse, 0x8, R2 ;  /* 0x0000000803067824 */ /* 0x044fe400078e0202 */
[----:B------:R-:W-:Y:S01]  /*11000*/  VIADD R3, R3, 0x1 ;  /* 0x0000000103037836 */ /* 0x000fe20000000000 */
[----:B---3--:R-:W-:-:S04]  /*11010*/  SHF.L.U32 R5, R7, 0x1f, RZ ;  /* 0x0000001f07057819 */ /* 0x008fc800000006ff */
[C---:B------:R-:W-:Y:S01]  /*11020*/  ISETP.NE.AND P2, PT, R3.reuse, 0x2, PT ;  /* 0x000000020300780c */ /* 0x040fe20003f45270 */
[----:B------:R-:W1:Y:S03]  /*11030*/  SYNCS.PHASECHK.TRANS64.TRYWAIT P1, [R6+URZ], R5 ;  /* 0x00000005060075a7 */ /* 0x000e66000802017f */
[----:B------:R-:W-:Y:S02]  /*11040*/  SEL R4, RZ, 0x1, P2 ;  /* 0x00000001ff047807 */ /* 0x000fe40001000000 */
[----:B------:R-:W-:Y:S02]  /*11050*/  SEL R3, R3, RZ, P2 ;  /* 0x000000ff03037207 */ /* 0x000fe40001000000 */
[----:B------:R-:W-:-:S03]  /*11060*/  LOP3.LUT R4, R7, R4, RZ, 0x3c, !PT ;  /* 0x0000000407047212 */ /* 0x000fc600078e3cff */
[----:B------:R-:W-:Y:S01]  /*11070*/  IMAD R7, R3, 0x8, R2 ;  /* 0x0000000803077824 */ /* 0x000fe200078e0202 */
[----:B------:R-:W-:Y:S01]  /*11080*/  SHF.L.U32 R2, R4, 0x1f, RZ ;  /* 0x0000001f04027819 */ /* 0x000fe200000006ff */
[----:B-1----:R-:W-:Y:S06]  /*11090*/  @!P1 BRA `(.L_x_930) ;  /* 0x0000000800989947 */ /* 0x002fec0003800000 */
.L_x_961:
[----:B------:R-:W2:Y:S02]  /*110a0*/  SYNCS.PHASECHK.TRANS64.TRYWAIT P1, [R7+URZ], R2 ;  /* 0x00000002070075a7 */ /* 0x000ea4000802017f */
[----:B--2---:R-:W-:Y:S05]  /*110b0*/  @!P1 BRA `(.L_x_931) ;  /* 0x0000000800a49947 */ /* 0x004fea0003800000 */
.L_x_962:
[----:B------:R-:W-:Y:S05]  /*110c0*/  @!P0 BRA `(.L_x_932) ;  /* 0x0000000000048947 */ /* 0x000fea0003800000 */
[----:B------:R-:W-:Y:S01]  /*110d0*/  BPT.TRAP 0x1 ;  /* 0x000000040000795c */ /* 0x000fe20000300000 */
.L_x_932:
[----:B------:R-:W3:Y:S02]  /*110e0*/  LDL.LU R4, [R1+0x8] ;  /* 0x0000080001047983 */ /* 0x000ee40000300800 */
[----:B---3--:R-:W-:-:S04]  /*110f0*/  IMAD R4, R4, 0x8, R0 ;  /* 0x0000000804047824 */ /* 0x008fc800078e0200 */
[----:B------:R-:W3:Y:S02]  /*11100*/  SYNCS.PHASECHK.TRANS64.TRYWAIT P1, [R4+URZ+0x28460], R5 ;  /* 0x02846005040075a7 */ /* 0x000ee4000802017f */
[----:B---3--:R-:W-:Y:S05]  /*11110*/  @!P1 BRA `(.L_x_933) ;  /* 0x0000000800a09947 */ /* 0x008fea0003800000 */
.L_x_963:
[----:B------:R-:W-:Y:S05]  /*11120*/  @!P0 BRA `(.L_x_934) ;  /* 0x0000000000048947 */ /* 0x000fea0003800000 */
[----:B------:R-:W-:Y:S01]  /*11130*/  BPT.TRAP 0x1 ;  /* 0x000000040000795c */ /* 0x000fe20000300000 */
.L_x_934:
[----:B------:R-:W-:-:S04]  /*11140*/  IMAD R3, R3, 0x8, R0 ;  /* 0x0000000803037824 */ /* 0x000fc800078e0200 */
[----:B------:R-:W4:Y:S02]  /*11150*/  SYNCS.PHASECHK.TRANS64.TRYWAIT P1, [R3+URZ+0x28460], R2 ;  /* 0x02846002030075a7 */ /* 0x000f24000802017f */
[----:B----4-:R-:W-:Y:S05]  /*11160*/  @!P1 BRA `(.L_x_935) ;  /* 0x0000000800a09947 */ /* 0x010fea0003800000 */
.L_x_964:
[----:B------:R-:W-:Y:S05]  /*11170*/  @!P0 BRA `(.L_x_936) ;  /* 0x0000000000048947 */ /* 0x000fea0003800000 */
[----:B------:R-:W-:Y:S01]  /*11180*/  BPT.TRAP 0x1 ;  /* 0x000000040000795c */ /* 0x000fe20000300000 */
.L_x_936:
[----:B------:R-:W5:Y:S02]  /*11190*/  SYNCS.PHASECHK.TRANS64.TRYWAIT P0, [R4+URZ+0x28480], R5 ;  /* 0x02848005040075a7 */ /* 0x000f64000800017f */
[----:B-----5:R-:W-:Y:S05]  /*111a0*/  @!P0 BRA `(.L_x_937) ;  /* 0x0000000800a48947 */ /* 0x020fea0003800000 */
.L_x_938:
[----:B------:R1:W1:Y:S02]  /*111b0*/  SYNCS.PHASECHK.TRANS64.TRYWAIT P0, [R3+URZ+0x28480], R2 ;  /* 0x02848002030075a7 */ /* 0x000264000800017f */
[----:B-1----:R-:W-:Y:S05]  /*111c0*/  @!P0 NANOSLEEP.SYNCS 0x989680 ;  /* 0x009896800000895d */ /* 0x002fea0003900000 */
[----:B------:R-:W1:Y:S02]  /*111d0*/  @!P0 SYNCS.PHASECHK.TRANS64 P0, [R3+URZ+0x28480], R2 ;  /* 0x02848002030085a7 */ /* 0x000e64000800007f */
[----:B-1----:R-:W-:Y:S05]  /*111e0*/  @!P0 BRA `(.L_x_938) ;  /* 0xfffffffc00f08947 */ /* 0x002fea000383ffff */
.L_x_927:
[----:B------:R-:W-:Y:S05]  /*111f0*/  BSYNC B0 ;  /* 0x0000000000007941 */ /* 0x000fea0003800000 */
.L_x_926:
[----:B------:R-:W-:Y:S05]  /*11200*/  EXIT ;  /* 0x000000000000794d */ /* 0x000fea0003800000 */
.L_x_775:
[----:B-1----:R-:W-:-:S04]  /*11210*/  IMAD.U32 R3, RZ, RZ, UR37 ;  /* 0x00000025ff037e24 */ /* 0x002fc8000f8e00ff */
[----:B------:R1:W2:Y:S03]  /*11220*/  SYNCS.PHASECHK.TRANS64.TRYWAIT P1, [R3+URZ+0x28400], R0 ;  /* 0x02840000030075a7 */ /* 0x0002a6000802017f */
[----:B--2---:R-:W-:Y:S05]  /*11230*/  @!P1 NANOSLEEP.SYNCS 0x989680 ;  /* 0x009896800000995d */ /* 0x004fea0003900000 */
[----:B------:R-:W2:Y:S02]  /*11240*/  @!P1 SYNCS.PHASECHK.TRANS64 P1, [R3+URZ+0x28400], R0 ;  /* 0x02840000030095a7 */ /* 0x000ea4000802007f */
[----:B--2---:R-:W-:Y:S05]  /*11250*/  @!P1 BRA `(.L_x_775) ;  /* 0xfffffffc00ec9947 */ /* 0x004fea000383ffff */
[----:B------:R-:W-:Y:S05]  /*11260*/  BRA `(.L_x_939) ;  /* 0xffffff0c00287947 */ /* 0x000fea000383ffff */
.L_x_779:
[----:B--2---:R2:W3:Y:S02]  /*11270*/  SYNCS.PHASECHK.TRANS64.TRYWAIT P2, [R5+URZ+0x28430], R0 ;  /* 0x02843000050075a7 */ /* 0x0044e4000804017f */
[----:B---3--:R-:W-:Y:S05]  /*11280*/  @!P2 NANOSLEEP.SYNCS 0x989680 ;  /* 0x009896800000a95d */ /* 0x008fea0003900000 */
[----:B------:R-:W3:Y:S02]  /*11290*/  @!P2 SYNCS.PHASECHK.TRANS64 P2, [R5+URZ+0x28430], R0 ;  /* 0x028430000500a5a7 */ /* 0x000ee4000804007f */
[----:B---3--:R-:W-:Y:S05]  /*112a0*/  @!P2 BRA `(.L_x_779) ;  /* 0xfffffffc00f0a947 */ /* 0x008fea000383ffff */
[----:B------:R-:W-:Y:S05]  /*112b0*/  BRA `(.L_x_778) ;  /* 0xffffff0c004c7947 */ /* 0x000fea000383ffff */
.L_x_795:
[----:B--2---:R-:W-:-:S04]  /*112c0*/  IMAD.U32 R10, RZ, RZ, UR10 ;  /* 0x0000000aff0a7e24 */ /* 0x004fc8000f8e00ff */
[----:B------:R2:W3:Y:S03]  /*112d0*/  SYNCS.PHASECHK.TRANS64.TRYWAIT P2, [R10+URZ+0x28430], R9 ;  /* 0x028430090a0075a7 */ /* 0x0004e6000804017f */
[----:B---3--:R-:W-:Y:S05]  /*112e0*/  @!P2 NANOSLEEP.SYNCS 0x989680 ;  /* 0x009896800000a95d */ /* 0x008fea0003900000 */
[----:B------:R-:W3:Y:S02]  /*112f0*/  @!P2 SYNCS.PHASECHK.TRANS64 P2, [R10+URZ+0x28430], R9 ;  /* 0x028430090a00a5a7 */ /* 0x000ee4000804007f */
[----:B---3--:R-:W-:Y:S05]  /*11300*/  @!P2 BRA `(.L_x_795) ;  /* 0xfffffffc00eca947 */ /* 0x008fea000383ffff */
[----:B------:R-:W-:Y:S05]  /*11310*/  BRA `(.L_x_792) ;  /* 0xffffff2c00c47947 */ /* 0x000fea000383ffff */
.L_x_799:
[----:B--2---:R-:W-:-:S04]  /*11320*/  IMAD.U32 R10, RZ, RZ, UR10 ;  /* 0x0000000aff0a7e24 */ /* 0x004fc8000f8e00ff */
[----:B------:R2:W3:Y:S03]  /*11330*/  SYNCS.PHASECHK.TRANS64.TRYWAIT P2, [R10+URZ+0x28450], R9 ;  /* 0x028450090a0075a7 */ /* 0x0004e6000804017f */
[----:B---3--:R-:W-:Y:S05]  /*11340*/  @!P2 NANOSLEEP.SYNCS 0x989680 ;  /* 0x009896800000a95d */ /* 0x008fea0003900000 */
[----:B------:R-:W3:Y:S02]  /*11350*/  @!P2 SYNCS.PHASECHK.TRANS64 P2, [R10+URZ+0x28450], R9 ;  /* 0x028450090a00a5a7 */ /* 0x000ee4000804007f */
[----:B---3--:R-:W-:Y:S05]  /*11360*/  @!P2 BRA `(.L_x_799) ;  /* 0xfffffffc00eca947 */ /* 0x008fea000383ffff */
[----:B------:R-:W-:Y:S05]  /*11370*/  BRA `(.L_x_796) ;  /* 0xffffff3000907947 */ /* 0x000fea000383ffff */
.L_x_817:
[----:B--2---:R-:W-:-:S04]  /*11380*/  IMAD.U32 R6, RZ, RZ, UR6 ;  /* 0x00000006ff067e24 */ /* 0x004fc8000f8e00ff */
[----:B------:R2:W3:Y:S03]  /*11390*/  SYNCS.PHASECHK.TRANS64.TRYWAIT P2, [R6+URZ+0x28430], R5 ;  /* 0x02843005060075a7 */ /* 0x0004e6000804017f */
[----:B---3--:R-:W-:Y:S05]  /*113a0*/  @!P2 NANOSLEEP.SYNCS 0x989680 ;  /* 0x009896800000a95d */ /* 0x008fea0003900000 */
[----:B------:R-:W3:Y:S02]  /*113b0*/  @!P2 SYNCS.PHASECHK.TRANS64 P2, [R6+URZ+0x28430], R5 ;  /* 0x028430050600a5a7 */ /* 0x000ee4000804007f */
[----:B---3--:R-:W-:Y:S05]  /*113c0*/  @!P2 BRA `(.L_x_817) ;  /* 0xfffffffc00eca947 */ /* 0x008fea000383ffff */
[----:B------:R-:W-:Y:S05]  /*113d0*/  BRA `(.L_x_814) ;  /* 0xffffff5400047947 */ /* 0x000fea000383ffff */
.L_x_821:
[----:B--2---:R-:W-:-:S04]  /*113e0*/  IMAD.U32 R6, RZ, RZ, UR10 ;  /* 0x0000000aff067e24 */ /* 0x004fc8000f8e00ff */
[----:B------:R2:W3:Y:S03]  /*113f0*/  SYNCS.PHASECHK.TRANS64.TRYWAIT P2, [R6+URZ+0x28450], R5 ;  /* 0x02845005060075a7 */ /* 0x0004e6000804017f */
[----:B---3--:R-:W-:Y:S05]  /*11400*/  @!P2 NANOSLEEP.SYNCS 0x989680 ;  /* 0x009896800000a95d */ /* 0x008fea0003900000 */
[----:B------:R-:W3:Y:S02]  /*11410*/  @!P2 SYNCS.PHASECHK.TRANS64 P2, [R6+URZ+0x28450], R5 ;  /* 0x028450050600a5a7 */ /* 0x000ee4000804007f */
[----:B---3--:R-:W-:Y:S05]  /*11420*/  @!P2 BRA `(.L_x_821) ;  /* 0xfffffffc00eca947 */ /* 0x008fea000383ffff */
[----:B------:R-:W-:Y:S05]  /*11430*/  BRA `(.L_x_818) ;  /* 0xffffff5400dc7947 */ /* 0x000fea000383ffff */
.L_x_828:
[----:B--2---:R-:W-:-:S04]  /*11440*/  IMAD.U32 R6, RZ, RZ, UR6 ;  /* 0x00000006ff067e24 */ /* 0x004fc8000f8e00ff */
[----:B------:R2:W3:Y:S03]  /*11450*/  SYNCS.PHASECHK.TRANS64.TRYWAIT P2, [R6+URZ+0x28430], R5 ;  /* 0x02843005060075a7 */ /* 0x0004e6000804017f */
[----:B---3--:R-:W-:Y:S05]  /*11460*/  @!P2 NANOSLEEP.SYNCS 0x989680 ;  /* 0x009896800000a95d */ /* 0x008fea0003900000 */
[----:B------:R-:W3:Y:S02]  /*11470*/  @!P2 SYNCS.PHASECHK.TRANS64 P2, [R6+URZ+0x28430], R5 ;  /* 0x028430050600a5a7 */ /* 0x000ee4000804007f */
[----:B---3--:R-:W-:Y:S05]  /*11480*/  @!P2 BRA `(.L_x_828) ;  /* 0xfffffffc00eca947 */ /* 0x008fea000383ffff */
[----:B------:R-:W-:Y:S05]  /*11490*/  BRA `(.L_x_825) ;  /* 0xffffff6c00587947 */ /* 0x000fea000383ffff */
.L_x_832:
[----:B--2---:R-:W-:-:S04]  /*114a0*/  IMAD.U32 R6, RZ, RZ, UR10 ;  /* 0x0000000aff067e24 */ /* 0x004fc8000f8e00ff */
[----:B------:R2:W3:Y:S03]  /*114b0*/  SYNCS.PHASECHK.TRANS64.TRYWAIT P2, [R6+URZ+0x28450], R5 ;  /* 0x02845005060075a7 */ /* 0x0004e6000804017f */
[----:B---3--:R-:W-:Y:S05]  /*114c0*/  @!P2 NANOSLEEP.SYNCS 0x989680 ;  /* 0x009896800000a95d */ /* 0x008fea0003900000 */
[----:B------:R-:W3:Y:S02]  /*114d0*/  @!P2 SYNCS.PHASECHK.TRANS64 P2, [R6+URZ+0x28450], R5 ;  /* 0x028450050600a5a7 */ /* 0x000ee4000804007f */
[----:B---3--:R-:W-:Y:S05]  /*114e0*/  @!P2 BRA `(.L_x_832) ;  /* 0xfffffffc00eca947 */ /* 0x008fea000383ffff */
[----:B------:R-:W-:Y:S05]  /*114f0*/  BRA `(.L_x_829) ;  /* 0xffffff7000307947 */ /* 0x000fea000383ffff */
.L_x_846:
[----:B--2---:R-:W-:-:S04]  /*11500*/  IMAD.U32 R7, RZ, RZ, UR14 ;  /* 0x0000000eff077e24 */ /* 0x004fc8000f8e00ff */
[----:B------:R2:W3:Y:S03]  /*11510*/  SYNCS.PHASECHK.TRANS64.TRYWAIT P1, [R7+URZ+0x28450], R0 ;  /* 0x02845000070075a7 */ /* 0x0004e6000802017f */
[----:B---3--:R-:W-:Y:S05]  /*11520*/  @!P1 NANOSLEEP.SYNCS 0x989680 ;  /* 0x009896800000995d */ /* 0x008fea0003900000 */
[----:B------:R-:W3:Y:S02]  /*11530*/  @!P1 SYNCS.PHASECHK.TRANS64 P1, [R7+URZ+0x28450], R0 ;  /* 0x02845000070095a7 */ /* 0x000ee4000802007f */
[----:B---3--:R-:W-:Y:S05]  /*11540*/  @!P1 BRA `(.L_x_846) ;  /* 0xfffffffc00ec9947 */ /* 0x008fea000383ffff */
[----:B------:R-:W-:Y:S05]  /*11550*/  BRA `(.L_x_845) ;  /* 0xffffff8c00ec7947 */ /* 0x000fea000383ffff */
.L_x_878:
[----:B------:R-:W-:Y:S02]  /*11560*/  IMAD.MOV.U32 R13, RZ, RZ, R17 ;  /* 0x000000ffff0d7224 */ /* 0x000fe400078e0011 */
[----:B------:R-:W-:Y:S02]  /*11570*/  IMAD.MOV.U32 R12, RZ, RZ, RZ ;  /* 0x000000ffff0c7224 */ /* 0x000fe400078e00ff */
[----:B------:R-:W-:Y:S02]  /*11580*/  IMAD.MOV.U32 R11, RZ, RZ, 0x1f ;  /* 0x0000001fff0b7424 */ /* 0x000fe400078e00ff */
[----:B------:R-:W-:-:S07]  /*11590*/  IMAD.MOV.U32 R15, RZ, RZ, -0x1 ;  /* 0xffffffffff0f7424 */ /* 0x000fce00078e00ff */
[----:B-1----:R-:W-:Y:S05]  /*115a0*/  WARPSYNC.COLLECTIVE R15, `(.L_x_940) ;  /* 0x000000000f087348 */ /* 0x002fea0003c00000 */
[----:B------:R2:W3:Y:S02]  /*115b0*/  SHFL.IDX P6, R14, R13, R12, R11 ;  /* 0x0000000c0d0e7389 */ /* 0x0004e400000c000b */
[----:B-123--:R-:W-:Y:S01]  /*115c0*/  ENDCOLLECTIVE ;  /* 0x000000000000791b */ /* 0x00efe20003800000 */
.L_x_940:
[----:B------:R-:W-:Y:S05]  /*115d0*/  BRA `(.L_x_941) ;  /* 0xffffffd400987947 */ /* 0x000fea000383ffff */
.L_x_880:
[----:B------:R-:W-:Y:S01]  /*115e0*/  BSSY B0, `(.L_x_942) ;  /* 0x0000006000007945 */ /* 0x000fe20003800000 */
[----:B------:R-:W-:-:S07]  /*115f0*/  IMAD.MOV.U32 R15, RZ, RZ, -0x1 ;  /* 0xffffffffff0f7424 */ /* 0x000fce00078e00ff */
[----:B--2---:R-:W-:Y:S05]  /*11600*/  WARPSYNC.COLLECTIVE R15, `(.L_x_943) ;  /* 0x000000000f0c7348 */ /* 0x004fea0003c00000 */
[----:B------:R-:W-:Y:S02]  /*11610*/  ELECT P6, UR62, PT ;  /* 0x00000000003e782f */ /* 0x000fe400038c0000 */
[----:B------:R-:W-:Y:S01]  /*11620*/  MOV R14, UR62 ;  /* 0x0000003e000e7c02 */ /* 0x000fe20008000f00 */
[----:B--2---:R-:W-:Y:S10]  /*11630*/  ENDCOLLECTIVE ;  /* 0x000000000000791b */ /* 0x004ff40003800000 */
.L_x_943:
[----:B------:R-:W-:Y:S05]  /*11640*/  BSYNC B0 ;  /* 0x0000000000007941 */ /* 0x000fea0003800000 */
.L_x_942:
[----:B------:R-:W-:Y:S05]  /*11650*/  BRA `(.L_x_944) ;  /* 0xffffffd400987947 */ /* 0x000fea000383ffff */
.L_x_883:
[----:B-1----:R1:W3:Y:S02]  /*11660*/  SYNCS.PHASECHK.TRANS64.TRYWAIT P3, [R3+URZ+0x28480], R2 ;  /* 0x02848002030075a7 */ /* 0x0022e4000806017f */
[----:B---3--:R-:W-:Y:S05]  /*11670*/  @!P3 NANOSLEEP.SYNCS 0x989680 ;  /* 0x009896800000b95d */ /* 0x008fea0003900000 */
[----:B------:R-:W3:Y:S02]  /*11680*/  @!P3 SYNCS.PHASECHK.TRANS64 P3, [R3+URZ+0x28480], R2 ;  /* 0x028480020300b5a7 */ /* 0x000ee4000806007f */
[----:B---3--:R-:W-:Y:S05]  /*11690*/  @!P3 BRA `(.L_x_883) ;  /* 0xfffffffc00f0b947 */ /* 0x008fea000383ffff */
[----:B------:R-:W-:Y:S05]  /*116a0*/  BRA `(.L_x_945) ;  /* 0xffffffd400f07947 */ /* 0x000fea000383ffff */
.L_x_885:
[----:B---3--:R3:W4:Y:S02]  /*116b0*/  SYNCS.PHASECHK.TRANS64.TRYWAIT P3, [R3+URZ+0x28440], R2 ;  /* 0x02844002030075a7 */ /* 0x008724000806017f */
[----:B----4-:R-:W-:Y:S05]  /*116c0*/  @!P3 NANOSLEEP.SYNCS 0x989680 ;  /* 0x009896800000b95d */ /* 0x010fea0003900000 */
[----:B------:R-:W4:Y:S02]  /*116d0*/  @!P3 SYNCS.PHASECHK.TRANS64 P3, [R3+URZ+0x28440], R2 ;  /* 0x028440020300b5a7 */ /* 0x000f24000806007f */
[----:B----4-:R-:W-:Y:S05]  /*116e0*/  @!P3 BRA `(.L_x_885) ;  /* 0xfffffffc00f0b947 */ /* 0x010fea000383ffff */
[----:B------:R-:W-:Y:S05]  /*116f0*/  BRA `(.L_x_946) ;  /* 0xffffffd8005c7947 */ /* 0x000fea000383ffff */
.L_x_888:
[----:B---3--:R-:W-:-:S04]  /*11700*/  IMAD.U32 R3, RZ, RZ, UR40 ;  /* 0x00000028ff037e24 */ /* 0x008fc8000f8e00ff */
[----:B------:R3:W4:Y:S03]  /*11710*/  SYNCS.PHASECHK.TRANS64.TRYWAIT P0, [R3+URZ+0x28420], R2 ;  /* 0x02842002030075a7 */ /* 0x000726000800017f */
[----:B----4-:R-:W-:Y:S05]  /*11720*/  @!P0 NANOSLEEP.SYNCS 0x989680 ;  /* 0x009896800000895d */ /* 0x010fea0003900000 */
[----:B------:R-:W4:Y:S02]  /*11730*/  @!P0 SYNCS.PHASECHK.TRANS64 P0, [R3+URZ+0x28420], R2 ;  /* 0x02842002030085a7 */ /* 0x000f24000800007f */
[----:B----4-:R-:W-:Y:S05]  /*11740*/  @!P0 BRA `(.L_x_888) ;  /* 0xfffffffc00ec8947 */ /* 0x010fea000383ffff */
[----:B------:R-:W-:Y:S05]  /*11750*/  BRA `(.L_x_947) ;  /* 0xffffffdc003c7947 */ /* 0x000fea000383ffff */
.L_x_894:
[----:B-1----:R1:W4:Y:S02]  /*11760*/  SYNCS.PHASECHK.TRANS64.TRYWAIT P0, [R6+URZ+0x28480], R5 ;  /* 0x02848005060075a7 */ /* 0x002324000800017f */
[----:B----4-:R-:W-:Y:S05]  /*11770*/  @!P0 NANOSLEEP.SYNCS 0x989680 ;  /* 0x009896800000895d */ /* 0x010fea0003900000 */
[----:B------:R-:W4:Y:S02]  /*11780*/  @!P0 SYNCS.PHASECHK.TRANS64 P0, [R6+URZ+0x28480], R5 ;  /* 0x02848005060085a7 */ /* 0x000f24000800007f */
[----:B----4-:R-:W-:Y:S05]  /*11790*/  @!P0 BRA `(.L_x_894) ;  /* 0xfffffffc00f08947 */ /* 0x010fea000383ffff */
[----:B------:R-:W-:Y:S05]  /*117a0*/  BRA `(.L_x_948) ;  /* 0xffffffdc00e87947 */ /* 0x000fea000383ffff */
.L_x_900:
[----:B--2---:R2:W3:Y:S02]  /*117b0*/  SYNCS.PHASECHK.TRANS64.TRYWAIT P0, [R6+URZ+0x28440], R5 ;  /* 0x02844005060075a7 */ /* 0x0044e4000800017f */
[----:B---3--:R-:W-:Y:S05]  /*117c0*/  @!P0 NANOSLEEP.SYNCS 0x989680 ;  /* 0x009896800000895d */ /* 0x008fea0003900000 */
[----:B------:R-:W3:Y:S02]  /*117d0*/  @!P0 SYNCS.PHASECHK.TRANS64 P0, [R6+URZ+0x28440], R5 ;  /* 0x02844005060085a7 */ /* 0x000ee4000800007f */
[----:B---3--:R-:W-:Y:S05]  /*117e0*/  @!P0 BRA `(.L_x_900) ;  /* 0xfffffffc00f08947 */ /* 0x008fea000383ffff */
[----:B------:R-:W-:Y:S05]  /*117f0*/  BRA `(.L_x_949) ;  /* 0xffffffe000ac7947 */ /* 0x000fea000383ffff */
.L_x_907:
[----:B----4-:R-:W4:Y:S02]  /*11800*/  LDL R5, [R1] ;  /* 0x0000000001057983 */ /* 0x010f240000100800 */
[----:B----4-:R4:W1:Y:S02]  /*11810*/  SYNCS.PHASECHK.TRANS64.TRYWAIT P3, [R5+URZ+0x28470], R4 ;  /* 0x02847004050075a7 */ /* 0x010864000806017f */
[----:B-1----:R-:W-:Y:S05]  /*11820*/  @!P3 NANOSLEEP.SYNCS 0x989680 ;  /* 0x009896800000b95d */ /* 0x002fea0003900000 */
[----:B------:R-:W1:Y:S02]  /*11830*/  @!P3 SYNCS.PHASECHK.TRANS64 P3, [R5+URZ+0x28470], R4 ;  /* 0x028470040500b5a7 */ /* 0x000e64000806007f */
[----:B-1----:R-:W-:Y:S05]  /*11840*/  @!P3 BRA `(.L_x_907) ;  /* 0xfffffffc00ecb947 */ /* 0x002fea000383ffff */
[----:B------:R-:W-:Y:S05]  /*11850*/  BRA `(.L_x_950) ;  /* 0xffffffe4008c7947 */ /* 0x000fea000383ffff */
.L_x_909:
[----:B----4-:R-:W4:Y:S02]  /*11860*/  LDL R5, [R1] ;  /* 0x0000000001057983 */ /* 0x010f240000100800 */
[----:B----4-:R4:W1:Y:S02]  /*11870*/  SYNCS.PHASECHK.TRANS64.TRYWAIT P3, [R5+URZ+0x28460], R4 ;  /* 0x02846004050075a7 */ /* 0x010864000806017f */
[----:B-1----:R-:W-:Y:S05]  /*11880*/  @!P3 NANOSLEEP.SYNCS 0x989680 ;  /* 0x009896800000b95d */ /* 0x002fea0003900000 */
[----:B------:R-:W1:Y:S02]  /*11890*/  @!P3 SYNCS.PHASECHK.TRANS64 P3, [R5+URZ+0x28460], R4 ;  /* 0x028460040500b5a7 */ /* 0x000e64000806007f */
[----:B-1----:R-:W-:Y:S05]  /*118a0*/  @!P3 BRA `(.L_x_909) ;  /* 0xfffffffc00ecb947 */ /* 0x002fea000383ffff */
[----:B------:R-:W-:Y:S05]  /*118b0*/  BRA `(.L_x_951) ;  /* 0xffffffe400947947 */ /* 0x000fea000383ffff */
.L_x_916:
[----:B-1----:R1:W2:Y:S02]  /*118c0*/  SYNCS.PHASECHK.TRANS64.TRYWAIT P0, [R20+URZ+0x28470], R3 ;  /* 0x02847003140075a7 */ /* 0x0022a4000800017f */
[----:B--2---:R-:W-:Y:S05]  /*118d0*/  @!P0 NANOSLEEP.SYNCS 0x989680 ;  /* 0x009896800000895d */ /* 0x004fea0003900000 */
[----:B------:R-:W2:Y:S02]  /*118e0*/  @!P0 SYNCS.PHASECHK.TRANS64 P0, [R20+URZ+0x28470], R3 ;  /* 0x02847003140085a7 */ /* 0x000ea4000800007f */
[----:B--2---:R-:W-:Y:S05]  /*118f0*/  @!P0 BRA `(.L_x_916) ;  /* 0xfffffffc00f08947 */ /* 0x004fea000383ffff */
[----:B------:R-:W-:Y:S05]  /*11900*/  BRA `(.L_x_952) ;  /* 0xffffffec00447947 */ /* 0x000fea000383ffff */
.L_x_918:
[----:B-1----:R1:W2:Y:S02]  /*11910*/  SYNCS.PHASECHK.TRANS64.TRYWAIT P0, [R20+URZ+0x28460], R3 ;  /* 0x02846003140075a7 */ /* 0x0022a4000800017f */
[----:B--2---:R-:W-:Y:S05]  /*11920*/  @!P0 NANOSLEEP.SYNCS 0x989680 ;  /* 0x009896800000895d */ /* 0x004fea0003900000 */
[----:B------:R-:W2:Y:S02]  /*11930*/  @!P0 SYNCS.PHASECHK.TRANS64 P0, [R20+URZ+0x28460], R3 ;  /* 0x02846003140085a7 */ /* 0x000ea4000800007f */
[----:B--2---:R-:W-:Y:S05]  /*11940*/  @!P0 BRA `(.L_x_918) ;  /* 0xfffffffc00f08947 */ /* 0x004fea000383ffff */
[----:B------:R-:W-:Y:S05]  /*11950*/  BRA `(.L_x_953) ;  /* 0xffffffec004c7947 */ /* 0x000fea000383ffff */
.L_x_924:
[----:B-1----:R1:W2:Y:S02]  /*11960*/  SYNCS.PHASECHK.TRANS64.TRYWAIT P0, [R0+URZ+0x28420], R3 ;  /* 0x02842003000075a7 */ /* 0x0022a4000800017f */
[----:B--2---:R-:W-:Y:S05]  /*11970*/  @!P0 NANOSLEEP.SYNCS 0x989680 ;  /* 0x009896800000895d */ /* 0x004fea0003900000 */
[----:B------:R-:W2:Y:S02]  /*11980*/  @!P0 SYNCS.PHASECHK.TRANS64 P0, [R0+URZ+0x28420], R3 ;  /* 0x02842003000085a7 */ /* 0x000ea4000800007f */
[----:B--2---:R-:W-:Y:S05]  /*11990*/  @!P0 BRA `(.L_x_924) ;  /* 0xfffffffc00f08947 */ /* 0x004fea000383ffff */
[----:B------:R-:W-:Y:S05]  /*119a0*/  BRA `(.L_x_954) ;  /* 0xfffffff400387947 */ /* 0x000fea000383ffff */
.L_x_925:
[----:B------:R-:W2:Y:S01]  /*119b0*/  S2R R2, SR_TID.X ;  /* 0x0000000000027919 */ /* 0x000ea20000002100 */
[----:B------:R-:W-:Y:S01]  /*119c0*/  BSSY B0, `(.L_x_955) ;  /* 0x000000a000007945 */ /* 0x000fe20003800000 */
[----:B------:R-:W-:Y:S02]  /*119d0*/  IMAD.MOV.U32 R12, RZ, RZ, RZ ;  /* 0x000000ffff0c7224 */ /* 0x000fe400078e00ff */
[----:B------:R-:W-:Y:S02]  /*119e0*/  IMAD.MOV.U32 R11, RZ, RZ, 0x1f ;  /* 0x0000001fff0b7424 */ /* 0x000fe400078e00ff */
[----:B------:R-:W-:Y:S01]  /*119f0*/  IMAD.MOV.U32 R15, RZ, RZ, -0x1 ;  /* 0xffffffffff0f7424 */ /* 0x000fe200078e00ff */
[----:B--2---:R-:W-:-:S04]  /*11a00*/  SHF.R.U32.HI R2, RZ, 0x5, R2 ;  /* 0x00000005ff027819 */ /* 0x004fc80000011602 */
[----:B------:R-:W-:-:S05]  /*11a10*/  LOP3.LUT R2, R2, 0x3, RZ, 0xc0, !PT ;  /* 0x0000000302027812 */ /* 0x000fca00078ec0ff */
[----:B------:R-:W-:-:S07]  /*11a20*/  IMAD.MOV.U32 R13, RZ, RZ, R2 ;  /* 0x000000ffff0d7224 */ /* 0x000fce00078e0002 */
[----:B-1----:R-:W-:Y:S05]  /*11a30*/  WARPSYNC.COLLECTIVE R15, `(.L_x_956) ;  /* 0x000000000f087348 */ /* 0x002fea0003c00000 */
[----:B------:R2:W3:Y:S02]  /*11a40*/  SHFL.IDX P6, R14, R13, R12, R11 ;  /* 0x0000000c0d0e7389 */ /* 0x0004e400000c000b */
[----:B-123--:R-:W-:Y:S01]  /*11a50*/  ENDCOLLECTIVE ;  /* 0x000000000000791b */ /* 0x00efe20003800000 */
.L_x_956:
[----:B------:R-:W-:Y:S05]  /*11a60*/  BSYNC B0 ;  /* 0x0000000000007941 */ /* 0x000fea0003800000 */
.L_x_955:
[----:B------:R-:W-:Y:S05]  /*11a70*/  BRA `(.L_x_957) ;  /* 0xfffffff400207947 */ /* 0x000fea000383ffff */
.L_x_928:
[----:B------:R-:W-:Y:S01]  /*11a80*/  BSSY B1, `(.L_x_958) ;  /* 0x0000006000017945 */ /* 0x000fe20003800000 */
[----:B------:R-:W-:-:S07]  /*11a90*/  IMAD.MOV.U32 R15, RZ, RZ, -0x1 ;  /* 0xffffffffff0f7424 */ /* 0x000fce00078e00ff */
[----:B-12---:R-:W-:Y:S05]  /*11aa0*/  WARPSYNC.COLLECTIVE R15, `(.L_x_959) ;  /* 0x000000000f0c7348 */ /* 0x006fea0003c00000 */
[----:B------:R-:W-:Y:S02]  /*11ab0*/  ELECT P6, UR62, PT ;  /* 0x00000000003e782f */ /* 0x000fe400038c0000 */
[----:B------:R-:W-:Y:S01]  /*11ac0*/  MOV R14, UR62 ;  /* 0x0000003e000e7c02 */ /* 0x000fe20008000f00 */
[----:B-12---:R-:W-:Y:S10]  /*11ad0*/  ENDCOLLECTIVE ;  /* 0x000000000000791b */ /* 0x006ff40003800000 */
.L_x_959:
[----:B------:R-:W-:Y:S05]  /*11ae0*/  BSYNC B1 ;  /* 0x0000000000017941 */ /* 0x000fea0003800000 */
.L_x_958:
[----:B------:R-:W-:Y:S05]  /*11af0*/  BRA `(.L_x_960) ;  /* 0xfffffff400187947 */ /* 0x000fea000383ffff */
.L_x_930:
[----:B-1----:R1:W2:Y:S02]  /*11b00*/  SYNCS.PHASECHK.TRANS64.TRYWAIT P1, [R6+URZ], R5 ;  /* 0x00000005060075a7 */ /* 0x0022a4000802017f */
[----:B--2---:R-:W-:Y:S05]  /*11b10*/  @!P1 NANOSLEEP.SYNCS 0x989680 ;  /* 0x009896800000995d */ /* 0x004fea0003900000 */
[----:B------:R-:W2:Y:S02]  /*11b20*/  @!P1 SYNCS.PHASECHK.TRANS64 P1, [R6+URZ], R5 ;  /* 0x00000005060095a7 */ /* 0x000ea4000802007f */
[----:B--2---:R-:W-:Y:S05]  /*11b30*/  @!P1 BRA `(.L_x_930) ;  /* 0xfffffffc00f09947 */ /* 0x004fea000383ffff */
[----:B------:R-:W-:Y:S05]  /*11b40*/  BRA `(.L_x_961) ;  /* 0xfffffff400547947 */ /* 0x000fea000383ffff */
.L_x_931:
[----:B--2---:R2:W3:Y:S02]  /*11b50*/  SYNCS.PHASECHK.TRANS64.TRYWAIT P1, [R7+URZ], R2 ;  /* 0x00000002070075a7 */ /* 0x0044e4000802017f */
[----:B---3--:R-:W-:Y:S05]  /*11b60*/  @!P1 NANOSLEEP.SYNCS 0x989680 ;  /* 0x009896800000995d */ /* 0x008fea0003900000 */
[----:B------:R-:W3:Y:S02]  /*11b70*/  @!P1 SYNCS.PHASECHK.TRANS64 P1, [R7+URZ], R2 ;  /* 0x00000002070095a7 */ /* 0x000ee4000802007f */
[----:B---3--:R-:W-:Y:S05]  /*11b80*/  @!P1 BRA `(.L_x_931) ;  /* 0xfffffffc00f09947 */ /* 0x008fea000383ffff */
[----:B------:R-:W-:Y:S05]  /*11b90*/  BRA `(.L_x_962) ;  /* 0xfffffff400487947 */ /* 0x000fea000383ffff */
.L_x_933:
[----:B---3--:R3:W4:Y:S02]  /*11ba0*/  SYNCS.PHASECHK.TRANS64.TRYWAIT P1, [R4+URZ+0x28460], R5 ;  /* 0x02846005040075a7 */ /* 0x008724000802017f */
[----:B----4-:R-:W-:Y:S05]  /*11bb0*/  @!P1 NANOSLEEP.SYNCS 0x989680 ;  /* 0x009896800000995d */ /* 0x010fea0003900000 */
[----:B------:R-:W4:Y:S02]  /*11bc0*/  @!P1 SYNCS.PHASECHK.TRANS64 P1, [R4+URZ+0x28460], R5 ;  /* 0x02846005040095a7 */ /* 0x000f24000802007f */
[----:B----4-:R-:W-:Y:S05]  /*11bd0*/  @!P1 BRA `(.L_x_933) ;  /* 0xfffffffc00f09947 */ /* 0x010fea000383ffff */
[----:B------:R-:W-:Y:S05]  /*11be0*/  BRA `(.L_x_963) ;  /* 0xfffffff4004c7947 */ /* 0x000fea000383ffff */
.L_x_935:
[----:B----4-:R4:W1:Y:S02]  /*11bf0*/  SYNCS.PHASECHK.TRANS64.TRYWAIT P1, [R3+URZ+0x28460], R2 ;  /* 0x02846002030075a7 */ /* 0x010864000802017f */
[----:B-1----:R-:W-:Y:S05]  /*11c00*/  @!P1 NANOSLEEP.SYNCS 0x989680 ;  /* 0x009896800000995d */ /* 0x002fea0003900000 */
[----:B------:R-:W1:Y:S02]  /*11c10*/  @!P1 SYNCS.PHASECHK.TRANS64 P1, [R3+URZ+0x28460], R2 ;  /* 0x02846002030095a7 */ /* 0x000e64000802007f */
[----:B-1----:R-:W-:Y:S05]  /*11c20*/  @!P1 BRA `(.L_x_935) ;  /* 0xfffffffc00f09947 */ /* 0x002fea000383ffff */
[----:B------:R-:W-:Y:S05]  /*11c30*/  BRA `(.L_x_964) ;  /* 0xfffffff4004c7947 */ /* 0x000fea000383ffff */
.L_x_937:
[----:B------:R1:W1:Y:S02]  /*11c40*/  SYNCS.PHASECHK.TRANS64.TRYWAIT P0, [R4+URZ+0x28480], R5 ;  /* 0x02848005040075a7 */ /* 0x000264000800017f */
[----:B-1----:R-:W-:Y:S05]  /*11c50*/  @!P0 NANOSLEEP.SYNCS 0x989680 ;  /* 0x009896800000895d */ /* 0x002fea0003900000 */
[----:B------:R-:W1:Y:S02]  /*11c60*/  @!P0 SYNCS.PHASECHK.TRANS64 P0, [R4+URZ+0x28480], R5 ;  /* 0x02848005040085a7 */ /* 0x000e64000800007f */
[----:B-1----:R-:W-:Y:S05]  /*11c70*/  @!P0 BRA `(.L_x_937) ;  /* 0xfffffffc00f08947 */ /* 0x002fea000383ffff */
[----:B------:R-:W-:Y:S05]  /*11c80*/  BRA `(.L_x_938) ;  /* 0xfffffff400487947 */ /* 0x000fea000383ffff */
.L_x_965:
        /* <DEDUP_REMOVED lines=15> */
.L_x_2767:


//--------------------- .text._ZN7cutlass13device_kernelIN5flash11enable_sm90INS1_16FlashAttnFwdSm90INS1_25CollectiveMainloopFwdSm90ILi2EN4cute5tupleIJNS5_1CILi1EEES8_S8_EEENS6_IJNS7_ILi128EEENS7_ILi64EEENS7_ILi256EEEEEELi256ENS_12float_e4m3_tEfNS_4arch4Sm90ELb0ELb1ELb0ELb1ELb0ELb0ELb0ELb1ELb1ELb0ELb0ELb0EEENS1_21CollectiveEpilogueFwdINS6_IJSA_SC_SB_EEES9_NS_10bfloat16_tESG_Li256ELb1ELb0ELb0ELb1EEENS1_36VarlenDynamicPersistentTileSchedulerILi128ELi64ELi256ELi128ELb0ELb0ELb1ELb1ELb0ELb1EEEEEEEEEvNT_6ParamsE --------------------------
	.section	.text._ZN7cutlass13device_kernelIN5flash11enable_sm90INS1_16FlashAttnFwdSm90INS1_25CollectiveMainloopFwdSm90ILi2EN4cute5tupleIJNS5_1CILi1EEES8_S8_EEENS6_IJNS7_ILi128EEENS7_ILi64EEENS7_ILi256EEEEEELi256ENS_12float_e4m3_tEfNS_4arch4Sm90ELb0ELb1ELb0ELb1ELb0ELb0ELb0ELb1ELb1ELb0ELb0ELb0EEENS1_21CollectiveEpilogueFwdINS6_IJSA_SC_SB_EEES9_NS_10bfloat16_tESG_Li256ELb1ELb0ELb0ELb1EEENS1_36VarlenDynamicPersistentTileSchedulerILi128ELi64ELi256ELi128ELb0ELb0ELb1ELb1ELb0ELb1EEEEEEEEEvNT_6ParamsE,"ax",@progbits
	.align	128
.text._ZN7cutlass13device_kernelIN5flash11enable_sm90INS1_16FlashAttnFwdSm90INS1_25CollectiveMainloopFwdSm90ILi2EN4cute5tupleIJNS5_1CILi1EEES8_S8_EEENS6_IJNS7_ILi128EEENS7_ILi64EEENS7_ILi256EEEEEELi256ENS_12float_e4m3_tEfNS_4arch4Sm90ELb0ELb1ELb0ELb1ELb0ELb0ELb0ELb1ELb1ELb0ELb0ELb0EEENS1_21CollectiveEpilogueFwdINS6_IJSA_SC_SB_EEES9_NS_10bfloat16_tESG_Li256ELb1ELb0ELb0ELb1EEENS1_36VarlenDynamicPersistentTileSchedulerILi128ELi64ELi256ELi128ELb0ELb0ELb1ELb1ELb0ELb1EEEEEEEEEvNT_6ParamsE:
        .type           _ZN7cutlass13device_kernelIN5flash11enable_sm90INS1_16FlashAttnFwdSm90INS1_25CollectiveMainloopFwdSm90ILi2EN4cute5tupleIJNS5_1CILi1EEES8_S8_EEENS6_IJNS7_ILi128EEENS7_ILi64EEENS7_ILi256EEEEEELi256ENS_12float_e4m3_tEfNS_4arch4Sm90ELb0ELb1ELb0ELb1ELb0ELb0ELb0ELb1ELb1ELb0ELb0ELb0EEENS1_21CollectiveEpilogueFwdINS6_IJSA_SC_SB_EEES9_NS_10bfloat16_tESG_Li256ELb1ELb0ELb0ELb1EEENS1_36VarlenDynamicPersistentTileSchedulerILi128ELi64ELi256ELi128ELb0ELb0ELb1ELb1ELb0ELb1EEEEEEEEEvNT_6ParamsE,@function
        .size           _ZN7cutlass13device_kernelIN5flash11enable_sm90INS1_16FlashAttnFwdSm90INS1_25CollectiveMainloopFwdSm90ILi2EN4cute5tupleIJNS5_1CILi1EEES8_S8_EEENS6_IJNS7_ILi128EEENS7_ILi64EEENS7_ILi256EEEEEELi256ENS_12float_e4m3_tEfNS_4arch4Sm90ELb0ELb1ELb0ELb1ELb0ELb0ELb0ELb1ELb1ELb0ELb0ELb0EEENS1_21CollectiveEpilogueFwdINS6_IJSA_SC_SB_EEES9_NS_10bfloat16_tESG_Li256ELb1ELb0ELb0ELb1EEENS1_36VarlenDynamicPersistentTileSchedulerILi128ELi64ELi256ELi128ELb0ELb0ELb1ELb1ELb0ELb1EEEEEEEEEvNT_6ParamsE,(.L_x_2768 - _ZN7cutlass13device_kernelIN5flash11enable_sm90INS1_16FlashAttnFwdSm90INS1_25CollectiveMainloopFwdSm90ILi2EN4cute5tupleIJNS5_1CILi1EEES8_S8_EEENS6_IJNS7_ILi128EEENS7_ILi64EEENS7_ILi256EEEEEELi256ENS_12float_e4m3_tEfNS_4arch4Sm90ELb0ELb1ELb0ELb1ELb0ELb0ELb0ELb1ELb1ELb0ELb0ELb0EEENS1_21CollectiveEpilogueFwdINS6_IJSA_SC_SB_EEES9_NS_10bfloat16_tESG_Li256ELb1ELb0ELb0ELb1EEENS1_36VarlenDynamicPersistentTileSchedulerILi128ELi64ELi256ELi128ELb0ELb0ELb1ELb1ELb0ELb1EEEEEEEEEvNT_6ParamsE)
        .other          _ZN7cutlass13device_kernelIN5flash11enable_sm90INS1_16FlashAttnFwdSm90INS1_25CollectiveMainloopFwdSm90ILi2EN4cute5tupleIJNS5_1CILi1EEES8_S8_EEENS6_IJNS7_ILi128EEENS7_ILi64EEENS7_ILi256EEEEEELi256ENS_12float_e4m3_tEfNS_4arch4Sm90ELb0ELb1ELb0ELb1ELb0ELb0ELb0ELb1ELb1ELb0ELb0ELb0EEENS1_21CollectiveEpilogueFwdINS6_IJSA_SC_SB_EEES9_NS_10bfloat16_tESG_Li256ELb1ELb0ELb0ELb1EEENS1_36VarlenDynamicPersistentTileSchedulerILi128ELi64ELi256ELi128ELb0ELb0ELb1ELb1ELb0ELb1EEEEEEEEEvNT_6ParamsE,@"STO_CUDA_ENTRY STV_DEFAULT"
_ZN7cutlass13device_kernelIN5flash11enable_sm90INS1_16FlashAttnFwdSm90INS1_25CollectiveMainloopFwdSm90ILi2EN4cute5tupleIJNS5_1CILi1EEES8_S8_EEENS6_IJNS7_ILi128EEENS7_ILi64EEENS7_ILi256EEEEEELi256ENS_12float_e4m3_tEfNS_4arch4Sm90ELb0ELb1ELb0ELb1ELb0ELb0ELb0ELb1ELb1ELb0ELb0ELb0EEENS1_21CollectiveEpilogueFwdINS6_IJSA_SC_SB_EEES9_NS_10bfloat16_tESG_Li256ELb1ELb0ELb0ELb1EEENS1_36VarlenDynamicPersistentTileSchedulerILi128ELi64ELi256ELi128ELb0ELb0ELb1ELb1ELb0ELb1EEEEEEEEEvNT_6ParamsE:
        /* <DEDUP_REMOVED lines=21> */
.L_x_967:
[----:B------:R-:W-:Y:S05]  /*0150*/  BSYNC B0 ;  /* 0x0000000000007941 */ /* 0x000fea0003800000 */
.L_x_966:
        /* <DEDUP_REMOVED lines=41> */
.L_x_968:
        /* <DEDUP_REMOVED lines=22> */
.L_x_969:
        /* <DEDUP_REMOVED lines=18> */
.L_x_970:
        /* <DEDUP_REMOVED lines=22> */
.L_x_971:
        /* <DEDUP_REMOVED lines=22> */
.L_x_972:
[----:B------:R-:W-:Y:S01]  /*0930*/  PLOP3.LUT P0, PT, PT, PT, UP0, 0x80, 0x0 ;  /* 0x000000000000781c */ /* 0x000fe20003f0f008 */
[----:B------:R-:W-:Y:S01]  /*0940*/  UMOV UR40, 0x1 ;  /* 0x0000000100287882 */ /* 0x000fe20000000000 */
[----:B------:R-:W-:Y:S01]  /*0950*/  NOP ;  /* 0x0000000000007918 */ /* 0x000fe20000000000 */
[----:B------:R-:W-:Y:S01]  /*0960*/  USEL UR40, UR40, 0x2, !UP0 ;  /* 0x0000000228287887 */ /* 0x000fe2000c000000 */
[----:B------:R-:W-:Y:S01]  /*0970*/  ULDC.64 UR50, c[0x0][0x208] ;  /* 0x0000820000327ab9 */ /* 0x000fe20000000a00 */
[----:B012-4-:R-:W-:Y:S08]  /*0980*/  BAR.SYNC.DEFER_BLOCKING 0x0 ;  /* 0x0000000000007b1d */ /* 0x017ff00000010000 */
[----:B------:R-:W-:Y:S05]  /*0990*/  @!P0 BRA `(.L_x_973) ;  /* 0x000000e000208947 */ /* 0x000fea0003800000 */
.L_x_974:
        /* <DEDUP_REMOVED lines=21> */
[----:B------:R-:W-:Y:S01]  /*0af0*/  R2UR UR48, R63 ;  /* 0x000000003f3072ca */ /* 0x000fe200000e0000 */
[----:B------:R-:W-:Y:S01]  /*0b00*/  UMOV UR46, URZ ;  /* 0x0000003f002e7c82 */ /* 0x000fe20008000000 */
[----:B------:R-:W-:Y:S01]  /*0b10*/  SHF.R.S32.HI R3, RZ, 0x1f, R196 ;  /* 0x0000001fff037819 */ /* 0x000fe200000114c4 */
[----:B------:R-:W-:Y:S01]  /*0b20*/  UMOV UR45, URZ ;  /* 0x0000003f002d7c82 */ /* 0x000fe20008000000 */
[----:B------:R-:W-:Y:S02]  /*0b30*/  UMOV UR52, URZ ;  /* 0x0000003f00347c82 */ /* 0x000fe40008000000 */
[CC--:B------:R-:W-:Y:S02]  /*0b40*/  LEA.HI R5, R3.reuse, R196.reuse, RZ, 0x7 ;  /* 0x000000c403057211 */ /* 0x0c0fe400078f38ff */
[----:B------:R-:W-:-:S02]  /*0b50*/  LEA.HI R0, R3, R196, RZ, 0x4 ;  /* 0x000000c403007211 */ /* 0x000fc400078f20ff */
[----:B------:R-:W-:Y:S02]  /*0b60*/  LOP3.LUT R7, R5, 0xffffff80, RZ, 0xc0, !PT ;  /* 0xffffff8005077812 */ /* 0x000fe400078ec0ff */
[CC--:B------:R-:W-:Y:S02]  /*0b70*/  LEA.HI R2, R3.reuse, R196.reuse, RZ, 0x5 ;  /* 0x000000c403027211 */ /* 0x0c0fe400078f28ff */
[----:B------:R-:W-:Y:S01]  /*0b80*/  SHF.R.S32.HI R9, RZ, 0x4, R0 ;  /* 0x00000004ff097819 */ /* 0x000fe20000011400 */
[----:B------:R-:W-:Y:S01]  /*0b90*/  IMAD.IADD R192, R196, 0x1, -R7 ;  /* 0x00000001c4c07824 */ /* 0x000fe200078e0a07 */
[----:B------:R-:W-:Y:S01]  /*0ba0*/  SHF.R.S32.HI R194, RZ, 0x7, R5 ;  /* 0x00000007ffc27819 */ /* 0x000fe20000011405 */
[----:B------:R-:W-:Y:S01]  /*0bb0*/  IMAD.SHL.U32 R2, R2, 0x20, RZ ;  /* 0x0000002002027824 */ /* 0x000fe200078e00ff */
[----:B------:R-:W-:Y:S02]  /*0bc0*/  LEA.HI R3, R3, R196, RZ, 0x3 ;  /* 0x000000c403037211 */ /* 0x000fe400078f18ff */
[----:B------:R-:W-:-:S02]  /*0bd0*/  SHF.R.S32.HI R11, RZ, 0x1f, R192 ;  /* 0x0000001fff0b7819 */ /* 0x000fc400000114c0 */
[----:B------:R-:W-:Y:S02]  /*0be0*/  LEA.HI R5, R5, R194, RZ, 0x1 ;  /* 0x000000c205057211 */ /* 0x000fe400078f08ff */
[----:B------:R-:W-:Y:S02]  /*0bf0*/  LEA.HI R4, R11, R192, RZ, 0x2 ;  /* 0x000000c00b047211 */ /* 0x000fe400078f10ff */
[----:B------:R-:W-:Y:S02]  /*0c00*/  LOP3.LUT R2, R2, 0xfffffc00, RZ, 0xc0, !PT ;  /* 0xfffffc0002027812 */ /* 0x000fe400078ec0ff */
[--C-:B------:R-:W-:Y:S02]  /*0c10*/  SHF.R.S32.HI R6, RZ, 0x2, R4.reuse ;  /* 0x00000002ff067819 */ /* 0x100fe40000011404 */
[----:B------:R-:W-:Y:S02]  /*0c20*/  SHF.R.S32.HI R7, RZ, 0x1f, R4 ;  /* 0x0000001fff077819 */ /* 0x000fe40000011404 */
[----:B------:R-:W-:-:S02]  /*0c30*/  LOP3.LUT R5, R5, 0x3fffffe, RZ, 0xc0, !PT ;  /* 0x03fffffe05057812 */ /* 0x000fc400078ec0ff */
[----:B------:R-:W-:Y:S02]  /*0c40*/  LEA.HI R7, R7, R6, RZ, 0x3 ;  /* 0x0000000607077211 */ /* 0x000fe400078f18ff */
[----:B------:R-:W-:Y:S01]  /*0c50*/  LEA.HI R11, R11, R192, RZ, 0x5 ;  /* 0x000000c00b0b7211 */ /* 0x000fe200078f28ff */
[----:B------:R-:W-:Y:S01]  /*0c60*/  IMAD.IADD R193, R194, 0x1, -R5 ;  /* 0x00000001c2c17824 */ /* 0x000fe200078e0a05 */
[----:B------:R-:W-:Y:S02]  /*0c70*/  LOP3.LUT R7, R7, 0xfffffff8, RZ, 0xc0, !PT ;  /* 0xfffffff807077812 */ /* 0x000fe400078ec0ff */
[----:B------:R-:W-:Y:S02]  /*0c80*/  SHF.R.S32.HI R11, RZ, 0x5, R11 ;  /* 0x00000005ff0b7819 */ /* 0x000fe4000001140b */
[----:B------:R-:W-:Y:S01]  /*0c90*/  LOP3.LUT R5, R3, 0x1ffffff8, RZ, 0xc0, !PT ;  /* 0x1ffffff803057812 */ /* 0x000fe200078ec0ff */
[----:B------:R-:W-:Y:S01]  /*0ca0*/  IMAD.IADD R6, R6, 0x1, -R7 ;  /* 0x0000000106067824 */ /* 0x000fe200078e0a07 */
[----:B------:R-:W-:-:S02]  /*0cb0*/  LOP3.LUT R7, R0, 0x3fffff0, RZ, 0xc0, !PT ;  /* 0x03fffff000077812 */ /* 0x000fc400078ec0ff */
[----:B------:R-:W-:Y:S01]  /*0cc0*/  LEA.HI R0, R0, R9, RZ, 0x1 ;  /* 0x0000000900007211 */ /* 0x000fe200078f08ff */
[----:B------:R-:W-:Y:S01]  /*0cd0*/  IMAD R6, R11, 0x10, R6 ;  /* 0x000000100b067824 */ /* 0x000fe200078e0206 */
[----:B------:R-:W-:Y:S01]  /*0ce0*/  SHF.R.S32.HI R22, RZ, 0x3, R3 ;  /* 0x00000003ff167819 */ /* 0x000fe20000011403 */
[----:B------:R-:W-:Y:S01]  /*0cf0*/  IMAD.IADD R7, R196, 0x1, -R7 ;  /* 0x00000001c4077824 */ /* 0x000fe200078e0a07 */
[----:B------:R-:W-:Y:S01]  /*0d00*/  LOP3.LUT R0, R0, 0x1ffffffe, RZ, 0xc0, !PT ;  /* 0x1ffffffe00007812 */ /* 0x000fe200078ec0ff */
[----:B------:R-:W-:Y:S02]  /*0d10*/  IMAD.IADD R5, R196, 0x1, -R5 ;  /* 0x00000001c4057824 */ /* 0x000fe400078e0a05 */
[----:B------:R-:W-:Y:S02]  /*0d20*/  IMAD R7, R7, 0x40, R2 ;  /* 0x0000004007077824 */ /* 0x000fe400078e0202 */
[----:B------:R-:W-:Y:S02]  /*0d30*/  IMAD.IADD R0, R9, 0x1, -R0 ;  /* 0x0000000109007824 */ /* 0x000fe400078e0a00 */
[----:B------:R-:W-:-:S02]  /*0d40*/  IMAD R193, R193, 0x40, R6 ;  /* 0x00000040c1c17824 */ /* 0x000fc400078e0206 */
[----:B------:R-:W-:Y:S01]  /*0d50*/  IMAD R195, R0, 0x8, R7 ;  /* 0x0000000800c37824 */ /* 0x000fe200078e0207 */
[----:B------:R-:W-:Y:S01]  /*0d60*/  LOP3.LUT R7, R4, 0x7ffffffc, RZ, 0xc0, !PT ;  /* 0x7ffffffc04077812 */ /* 0x000fe200078ec0ff */
[----:B------:R-:W-:-:S04]  /*0d70*/  IMAD.SHL.U32 R18, R5, 0x8, RZ ;  /* 0x0000000805127824 */ /* 0x000fc800078e00ff */
[----:B------:R-:W-:-:S07]  /*0d80*/  IMAD.IADD R2, R192, 0x1, -R7 ;  /* 0x00000001c0027824 */ /* 0x000fce00078e0a07 */
.L_x_1078:
[----:B------:R-:W-:Y:S01]  /*0d90*/  ULDC.64 UR4, c[0x0][0xa28] ;  /* 0x00028a0000047ab9 */ /* 0x000fe20000000a00 */
[----:B0-----:R-:W0:Y:S01]  /*0da0*/  LDC R17, c[0x0][0x288] ;  /* 0x0000a200ff117b82 */ /* 0x001e220000000800 */
[----:B------:R-:W-:Y:S01]  /*0db0*/  UISETP.NE.U32.AND UP0, UPT, UR4, URZ, UPT ;  /* 0x0000003f0400728c */ /* 0x000fe2000bf05070 */
[----:B------:R-:W-:-:S03]  /*0dc0*/  IMAD.MOV.U32 R3, RZ, RZ, RZ ;  /* 0x000000ffff037224 */ /* 0x000fc600078e00ff */
[----:B------:R-:W-:-:S03]  /*0dd0*/  UISETP.NE.AND.EX UP0, UPT, UR5, URZ, UPT, UP0 ;  /* 0x0000003f0500728c */ /* 0x000fc6000bf05300 */
[----:B------:R-:W-:Y:S01]  /*0de0*/  ULDC.64 UR4, c[0x0][0xa18] ;  /* 0x0002860000047ab9 */ /* 0x000fe20000000a00 */
[----:B-1--45:R-:W1:Y:S01]  /*0df0*/  LDC.64 R8, c[0x0][0x3f8] ;  /* 0x0000fe00ff087b82 */ /* 0x032e620000000a00 */
[----:B------:R-:W-:Y:S01]  /*0e00*/  UISETP.NE.U32.AND UP1, UPT, UR4, URZ, UPT ;  /* 0x0000003f0400728c */ /* 0x000fe2000bf25070 */
[----:B------:R-:W-:-:S03]  /*0e10*/  PLOP3.LUT P0, PT, PT, PT, UP0, 0x80, 0x0 ;  /* 0x000000000000781c */ /* 0x000fc60003f0f008 */
[----:B------:R-:W-:-:S03]  /*0e20*/  UISETP.NE.AND.EX UP1, UPT, UR5, URZ, UPT, UP1 ;  /* 0x0000003f0500728c */ /* 0x000fc6000bf25310 */
[----:B------:R-:W-:Y:S01]  /*0e30*/  @UP0 ULDC.64 UR4, c[0x0][0xa28] ;  /* 0x00028a0000040ab9 */ /* 0x000fe20000000a00 */
[----:B--2---:R-:W2:Y:S01]  /*0e40*/  LDC R0, c[0x0][0x404] ;  /* 0x00010100ff007b82 */ /* 0x004ea20000000800 */
[----:B------:R-:W-:Y:S01]  /*0e50*/  @UP0 UIMAD.WIDE UR4, UR48, 0x4, UR4 ;  /* 0x00000004300408a5 */ /* 0x000fe2000f8e0204 */
[----:B------:R-:W-:-:S05]  /*0e60*/  PLOP3.LUT P2, PT, PT, PT, UP1, 0x80, 0x0 ;  /* 0x000000000000781c */ /* 0x000fca0003f4f018 */
[----:B------:R-:W-:Y:S01]  /*0e70*/  @UP1 ULDC.64 UR6, c[0x0][0xa18] ;  /* 0x0002860000061ab9 */ /* 0x000fe20000000a00 */
[----:B------:R-:W-:Y:S01]  /*0e80*/  IMAD.U32 R4, RZ, RZ, UR4 ;  /* 0x00000004ff047e24 */ /* 0x000fe2000f8e00ff */
[----:B---3--:R-:W3:Y:S01]  /*0e90*/  LDC R11, c[0x0][0x2e0] ;  /* 0x0000b800ff0b7b82 */ /* 0x008ee20000000800 */
[----:B------:R-:W-:Y:S01]  /*0ea0*/  IMAD.U32 R5, RZ, RZ, UR5 ;  /* 0x00000005ff057e24 */ /* 0x000fe2000f8e00ff */
[----:B------:R-:W-:-:S04]  /*0eb0*/  @UP1 UIMAD.WIDE UR4, UR48, 0x4, UR6 ;  /* 0x00000004300418a5 */ /* 0x000fc8000f8e0206 */
[----:B------:R4:W5:Y:S02]  /*0ec0*/  @P0 LDG.E R3, desc[UR50][R4.64] ;  /* 0x0000003204030981 */ /* 0x000964000c1e1900 */
[----:B------:R-:W-:Y:S02]  /*0ed0*/  IMAD.U32 R6, RZ, RZ, UR4 ;  /* 0x00000004ff067e24 */ /* 0x000fe4000f8e00ff */
[----:B------:R-:W-:Y:S01]  /*0ee0*/  IMAD.U32 R7, RZ, RZ, UR5 ;  /* 0x00000005ff077e24 */ /* 0x000fe2000f8e00ff */
[----:B------:R-:W-:-:S04]  /*0ef0*/  ULDC.64 UR4, c[0x0][0xa20] ;  /* 0x0002880000047ab9 */ /* 0x000fc80000000a00 */
[----:B0-----:R4:W5:Y:S01]  /*0f00*/  @P2 LDG.E R17, desc[UR50][R6.64] ;  /* 0x0000003206112981 */ /* 0x001962000c1e1900 */
[----:B-1----:R-:W-:Y:S02]  /*0f10*/  ISETP.NE.U32.AND P0, PT, R8, RZ, PT ;  /* 0x000000ff0800720c */ /* 0x002fe40003f05070 */
[----:B------:R-:W-:Y:S02]  /*0f20*/  ISETP.NE.U32.AND P1, PT, RZ, UR4, PT ;  /* 0x00000004ff007c0c */ /* 0x000fe4000bf25070 */
[----:B------:R-:W-:Y:S02]  /*0f30*/  ISETP.NE.AND.EX P0, PT, R9, RZ, PT, P0 ;  /* 0x000000ff0900720c */ /* 0x000fe40003f05300 */
[----:B------:R-:W-:Y:S02]  /*0f40*/  ISETP.NE.AND.EX P1, PT, RZ, UR5, PT, P1 ;  /* 0x00000005ff007c0c */ /* 0x000fe4000bf25310 */
[----:B--2---:R-:W-:Y:S01]  /*0f50*/  SEL R0, R0, 0x1, P0 ;  /* 0x0000000100007807 */ /* 0x004fe20000000000 */
[----:B----4-:R-:W-:Y:S10]  /*0f60*/  @P2 BRA `(.L_x_975) ;  /* 0x00000000002c2947 */ /* 0x010ff40003800000 */
        /* <DEDUP_REMOVED lines=8> */
[----:B-----5:R-:W2:Y:S04]  /*0ff0*/  LDG.E R17, desc[UR50][R4.64] ;  /* 0x0000003204117981 */ /* 0x020ea8000c1e1900 */
[----:B------:R-:W2:Y:S02]  /*1000*/  LDG.E R6, desc[UR50][R4.64+0x4] ;  /* 0x0000043204067981 */ /* 0x000ea4000c1e1900 */
[----:B--2---:R-:W-:-:S07]  /*1010*/  IMAD.IADD R17, R6, 0x1, -R17 ;  /* 0x0000000106117824 */ /* 0x004fce00078e0a11 */
.L_x_975:
[----:B------:R-:W-:Y:S01]  /*1020*/  UMOV UR42, UR44 ;  /* 0x0000002c002a7c82 */ /* 0x000fe20008000000 */
[----:B------:R-:W-:Y:S01]  /*1030*/  UMOV UR36, UR48 ;  /* 0x0000003000247c82 */ /* 0x000fe20008000000 */
[----:B---3--:R-:W-:Y:S02]  /*1040*/  IMAD R16, R0, R11, RZ ;  /* 0x0000000b00107224 */ /* 0x008fe400078e02ff */
[----:B------:R-:W-:Y:S01]  /*1050*/  IMAD.MOV.U32 R19, RZ, RZ, R61 ;  /* 0x000000ffff137224 */ /* 0x000fe200078e003d */
[----:B------:R-:W-:Y:S06]  /*1060*/  @!P1 BRA `(.L_x_976) ;  /* 0x0000000000189947 */ /* 0x000fec0003800000 */
[----:B------:R-:W-:Y:S02]  /*1070*/  ULDC.64 UR4, c[0x0][0xa20] ;  /* 0x0002880000047ab9 */ /* 0x000fe40000000a00 */
[----:B------:R-:W-:-:S06]  /*1080*/  UIMAD.WIDE UR4, UR48, 0x4, UR4 ;  /* 0x00000004300478a5 */ /* 0x000fcc000f8e0204 */
[----:B------:R-:W-:Y:S02]  /*1090*/  IMAD.U32 R4, RZ, RZ, UR4 ;  /* 0x00000004ff047e24 */ /* 0x000fe4000f8e00ff */
[----:B------:R-:W-:-:S05]  /*10a0*/  IMAD.U32 R5, RZ, RZ, UR5 ;  /* 0x00000005ff057e24 */ /* 0x000fca000f8e00ff */
[----:B------:R0:W5:Y:S01]  /*10b0*/  LDG.E R16, desc[UR50][R4.64] ;  /* 0x0000003204107981 */ /* 0x000162000c1e1900 */
[----:B------:R-:W-:Y:S05]  /*10c0*/  BRA `(.L_x_977) ;  /* 0x00000000002c7947 */ /* 0x000fea0003800000 */
.L_x_976:
        /* <DEDUP_REMOVED lines=9> */
[----:B------:R-:W2:Y:S02]  /*1160*/  LDG.E R7, desc[UR50][R4.64+0x4] ;  /* 0x0000043204077981 */ /* 0x000ea4000c1e1900 */
[----:B--2---:R-:W-:-:S07]  /*1170*/  IMAD.IADD R16, R7, 0x1, -R16 ;  /* 0x0000000107107824 */ /* 0x004fce00078e0a10 */
.L_x_977:
[----:B------:R-:W-:Y:S01]  /*1180*/  ULDC.64 UR6, c[0x0][0x990] ;  /* 0x0002640000067ab9 */ /* 0x000fe20000000a00 */
[----:B------:R-:W-:Y:S01]  /*1190*/  ULDC.64 UR4, c[0x0][0x998] ;  /* 0x0002660000047ab9 */ /* 0x000fe20000000a00 */
[----:B------:R-:W-:Y:S01]  /*11a0*/  UISETP.NE.U32.AND UP0, UPT, UR6, URZ, UPT ;  /* 0x0000003f0600728c */ /* 0x000fe2000bf05070 */
[----:B------:R-:W-:Y:S01]  /*11b0*/  IMAD.MOV.U32 R9, RZ, RZ, 0x3f800000 ;  /* 0x3f800000ff097424 */ /* 0x000fe200078e00ff */
[----:B------:R-:W-:Y:S01]  /*11c0*/  UISETP.NE.U32.AND UP1, UPT, UR4, URZ, UPT ;  /* 0x0000003f0400728c */ /* 0x000fe2000bf25070 */
[----:B------:R-:W-:Y:S01]  /*11d0*/  IMAD.MOV.U32 R0, RZ, RZ, 0x3f800000 ;  /* 0x3f800000ff007424 */ /* 0x000fe200078e00ff */
[----:B------:R-:W-:Y:S01]  /*11e0*/  UISETP.NE.AND.EX UP0, UPT, UR7, URZ, UPT, UP0 ;  /* 0x0000003f0700728c */ /* 0x000fe2000bf05300 */
[----:B------:R-:W1:Y:S01]  /*11f0*/  LDC.64 R10, c[0x0][0x9e0] ;  /* 0x00027800ff0a7b82 */ /* 0x000e620000000a00 */
[----:B------:R-:W-:Y:S01]  /*1200*/  UISETP.NE.AND.EX UP1, UPT, UR5, URZ, UPT, UP1 ;  /* 0x0000003f0500728c */ /* 0x000fe2000bf25310 */
[----:B------:R-:W-:Y:S02]  /*1210*/  ULDC UR8, c[0x0][0x428] ;  /* 0x00010a0000087ab9 */ /* 0x000fe40000000800 */
[----:B------:R-:W-:Y:S01]  /*1220*/  UISETP.NE.AND UP2, UPT, UR8, 0x1, UPT ;  /* 0x000000010800788c */ /* 0x000fe2000bf45270 */
[----:B------:R-:W-:-:S02]  /*1230*/  PLOP3.LUT P0, PT, PT, PT, UP0, 0x80, 0x0 ;  /* 0x000000000000781c */ /* 0x000fc40003f0f008 */
[----:B------:R-:W-:-:S03]  /*1240*/  PLOP3.LUT P1, PT, PT, PT, UP1, 0x80, 0x0 ;  /* 0x000000000000781c */ /* 0x000fc60003f2f018 */
[----:B------:R-:W-:Y:S01]  /*1250*/  @UP0 USHF.R.S32.HI UR8, URZ, 0x1f, UR48 ;  /* 0x0000001f3f080899 */ /* 0x000fe20008011430 */
[----:B------:R-:W-:Y:S01]  /*1260*/  @UP0 ULDC.64 UR14, c[0x0][0x9a8] ;  /* 0x00026a00000e0ab9 */ /* 0x000fe20000000a00 */
[----:B------:R-:W-:Y:S02]  /*1270*/  @UP1 ULDC.64 UR16, c[0x0][0x9b8] ;  /* 0x00026e0000101ab9 */ /* 0x000fe40000000a00 */
[----:B------:R-:W-:Y:S02]  /*1280*/  @UP0 UIMAD UR10, UR8, UR14, URZ ;  /* 0x0000000e080a02a4 */ /* 0x000fe4000f8e023f */
[----:B------:R-:W-:Y:S02]  /*1290*/  @UP0 UIMAD.WIDE.U32 UR8, UR48, UR14, URZ ;  /* 0x0000000e300802a5 */ /* 0x000fe4000f8e003f */
[----:B------:R-:W-:Y:S01]  /*12a0*/  @UP1 USHF.R.S32.HI UR14, URZ, 0x1f, UR48 ;  /* 0x0000001f3f0e1899 */ /* 0x000fe20008011430 */
[----:B------:R-:W-:Y:S01]  /*12b0*/  @UP2 ULDC UR12, c[0x0][0x42c] ;  /* 0x00010b00000c2ab9 */ /* 0x000fe20000000800 */
[----:B------:R-:W-:-:S02]  /*12c0*/  @UP0 UIMAD UR15, UR48, UR15, UR10 ;  /* 0x0000000f300f02a4 */ /* 0x000fc4000f8e020a */
[----:B------:R-:W-:Y:S02]  /*12d0*/  @UP1 UIMAD UR14, UR14, UR16, URZ ;  /* 0x000000100e0e12a4 */ /* 0x000fe4000f8e023f */
[----:B------:R-:W-:Y:S02]  /*12e0*/  UIMAD.WIDE.U32 UR12, UR44, UR12, URZ ;  /* 0x0000000c2c0c72a5 */ /* 0x000fe4000f8e003f */
[----:B------:R-:W-:Y:S02]  /*12f0*/  @UP1 UIMAD.WIDE.U32 UR10, UR48, UR16, URZ ;  /* 0x00000010300a12a5 */ /* 0x000fe4000f8e003f */
[----:B------:R-:W-:Y:S01]  /*1300*/  @UP1 UIMAD UR16, UR48, UR17, UR14 ;  /* 0x00000011301012a4 */ /* 0x000fe2000f8e020e */
[----:B------:R-:W-:Y:S02]  /*1310*/  @UP0 ULDC.64 UR18, c[0x0][0x9b0] ;  /* 0x00026c0000120ab9 */ /* 0x000fe40000000a00 */
[----:B------:R-:W-:Y:S01]  /*1320*/  @UP2 ULDC UR17, c[0x0][0x430] ;  /* 0x00010c0000112ab9 */ /* 0x000fe20000000800 */
[----:B------:R-:W-:Y:S01]  /*1330*/  UMOV UR14, UR44 ;  /* 0x0000002c000e7c82 */ /* 0x000fe20008000000 */
[----:B------:R-:W-:Y:S01]  /*1340*/  @UP2 USHF.R.U32.HI UR14, URZ, UR17, UR13 ;  /* 0x000000113f0e2299 */ /* 0x000fe2000801160d */
[----:B------:R-:W-:Y:S01]  /*1350*/  @UP1 ULDC.64 UR20, c[0x0][0x9c0] ;  /* 0x0002700000141ab9 */ /* 0x000fe20000000a00 */
[----:B------:R-:W-:-:S02]  /*1360*/  @UP0 UIADD3 UR9, UR9, UR15, URZ ;  /* 0x0000000f09090290 */ /* 0x000fc4000fffe03f */
[----:B------:R-:W-:Y:S02]  /*1370*/  @UP0 USHF.R.S32.HI UR12, URZ, 0x1f, UR14 ;  /* 0x0000001f3f0c0899 */ /* 0x000fe4000801140e */
[----:B------:R-:W-:Y:S02]  /*1380*/  @UP1 USHF.R.S32.HI UR13, URZ, 0x1f, UR14 ;  /* 0x0000001f3f0d1899 */ /* 0x000fe4000801140e */
[----:B------:R-:W-:Y:S02]  /*1390*/  @UP0 UIMAD UR12, UR12, UR18, URZ ;  /* 0x000000120c0c02a4 */ /* 0x000fe4000f8e023f */
[----:B------:R-:W-:Y:S02]  /*13a0*/  @UP1 UIADD3 UR11, UR11, UR16, URZ ;  /* 0x000000100b0b1290 */ /* 0x000fe4000fffe03f */
[----:B------:R-:W-:Y:S02]  /*13b0*/  @UP1 UIMAD UR13, UR13, UR20, URZ ;  /* 0x000000140d0d12a4 */ /* 0x000fe4000f8e023f */
[----:B------:R-:W-:-:S02]  /*13c0*/  @UP0 UIMAD.WIDE.U32 UR8, UR14, UR18, UR8 ;  /* 0x000000120e0802a5 */ /* 0x000fc4000f8e0008 */
[----:B------:R-:W-:Y:S02]  /*13d0*/  @UP0 UIMAD UR12, UR14, UR19, UR12 ;  /* 0x000000130e0c02a4 */ /* 0x000fe4000f8e020c */
[----:B------:R-:W-:Y:S02]  /*13e0*/  @UP1 UIMAD.WIDE.U32 UR10, UR14, UR20, UR10 ;  /* 0x000000140e0a12a5 */ /* 0x000fe4000f8e000a */
[----:B------:R-:W-:Y:S02]  /*13f0*/  @UP1 UIMAD UR13, UR14, UR21, UR13 ;  /* 0x000000150e0d12a4 */ /* 0x000fe4000f8e020d */
[----:B------:R-:W-:Y:S02]  /*1400*/  @UP0 UIADD3 UR12, UR9, UR12, URZ ;  /* 0x0000000c090c0290 */ /* 0x000fe4000fffe03f */
[----:B------:R-:W-:Y:S02]  /*1410*/  @UP0 ULEA UR6, UP3, UR8, UR6, 0x2 ;  /* 0x0000000608060291 */ /* 0x000fe4000f86103f */
[----:B------:R-:W-:-:S02]  /*1420*/  @UP1 UIADD3 UR9, UR11, UR13, URZ ;  /* 0x0000000d0b091290 */ /* 0x000fc4000fffe03f */
[----:B------:R-:W-:Y:S02]  /*1430*/  @UP1 ULEA UR4, UP4, UR10, UR4, 0x2 ;  /* 0x000000040a041291 */ /* 0x000fe4000f88103f */
[----:B------:R-:W-:Y:S01]  /*1440*/  @UP0 ULEA.HI.X UR7, UR8, UR7, UR12, 0x2, UP3 ;  /* 0x0000000708070291 */ /* 0x000fe200098f140c */
[----:B0-----:R-:W-:Y:S01]  /*1450*/  IMAD.U32 R4, RZ, RZ, UR6 ;  /* 0x00000006ff047e24 */ /* 0x001fe2000f8e00ff */
[----:B------:R-:W-:Y:S02]  /*1460*/  @UP1 ULEA.HI.X UR5, UR10, UR5, UR9, 0x2, UP4 ;  /* 0x000000050a051291 */ /* 0x000fe4000a0f1409 */
[----:B------:R-:W-:Y:S01]  /*1470*/  IMAD.U32 R6, RZ, RZ, UR4 ;  /* 0x00000004ff067e24 */ /* 0x000fe2000f8e00ff */
[----:B------:R-:W-:Y:S01]  /*1480*/  ULDC UR4, c[0x0][0x988] ;  /* 0x0002620000047ab9 */ /* 0x000fe20000000800 */
[----:B------:R-:W-:Y:S01]  /*1490*/  IMAD.U32 R5, RZ, RZ, UR7 ;  /* 0x00000007ff057e24 */ /* 0x000fe2000f8e00ff */
[----:B------:R-:W-:Y:S01]  /*14a0*/  @UP2 ULDC UR6, c[0x0][0x430] ;  /* 0x00010c0000062ab9 */ /* 0x000fe20000000800 */
[----:B------:R-:W-:-:S03]  /*14b0*/  IMAD.U32 R7, RZ, RZ, UR5 ;  /* 0x00000005ff077e24 */ /* 0x000fc6000f8e00ff */
[----:B------:R-:W2:Y:S04]  /*14c0*/  @P0 LDG.E R9, desc[UR50][R4.64] ;  /* 0x0000003204090981 */ /* 0x000ea8000c1e1900 */
[----:B------:R-:W2:Y:S01]  /*14d0*/  @P1 LDG.E R0, desc[UR50][R6.64] ;  /* 0x0000003206001981 */ /* 0x000ea2000c1e1900 */
[----:B-1----:R-:W-:Y:S01]  /*14e0*/  ISETP.GE.AND P1, PT, R11, 0x1, PT ;  /* 0x000000010b00780c */ /* 0x002fe20003f26270 */
[----:B-----5:R-:W-:Y:S02]  /*14f0*/  IMAD.IADD R16, R16, 0x1, -R3 ;  /* 0x0000000110107824 */ /* 0x020fe400078e0a03 */
[----:B--2---:R-:W-:-:S04]  /*1500*/  FMUL.FTZ R0, R9, R0 ;  /* 0x0000000009007220 */ /* 0x004fc80000410000 */
[----:B------:R-:W-:Y:S01]  /*1510*/  FMUL.FTZ R0, R0, UR4 ;  /* 0x0000000400007c20 */ /* 0x000fe20008410000 */
[----:B------:R-:W-:Y:S02]  /*1520*/  @UP2 ULDC UR4, c[0x0][0x42c] ;  /* 0x00010b0000042ab9 */ /* 0x000fe40000000800 */
[----:B------:R-:W-:Y:S02]  /*1530*/  UIMAD.WIDE.U32 UR4, UR44, UR4, URZ ;  /* 0x000000042c0472a5 */ /* 0x000fe4000f8e003f */
[----:B------:R-:W-:Y:S02]  /*1540*/  R2UR UR37, R0 ;  /* 0x00000000002572ca */ /* 0x000fe400000e0000 */
[----:B------:R-:W-:Y:S01]  /*1550*/  IADD3 R0, R16, 0x80, -R17 ;  /* 0x0000008010007810 */ /* 0x000fe20007ffe811 */
[----:B------:R-:W-:-:S04]  /*1560*/  @UP2 USHF.R.U32.HI UR44, URZ, UR6, UR5 ;  /* 0x000000063f2c2299 */ /* 0x000fc80008011605 */
[----:B------:R-:W-:-:S04]  /*1570*/  IMAD R197, R61, 0x80, R0 ;  /* 0x000000803dc57824 */ /* 0x000fc800078e0200 */
[----:B------:R-:W-:Y:S01]  /*1580*/  IMAD.IADD R0, R197, 0x1, R10 ;  /* 0x00000001c5007824 */ /* 0x000fe200078e020a */
[----:B------:R-:W-:Y:S06]  /*1590*/  @!P1 BRA `(.L_x_978) ;  /* 0x0000000000409947 */ /* 0x000fec0003800000 */
[C---:B------:R-:W-:Y:S01]  /*15a0*/  ISETP.GT.AND P0, PT, R197.reuse, RZ, PT ;  /* 0x000000ffc500720c */ /* 0x040fe20003f04270 */
[----:B------:R-:W-:-:S12]  /*15b0*/  VIADD R3, R197, 0xffffffff ;  /* 0xffffffffc5037836 */ /* 0x000fd80000000000 */
[----:B------:R-:W-:Y:S05]  /*15c0*/  @P0 BRA `(.L_x_979) ;  /* 0x00000000001c0947 */ /* 0x000fea0003800000 */
[----:B------:R-:W-:Y:S01]  /*15d0*/  ISETP.NE.AND P0, PT, R11, 0x1, PT ;  /* 0x000000010b00780c */ /* 0x000fe20003f05270 */
[----:B------:R-:W-:-:S12]  /*15e0*/  IMAD.MOV R3, RZ, RZ, -R197 ;  /* 0x000000ffff037224 */ /* 0x000fd800078e0ac5 */
[----:B------:R-:W0:Y:S02]  /*15f0*/  @P0 LDC.64 R4, c[0x0][0x9e8] ;  /* 0x00027a00ff040b82 */ /* 0x000e240000000a00 */
[----:B0-----:R-:W-:-:S05]  /*1600*/  @P0 IMAD.HI.U32 R4, R3, R4, RZ ;  /* 0x0000000403040227 */ /* 0x001fca00078e00ff */
[----:B------:R-:W-:-:S04]  /*1610*/  @P0 SHF.R.U32.HI R3, RZ, R5, R4 ;  /* 0x00000005ff030219 */ /* 0x000fc80000011604 */
[----:B------:R-:W-:Y:S01]  /*1620*/  LOP3.LUT R3, RZ, R3, RZ, 0x33, !PT ;  /* 0x00000003ff037212 */ /* 0x000fe200078e33ff */
[----:B------:R-:W-:Y:S06]  /*1630*/  BRA `(.L_x_980) ;  /* 0x0000000000107947 */ /* 0x000fec0003800000 */
.L_x_979:
[----:B------:R-:W-:-:S13]  /*1640*/  ISETP.NE.AND P0, PT, R11, 0x1, PT ;  /* 0x000000010b00780c */ /* 0x000fda0003f05270 */
[----:B------:R-:W0:Y:S02]  /*1650*/  @P0 LDC.64 R4, c[0x0][0x9e8] ;  /* 0x00027a00ff040b82 */ /* 0x000e240000000a00 */
[----:B0-----:R-:W-:-:S05]  /*1660*/  @P0 IMAD.HI.U32 R4, R3, R4, RZ ;  /* 0x0000000403040227 */ /* 0x001fca00078e00ff */
[----:B------:R-:W-:-:S07]  /*1670*/  @P0 SHF.R.U32.HI R3, RZ, R5, R4 ;  /* 0x00000005ff030219 */ /* 0x000fce0000011604 */
.L_x_980:
[----:B------:R-:W-:-:S05]  /*1680*/  IMAD R3, R3, R11, R11 ;  /* 0x0000000b03037224 */ /* 0x000fca00078e020b */
[----:B------:R-:W-:-:S07]  /*1690*/  VIMNMX R0, R0, R3, PT ;  /* 0x0000000300007248 */ /* 0x000fce0003fe0100 */
.L_x_978:
[----:B------:R-:W-:Y:S01]  /*16a0*/  VIADD R4, R0, 0x3f ;  /* 0x0000003f00047836 */ /* 0x000fe20000000000 */
[----:B------:R-:W-:Y:S01]  /*16b0*/  ULDC UR4, c[0x0][0x9dc] ;  /* 0x0002770000047ab9 */ /* 0x000fe20000000800 */
[C---:B------:R-:W-:Y:S02]  /*16c0*/  VIADD R0, R16.reuse, 0x3f ;  /* 0x0000003f10007836 */ /* 0x040fe40000000000 */
[----:B------:R-:W-:Y:S01]  /*16d0*/  IMAD.IADD R6, R16, 0x1, -R17 ;  /* 0x0000000110067824 */ /* 0x000fe200078e0a11 */
[----:B------:R-:W-:Y:S02]  /*16e0*/  SHF.R.S32.HI R5, RZ, 0x1f, R4 ;  /* 0x0000001fff057819 */ /* 0x000fe40000011404 */
[----:B------:R-:W-:Y:S01]  /*16f0*/  SHF.R.S32.HI R3, RZ, 0x1f, R0 ;  /* 0x0000001fff037819 */ /* 0x000fe20000011400 */
[----:B------:R-:W-:Y:S01]  /*1700*/  IMAD R59, R61, 0x80, R6 ;  /* 0x000000803d3b7824 */ /* 0x000fe200078e0206 */
        /* <DEDUP_REMOVED lines=12> */
[----:B------:R-:W0:Y:S02]  /*17d0*/  @P0 LDC.64 R4, c[0x0][0x9e8] ;  /* 0x00027a00ff040b82 */ /* 0x000e240000000a00 */
[----:B0-----:R-:W-:-:S05]  /*17e0*/  @P0 IMAD.HI.U32 R0, R3, R4, RZ ;  /* 0x0000000403000227 */ /* 0x001fca00078e00ff */
[----:B------:R-:W-:-:S04]  /*17f0*/  @P0 SHF.R.U32.HI R3, RZ, R5, R0 ;  /* 0x00000005ff030219 */ /* 0x000fc80000011600 */
[----:B------:R-:W-:Y:S01]  /*1800*/  LOP3.LUT R0, RZ, R3, RZ, 0x33, !PT ;  /* 0x00000003ff007212 */ /* 0x000fe200078e33ff */
[----:B------:R-:W-:Y:S06]  /*1810*/  BRA `(.L_x_983) ;  /* 0x0000000000147947 */ /* 0x000fec0003800000 */
.L_x_982:
[----:B------:R-:W-:Y:S01]  /*1820*/  ISETP.NE.AND P0, PT, R11, 0x1, PT ;  /* 0x000000010b00780c */ /* 0x000fe20003f05270 */
[----:B------:R-:W-:-:S12]  /*1830*/  IMAD.MOV.U32 R0, RZ, RZ, R59 ;  /* 0x000000ffff007224 */ /* 0x000fd800078e003b */
[----:B------:R-:W0:Y:S02]  /*1840*/  @P0 LDC.64 R4, c[0x0][0x9e8] ;  /* 0x00027a00ff040b82 */ /* 0x000e240000000a00 */
[----:B0-----:R-:W-:-:S05]  /*1850*/  @P0 IMAD.HI.U32 R4, R59, R4, RZ ;  /* 0x000000043b040227 */ /* 0x001fca00078e00ff */
[----:B------:R-:W-:-:S07]  /*1860*/  @P0 SHF.R.U32.HI R0, RZ, R5, R4 ;  /* 0x00000005ff000219 */ /* 0x000fce0000011604 */
.L_x_983:
[----:B------:R-:W-:-:S05]  /*1870*/  IMAD R0, R0, R11, RZ ;  /* 0x0000000b00007224 */ /* 0x000fca00078e02ff */
[----:B------:R-:W-:-:S13]  /*1880*/  R2UR UR5, R0 ;  /* 0x00000000000572ca */ /* 0x000fda00000e0000 */
[----:B------:R-:W-:-:S04]  /*1890*/  UISETP.LT.AND UP0, UPT, UR4, UR5, UPT ;  /* 0x000000050400728c */ /* 0x000fc8000bf01270 */
[----:B------:R-:W-:-:S12]  /*18a0*/  USEL UR4, UR4, UR5, !UP0 ;  /* 0x0000000504047287 */ /* 0x000fd8000c000000 */
.L_x_981:
[----:B------:R-:W-:Y:S01]  /*18b0*/  USHF.R.S32.HI UR5, URZ, 0x1f, UR4 ;  /* 0x0000001f3f057899 */ /* 0x000fe20008011404 */
[----:B------:R-:W-:Y:S01]  /*18c0*/  PLOP3.LUT P0, PT, PT, PT, PT, 0x80, 0x0 ;  /* 0x000000000000781c */ /* 0x000fe20003f0f070 */
[----:B------:R-:W-:Y:S01]  /*18d0*/  IMAD.MOV.U32 R0, RZ, RZ, RZ ;  /* 0x000000ffff007224 */ /* 0x000fe200078e00ff */
[----:B------:R-:W-:Y:S01]  /*18e0*/  CS2R R150, SRZ ;  /* 0x0000000000967805 */ /* 0x000fe2000001ff00 */
[----:B------:R-:W-:Y:S01]  /*18f0*/  ULEA.HI UR5, UR5, UR4, URZ, 0x6 ;  /* 0x0000000405057291 */ /* 0x000fe2000f8f303f */
[----:B------:R-:W-:Y:S01]  /*1900*/  IMAD.MOV.U32 R3, RZ, RZ, RZ ;  /* 0x000000ffff037224 */ /* 0x000fe200078e00ff */
[----:B------:R-:W-:Y:S02]  /*1910*/  CS2R R26, SRZ ;  /* 0x00000000001a7805 */ /* 0x000fe4000001ff00 */
[----:B------:R-:W-:Y:S01]  /*1920*/  CS2R R108, SRZ ;  /* 0x00000000006c7805 */ /* 0x000fe2000001ff00 */
[----:B------:R-:W-:Y:S01]  /*1930*/  USHF.R.S32.HI UR5, URZ, 0x6, UR5 ;  /* 0x000000063f057899 */ /* 0x000fe20008011405 */
[----:B------:R-:W-:-:S02]  /*1940*/  CS2R R144, SRZ ;  /* 0x0000000000907805 */ /* 0x000fc4000001ff00 */
[----:B------:R-:W-:Y:S02]  /*1950*/  CS2R R100, SRZ ;  /* 0x0000000000647805 */ /* 0x000fe4000001ff00 */
[----:B------:R-:W-:Y:S01]  /*1960*/  CS2R R142, SRZ ;  /* 0x00000000008e7805 */ /* 0x000fe2000001ff00 */
[----:B------:R-:W-:Y:S01]  /*1970*/  UISETP.LT.AND UP0, UPT, URZ, UR5, UPT ;  /* 0x000000053f00728c */ /* 0x000fe2000bf01270 */
[----:B------:R-:W-:Y:S02]  /*1980*/  CS2R R30, SRZ ;  /* 0x00000000001e7805 */ /* 0x000fe4000001ff00 */
[----:B------:R-:W-:Y:S02]  /*1990*/  CS2R R136, SRZ ;  /* 0x0000000000887805 */ /* 0x000fe4000001ff00 */
[----:B------:R-:W-:Y:S01]  /*19a0*/  CS2R R92, SRZ ;  /* 0x00000000005c7805 */ /* 0x000fe2000001ff00 */
[----:B------:R-:W-:Y:S01]  /*19b0*/  USEL UR38, URZ, UR5, !UP0 ;  /* 0x000000053f267287 */ /* 0x000fe2000c000000 */
[----:B------:R-:W-:-:S02]  /*19c0*/  CS2R R134, SRZ ;  /* 0x0000000000867805 */ /* 0x000fc4000001ff00 */
[----:B------:R-:W-:Y:S02]  /*19d0*/  CS2R R34, SRZ ;  /* 0x0000000000227805 */ /* 0x000fe4000001ff00 */
[----:B------:R-:W-:Y:S02]  /*19e0*/  CS2R R128, SRZ ;  /* 0x0000000000807805 */ /* 0x000fe4000001ff00 */
[----:B------:R-:W-:Y:S02]  /*19f0*/  CS2R R84, SRZ ;  /* 0x0000000000547805 */ /* 0x000fe4000001ff00 */
[----:B------:R-:W-:Y:S02]  /*1a00*/  CS2R R126, SRZ ;  /* 0x00000000007e7805 */ /* 0x000fe4000001ff00 */
[----:B------:R-:W-:Y:S02]  /*1a10*/  ISETP.GT.AND P1, PT, R58, UR38, PT ;  /* 0x000000263a007c0c */ /* 0x000fe4000bf24270 */
        /* <DEDUP_REMOVED lines=49> */
[----:B------:R-:W-:-:S02]  /*1d30*/  IMAD.MOV.U32 R164, RZ, RZ, RZ ;  /* 0x000000ffffa47224 */ /* 0x000fc400078e00ff */
[----:B------:R-:W-:Y:S01]  /*1d40*/  IMAD.MOV.U32 R5, RZ, RZ, RZ ;  /* 0x000000ffff057224 */ /* 0x000fe200078e00ff */
[----:B------:R-:W-:Y:S06]  /*1d50*/  @!P1 BRA `(.L_x_984) ;  /* 0x0000009400589947 */ /* 0x000fec0003800000 */
[----:B------:R-:W0:Y:S01]  /*1d60*/  SHFL.IDX PT, R0, R194, RZ, 0x1f ;  /* 0x00001fffc2007589 */ /* 0x000e2200000e0000 */
[----:B------:R-:W1:Y:S01]  /*1d70*/  S2UR UR39, SR_CgaCtaId ;  /* 0x00000000002779c3 */ /* 0x000e620000008800 */
[----:B------:R-:W-:Y:S01]  /*1d80*/  UMOV UR41, 0x400 ;  /* 0x0000040000297882 */ /* 0x000fe20000000000 */
        /* <DEDUP_REMOVED lines=28> */
.L_x_985:
[----:B------:R-:W-:Y:S01]  /*1f50*/  ULEA.HI UR4, UR46, UR46, URZ, 0x1 ;  /* 0x0000002e2e047291 */ /* 0x000fe2000f8f083f */
[----:B------:R-:W-:-:S03]  /*1f60*/  IMAD.U32 R3, RZ, RZ, UR47 ;  /* 0x0000002fff037e24 */ /* 0x000fc6000f8e00ff */
[----:B------:R-:W-:Y:S02]  /*1f70*/  ULOP3.LUT UR4, UR4, 0xfffffffe, URZ, 0xc0, !UPT ;  /* 0xfffffffe04047892 */ /* 0x000fe4000f8ec03f */
[----:B------:R-:W-:Y:S02]  /*1f80*/  ISETP.NE.AND P0, PT, R3, 0x3, PT ;  /* 0x000000030300780c */ /* 0x000fe40003f05270 */
[----:B------:R-:W-:-:S06]  /*1f90*/  UIADD3 UR4, UR46, -UR4, URZ ;  /* 0x800000042e047290 */ /* 0x000fcc000fffe03f */
[----:B------:R-:W-:-:S05]  /*1fa0*/  IMAD.U32 R0, RZ, RZ, UR4 ;  /* 0x00000004ff007e24 */ /* 0x000fca000f8e00ff */
[----:B------:R-:W-:-:S04]  /*1fb0*/  SHF.L.U32 R0, R0, 0x1f, RZ ;  /* 0x0000001f00007819 */ /* 0x000fc800000006ff */
[----:B------:R-:W0:Y:S02]  /*1fc0*/  SYNCS.PHASECHK.TRANS64.TRYWAIT P1, [UR41+0x28400], R0 ;  /* 0x02840000ff0075a7 */ /* 0x000e240008020169 */
[----:B0-----:R-:W-:Y:S05]  /*1fd0*/  @!P1 BRA `(.L_x_986) ;  /* 0x0000011800f49947 */ /* 0x001fea0003800000 */
.L_x_1173:
[----:B------:R-:W-:Y:S05]  /*1fe0*/  @!P0 BRA `(.L_x_987) ;  /* 0x0000000000048947 */ /* 0x000fea0003800000 */
[----:B------:R-:W-:Y:S01]  /*1ff0*/  BPT.TRAP 0x1 ;  /* 0x000000040000795c */ /* 0x000fe20000300000 */
.L_x_987:
[----:B------:R-:W-:Y:S02]  /*2000*/  IMAD.U32 R5, RZ, RZ, UR52 ;  /* 0x00000034ff057e24 */ /* 0x000fe4000f8e00ff */
[----:B0-----:R-:W-:-:S03]  /*2010*/  IMAD.U32 R0, RZ, RZ, UR45 ;  /* 0x0000002dff007e24 */ /* 0x001fc6000f8e00ff */
[----:B------:R-:W-:Y:S02]  /*2020*/  LEA R5, R5, UR41, 0x3 ;  /* 0x0000002905057c11 */ /* 0x000fe4000f8e18ff */
[----:B------:R-:W-:-:S04]  /*2030*/  SHF.L.U32 R0, R0, 0x1f, RZ ;  /* 0x0000001f00007819 */ /* 0x000fc800000006ff */
[----:B------:R0:W1:Y:S01]  /*2040*/  SYNCS.PHASECHK.TRANS64.TRYWAIT P2, [R5+URZ+0x28430], R0 ;  /* 0x02843000050075a7 */ /* 0x000062000804017f */
[----:B------:R-:W-:Y:S05]  /*2050*/  @!P0 BRA `(.L_x_988) ;  /* 0x0000000000048947 */ /* 0x000fea0003800000 */
[----:B------:R-:W-:Y:S01]  /*2060*/  BPT.TRAP 0x1 ;  /* 0x000000040000795c */ /* 0x000fe20000300000 */
.L_x_988:
[----:B------:R-:W2:Y:S02]  /*2070*/  S2R R3, SR_TID.X ;  /* 0x0000000000037919 */ /* 0x000ea40000002100 */
[----:B--2---:R-:W-:Y:S01]  /*2080*/  LOP3.LUT P1, RZ, R3, 0x7f, RZ, 0xc0, !PT ;  /* 0x0000007f03ff7812 */ /* 0x004fe2000782c0ff */
[----:B-1----:R-:W-:-:S12]  /*2090*/  @P2 BRA `(.L_x_989) ;  /* 0x0000000000082947 */ /* 0x002fd80003800000 */
[----:B------:R-:W1:Y:S02]  /*20a0*/  SYNCS.PHASECHK.TRANS64.TRYWAIT P2, [R5+URZ+0x28430], R0 ;  /* 0x02843000050075a7 */ /* 0x000e64000804017f */
[----:B-1----:R-:W-:Y:S05]  /*20b0*/  @!P2 BRA `(.L_x_990) ;  /* 0x0000011800d4a947 */ /* 0x002fea0003800000 */
.L_x_989:
[----:B------:R-:W-:Y:S05]  /*20c0*/  WARPSYNC.ALL ;  /* 0x0000000000007948 */ /* 0x000fea0003800000 */
[----:B------:R-:W-:Y:S01]  /*20d0*/  UIADD3 UR4, UR41, 0x20000, URZ ;  /* 0x0002000029047890 */ /* 0x000fe2000fffe03f */
[----:B------:R-:W-:Y:S01]  /*20e0*/  WARPGROUP.ARRIVE ;  /* 0x00000000000079c5 */ /* 0x000fe20000000000 */
[----:B------:R-:W-:Y:S01]  /*20f0*/  ULOP3.LUT UR32, UR53, 0x10000, URZ, 0xfc, !UPT ;  /* 0x0001000035207892 */ /* 0x000fe2000f8efc3f */
[----:B------:R-:W-:Y:S01]  /*2100*/  IMAD.MOV.U32 R3, RZ, RZ, -0x40 ;  /* 0xffffffc0ff037424 */ /* 0x000fe200078e00ff */
[----:B------:R-:W-:Y:S01]  /*2110*/  USHF.R.U32.HI UR4, URZ, 0x4, UR4 ;  /* 0x000000043f047899 */ /* 0x000fe20008011604 */
[----:B01----:R-:W-:Y:S01]  /*2120*/  @!P1 VIADD R0, R5, 0x28440 ;  /* 0x0002844005009836 */ /* 0x003fe20000000000 */
[----:B------:R-:W-:Y:S01]  /*2130*/  UMOV UR33, 0x40000040 ;  /* 0x4000004000217882 */ /* 0x000fe20000000000 */
[----:B------:R-:W-:Y:S01]  /*2140*/  UMOV UR35, 0x40000040 ;  /* 0x4000004000237882 */ /* 0x000fe20000000000 */
[----:B------:R-:W-:Y:S01]  /*2150*/  ULOP3.LUT UR4, UR4, 0x3fff, URZ, 0xc0, !UPT ;  /* 0x00003fff04047892 */ /* 0x000fe2000f8ec03f */
[----:B------:R-:W-:Y:S01]  /*2160*/  IMAD R9, R58, R3, 0x40 ;  /* 0x000000403a097424 */ /* 0x000fe200078e0203 */
[----:B------:R-:W-:Y:S01]  /*2170*/  UMOV UR5, 0x40000040 ;  /* 0x4000004000057882 */ /* 0x000fe20000000000 */
[----:B------:R-:W-:Y:S01]  /*2180*/  UMOV UR7, 0x40000040 ;  /* 0x4000004000077882 */ /* 0x000fe20000000000 */
[----:B------:R-:W-:Y:S01]  /*2190*/  ULOP3.LUT UR49, UR4, 0x10000, URZ, 0xfc, !UPT ;  /* 0x0001000004317892 */ /* 0x000fe2000f8efc3f */
[----:B------:R-:W-:Y:S01]  /*21a0*/  IMAD.IADD R3, R16, 0x1, R9 ;  /* 0x0000000110037824 */ /* 0x000fe200078e0209 */
[----:B------:R-:W-:Y:S01]  /*21b0*/  UIADD3 UR4, UR32, 0x2, URZ ;  /* 0x0000000220047890 */ /* 0x000fe2000fffe03f */
[----:B------:R-:W-:Y:S01]  /*21c0*/  @!P1 PRMT R0, RZ, 0x654, R0 ;  /* 0x00000654ff009816 */ /* 0x000fe20000000000 */
[----:B------:R-:W-:Y:S01]  /*21d0*/  ULEA UR34, UR52, UR49, 0xa ;  /* 0x0000003134227291 */ /* 0x000fe2000f8e503f */
[--C-:B------:R-:W-:Y:S01]  /*21e0*/  IMAD R6, R2, -0x2, R3.reuse ;  /* 0xfffffffe02067824 */ /* 0x100fe200078e0203 */
[----:B------:R-:W-:Y:S01]  /*21f0*/  UIADD3 UR8, UR32, 0x4, URZ ;  /* 0x0000000420087890 */ /* 0x000fe2000fffe03f */
[----:B------:R-:W-:Y:S01]  /*2200*/  IADD3 R5, -R17, 0x1, R3 ;  /* 0x0000000111057810 */ /* 0x000fe20007ffe103 */
[----:B------:R-:W-:Y:S01]  /*2210*/  UIADD3 UR6, UR34, 0x2, URZ ;  /* 0x0000000222067890 */ /* 0x000fe2000fffe03f */
[----:B------:R-:W-:Y:S01]  /*2220*/  LEA R7, R58, 0xffffffc0, 0x6 ;  /* 0xffffffc03a077811 */ /* 0x000fe200078e30ff */
[----:B------:R-:W-:Y:S01]  /*2230*/  UIADD3 UR10, UR34, 0x4, URZ ;  /* 0x00000004220a7890 */ /* 0x000fe2000fffe03f */
[----:B------:R-:W-:-:S02]  /*2240*/  UMOV UR9, 0x40000040 ;  /* 0x4000004000097882 */ /* 0x000fc40000000000 */
[----:B------:R-:W-:Y:S01]  /*2250*/  QGMMA.64x64x32.F32.E4M3.E4M3 R24, gdesc[UR32], RZ, !UPT, gsb0 ;  /* 0x00e00000201879f3 */ /* 0x000fe2000c0008ff */
[----:B------:R-:W-:Y:S01]  /*2260*/  UMOV UR11, 0x40000040 ;  /* 0x40000040000b7882 */ /* 0x000fe20000000000 */
[----:B------:R-:W-:Y:S01]  /*2270*/  UIADD3 UR12, UR32, 0x6, URZ ;  /* 0x00000006200c7890 */ /* 0x000fe2000fffe03f */
[----:B------:R-:W-:Y:S01]  /*2280*/  IMAD R5, R2, -0x2, R5 ;  /* 0xfffffffe02057824 */ /* 0x000fe200078e0205 */
        /* <DEDUP_REMOVED lines=19> */
[----:B------:R-:W-:Y:S01]  /*23c0*/  ULDC UR54, c[0x0][0x9dc] ;  /* 0x0002770000367ab9 */ /* 0x000fe20000000800 */
[----:B------:R-:W-:-:S02]  /*23d0*/  WARPGROUP.DEPBAR.LE gsb0, 0x0 ;  /* 0x00008000000079c5 */ /* 0x000fc40000010000 */
[----:B------:R-:W-:-:S06]  /*23e0*/  WARPGROUP.ARRIVE ;  /* 0x00000000000079c5 */ /* 0x000fcc0000000000 */
[----:B------:R-:W-:Y:S01]  /*23f0*/  QGMMA.64x64x32.F32.E4M3.E4M3 R24, gdesc[UR4], R24, gsb0 ;  /* 0x00e00000041879f3 */ /* 0x000fe20008000818 */
[----:B------:R-:W-:Y:S02]  /*2400*/  ULDC.64 UR6, c[0x0][0x9e0] ;  /* 0x0002780000067ab9 */ /* 0x000fe40000000a00 */
[----:B------:R-:W-:Y:S01]  /*2410*/  UISETP.GE.AND UP0, UPT, UR7, 0x1, UPT ;  /* 0x000000010700788c */ /* 0x000fe2000bf06270 */
[----:B------:R-:W-:-:S05]  /*2420*/  VIADD R11, R5, UR6 ;  /* 0x00000006050b7c36 */ /* 0x000fca0008000000 */
[----:B------:R-:W-:Y:S01]  /*2430*/  PLOP3.LUT P2, PT, PT, PT, UP0, 0x40, 0x0 ;  /* 0x000000000000781c */ /* 0x000fe20003f4e808 */
[----:B------:R-:W-:Y:S02]  /*2440*/  WARPGROUP.DEPBAR.LE gsb0, 0x0 ;  /* 0x00008000000079c5 */ /* 0x000fe40000010000 */
[----:B------:R-:W-:-:S06]  /*2450*/  WARPGROUP.ARRIVE ;  /* 0x00000000000079c5 */ /* 0x000fcc0000000000 */
[----:B------:R-:W-:Y:S01]  /*2460*/  QGMMA.64x64x32.F32.E4M3.E4M3 R24, gdesc[UR8], R24, gsb0 ;  /* 0x00e00000081879f3 */ /* 0x000fe20008000818 */
[----:B------:R-:W-:-:S06]  /*2470*/  ULOP3.LUT UR10, URZ, UR54, URZ, 0x33, !UPT ;  /* 0x000000363f0a7292 */ /* 0x000fcc000f8e333f */
[----:B------:R-:W-:Y:S01]  /*2480*/  VIADD R13, R5, UR10 ;  /* 0x0000000a050d7c36 */ /* 0x000fe20008000000 */
        /* <DEDUP_REMOVED lines=17> */
[----:B0-----:R-:W-:-:S04]  /*25a0*/  IMAD R0, R61, 0x80, R193 ;  /* 0x000000803d007824 */ /* 0x001fc800078e02c1 */
[----:B------:R-:W-:Y:S01]  /*25b0*/  IMAD.IADD R4, R13, 0x1, R0 ;  /* 0x000000010d047824 */ /* 0x000fe200078e0200 */
[----:B------:R-:W-:Y:S01]  /*25c0*/  VIADDMNMX R3, R0, R11, R6, PT ;  /* 0x0000000b00037246 */ /* 0x000fe20003800106 */
[----:B------:R-:W-:Y:S06]  /*25d0*/  @P2 BRA `(.L_x_991) ;  /* 0x0000000000582947 */ /* 0x000fec0003800000 */
[----:B------:R-:W-:Y:S01]  /*25e0*/  IADD3 R5, -R17, R16, R0 ;  /* 0x0000001011057210 */ /* 0x000fe20007ffe100 */
[----:B------:R-:W-:Y:S03]  /*25f0*/  BSSY B0, `(.L_x_992) ;  /* 0x0000010000007945 */ /* 0x000fe60003800000 */
        /* <DEDUP_REMOVED lines=10> */
.L_x_993:
[----:B------:R-:W-:-:S06]  /*26a0*/  UISETP.NE.AND UP1, UPT, UR7, 0x1, UPT ;  /* 0x000000010700788c */ /* 0x000fcc000bf25270 */
[----:B------:R-:W-:-:S05]  /*26b0*/  PLOP3.LUT P2, PT, PT, PT, UP1, 0x80, 0x0 ;  /* 0x000000000000781c */ /* 0x000fca0003f4f018 */
[----:B------:R-:W-:-:S08]  /*26c0*/  @UP1 ULDC.64 UR10, c[0x0][0x9e8] ;  /* 0x00027a00000a1ab9 */ /* 0x000fd00000000a00 */
[----:B------:R-:W-:-:S05]  /*26d0*/  @P2 IMAD.HI.U32 R8, R5, UR10, RZ ;  /* 0x0000000a05082c27 */ /* 0x000fca000f8e00ff */
[----:B------:R-:W-:-:S07]  /*26e0*/  @P2 SHF.R.U32.HI R5, RZ, UR11, R8 ;  /* 0x0000000bff052c19 */ /* 0x000fce0008011608 */
.L_x_994:
[----:B------:R-:W-:Y:S05]  /*26f0*/  BSYNC B0 ;  /* 0x0000000000007941 */ /* 0x000fea0003800000 */
.L_x_992:
[----:B------:R-:W-:-:S04]  /*2700*/  IMAD R5, R5, UR7, -R7 ;  /* 0x0000000705057c24 */ /* 0x000fc8000f8e0a07 */
[----:B------:R-:W-:-:S05]  /*2710*/  IMAD R5, R2, -0x2, R5 ;  /* 0xfffffffe02057824 */ /* 0x000fca00078e0205 */
[----:B------:R-:W-:Y:S02]  /*2720*/  VIMNMX R4, R4, R5, !PT ;  /* 0x0000000504047248 */ /* 0x000fe40007fe0100 */
[----:B------:R-:W-:-:S07]  /*2730*/  VIADDMNMX R3, R5, UR7, R3, PT ;  /* 0x0000000705037c46 */ /* 0x000fce000b800103 */
.L_x_991:
        /* <DEDUP_REMOVED lines=12> */
[C---:B------:R-:W-:Y:S02]  /*2800*/  ISETP.LT.OR P5, PT, R3.reuse, 0x9, P5 ;  /* 0x000000090300780c */ /* 0x040fe40002fa1670 */
[----:B------:R-:W-:Y:S02]  /*2810*/  ISETP.GT.AND P4, PT, R4, 0x10, !P6 ;  /* 0x000000100400780c */ /* 0x000fe40007784270 */
[----:B------:R-:W-:Y:S02]  /*2820*/  FSEL R21, R28, -INF , !P5 ;  /* 0xff8000001c157808 */ /* 0x000fe40006800000 */
[----:B------:R-:W-:Y:S02]  /*2830*/  ISETP.LT.OR P4, PT, R3, 0x11, P4 ;  /* 0x000000110300780c */ /* 0x000fe40002781670 */
[----:B------:R-:W-:Y:S02]  /*2840*/  ISETP.GE.AND P5, PT, R9, 0x12, PT ;  /* 0x000000120900780c */ /* 0x000fe40003fa6270 */
[----:B------:R-:W-:-:S02]  /*2850*/  FSEL R57, R32, -INF , !P4 ;  /* 0xff80000020397808 */ /* 0x000fc40006000000 */
[C---:B------:R-:W-:Y:S02]  /*2860*/  ISETP.GT.AND P4, PT, R4.reuse, 0x11, !P5 ;  /* 0x000000110400780c */ /* 0x040fe40006f84270 */
        /* <DEDUP_REMOVED lines=54> */
[----:B------:R-:W-:Y:S02]  /*2bd0*/  ISETP.GT.AND P6, PT, R4, 0x39, !P6 ;  /* 0x000000390400780c */ /* 0x000fe400077c4270 */
[----:B------:R-:W-:Y:S02]  /*2be0*/  IADD3 R4, R13, 0x8, R0 ;  /* 0x000000080d047810 */ /* 0x000fe40007ffe000 */
[----:B------:R-:W-:Y:S01]  /*2bf0*/  ISETP.LT.OR P6, PT, R3, 0x3a, P6 ;  /* 0x0000003a0300780c */ /* 0x000fe200037c1670 */
[----:B------:R-:W-:-:S03]  /*2c00*/  VIADD R3, R0, 0x8 ;  /* 0x0000000800037836 */ /* 0x000fc60000000000 */
[----:B------:R-:W-:Y:S02]  /*2c10*/  FSEL R53, R53, -INF , !P6 ;  /* 0xff80000035357808 */ /* 0x000fe40007000000 */
[----:B------:R-:W-:Y:S02]  /*2c20*/  PLOP3.LUT P6, PT, PT, PT, UP0, 0x40, 0x0 ;  /* 0x000000000000781c */ /* 0x000fe40003fce808 */
[----:B------:R-:W-:-:S11]  /*2c30*/  VIADDMNMX R3, R3, R11, R6, PT ;  /* 0x0000000b03037246 */ /* 0x000fd60003800106 */
[----:B------:R-:W-:Y:S05]  /*2c40*/  @P6 BRA `(.L_x_995) ;  /* 0x0000000000646947 */ /* 0x000fea0003800000 */
[----:B------:R-:W-:Y:S01]  /*2c50*/  IADD3 R6, R16, 0x8, R0 ;  /* 0x0000000810067810 */ /* 0x000fe20007ffe000 */
[----:B------:R-:W-:Y:S04]  /*2c60*/  BSSY B0, `(.L_x_996) ;  /* 0x0000013000007945 */ /* 0x000fe80003800000 */
        /* <DEDUP_REMOVED lines=12> */
.L_x_997:
[----:B------:R-:W-:-:S06]  /*2d30*/  UISETP.NE.AND UP1, UPT, UR7, 0x1, UPT ;  /* 0x000000010700788c */ /* 0x000fcc000bf25270 */
[----:B------:R-:W-:-:S05]  /*2d40*/  PLOP3.LUT P6, PT, PT, PT, UP1, 0x80, 0x0 ;  /* 0x000000000000781c */ /* 0x000fca0003fcf018 */
[----:B------:R-:W-:-:S08]  /*2d50*/  @UP1 ULDC.64 UR10, c[0x0][0x9e8] ;  /* 0x00027a00000a1ab9 */ /* 0x000fd00000000a00 */
[----:B------:R-:W-:Y:S01]  /*2d60*/  @P6 IMAD.HI.U32 R5, R6, UR10, RZ ;  /* 0x0000000a06056c27 */ /* 0x000fe2000f8e00ff */
[----:B------:R-:W-:-:S13]  /*2d70*/  PLOP3.LUT P6, PT, PT, PT, UP1, 0x80, 0x0 ;  /* 0x000000000000781c */ /* 0x000fda0003fcf018 */
[----:B------:R-:W-:-:S07]  /*2d80*/  @P6 SHF.R.U32.HI R6, RZ, UR11, R5 ;  /* 0x0000000bff066c19 */ /* 0x000fce0008011605 */
.L_x_998:
[----:B------:R-:W-:Y:S05]  /*2d90*/  BSYNC B0 ;  /* 0x0000000000007941 */ /* 0x000fea0003800000 */
.L_x_996:
[----:B------:R-:W-:-:S04]  /*2da0*/  IMAD R5, R6, UR7, -R7 ;  /* 0x0000000706057c24 */ /* 0x000fc8000f8e0a07 */
[----:B------:R-:W-:-:S05]  /*2db0*/  IMAD R5, R2, -0x2, R5 ;  /* 0xfffffffe02057824 */ /* 0x000fca00078e0205 */
[----:B------:R-:W-:Y:S02]  /*2dc0*/  VIMNMX R4, R4, R5, !PT ;  /* 0x0000000504047248 */ /* 0x000fe40007fe0100 */
[----:B------:R-:W-:-:S07]  /*2dd0*/  VIADDMNMX R3, R5, UR7, R3, PT ;  /* 0x0000000705037c46 */ /* 0x000fce000b800103 */
.L_x_995:
        /* <DEDUP_REMOVED lines=20> */
[----:B------:R-:W-:Y:S02]  /*2f20*/  FMNMX.FTZ R5, R41, R5, !PT ;  /* 0x0000000529057209 */ /* 0x000fe40007810000 */
[----:B------:R-:W-:Y:S02]  /*2f30*/  ISETP.GT.AND P2, PT, R4, 0x11, !P2 ;  /* 0x000000110400780c */ /* 0x000fe40005744270 */
[----:B------:R-:W-:Y:S02]  /*2f40*/  FMNMX.FTZ R5, R65, R5, !PT ;  /* 0x0000000541057209 */ /* 0x000fe40007810000 */
[----:B------:R-:W-:-:S02]  /*2f50*/  ISETP.LT.OR P2, PT, R3, 0x12, P2 ;  /* 0x000000120300780c */ /* 0x000fc40001741670 */
[----:B------:R-:W-:Y:S02]  /*2f60*/  FMNMX.FTZ R5, R45, R5, !PT ;  /* 0x000000052d057209 */ /* 0x000fe40007810000 */
[----:B------:R-:W-:Y:S02]  /*2f70*/  FSEL R35, R35, -INF , !P2 ;  /* 0xff80000023237808 */ /* 0x000fe40005000000 */
[----:B------:R-:W-:Y:S02]  /*2f80*/  ISETP.NE.AND P2, PT, R20, RZ, PT ;  /* 0x000000ff1400720c */ /* 0x000fe40003f45270 */
[----:B------:R-:W-:Y:S02]  /*2f90*/  FMNMX.FTZ R5, R67, R5, !PT ;  /* 0x0000000543057209 */ /* 0x000fe40007810000 */
[----:B------:R-:W-:Y:S02]  /*2fa0*/  ISETP.GT.AND P2, PT, R4, 0x18, !P2 ;  /* 0x000000180400780c */ /* 0x000fe40005744270 */
[----:B------:R-:W-:-:S02]  /*2fb0*/  FMNMX.FTZ R5, R49, R5, !PT ;  /* 0x0000000531057209 */ /* 0x000fc40007810000 */
[----:B------:R-:W-:Y:S02]  /*2fc0*/  ISETP.LT.OR P2, PT, R3, 0x19, P2 ;  /* 0x000000190300780c */ /* 0x000fe40001741670 */
[----:B------:R-:W-:Y:S02]  /*2fd0*/  FMNMX.FTZ R5, R69, R5, !PT ;  /* 0x0000000545057209 */ /* 0x000fe40007810000 */
[----:B------:R-:W-:Y:S02]  /*2fe0*/  FSEL R38, R38, -INF , !P2 ;  /* 0xff80000026267808 */ /* 0x000fe40005000000 */
[----:B------:R-:W-:Y:S02]  /*2ff0*/  ISETP.NE.AND P2, PT, R28, RZ, PT ;  /* 0x000000ff1c00720c */ /* 0x000fe40003f45270 */
[----:B------:R-:W-:Y:S02]  /*3000*/  ISETP.NE.AND P6, PT, R8, RZ, PT ;  /* 0x000000ff0800720c */ /* 0x000fe40003fc5270 */
[----:B------:R-:W-:-:S02]  /*3010*/  ISETP.GT.AND P2, PT, R4, 0x19, !P2 ;  /* 0x000000190400780c */ /* 0x000fc40005744270 */
[----:B------:R-:W-:Y:S02]  /*3020*/  ISETP.GT.AND P3, PT, R4, 0x8, !P3 ;  /* 0x000000080400780c */ /* 0x000fe40005f64270 */
[----:B------:R-:W-:Y:S02]  /*3030*/  ISETP.LT.OR P2, PT, R3, 0x1a, P2 ;  /* 0x0000001a0300780c */ /* 0x000fe40001741670 */
[----:B------:R-:W-:Y:S02]  /*3040*/  FMNMX.FTZ R8, R53, R5, !PT ;  /* 0x0000000535087209 */ /* 0x000fe40007810000 */
[----:B------:R-:W-:Y:S02]  /*3050*/  FSEL R39, R39, -INF , !P2 ;  /* 0xff80000027277808 */ /* 0x000fe40005000000 */
[----:B------:R-:W-:Y:S01]  /*3060*/  ISETP.NE.AND P2, PT, R32, RZ, PT ;  /* 0x000000ff2000720c */ /* 0x000fe20003f45270 */
[----:B------:R-:W0:Y:S01]  /*3070*/  SHFL.BFLY PT, R5, R8, 0x2, 0x1f ;  /* 0x0c401f0008057f89 */ /* 0x000e2200000e0000 */
[----:B------:R-:W-:-:S02]  /*3080*/  ISETP.LT.OR P3, PT, R3, 0x9, P3 ;  /* 0x000000090300780c */ /* 0x000fc40001f61670 */
[----:B------:R-:W-:Y:S02]  /*3090*/  ISETP.GT.AND P2, PT, R4, 0x20, !P2 ;  /* 0x000000200400780c */ /* 0x000fe40005744270 */
[----:B------:R-:W-:Y:S02]  /*30a0*/  FSEL R30, R30, -INF , !P3 ;  /* 0xff8000001e1e7808 */ /* 0x000fe40005800000 */
[----:B------:R-:W-:Y:S02]  /*30b0*/  ISETP.LT.OR P2, PT, R3, 0x21, P2 ;  /* 0x000000210300780c */ /* 0x000fe40001741670 */
[----:B------:R-:W-:Y:S02]  /*30c0*/  ISETP.NE.AND P3, PT, R40, RZ, PT ;  /* 0x000000ff2800720c */ /* 0x000fe40003f65270 */
[----:B------:R-:W-:Y:S02]  /*30d0*/  FSEL R42, R42, -INF , !P2 ;  /* 0xff8000002a2a7808 */ /* 0x000fe40005000000 */
[----:B------:R-:W-:-:S02]  /*30e0*/  ISETP.NE.AND P2, PT, R36, RZ, PT ;  /* 0x000000ff2400720c */ /* 0x000fc40003f45270 */
[C---:B------:R-:W-:Y:S02]  /*30f0*/  ISETP.GT.AND P4, PT, R4.reuse, 0x31, !P4 ;  /* 0x000000310400780c */ /* 0x040fe40006784270 */
[C---:B------:R-:W-:Y:S02]  /*3100*/  ISETP.GT.AND P2, PT, R4.reuse, 0x21, !P2 ;  /* 0x000000210400780c */ /* 0x040fe40005744270 */
[----:B------:R-:W-:Y:S02]  /*3110*/  ISETP.GT.AND P5, PT, R4, 0x38, !P5 ;  /* 0x000000380400780c */ /* 0x000fe40006fa4270 */
        /* <DEDUP_REMOVED lines=10> */
[----:B------:R-:W-:Y:S02]  /*31c0*/  ISETP.LT.OR P2, PT, R3, 0x1, P2 ;  /* 0x000000010300780c */ /* 0x000fe40001741670 */
[----:B0-----:R-:W-:Y:S02]  /*31d0*/  FMNMX.FTZ R9, R8, R5, !PT ;  /* 0x0000000508097209 */ /* 0x001fe40007810000 */
[----:B------:R-:W-:Y:S02]  /*31e0*/  FSEL R26, R26, -INF , !P2 ;  /* 0xff8000001a1a7808 */ /* 0x000fe40005000000 */
[----:B------:R-:W-:Y:S01]  /*31f0*/  ISETP.NE.AND P2, PT, R44, RZ, PT ;  /* 0x000000ff2c00720c */ /* 0x000fe20003f45270 */
[----:B------:R-:W0:Y:S01]  /*3200*/  SHFL.BFLY PT, R10, R9, 0x1, 0x1f ;  /* 0x0c201f00090a7f89 */ /* 0x000e2200000e0000 */
[----:B------:R-:W-:-:S02]  /*3210*/  FMNMX.FTZ R5, R26, R27, !PT ;  /* 0x0000001b1a057209 */ /* 0x000fc40007810000 */
[----:B------:R-:W-:Y:S02]  /*3220*/  ISETP.GT.AND P2, PT, R4, 0x29, !P2 ;  /* 0x000000290400780c */ /* 0x000fe40005744270 */
[----:B------:R-:W-:Y:S02]  /*3230*/  FMNMX.FTZ R6, R30, R5, !PT ;  /* 0x000000051e067209 */ /* 0x000fe40007810000 */
[----:B------:R-:W-:Y:S02]  /*3240*/  ISETP.LT.OR P2, PT, R3, 0x2a, P2 ;  /* 0x0000002a0300780c */ /* 0x000fe40001741670 */
[----:B------:R-:W-:Y:S02]  /*3250*/  FMNMX.FTZ R5, R31, R6, !PT ;  /* 0x000000061f057209 */ /* 0x000fe40007810000 */
[----:B------:R-:W-:Y:S02]  /*3260*/  FSEL R47, R47, -INF , !P2 ;  /* 0xff8000002f2f7808 */ /* 0x000fe40005000000 */
[----:B------:R-:W-:-:S02]  /*3270*/  FMNMX.FTZ R6, R34, R5, !PT ;  /* 0x0000000522067209 */ /* 0x000fc40007810000 */
[----:B------:R-:W-:Y:S02]  /*3280*/  ISETP.LT.OR P3, PT, R3, 0x31, P3 ;  /* 0x000000310300780c */ /* 0x000fe40001f61670 */
[----:B------:R-:W-:Y:S02]  /*3290*/  FMNMX.FTZ R7, R35, R6, !PT ;  /* 0x0000000623077209 */ /* 0x000fe40007810000 */
[----:B------:R-:W-:Y:S02]  /*32a0*/  FSEL R50, R50, -INF , !P3 ;  /* 0xff80000032327808 */ /* 0x000fe40005800000 */
[----:B------:R-:W-:Y:S02]  /*32b0*/  FMNMX.FTZ R6, R38, R7, !PT ;  /* 0x0000000726067209 */ /* 0x000fe40007810000 */
[----:B------:R-:W-:Y:S02]  /*32c0*/  ISETP.LT.OR P5, PT, R3, 0x39, P5 ;  /* 0x000000390300780c */ /* 0x000fe40002fa1670 */
[----:B0-----:R-:W-:Y:S01]  /*32d0*/  FMNMX.FTZ R5, R9, R10, !PT ;  /* 0x0000000a09057209 */ /* 0x001fe20007810000 */
[----:B------:R-:W-:Y:S01]  /*32e0*/  IMAD.U32 R10, RZ, RZ, UR37 ;  /* 0x00000025ff0a7e24 */ /* 0x000fe2000f8e00ff */
[----:B------:R-:W-:-:S02]  /*32f0*/  FMNMX.FTZ R7, R39, R6, !PT ;  /* 0x0000000627077209 */ /* 0x000fc40007810000 */
[C---:B------:R-:W-:Y:S01]  /*3300*/  FSETP.NEU.FTZ.AND P2, PT, R5.reuse, -INF , PT ;  /* 0xff8000000500780b */ /* 0x040fe20003f5d000 */
[----:B------:R-:W-:-:S01]  /*3310*/  FFMA.FTZ R8, R5, R10, -8 ;  /* 0xc100000005087423 */ /* 0x000fc2000001000a */
[----:B------:R-:W-:Y:S02]  /*3320*/  FMNMX.FTZ R6, R42, R7, !PT ;  /* 0x000000072a067209 */ /* 0x000fe40007810000 */
[----:B------:R-:W-:Y:S02]  /*3330*/  FSEL R51, R51, -INF , !P4 ;  /* 0xff80000033337808 */ /* 0x000fe40006000000 */
[----:B------:R-:W-:Y:S02]  /*3340*/  FMNMX.FTZ R7, R43, R6, !PT ;  /* 0x000000062b077209 */ /* 0x000fe40007810000 */
[----:B------:R-:W-:Y:S02]  /*3350*/  FSEL R8, R8, RZ, P2 ;  /* 0x000000ff08087208 */ /* 0x000fe40001000000 */
[----:B------:R-:W-:-:S02]  /*3360*/  ISETP.GT.AND P2, PT, R4, 0x39, !P6 ;  /* 0x000000390400780c */ /* 0x000fc40007744270 */
[----:B------:R-:W-:Y:S01]  /*3370*/  FMNMX.FTZ R4, R46, R7, !PT ;  /* 0x000000072e047209 */ /* 0x000fe20007810000 */
[--C-:B------:R-:W-:Y:S01]  /*3380*/  FFMA.FTZ R6, R15, UR37, -R8.reuse ;  /* 0x000000250f067c23 */ /* 0x100fe20008010808 */
[----:B------:R-:W-:Y:S01]  /*3390*/  ISETP.LT.OR P2, PT, R3, 0x3a, P2 ;  /* 0x0000003a0300780c */ /* 0x000fe20001741670 */
[--C-:B------:R-:W-:Y:S01]  /*33a0*/  FFMA.FTZ R11, R29, UR37, -R8.reuse ;  /* 0x000000251d0b7c23 */ /* 0x100fe20008010808 */
[----:B------:R-:W-:Y:S01]  /*33b0*/  FMNMX.FTZ R7, R47, R4, !PT ;  /* 0x000000042f077209 */ /* 0x000fe20007810000 */
[----:B------:R0:W-:Y:S01]  /*33c0*/  MUFU.EX2 R9, R6 ;  /* 0x0000000600097308 */ /* 0x0001e20000000800 */
[----:B------:R-:W-:Y:S01]  /*33d0*/  FSEL R54, R54, -INF , !P5 ;  /* 0xff80000036367808 */ /* 0x000fe20006800000 */
[----:B------:R-:W-:Y:S01]  /*33e0*/  IMAD.U32 R29, RZ, RZ, UR37 ;  /* 0x00000025ff1d7e24 */ /* 0x000fe2000f8e00ff */
[----:B------:R-:W-:Y:S01]  /*33f0*/  FMNMX.FTZ R4, R50, R7, !PT ;  /* 0x0000000732047209 */ /* 0x000fe20007810000 */
[--C-:B------:R-:W-:Y:S01]  /*3400*/  FFMA.FTZ R10, R25, UR37, -R8.reuse ;  /* 0x00000025190a7c23 */ /* 0x100fe20008010808 */
[----:B------:R-:W-:Y:S01]  /*3410*/  FSEL R55, R55, -INF , !P2 ;  /* 0xff80000037377808 */ /* 0x000fe20005000000 */
[--C-:B------:R-:W-:Y:S01]  /*3420*/  FFMA.FTZ R13, R57, UR37, -R8.reuse ;  /* 0x00000025390d7c23 */ /* 0x100fe20008010808 */
[----:B------:R-:W-:Y:S01]  /*3430*/  FMNMX.FTZ R3, R51, R4, !PT ;  /* 0x0000000433037209 */ /* 0x000fe20007810000 */
[----:B------:R1:W-:Y:S01]  /*3440*/  MUFU.EX2 R12, R11 ;  /* 0x0000000b000c7308 */ /* 0x0003e20000000800 */
[----:B0-----:R-:W-:-:S01]  /*3450*/  FFMA.FTZ R6, R21, UR37, -R8 ;  /* 0x0000002515067c23 */ /* 0x001fc20008010808 */
[--C-:B------:R-:W-:Y:S01]  /*3460*/  FFMA.FTZ R14, R33, UR37, -R8.reuse ;  /* 0x00000025210e7c23 */ /* 0x100fe20008010808 */
[----:B------:R-:W-:Y:S01]  /*3470*/  FMNMX.FTZ R4, R54, R3, !PT ;  /* 0x0000000336047209 */ /* 0x000fe20007810000 */
[--C-:B------:R-:W-:Y:S01]  /*3480*/  FFMA.FTZ R15, R61, UR37, -R8.reuse ;  /* 0x000000253d0f7c23 */ /* 0x100fe20008010808 */
[----:B------:R-:W-:-:S01]  /*3490*/  FFMA.FTZ R20, R37, UR37, -R8 ;  /* 0x0000002525147c23 */ /* 0x000fc20008010808 */
[--C-:B------:R-:W-:Y:S01]  /*34a0*/  FFMA.FTZ R24, R45, UR37, -R8.reuse ;  /* 0x000000252d187c23 */ /* 0x100fe20008010808 */
[----:B------:R-:W-:Y:S01]  /*34b0*/  FMNMX.FTZ R4, R55, R4, !PT ;  /* 0x0000000437047209 */ /* 0x000fe20007810000 */
[----:B------:R-:W-:Y:S01]  /*34c0*/  MUFU.EX2 R7, R6 ;  /* 0x0000000600077308 */ /* 0x000fe20000000800 */
[----:B-1----:R-:W-:-:S01]  /*34d0*/  FFMA.FTZ R11, R65, UR37, -R8 ;  /* 0x00000025410b7c23 */ /* 0x002fc20008010808 */
[--C-:B------:R-:W-:Y:S01]  /*34e0*/  FFMA.FTZ R21, R63, UR37, -R8.reuse ;  /* 0x000000253f157c23 */ /* 0x100fe20008010808 */
[----:B------:R-:W-:-:S01]  /*34f0*/  FFMA.FTZ R25, R67, UR37, -R8 ;  /* 0x0000002543197c23 */ /* 0x000fc20008010808 */
[----:B------:R-:W0:Y:S01]  /*3500*/  SHFL.BFLY PT, R3, R4, 0x2, 0x1f ;  /* 0x0c401f0004037f89 */ /* 0x000e2200000e0000 */
[----:B------:R-:W-:-:S01]  /*3510*/  FFMA.FTZ R28, R49, UR37, -R8 ;  /* 0x00000025311c7c23 */ /* 0x000fc20008010808 */
[----:B------:R-:W-:-:S02]  /*3520*/  R2UR UR10, R59 ;  /* 0x000000003b0a72ca */ /* 0x000fc400000e0000 */
[----:B------:R-:W1:Y:S08]  /*3530*/  MUFU.EX2 R10, R10 ;  /* 0x0000000a000a7308 */ /* 0x000e700000000800 */
[----:B------:R-:W-:Y:S03]  /*3540*/  MUFU.EX2 R13, R13 ;  /* 0x0000000d000d7308 */ /* 0x000fe60000000800 */
[----:B------:R-:W-:-:S05]  /*3550*/  UIADD3 UR6, UR10, UR6, URZ ;  /* 0x000000060a067290 */ /* 0x000fca000fffe03f */
[----:B------:R-:W-:Y:S01]  /*3560*/  MUFU.EX2 R14, R14 ;  /* 0x0000000e000e7308 */ /* 0x000fe20000000800 */
[----:B-1----:R-:W-:-:S01]  /*3570*/  FADD.FTZ R32, R9, R10 ;  /* 0x0000000a09207221 */ /* 0x002fc20000010000 */
[----:B0-----:R-:W-:-:S03]  /*3580*/  FMNMX.FTZ R3, R4, R3, !PT ;  /* 0x0000000304037209 */ /* 0x001fc60007810000 */
[----:B------:R-:W-:Y:S01]  /*3590*/  FADD.FTZ R37, R7, R32 ;  /* 0x0000002007257221 */ /* 0x000fe20000010000 */
[----:B------:R-:W-:-:S02]  /*35a0*/  FFMA.FTZ R4, R41, UR37, -R8 ;  /* 0x0000002529047c23 */ /* 0x000fc40008010808 */
[----:B------:R-:W-:Y:S01]  /*35b0*/  MUFU.EX2 R15, R15 ;  /* 0x0000000f000f7308 */ /* 0x000fe20000000800 */
[----:B------:R-:W0:Y:S01]  /*35c0*/  SHFL.BFLY PT, R6, R3, 0x1, 0x1f ;  /* 0x0c201f0003067f89 */ /* 0x000e2200000e0000 */
[----:B------:R-:W-:-:S06]  /*35d0*/  FADD.FTZ R36, R12, R37 ;  /* 0x000000250c247221 */ /* 0x000fcc0000010000 */
[----:B------:R-:W-:Y:S08]  /*35e0*/  MUFU.EX2 R20, R20 ;  /* 0x0000001400147308 */ /* 0x000ff00000000800 */
[----:B------:R-:W-:Y:S08]  /*35f0*/  MUFU.EX2 R11, R11 ;  /* 0x0000000b000b7308 */ /* 0x000ff00000000800 */
[----:B------:R-:W-:Y:S01]  /*3600*/  MUFU.EX2 R24, R24 ;  /* 0x0000001800187308 */ /* 0x000fe20000000800 */
[----:B0-----:R-:W-:Y:S01]  /*3610*/  FMNMX.FTZ R6, R3, R6, !PT ;  /* 0x0000000603067209 */ /* 0x001fe20007810000 */
        /* <DEDUP_REMOVED lines=24> */
[----:B------:R-:W-:-:S05]  /*37a0*/  FFMA.FTZ R29, R55, UR37, -R29 ;  /* 0x00000025371d7c23 */ /* 0x000fca000801081d */
[----:B------:R-:W1:Y:S08]  /*37b0*/  MUFU.EX2 R30, R30 ;  /* 0x0000001e001e7308 */ /* 0x000e700000000800 */
[----:B------:R-:W2:Y:S01]  /*37c0*/  MUFU.EX2 R31, R31 ;  /* 0x0000001f001f7308 */ /* 0x000ea20000000800 */
[----:B0-----:R-:W-:-:S07]  /*37d0*/  FADD.FTZ R33, R26, R27 ;  /* 0x0000001b1a217221 */ /* 0x001fce0000010000 */
[----:B------:R-:W0:Y:S01]  /*37e0*/  MUFU.EX2 R34, R34 ;  /* 0x0000002200227308 */ /* 0x000e220000000800 */
[----:B-1----:R-:W-:-:S07]  /*37f0*/  FADD.FTZ R32, R30, R33 ;  /* 0x000000211e207221 */ /* 0x002fce0000010000 */
[----:B------:R-:W1:Y:S01]  /*3800*/  MUFU.EX2 R35, R35 ;  /* 0x0000002300237308 */ /* 0x000e620000000800 */
[----:B--2---:R-:W-:-:S01]  /*3810*/  FADD.FTZ R33, R31, R32 ;  /* 0x000000201f217221 */ /* 0x004fc20000010000 */
[----:B------:R-:W-:Y:S01]  /*3820*/  F2FP.SATFINITE.E4M3.F32.PACK_AB_MERGE_C R32, R12, R7, RZ ;  /* 0x000000070c20723e */ /* 0x000fe200048070ff */
[----:B------:R-:W-:-:S01]  /*3830*/  FADD.FTZ R7, R13, R36 ;  /* 0x000000240d077221 */ /* 0x000fc20000010000 */
[----:B------:R-:W-:Y:S02]  /*3840*/  F2FP.SATFINITE.E4M3.F32.PACK_AB_MERGE_C R30, R31, R30, RZ ;  /* 0x0000001e1f1e723e */ /* 0x000fe400048070ff */
[----:B------:R-:W-:Y:S01]  /*3850*/  F2FP.SATFINITE.E4M3.F32.PACK_AB_MERGE_C R188, R10, R9, R32 ;  /* 0x000000090abc723e */ /* 0x000fe20004807020 */
[----:B------:R-:W-:Y:S01]  /*3860*/  FADD.FTZ R10, R14, R7 ;  /* 0x000000070e0a7221 */ /* 0x000fe20000010000 */
[----:B------:R-:W2:Y:S01]  /*3870*/  MUFU.EX2 R38, R38 ;  /* 0x0000002600267308 */ /* 0x000ea20000000800 */
[----:B0-----:R-:W-:-:S01]  /*3880*/  FADD.FTZ R12, R34, R33 ;  /* 0x00000021220c7221 */ /* 0x001fc20000010000 */
[----:B------:R-:W-:Y:S01]  /*3890*/  F2FP.SATFINITE.E4M3.F32.PACK_AB_MERGE_C R9, R20, R15, RZ ;  /* 0x0000000f1409723e */ /* 0x000fe200048070ff */
[----:B------:R-:W-:-:S01]  /*38a0*/  FADD.FTZ R15, R15, R10 ;  /* 0x0000000a0f0f7221 */ /* 0x000fc20000010000 */
[----:B------:R-:W-:-:S02]  /*38b0*/  F2FP.SATFINITE.E4M3.F32.PACK_AB_MERGE_C R189, R27, R26, R30 ;  /* 0x0000001a1bbd723e */ /* 0x000fc4000480701e */
[----:B------:R-:W-:Y:S01]  /*38c0*/  F2FP.SATFINITE.E4M3.F32.PACK_AB_MERGE_C R190, R14, R13, R9 ;  /* 0x0000000d0ebe723e */ /* 0x000fe20004807009 */
[----:B------:R-:W-:Y:S01]  /*38d0*/  FADD.FTZ R20, R20, R15 ;  /* 0x0000000f14147221 */ /* 0x000fe20000010000 */
[----:B------:R-:W0:Y:S01]  /*38e0*/  MUFU.EX2 R39, R39 ;  /* 0x0000002700277308 */ /* 0x000e220000000800 */
[----:B-1----:R-:W-:-:S01]  /*38f0*/  FADD.FTZ R7, R35, R12 ;  /* 0x0000000c23077221 */ /* 0x002fc20000010000 */
[----:B------:R-:W-:Y:S01]  /*3900*/  F2FP.SATFINITE.E4M3.F32.PACK_AB_MERGE_C R12, R24, R11, RZ ;  /* 0x0000000b180c723e */ /* 0x000fe200048070ff */
[----:B------:R-:W-:-:S05]  /*3910*/  FADD.FTZ R9, R21, R20 ;  /* 0x0000001415097221 */ /* 0x000fca0000010000 */
[----:B------:R-:W1:Y:S01]  /*3920*/  MUFU.EX2 R42, R42 ;  /* 0x0000002a002a7308 */ /* 0x000e620000000800 */
[----:B--2---:R-:W-:-:S07]  /*3930*/  FADD.FTZ R10, R38, R7 ;  /* 0x00000007260a7221 */ /* 0x004fce0000010000 */
[----:B------:R-:W2:Y:S01]  /*3940*/  MUFU.EX2 R4, R4 ;  /* 0x0000000400047308 */ /* 0x000ea20000000800 */
[----:B0-----:R-:W-:-:S01]  /*3950*/  FADD.FTZ R7, R39, R10 ;  /* 0x0000000a27077221 */ /* 0x001fc20000010000 */
[----:B------:R-:W-:-:S04]  /*3960*/  F2FP.SATFINITE.E4M3.F32.PACK_AB_MERGE_C R38, R39, R38, RZ ;  /* 0x000000262726723e */ /* 0x000fc800048070ff */
[----:B------:R-:W-:Y:S02]  /*3970*/  F2FP.SATFINITE.E4M3.F32.PACK_AB_MERGE_C R191, R35, R34, R38 ;  /* 0x0000002223bf723e */ /* 0x000fe40004807026 */
[----:B------:R-:W0:Y:S01]  /*3980*/  MUFU.EX2 R43, R43 ;  /* 0x0000002b002b7308 */ /* 0x000e220000000800 */
[----:B-1----:R-:W-:-:S07]  /*3990*/  FADD.FTZ R10, R42, R7 ;  /* 0x000000072a0a7221 */ /* 0x002fce0000010000 */
[----:B------:R-:W1:Y:S01]  /*39a0*/  MUFU.EX2 R46, R46 ;  /* 0x0000002e002e7308 */ /* 0x000e620000000800 */
[C---:B--2---:R-:W-:Y:S01]  /*39b0*/  F2FP.SATFINITE.E4M3.F32.PACK_AB_MERGE_C R184, R4.reuse, R21, R12 ;  /* 0x0000001504b8723e */ /* 0x044fe2000480700c */
[----:B------:R-:W-:-:S04]  /*39c0*/  FADD.FTZ R4, R4, R9 ;  /* 0x0000000904047221 */ /* 0x000fc80000010000 */
[----:B------:R-:W-:Y:S02]  /*39d0*/  FADD.FTZ R11, R11, R4 ;  /* 0x000000040b0b7221 */ /* 0x000fe40000010000 */
[----:B------:R-:W-:Y:S01]  /*39e0*/  MUFU.EX2 R3, R3 ;  /* 0x0000000300037308 */ /* 0x000fe20000000800 */
[----:B0-----:R-:W-:-:S01]  /*39f0*/  FADD.FTZ R7, R43, R10 ;  /* 0x0000000a2b077221 */ /* 0x001fc20000010000 */
[----:B------:R-:W-:-:S06]  /*3a00*/  FADD.FTZ R24, R24, R11 ;  /* 0x0000000b18187221 */ /* 0x000fcc0000010000 */
[----:B------:R-:W0:Y:S01]  /*3a10*/  MUFU.EX2 R8, R8 ;  /* 0x0000000800087308 */ /* 0x000e220000000800 */
[----:B-1----:R-:W-:-:S07]  /*3a20*/  FADD.FTZ R4, R46, R7 ;  /* 0x000000072e047221 */ /* 0x002fce0000010000 */
[----:B------:R-:W1:Y:S08]  /*3a30*/  MUFU.EX2 R47, R47 ;  /* 0x0000002f002f7308 */ /* 0x000e700000000800 */
[----:B------:R-:W-:Y:S01]  /*3a40*/  MUFU.EX2 R25, R25 ;  /* 0x0000001900197308 */ /* 0x000fe20000000800 */
[----:B0-----:R-:W-:-:S07]  /*3a50*/  F2FP.SATFINITE.E4M3.F32.PACK_AB_MERGE_C R9, R8, R3, RZ ;  /* 0x000000030809723e */ /* 0x001fce00048070ff */
[----:B------:R-:W0:Y:S01]  /*3a60*/  MUFU.EX2 R28, R28 ;  /* 0x0000001c001c7308 */ /* 0x000e220000000800 */
[----:B-1----:R-:W-:-:S01]  /*3a70*/  FADD.FTZ R7, R47, R4 ;  /* 0x000000042f077221 */ /* 0x002fc20000010000 */
[----:B------:R-:W-:-:S04]  /*3a80*/  F2FP.SATFINITE.E4M3.F32.PACK_AB_MERGE_C R46, R47, R46, RZ ;  /* 0x0000002e2f2e723e */ /* 0x000fc800048070ff */
[----:B------:R-:W-:Y:S02]  /*3a90*/  F2FP.SATFINITE.E4M3.F32.PACK_AB_MERGE_C R185, R43, R42, R46 ;  /* 0x0000002a2bb9723e */ /* 0x000fe4000480702e */
[----:B------:R-:W1:Y:S08]  /*3aa0*/  MUFU.EX2 R50, R50 ;  /* 0x0000003200327308 */ /* 0x000e700000000800 */
[----:B------:R-:W2:Y:S01]  /*3ab0*/  MUFU.EX2 R51, R51 ;  /* 0x0000003300337308 */ /* 0x000ea20000000800 */
[----:B0-----:R-:W-:Y:S01]  /*3ac0*/  F2FP.SATFINITE.E4M3.F32.PACK_AB_MERGE_C R186, R28, R25, R9 ;  /* 0x000000191cba723e */ /* 0x001fe20004807009 */
[----:B------:R-:W-:-:S04]  /*3ad0*/  FADD.FTZ R25, R25, R24 ;  /* 0x0000001819197221 */ /* 0x000fc80000010000 */
[----:B------:R-:W-:Y:S02]  /*3ae0*/  FADD.FTZ R28, R28, R25 ;  /* 0x000000191c1c7221 */ /* 0x000fe40000010000 */
[----:B------:R-:W0:Y:S01]  /*3af0*/  MUFU.EX2 R54, R54 ;  /* 0x0000003600367308 */ /* 0x000e220000000800 */
[----:B-1----:R-:W-:-:S01]  /*3b00*/  FADD.FTZ R4, R50, R7 ;  /* 0x0000000732047221 */ /* 0x002fc20000010000 */
[----:B------:R-:W-:-:S04]  /*3b10*/  FADD.FTZ R3, R3, R28 ;  /* 0x0000001c03037221 */ /* 0x000fc80000010000 */
[----:B------:R-:W-:Y:S02]  /*3b20*/  FADD.FTZ R3, R8, R3 ;  /* 0x0000000308037221 */ /* 0x000fe40000010000 */
[----:B------:R-:W1:Y:S01]  /*3b30*/  MUFU.EX2 R29, R29 ;  /* 0x0000001d001d7308 */ /* 0x000e620000000800 */
[----:B--2---:R-:W-:-:S04]  /*3b40*/  FADD.FTZ R7, R51, R4 ;  /* 0x0000000433077221 */ /* 0x004fc80000010000 */
[----:B0-----:R-:W-:Y:S01]  /*3b50*/  FADD.FTZ R4, R54, R7 ;  /* 0x0000000736047221 */ /* 0x001fe20000010000 */
[----:B------:R-:W-:Y:S01]  /*3b60*/  VIADD R7, R58, 0xfffffffe ;  /* 0xfffffffe3a077836 */ /* 0x000fe20000000000 */
[C---:B-1----:R-:W-:Y:S02]  /*3b70*/  F2FP.SATFINITE.E4M3.F32.PACK_AB_MERGE_C R9, R29.reuse, R54, RZ ;  /* 0x000000361d09723e */ /* 0x042fe400048070ff */
        /* <DEDUP_REMOVED lines=14> */
.L_x_1000:
[----:B------:R-:W-:-:S11]  /*3c60*/  UISETP.NE.AND UP1, UPT, UR7, 0x1, UPT ;  /* 0x000000010700788c */ /* 0x000fd6000bf25270 */
[----:B------:R-:W-:Y:S02]  /*3c70*/  @UP1 ULDC.64 UR10, c[0x0][0x9e8] ;  /* 0x00027a00000a1ab9 */ /* 0x000fe40000000a00 */
[----:B------:R-:W-:-:S04]  /*3c80*/  UIMAD.WIDE.U32 UR14, UR18, UR10, URZ ;  /* 0x0000000a120e72a5 */ /* 0x000fc8000f8e003f */
[----:B------:R-:W-:-:S12]  /*3c90*/  @UP1 USHF.R.U32.HI UR18, URZ, UR11, UR15 ;  /* 0x0000000b3f121299 */ /* 0x000fd8000801160f */
.L_x_1001:
[----:B------:R-:W-:-:S04]  /*3ca0*/  UIMAD UR7, UR18, UR7, UR7 ;  /* 0x00000007120772a4 */ /* 0x000fc8000f8e0207 */
[----:B------:R-:W-:-:S04]  /*3cb0*/  UISETP.LT.AND UP1, UPT, UR6, UR7, UPT ;  /* 0x000000070600728c */ /* 0x000fc8000bf21270 */
[----:B------:R-:W-:-:S12]  /*3cc0*/  USEL UR6, UR6, UR7, UP1 ;  /* 0x0000000706067287 */ /* 0x000fd80008800000 */
.L_x_999:
        /* <DEDUP_REMOVED lines=71> */
[----:B------:R-:W-:Y:S01]  /*4140*/  IMAD.IADD R15, R16, 0x1, -R17 ;  /* 0x00000001100f7824 */ /* 0x000fe200078e0a11 */
[----:B------:R-:W-:Y:S01]  /*4150*/  ULDC UR53, c[0x0][0x9e4] ;  /* 0x0002790000357ab9 */ /* 0x000fe20000000800 */
[----:B------:R-:W-:Y:S01]  /*4160*/  IMAD.MOV.U32 R151, RZ, RZ, RZ ;  /* 0x000000ffff977224 */ /* 0x000fe200078e00ff */
[----:B------:R-:W-:Y:S01]  /*4170*/  ULDC UR54, c[0x0][0x9dc] ;  /* 0x0002770000367ab9 */ /* 0x000fe20000000800 */
[----:B------:R-:W-:Y:S01]  /*4180*/  IMAD.IADD R13, R0, 0x1, R15 ;  /* 0x00000001000d7824 */ /* 0x000fe200078e020f */
[----:B------:R-:W-:-:S03]  /*4190*/  ULDC UR55, c[0x0][0x9e0] ;  /* 0x0002780000377ab9 */ /* 0x000fc60000000800 */
[----:B------:R-:W-:-:S05]  /*41a0*/  VIADD R11, R13, 0x8 ;  /* 0x000000080d0b7836 */ /* 0x000fca0000000000 */
[----:B------:R-:W-:-:S07]  /*41b0*/  LOP3.LUT R9, RZ, R11, RZ, 0x33, !PT ;  /* 0x0000000bff097212 */ /* 0x000fce00078e33ff */
.L_x_1020:
        /* <DEDUP_REMOVED lines=9> */
.L_x_1004:
[----:B------:R-:W-:Y:S01]  /*4250*/  ULEA UR6, UR57, UR41, 0x3 ;  /* 0x0000002939067291 */ /* 0x000fe2000f8e183f */
[----:B------:R-:W-:-:S05]  /*4260*/  IMAD.U32 R8, RZ, RZ, UR56 ;  /* 0x00000038ff087e24 */ /* 0x000fca000f8e00ff */
[----:B------:R-:W-:-:S04]  /*4270*/  SHF.L.U32 R8, R8, 0x1f, RZ ;  /* 0x0000001f08087819 */ /* 0x000fc800000006ff */
[----:B------:R0:W1:Y:S01]  /*4280*/  SYNCS.PHASECHK.TRANS64.TRYWAIT P2, [UR6+0x28430], R8 ;  /* 0x02843008ff0075a7 */ /* 0x0000620008040146 */
[----:B------:R-:W-:Y:S05]  /*4290*/  @!P0 BRA `(.L_x_1005) ;  /* 0x0000000000048947 */ /* 0x000fea0003800000 */
[----:B------:R-:W-:Y:S01]  /*42a0*/  BPT.TRAP 0x1 ;  /* 0x000000040000795c */ /* 0x000fe20000300000 */
.L_x_1005:
[----:B-1----:R-:W-:Y:S05]  /*42b0*/  @P2 BRA `(.L_x_1003) ;  /* 0x0000000000082947 */ /* 0x002fea0003800000 */
[----:B------:R-:W1:Y:S02]  /*42c0*/  SYNCS.PHASECHK.TRANS64.TRYWAIT P2, [UR6+0x28430], R8 ;  /* 0x02843008ff0075a7 */ /* 0x000e640008040146 */
[----:B-1----:R-:W-:Y:S05]  /*42d0*/  @!P2 BRA `(.L_x_1006) ;  /* 0x000000f80060a947 */ /* 0x002fea0003800000 */
.L_x_1003:
[----:B------:R-:W2:Y:S01]  /*42e0*/  S2R R10, SR_TID.X ;  /* 0x00000000000a7919 */ /* 0x000ea20000002100 */
[----:B------:R-:W-:Y:S01]  /*42f0*/  ULEA UR34, UR57, UR49, 0xa ;  /* 0x0000003139227291 */ /* 0x000fe2000f8e503f */
[----:B------:R-:W-:Y:S01]  /*4300*/  UMOV UR35, 0x40000040 ;  /* 0x4000004000237882 */ /* 0x000fe20000000000 */
[----:B------:R-:W-:Y:S02]  /*4310*/  UMOV UR7, 0x40000040 ;  /* 0x4000004000077882 */ /* 0x000fe40000000000 */
[----:B------:R-:W-:Y:S02]  /*4320*/  UIADD3 UR6, UR34, 0x2, URZ ;  /* 0x0000000222067890 */ /* 0x000fe4000fffe03f */
        /* <DEDUP_REMOVED lines=13> */
[----:B01----:R-:W-:-:S05]  /*4400*/  VIADD R8, R10, 0x8 ;  /* 0x000000080a087836 */ /* 0x003fca0000000000 */
        /* <DEDUP_REMOVED lines=25> */
[----:B0-----:R-:W-:Y:S05]  /*45a0*/  @P3 BRA `(.L_x_1007) ;  /* 0x00000000002c3947 */ /* 0x001fea0003800000 */
[----:B------:R-:W-:Y:S05]  /*45b0*/  @!P0 BRA `(.L_x_1008) ;  /* 0x0000000000048947 */ /* 0x000fea0003800000 */
[----:B------:R-:W-:Y:S01]  /*45c0*/  BPT.TRAP 0x1 ;  /* 0x000000040000795c */ /* 0x000fe20000300000 */
.L_x_1008:
[----:B------:R-:W-:Y:S01]  /*45d0*/  ULEA UR6, UR52, UR41, 0x3 ;  /* 0x0000002934067291 */ /* 0x000fe2000f8e183f */
[----:B------:R-:W-:-:S05]  /*45e0*/  IMAD.U32 R8, RZ, RZ, UR45 ;  /* 0x0000002dff087e24 */ /* 0x000fca000f8e00ff */
[----:B------:R-:W-:-:S04]  /*45f0*/  SHF.L.U32 R8, R8, 0x1f, RZ ;  /* 0x0000001f08087819 */ /* 0x000fc800000006ff */
[----:B------:R0:W1:Y:S01]  /*4600*/  SYNCS.PHASECHK.TRANS64.TRYWAIT P2, [UR6+0x28450], R8 ;  /* 0x02845008ff0075a7 */ /* 0x0000620008040146 */
[----:B------:R-:W-:Y:S05]  /*4610*/  @!P0 BRA `(.L_x_1009) ;  /* 0x0000000000048947 */ /* 0x000fea0003800000 */
[----:B------:R-:W-:Y:S01]  /*4620*/  BPT.TRAP 0x1 ;  /* 0x000000040000795c */ /* 0x000fe20000300000 */
.L_x_1009:
[----:B-1----:R-:W-:Y:S05]  /*4630*/  @P2 BRA `(.L_x_1007) ;  /* 0x0000000000082947 */ /* 0x002fea0003800000 */
[----:B------:R-:W1:Y:S02]  /*4640*/  SYNCS.PHASECHK.TRANS64.TRYWAIT P2, [UR6+0x28450], R8 ;  /* 0x02845008ff0075a7 */ /* 0x000e640008040146 */
[----:B-1----:R-:W-:Y:S05]  /*4650*/  @!P2 BRA `(.L_x_1010) ;  /* 0x000000f40098a947 */ /* 0x002fea0003800000 */
.L_x_1007:
[----:B------:R-:W-:Y:S01]  /*4660*/  UIADD3 UR6, UR41, 0x8000, URZ ;  /* 0x0000800029067890 */ /* 0x000fe2000fffe03f */
[----:B------:R-:W-:Y:S01]  /*4670*/  WARPGROUP.ARRIVE ;  /* 0x00000000000079c5 */ /* 0x000fe20000000000 */
[----:B------:R-:W-:-:S05]  /*4680*/  UMOV UR7, 0x80000020 ;  /* 0x8000002000077882 */ /* 0x000fca0000000000 */
[----:B------:R-:W2:Y:S01]  /*4690*/  S2R R12, SR_TID.X ;  /* 0x00000000000c7919 */ /* 0x000ea20000002100 */
[----:B------:R-:W-:Y:S01]  /*46a0*/  USHF.R.U32.HI UR6, URZ, 0x4, UR6 ;  /* 0x000000043f067899 */ /* 0x000fe20008011606 */
[----:B------:R-:W-:Y:S01]  /*46b0*/  IMAD.U32 R10, RZ, RZ, UR57 ;  /* 0x00000039ff0a7e24 */ /* 0x000fe2000f8e00ff */
[----:B------:R-:W-:Y:S02]  /*46c0*/  PLOP3.LUT P2, PT, PT, PT, UP0, 0x40, 0x0 ;  /* 0x000000000000781c */ /* 0x000fe40003f4e808 */
[----:B------:R-:W-:Y:S02]  /*46d0*/  ULOP3.LUT UR6, UR6, 0x3fff, URZ, 0xc0, !UPT ;  /* 0x00003fff06067892 */ /* 0x000fe4000f8ec03f */
[----:B------:R-:W-:Y:S02]  /*46e0*/  @!P1 LEA R10, R10, UR41, 0x3 ;  /* 0x000000290a0a9c11 */ /* 0x000fe4000f8e18ff */
[----:B------:R-:W-:-:S03]  /*46f0*/  ULOP3.LUT UR6, UR6, 0x10000, URZ, 0xfc, !UPT ;  /* 0x0001000006067892 */ /* 0x000fc6000f8efc3f */
[----:B------:R-:W-:Y:S01]  /*4700*/  @!P1 VIADD R10, R10, 0x28440 ;  /* 0x000284400a0a9836 */ /* 0x000fe20000000000 */
[----:B------:R-:W-:-:S04]  /*4710*/  ULEA UR6, UR52, UR6, 0xa ;  /* 0x0000000634067291 */ /* 0x000fc8000f8e503f */
[----:B------:R-:W-:-:S05]  /*4720*/  @!P1 PRMT R10, RZ, 0x654, R10 ;  /* 0x00000654ff0a9816 */ /* 0x000fca000000000a */
[----:B------:R-:W-:Y:S01]  /*4730*/  QGMMA.64x256x32.F32.E4M3.E4M3 R24, R188, gdesc[UR4], R24, gsb0 ;  /* 0x03e00004bc187df3 */ /* 0x000fe20008000818 */
[----:B------:R-:W-:Y:S01]  /*4740*/  UIADD3 UR6, UR6, 0x2, URZ ;  /* 0x0000000206067890 */ /* 0x000fe2000fffe03f */
[----:B------:R-:W-:Y:S01]  /*4750*/  UMOV UR7, 0x80000020 ;  /* 0x8000002000077882 */ /* 0x000fe20000000000 */
[----:B--2---:R-:W-:-:S04]  /*4760*/  SHF.R.U32.HI R12, RZ, 0x7, R12 ;  /* 0x00000007ff0c7819 */ /* 0x004fc8000001160c */
[----:B01----:R-:W-:Y:S01]  /*4770*/  IADD3 R8, -R12, 0xb, RZ ;  /* 0x0000000b0c087810 */ /* 0x003fe20007ffe1ff */
[----:B------:R-:W-:Y:S02]  /*4780*/  WARPGROUP.DEPBAR.LE gsb0, 0x0 ;  /* 0x00008000000079c5 */ /* 0x000fe40000010000 */
[----:B------:R-:W-:-:S15]  /*4790*/  WARPGROUP.ARRIVE ;  /* 0x00000000000079c5 */ /* 0x000fde0000000000 */
[----:B------:R-:W-:-:S03]  /*47a0*/  NOP ;  /* 0x0000000000007918 */ /* 0x000fc60000000000 */
[----:B------:R-:W-:Y:S01]  /*47b0*/  QGMMA.64x256x32.F32.E4M3.E4M3 R24, R184, gdesc[UR4], R24, gsb0 ;  /* 0x03e00004b8187df3 */ /* 0x000fe20008000818 */
[----:B------:R-:W-:Y:S02]  /*47c0*/  ULOP3.LUT UR6, URZ, UR54, URZ, 0x33, !UPT ;  /* 0x000000363f067292 */ /* 0x000fe4000f8e333f */
[----:B------:R-:W-:Y:S02]  /*47d0*/  WARPGROUP.DEPBAR.LE gsb0, 0x0 ;  /* 0x00008000000079c5 */ /* 0x000fe40000010000 */
[----:B------:R-:W-:Y:S01]  /*47e0*/  IMAD.SHL.U32 R185, R7, 0x40, RZ ;  /* 0x0000004007b97824 */ /* 0x000fe200078e00ff */
[----:B------:R0:W-:Y:S06]  /*47f0*/  BAR.ARV R8, 0x100 ;  /* 0x000400080000751d */ /* 0x0001ec0000002000 */
[----:B------:R-:W-:Y:S01]  /*4800*/  IADD3 R12, R16, 0x1, -R185 ;  /* 0x00000001100c7810 */ /* 0x000fe20007ffe8b9 */
[----:B------:R1:W-:Y:S04]  /*4810*/  @!P1 SYNCS.ARRIVE.TRANS64.RED.A1T0 RZ, [R10+URZ], RZ ;  /* 0x000000ff0aff99a7 */ /* 0x0003e8000810043f */
[----:B------:R-:W-:-:S04]  /*4820*/  IMAD.IADD R21, R12, 0x1, -R17 ;  /* 0x000000010c157824 */ /* 0x000fc800078e0a11 */
[----:B------:R-:W-:-:S04]  /*4830*/  IMAD R21, R2, -0x2, R21 ;  /* 0xfffffffe02157824 */ /* 0x000fc800078e0215 */
[C---:B------:R-:W-:Y:S02]  /*4840*/  VIADD R187, R21.reuse, UR55 ;  /* 0x0000003715bb7c36 */ /* 0x040fe40008000000 */
[----:B------:R-:W-:Y:S02]  /*4850*/  VIADD R189, R21, UR6 ;  /* 0x0000000615bd7c36 */ /* 0x000fe40008000000 */
[C---:B-1----:R-:W-:Y:S02]  /*4860*/  IMAD.IADD R10, R0.reuse, 0x1, R187 ;  /* 0x00000001000a7824 */ /* 0x042fe400078e02bb */
[----:B------:R-:W-:Y:S01]  /*4870*/  IMAD.IADD R12, R0, 0x1, R189 ;  /* 0x00000001000c7824 */ /* 0x000fe200078e02bd */
[----:B0-----:R-:W-:Y:S06]  /*4880*/  @P2 BRA `(.L_x_1011) ;  /* 0x00000000005c2947 */ /* 0x001fec0003800000 */
[----:B------:R-:W-:Y:S01]  /*4890*/  ISETP.GT.AND P2, PT, R13, -0x1, PT ;  /* 0xffffffff0d00780c */ /* 0x000fe20003f44270 */
[----:B------:R-:W-:-:S12]  /*48a0*/  BSSY B0, `(.L_x_1012) ;  /* 0x0000011000007945 */ /* 0x000fd80003800000 */
[----:B------:R-:W-:Y:S05]  /*48b0*/  @P2 BRA `(.L_x_1013) ;  /* 0x0000000000242947 */ /* 0x000fea0003800000 */
[----:B------:R-:W-:Y:S02]  /*48c0*/  IMAD.U32 R20, RZ, RZ, UR53 ;  /* 0x00000035ff147e24 */ /* 0x000fe4000f8e00ff */
[----:B------:R-:W-:-:S03]  /*48d0*/  IMAD.IADD R21, R0, 0x1, R15 ;  /* 0x0000000100157824 */ /* 0x000fc600078e020f */
[----:B------:R-:W-:Y:S02]  /*48e0*/  ISETP.NE.AND P2, PT, R20, 0x1, PT ;  /* 0x000000011400780c */ /* 0x000fe40003f45270 */
[----:B------:R-:W-:-:S11]  /*48f0*/  LOP3.LUT R21, RZ, R21, RZ, 0x33, !PT ;  /* 0x00000015ff157212 */ /* 0x000fd600078e33ff */
[----:B------:R-:W0:Y:S02]  /*4900*/  @P2 LDC.64 R190, c[0x0][0x9e8] ;  /* 0x00027a00ffbe2b82 */ /* 0x000e240000000a00 */
[----:B0-----:R-:W-:-:S05]  /*4910*/  @P2 IMAD.HI.U32 R8, R21, R190, RZ ;  /* 0x000000be15082227 */ /* 0x001fca00078e00ff */
[----:B------:R-:W-:-:S04]  /*4920*/  @P2 SHF.R.U32.HI R21, RZ, R191, R8 ;  /* 0x000000bfff152219 */ /* 0x000fc80000011608 */
[----:B------:R-:W-:Y:S01]  /*4930*/  LOP3.LUT R8, RZ, R21, RZ, 0x33, !PT ;  /* 0x00000015ff087212 */ /* 0x000fe200078e33ff */
[----:B------:R-:W-:Y:S06]  /*4940*/  BRA `(.L_x_1014) ;  /* 0x0000000000187947 */ /* 0x000fec0003800000 */
.L_x_1013:
[----:B------:R-:W-:Y:S02]  /*4950*/  IMAD.U32 R20, RZ, RZ, UR53 ;  /* 0x00000035ff147e24 */ /* 0x000fe4000f8e00ff */
[----:B------:R-:W-:-:S03]  /*4960*/  IMAD.MOV.U32 R8, RZ, RZ, R13 ;  /* 0x000000ffff087224 */ /* 0x000fc600078e000d */
[----:B------:R-:W-:-:S13]  /*4970*/  ISETP.NE.AND P2, PT, R20, 0x1, PT ;  /* 0x000000011400780c */ /* 0x000fda0003f45270 */
[----:B------:R-:W0:Y:S02]  /*4980*/  @P2 LDC.64 R190, c[0x0][0x9e8] ;  /* 0x00027a00ffbe2b82 */ /* 0x000e240000000a00 */
[----:B0-----:R-:W-:-:S05]  /*4990*/  @P2 IMAD.HI.U32 R14, R13, R190, RZ ;  /* 0x000000be0d0e2227 */ /* 0x001fca00078e00ff */
[----:B------:R-:W-:-:S07]  /*49a0*/  @P2 SHF.R.U32.HI R8, RZ, R191, R14 ;  /* 0x000000bfff082219 */ /* 0x000fce000001160e */
.L_x_1014:
[----:B------:R-:W-:Y:S05]  /*49b0*/  BSYNC B0 ;  /* 0x0000000000007941 */ /* 0x000fea0003800000 */
.L_x_1012:
[----:B------:R-:W-:-:S04]  /*49c0*/  IMAD R21, R8, R20, -R185 ;  /* 0x0000001408157224 */ /* 0x000fc800078e0ab9 */
[----:B------:R-:W-:-:S05]  /*49d0*/  IMAD R21, R2, -0x2, R21 ;  /* 0xfffffffe02157824 */ /* 0x000fca00078e0215 */
[----:B------:R-:W-:Y:S02]  /*49e0*/  VIADDMNMX R10, R21, R20, R10, PT ;  /* 0x00000014150a7246 */ /* 0x000fe4000380010a */
[----:B------:R-:W-:-:S07]  /*49f0*/  VIMNMX R12, R12, R21, !PT ;  /* 0x000000150c0c7248 */ /* 0x000fce0007fe0100 */
.L_x_1011:
[----:B------:R-:W-:-:S04]  /*4a00*/  ISETP.GT.AND P2, PT, R7, -0x1, PT ;  /* 0xffffffff0700780c */ /* 0x000fc80003f44270 */
[C---:B------:R-:W-:Y:S02]  /*4a10*/  ISETP.GT.AND P5, PT, R12.reuse, RZ, P2 ;  /* 0x000000ff0c00720c */ /* 0x040fe400017a4270 */
[----:B------:R-:W-:Y:S02]  /*4a20*/  ISETP.GT.AND P4, PT, R12, 0x1, P2 ;  /* 0x000000010c00780c */ /* 0x000fe40001784270 */
[----:B------:R-:W-:Y:S02]  /*4a30*/  ISETP.LT.OR P5, PT, R10, 0x1, P5 ;  /* 0x000000010a00780c */ /* 0x000fe40002fa1670 */
[----:B------:R-:W-:Y:S02]  /*4a40*/  ISETP.GT.AND P6, PT, R12, 0x8, P2 ;  /* 0x000000080c00780c */ /* 0x000fe400017c4270 */
[----:B------:R-:W-:Y:S02]  /*4a50*/  FSEL R152, R152, -INF , !P5 ;  /* 0xff80000098987808 */ /* 0x000fe40006800000 */
[----:B------:R-:W-:-:S02]  /*4a60*/  ISETP.GT.AND P5, PT, R12, 0x10, P2 ;  /* 0x000000100c00780c */ /* 0x000fc400017a4270 */
[----:B------:R-:W-:Y:S02]  /*4a70*/  ISETP.GT.AND P3, PT, R12, 0x9, P2 ;  /* 0x000000090c00780c */ /* 0x000fe40001764270 */
[C---:B------:R-:W-:Y:S02]  /*4a80*/  ISETP.LT.OR P5, PT, R10.reuse, 0x11, P5 ;  /* 0x000000110a00780c */ /* 0x040fe40002fa1670 */
[----:B------:R-:W-:Y:S02]  /*4a90*/  ISETP.LT.OR P4, PT, R10, 0x2, P4 ;  /* 0x000000020a00780c */ /* 0x000fe40002781670 */
        /* <DEDUP_REMOVED lines=36> */
[----:B------:R-:W-:Y:S02]  /*4ce0*/  ISETP.LT.OR P3, PT, R10, 0x3a, P3 ;  /* 0x0000003a0a00780c */ /* 0x000fe40001f61670 */
[--C-:B------:R-:W-:Y:S02]  /*4cf0*/  IADD3 R10, R187, 0x8, R0.reuse ;  /* 0x00000008bb0a7810 */ /* 0x100fe40007ffe000 */
[----:B------:R-:W-:-:S02]  /*4d00*/  IADD3 R12, R189, 0x8, R0 ;  /* 0x00000008bd0c7810 */ /* 0x000fc40007ffe000 */
[----:B------:R-:W-:Y:S02]  /*4d10*/  FSEL R177, R177, -INF , !P4 ;  /* 0xff800000b1b17808 */ /* 0x000fe40006000000 */
[----:B------:R-:W-:Y:S02]  /*4d20*/  FSEL R180, R180, -INF , !P6 ;  /* 0xff800000b4b47808 */ /* 0x000fe40007000000 */
[----:B------:R-:W-:Y:S01]  /*4d30*/  FSEL R181, R181, -INF , !P3 ;  /* 0xff800000b5b57808 */ /* 0x000fe20005800000 */
[----:B------:R-:W-:Y:S06]  /*4d40*/  @P5 BRA `(.L_x_1015) ;  /* 0x0000000000585947 */ /* 0x000fec0003800000 */
[----:B------:R-:W-:Y:S01]  /*4d50*/  ISETP.GT.AND P3, PT, R11, -0x1, PT ;  /* 0xffffffff0b00780c */ /* 0x000fe20003f64270 */
[----:B------:R-:W-:-:S12]  /*4d60*/  BSSY B0, `(.L_x_1016) ;  /* 0x0000010000007945 */ /* 0x000fd80003800000 */
[----:B------:R-:W-:Y:S05]  /*4d70*/  @P3 BRA `(.L_x_1017) ;  /* 0x0000000000203947 */ /* 0x000fea0003800000 */
[----:B------:R-:W-:Y:S02]  /*4d80*/  IMAD.U32 R14, RZ, RZ, UR53 ;  /* 0x00000035ff0e7e24 */ /* 0x000fe4000f8e00ff */
[----:B------:R-:W-:-:S03]  /*4d90*/  IMAD.MOV.U32 R8, RZ, RZ, R9 ;  /* 0x000000ffff087224 */ /* 0x000fc600078e0009 */
[----:B------:R-:W-:-:S13]  /*4da0*/  ISETP.NE.AND P3, PT, R14, 0x1, PT ;  /* 0x000000010e00780c */ /* 0x000fda0003f65270 */
[----:B------:R-:W0:Y:S02]  /*4db0*/  @P3 LDC.64 R20, c[0x0][0x9e8] ;  /* 0x00027a00ff143b82 */ /* 0x000e240000000a00 */
[----:B0-----:R-:W-:-:S05]  /*4dc0*/  @P3 IMAD.HI.U32 R20, R9, R20, RZ ;  /* 0x0000001409143227 */ /* 0x001fca00078e00ff */
[----:B------:R-:W-:-:S04]  /*4dd0*/  @P3 SHF.R.U32.HI R8, RZ, R21, R20 ;  /* 0x00000015ff083219 */ /* 0x000fc80000011614 */
[----:B------:R-:W-:Y:S01]  /*4de0*/  LOP3.LUT R8, RZ, R8, RZ, 0x33, !PT ;  /* 0x00000008ff087212 */ /* 0x000fe200078e33ff */
[----:B------:R-:W-:Y:S06]  /*4df0*/  BRA `(.L_x_1018) ;  /* 0x0000000000187947 */ /* 0x000fec0003800000 */
.L_x_1017:
[----:B------:R-:W-:Y:S02]  /*4e00*/  IMAD.U32 R14, RZ, RZ, UR53 ;  /* 0x00000035ff0e7e24 */ /* 0x000fe4000f8e00ff */
[----:B------:R-:W-:-:S03]  /*4e10*/  IMAD.MOV.U32 R8, RZ, RZ, R11 ;  /* 0x000000ffff087224 */ /* 0x000fc600078e000b */
[----:B------:R-:W-:-:S13]  /*4e20*/  ISETP.NE.AND P3, PT, R14, 0x1, PT ;  /* 0x000000010e00780c */ /* 0x000fda0003f65270 */
[----:B------:R-:W0:Y:S02]  /*4e30*/  @P3 LDC.64 R20, c[0x0][0x9e8] ;  /* 0x00027a00ff143b82 */ /* 0x000e240000000a00 */
[----:B0-----:R-:W-:-:S05]  /*4e40*/  @P3 IMAD.HI.U32 R20, R11, R20, RZ ;  /* 0x000000140b143227 */ /* 0x001fca00078e00ff */
[----:B------:R-:W-:-:S07]  /*4e50*/  @P3 SHF.R.U32.HI R8, RZ, R21, R20 ;  /* 0x00000015ff083219 */ /* 0x000fce0000011614 */
.L_x_1018:
[----:B------:R-:W-:Y:S05]  /*4e60*/  BSYNC B0 ;  /* 0x0000000000007941 */ /* 0x000fea0003800000 */
.L_x_1016:
[----:B------:R-:W-:-:S04]  /*4e70*/  IMAD R21, R8, R14, -R185 ;  /* 0x0000000e08157224 */ /* 0x000fc800078e0ab9 */
[----:B------:R-:W-:-:S05]  /*4e80*/  IMAD R21, R2, -0x2, R21 ;  /* 0xfffffffe02157824 */ /* 0x000fca00078e0215 */
[----:B------:R-:W-:Y:S02]  /*4e90*/  VIADDMNMX R10, R21, R14, R10, PT ;  /* 0x0000000e150a7246 */ /* 0x000fe4000380010a */
[----:B------:R-:W-:-:S07]  /*4ea0*/  VIMNMX R12, R12, R21, !PT ;  /* 0x000000150c0c7248 */ /* 0x000fce0007fe0100 */
.L_x_1015:
[----:B------:R-:W-:Y:S01]  /*4eb0*/  FMNMX.FTZ R8, R152, R5, !PT ;  /* 0x0000000598087209 */ /* 0x000fe20007810000 */
[----:B------:R-:W-:Y:S01]  /*4ec0*/  IMAD.U32 R187, RZ, RZ, UR37 ;  /* 0x00000025ffbb7e24 */ /* 0x000fe2000f8e00ff */
        /* <DEDUP_REMOVED lines=31> */
[----:B------:R-:W-:Y:S01]  /*50c0*/  ISETP.LT.OR P5, PT, R10, 0x12, P5 ;  /* 0x000000120a00780c */ /* 0x000fe20002fa1670 */
[----:B------:R-:W0:Y:S01]  /*50d0*/  SHFL.BFLY PT, R21, R14, 0x2, 0x1f ;  /* 0x0c401f000e157f89 */ /* 0x000e2200000e0000 */
[----:B------:R-:W-:Y:S02]  /*50e0*/  ISETP.GT.AND P4, PT, R12, 0x19, P2 ;  /* 0x000000190c00780c */ /* 0x000fe40001784270 */
[----:B------:R-:W-:Y:S02]  /*50f0*/  ISETP.LT.OR P6, PT, R10, 0x19, P6 ;  /* 0x000000190a00780c */ /* 0x000fe400037c1670 */
[----:B------:R-:W-:-:S02]  /*5100*/  FSEL R163, R163, -INF , !P5 ;  /* 0xff800000a3a37808 */ /* 0x000fc40006800000 */
[----:B------:R-:W-:Y:S02]  /*5110*/  ISETP.LT.OR P4, PT, R10, 0x1a, P4 ;  /* 0x0000001a0a00780c */ /* 0x000fe40002781670 */
[----:B------:R-:W-:Y:S02]  /*5120*/  FSEL R166, R166, -INF , !P6 ;  /* 0xff800000a6a67808 */ /* 0x000fe40007000000 */
[----:B------:R-:W-:Y:S02]  /*5130*/  FSEL R167, R167, -INF , !P4 ;  /* 0xff800000a7a77808 */ /* 0x000fe40006000000 */
[C---:B------:R-:W-:Y:S02]  /*5140*/  ISETP.GT.AND P5, PT, R12.reuse, 0x21, P2 ;  /* 0x000000210c00780c */ /* 0x040fe400017a4270 */
[----:B------:R-:W-:Y:S02]  /*5150*/  ISETP.GT.AND P6, PT, R12, 0x28, P2 ;  /* 0x000000280c00780c */ /* 0x000fe400017c4270 */
[----:B------:R-:W-:-:S02]  /*5160*/  ISETP.LT.OR P5, PT, R10, 0x22, P5 ;  /* 0x000000220a00780c */ /* 0x000fc40002fa1670 */
[----:B------:R-:W-:Y:S02]  /*5170*/  ISETP.LT.OR P6, PT, R10, 0x29, P6 ;  /* 0x000000290a00780c */ /* 0x000fe400037c1670 */
[----:B------:R-:W-:Y:S02]  /*5180*/  FSEL R171, R171, -INF , !P5 ;  /* 0xff800000abab7808 */ /* 0x000fe40006800000 */
[----:B------:R-:W-:Y:S02]  /*5190*/  ISETP.GT.AND P5, PT, R12, 0x30, P2 ;  /* 0x000000300c00780c */ /* 0x000fe400017a4270 */
[----:B0-----:R-:W-:Y:S02]  /*51a0*/  FMNMX.FTZ R21, R14, R21, !PT ;  /* 0x000000150e157209 */ /* 0x001fe40007810000 */
[----:B------:R-:W-:Y:S02]  /*51b0*/  FSEL R174, R174, -INF , !P6 ;  /* 0xff800000aeae7808 */ /* 0x000fe40007000000 */
[----:B------:R-:W-:Y:S01]  /*51c0*/  ISETP.GT.AND P6, PT, R12, 0x31, P2 ;  /* 0x000000310c00780c */ /* 0x000fe200017c4270 */
[----:B------:R-:W0:Y:S01]  /*51d0*/  SHFL.BFLY PT, R8, R21, 0x1, 0x1f ;  /* 0x0c201f0015087f89 */ /* 0x000e2200000e0000 */
[----:B------:R-:W-:-:S02]  /*51e0*/  ISETP.LT.OR P5, PT, R10, 0x31, P5 ;  /* 0x000000310a00780c */ /* 0x000fc40002fa1670 */
[----:B------:R-:W-:Y:S02]  /*51f0*/  ISETP.LT.OR P6, PT, R10, 0x32, P6 ;  /* 0x000000320a00780c */ /* 0x000fe400037c1670 */
[----:B------:R-:W-:Y:S02]  /*5200*/  FSEL R178, R178, -INF , !P5 ;  /* 0xff800000b2b27808 */ /* 0x000fe40006800000 */
[----:B------:R-:W-:Y:S02]  /*5210*/  FSEL R179, R179, -INF , !P6 ;  /* 0xff800000b3b37808 */ /* 0x000fe40007000000 */
[----:B0-----:R-:W-:Y:S02]  /*5220*/  FMNMX.FTZ R8, R21, R8, !PT ;  /* 0x0000000815087209 */ /* 0x001fe40007810000 */
[----:B------:R-:W-:Y:S02]  /*5230*/  FSEL R21, R154, -INF , !P3 ;  /* 0xff8000009a157808 */ /* 0x000fe40005800000 */
[----:B------:R-:W-:Y:S01]  /*5240*/  ISETP.GT.AND P3, PT, R12, 0x20, P2 ;  /* 0x000000200c00780c */ /* 0x000fe20001764270 */
[----:B------:R-:W-:-:S01]  /*5250*/  FFMA.FTZ R20, R8, R187, -8 ;  /* 0xc100000008147423 */ /* 0x000fc200000100bb */
[----:B------:R-:W-:-:S02]  /*5260*/  FMNMX.FTZ R14, R21, R6, !PT ;  /* 0x00000006150e7209 */ /* 0x000fc40007810000 */
[----:B------:R-:W-:Y:S02]  /*5270*/  FSETP.NEU.FTZ.AND P4, PT, R8, -INF , PT ;  /* 0xff8000000800780b */ /* 0x000fe40003f9d000 */
[----:B------:R-:W-:Y:S02]  /*5280*/  FMNMX.FTZ R185, R155, R14, !PT ;  /* 0x0000000e9bb97209 */ /* 0x000fe40007810000 */
[----:B------:R-:W-:Y:S02]  /*5290*/  ISETP.LT.OR P3, PT, R10, 0x21, P3 ;  /* 0x000000210a00780c */ /* 0x000fe40001f61670 */
[----:B------:R-:W-:Y:S02]  /*52a0*/  FMNMX.FTZ R14, R158, R185, !PT ;  /* 0x000000b99e0e7209 */ /* 0x000fe40007810000 */
[----:B------:R-:W-:Y:S02]  /*52b0*/  FSEL R20, R20, RZ, P4 ;  /* 0x000000ff14147208 */ /* 0x000fe40002000000 */
[----:B------:R-:W-:-:S02]  /*52c0*/  FMNMX.FTZ R185, R159, R14, !PT ;  /* 0x0000000e9fb97209 */ /* 0x000fc40007810000 */
[----:B------:R-:W-:Y:S01]  /*52d0*/  FSEL R170, R170, -INF , !P3 ;  /* 0xff800000aaaa7808 */ /* 0x000fe20005800000 */
[--C-:B------:R-:W-:Y:S01]  /*52e0*/  FFMA.FTZ R154, R152, UR37, -R20.reuse ;  /* 0x00000025989a7c23 */ /* 0x100fe20008010814 */
[----:B------:R-:W-:Y:S01]  /*52f0*/  FMNMX.FTZ R14, R162, R185, !PT ;  /* 0x000000b9a20e7209 */ /* 0x000fe20007810000 */
[--C-:B------:R-:W-:Y:S01]  /*5300*/  FFMA.FTZ R160, R160, UR37, -R20.reuse ;  /* 0x00000025a0a07c23 */ /* 0x100fe20008010814 */
[----:B------:R-:W-:Y:S01]  /*5310*/  ISETP.GT.AND P3, PT, R12, 0x29, P2 ;  /* 0x000000290c00780c */ /* 0x000fe20001764270 */
[--C-:B------:R-:W-:Y:S01]  /*5320*/  FFMA.FTZ R153, R153, UR37, -R20.reuse ;  /* 0x0000002599997c23 */ /* 0x100fe20008010814 */
[----:B------:R-:W-:Y:S01]  /*5330*/  FMNMX.FTZ R185, R163, R14, !PT ;  /* 0x0000000ea3b97209 */ /* 0x000fe20007810000 */
[--C-:B------:R-:W-:Y:S01]  /*5340*/  FFMA.FTZ R157, R157, UR37, -R20.reuse ;  /* 0x000000259d9d7c23 */ /* 0x100fe20008010814 */
[----:B------:R-:W-:Y:S01]  /*5350*/  ISETP.LT.OR P3, PT, R10, 0x2a, P3 ;  /* 0x0000002a0a00780c */ /* 0x000fe20001f61670 */
[--C-:B------:R-:W-:Y:S01]  /*5360*/  FFMA.FTZ R161, R161, UR37, -R20.reuse ;  /* 0x00000025a1a17c23 */ /* 0x100fe20008010814 */
[----:B------:R-:W-:Y:S01]  /*5370*/  FMNMX.FTZ R14, R166, R185, !PT ;  /* 0x000000b9a60e7209 */ /* 0x000fe20007810000 */
[--C-:B------:R-:W-:Y:S01]  /*5380*/  FFMA.FTZ R165, R165, UR37, -R20.reuse ;  /* 0x00000025a5a57c23 */ /* 0x100fe20008010814 */
[----:B------:R-:W-:Y:S01]  /*5390*/  FSEL R175, R175, -INF , !P3 ;  /* 0xff800000afaf7808 */ /* 0x000fe20005800000 */
[--C-:B------:R-:W-:Y:S01]  /*53a0*/  FFMA.FTZ R169, R169, UR37, -R20.reuse ;  /* 0x00000025a9a97c23 */ /* 0x100fe20008010814 */
[----:B------:R-:W-:Y:S01]  /*53b0*/  FMNMX.FTZ R185, R167, R14, !PT ;  /* 0x0000000ea7b97209 */ /* 0x000fe20007810000 */
[--C-:B------:R-:W-:Y:S01]  /*53c0*/  FFMA.FTZ R173, R173, UR37, -R20.reuse ;  /* 0x00000025adad7c23 */ /* 0x100fe20008010814 */
[----:B------:R-:W-:Y:S01]  /*53d0*/  ISETP.GT.AND P3, PT, R12, 0x38, P2 ;  /* 0x000000380c00780c */ /* 0x000fe20001764270 */
[----:B------:R0:W-:Y:S01]  /*53e0*/  MUFU.EX2 R14, R154 ;  /* 0x0000009a000e7308 */ /* 0x0001e20000000800 */
[----:B------:R-:W-:Y:S01]  /*53f0*/  FMNMX.FTZ R152, R170, R185, !PT ;  /* 0x000000b9aa987209 */ /* 0x000fe20007810000 */
[----:B------:R-:W-:Y:S01]  /*5400*/  FFMA.FTZ R177, R177, UR37, -R20 ;  /* 0x00000025b1b17c23 */ /* 0x000fe20008010814 */
[----:B------:R-:W-:-:S02]  /*5410*/  ISETP.GT.AND P2, PT, R12, 0x39, P2 ;  /* 0x000000390c00780c */ /* 0x000fc40001744270 */
[----:B------:R-:W-:Y:S02]  /*5420*/  FMNMX.FTZ R185, R171, R152, !PT ;  /* 0x00000098abb97209 */ /* 0x000fe40007810000 */
[----:B------:R-:W-:Y:S01]  /*5430*/  ISETP.LT.OR P3, PT, R10, 0x39, P3 ;  /* 0x000000390a00780c */ /* 0x000fe20001f61670 */
[----:B------:R-:W-:Y:S01]  /*5440*/  MUFU.EX2 R153, R153 ;  /* 0x0000009900997308 */ /* 0x000fe20000000800 */
[----:B------:R-:W-:Y:S01]  /*5450*/  FMNMX.FTZ R12, R174, R185, !PT ;  /* 0x000000b9ae0c7209 */ /* 0x000fe20007810000 */
[----:B0-----:R-:W-:Y:S01]  /*5460*/  FFMA.FTZ R154, R156, UR37, -R20 ;  /* 0x000000259c9a7c23 */ /* 0x001fe20008010814 */
[----:B------:R-:W-:Y:S02]  /*5470*/  ISETP.LT.OR P2, PT, R10, 0x3a, P2 ;  /* 0x0000003a0a00780c */ /* 0x000fe40001741670 */
[----:B------:R-:W-:Y:S02]  /*5480*/  FMNMX.FTZ R185, R175, R12, !PT ;  /* 0x0000000cafb97209 */ /* 0x000fe40007810000 */
[----:B------:R-:W-:Y:S01]  /*5490*/  FSEL R182, R182, -INF , !P3 ;  /* 0xff800000b6b67808 */ /* 0x000fe20005800000 */
[----:B------:R0:W-:Y:S01]  /*54a0*/  MUFU.EX2 R12, R154 ;  /* 0x0000009a000c7308 */ /* 0x0001e20000000800 */
[----:B------:R-:W-:-:S02]  /*54b0*/  FMNMX.FTZ R152, R178, R185, !PT ;  /* 0x000000b9b2987209 */ /* 0x000fc40007810000 */
[----:B------:R-:W-:Y:S02]  /*54c0*/  FSEL R183, R183, -INF , !P2 ;  /* 0xff800000b7b77808 */ /* 0x000fe40005000000 */
[----:B------:R-:W-:Y:S01]  /*54d0*/  FMNMX.FTZ R185, R179, R152, !PT ;  /* 0x00000098b3b97209 */ /* 0x000fe20007810000 */
[--C-:B------:R-:W-:Y:S01]  /*54e0*/  FFMA.FTZ R152, R164, UR37, -R20.reuse ;  /* 0x00000025a4987c23 */ /* 0x100fe20008010814 */
[----:B------:R-:W-:-:S01]  /*54f0*/  FFMA.FTZ R164, R180, UR37, -R20 ;  /* 0x00000025b4a47c23 */ /* 0x000fc20008010814 */
[----:B------:R-:W-:Y:S01]  /*5500*/  MUFU.EX2 R157, R157 ;  /* 0x0000009d009d7308 */ /* 0x000fe20000000800 */
[----:B------:R-:W-:Y:S01]  /*5510*/  FMNMX.FTZ R10, R182, R185, !PT ;  /* 0x000000b9b60a7209 */ /* 0x000fe20007810000 */
[----:B0-----:R-:W-:-:S03]  /*5520*/  FFMA.FTZ R154, R168, UR37, -R20 ;  /* 0x00000025a89a7c23 */ /* 0x001fc60008010814 */
[----:B------:R-:W-:-:S03]  /*5530*/  FMNMX.FTZ R156, R183, R10, !PT ;  /* 0x0000000ab79c7209 */ /* 0x000fc60007810000 */
[----:B------:R0:W-:Y:S02]  /*5540*/  MUFU.EX2 R10, R160 ;  /* 0x000000a0000a7308 */ /* 0x0001e40000000800 */
[----:B------:R-:W1:Y:S06]  /*5550*/  SHFL.BFLY PT, R185, R156, 0x2, 0x1f ;  /* 0x0c401f009cb97f89 */ /* 0x000e6c00000e0000 */
[----:B------:R-:W-:Y:S01]  /*5560*/  MUFU.EX2 R161, R161 ;  /* 0x000000a100a17308 */ /* 0x000fe20000000800 */
[----:B0-----:R-:W-:-:S01]  /*5570*/  FFMA.FTZ R160, R176, UR37, -R20 ;  /* 0x00000025b0a07c23 */ /* 0x001fc20008010814 */
[----:B------:R-:W-:Y:S01]  /*5580*/  FFMA.FTZ R176, R181, UR37, -R20 ;  /* 0x00000025b5b07c23 */ /* 0x000fe20008010814 */
[----:B------:R-:W-:-:S05]  /*5590*/  IMAD.U32 R181, RZ, RZ, UR37 ;  /* 0x00000025ffb57e24 */ /* 0x000fca000f8e00ff */
[----:B------:R-:W-:Y:S08]  /*55a0*/  MUFU.EX2 R152, R152 ;  /* 0x0000009800987308 */ /* 0x000ff00000000800 */
[----:B------:R-:W-:Y:S01]  /*55b0*/  MUFU.EX2 R165, R165 ;  /* 0x000000a500a57308 */ /* 0x000fe20000000800 */
[----:B-1----:R-:W-:Y:S01]  /*55c0*/  FMNMX.FTZ R185, R156, R185, !PT ;  /* 0x000000b99cb97209 */ /* 0x002fe20007810000 */
[----:B------:R-:W-:Y:S01]  /*55d0*/  FFMA.FTZ R156, R172, UR37, -R20 ;  /* 0x00000025ac9c7c23 */ /* 0x000fe20008010814 */
[----:B------:R-:W-:-:S03]  /*55e0*/  FSEL R172, R8, RZ, P4 ;  /* 0x000000ff08ac7208 */ /* 0x000fc60002000000 */
[----:B------:R-:W0:Y:S02]  /*55f0*/  SHFL.BFLY PT, R168, R185, 0x1, 0x1f ;  /* 0x0c201f00b9a87f89 */ /* 0x000e2400000e0000 */
[----:B------:R-:W-:Y:S01]  /*5600*/  MUFU.EX2 R154, R154 ;  /* 0x0000009a009a7308 */ /* 0x000fe20000000800 */
[----:B------:R-:W-:-:S07]  /*5610*/  FADD.FTZ R172, -R172, R5 ;  /* 0x00000005acac7221 */ /* 0x000fce0000010100 */
[----:B------:R1:W-:Y:S08]  /*5620*/  MUFU.EX2 R5, R176 ;  /* 0x000000b000057308 */ /* 0x0003f00000000800 */
[----:B------:R-:W-:Y:S01]  /*5630*/  MUFU.EX2 R169, R169 ;  /* 0x000000a900a97308 */ /* 0x000fe20000000800 */
[----:B0-----:R-:W-:-:S07]  /*5640*/  FMNMX.FTZ R20, R185, R168, !PT ;  /* 0x000000a8b9147209 */ /* 0x001fce0007810000 */
[----:B------:R-:W-:Y:S01]  /*5650*/  MUFU.EX2 R156, R156 ;  /* 0x0000009c009c7308 */ /* 0x000fe20000000800 */
[C---:B------:R-:W-:Y:S01]  /*5660*/  FSETP.NEU.FTZ.AND P2, PT, R20.reuse, -INF , PT ;  /* 0xff8000001400780b */ /* 0x040fe20003f5d000 */
[----:B------:R-:W-:Y:S01]  /*5670*/  FFMA.FTZ R168, R20, R181, -8 ;  /* 0xc100000014a87423 */ /* 0x000fe200000100b5 */
[----:B------:R-:W-:-:S05]  /*5680*/  FMUL.FTZ R181, R172, UR37 ;  /* 0x00000025acb57c20 */ /* 0x000fca0008410000 */
[----:B------:R-:W-:Y:S01]  /*5690*/  MUFU.EX2 R173, R173 ;  /* 0x000000ad00ad7308 */ /* 0x000fe20000000800 */
[----:B------:R-:W-:-:S05]  /*56a0*/  FSEL R172, R168, RZ, P2 ;  /* 0x000000ffa8ac7208 */ /* 0x000fca0001000000 */
[--C-:B------:R-:W-:Y:S01]  /*56b0*/  FFMA.FTZ R168, R155, UR37, -R172.reuse ;  /* 0x000000259ba87c23 */ /* 0x100fe200080108ac */
[----:B------:R-:W-:-:S01]  /*56c0*/  FFMA.FTZ R155, R158, UR37, -R172 ;  /* 0x000000259e9b7c23 */ /* 0x000fc200080108ac */
[--C-:B------:R-:W-:Y:S01]  /*56d0*/  FFMA.FTZ R158, R159, UR37, -R172.reuse ;  /* 0x000000259f9e7c23 */ /* 0x100fe200080108ac */
[----:B------:R-:W-:-:S01]  /*56e0*/  FFMA.FTZ R159, R162, UR37, -R172 ;  /* 0x00000025a29f7c23 */ /* 0x000fc200080108ac */
[--C-:B------:R-:W-:Y:S01]  /*56f0*/  FFMA.FTZ R162, R163, UR37, -R172.reuse ;  /* 0x00000025a3a27c23 */ /* 0x100fe200080108ac */
[----:B------:R-:W-:Y:S01]  /*5700*/  FSEL R163, R20, RZ, P2 ;  /* 0x000000ff14a37208 */ /* 0x000fe20001000000 */
[--C-:B------:R-:W-:Y:S01]  /*5710*/  FFMA.FTZ R21, R21, UR37, -R172.reuse ;  /* 0x0000002515157c23 */ /* 0x100fe200080108ac */
[----:B------:R-:W0:Y:S01]  /*5720*/  MUFU.EX2 R181, R181 ;  /* 0x000000b500b57308 */ /* 0x000e220000000800 */
[----:B-1----:R-:W-:-:S01]  /*5730*/  FFMA.FTZ R176, R166, UR37, -R172 ;  /* 0x00000025a6b07c23 */ /* 0x002fc200080108ac */
        /* <DEDUP_REMOVED lines=12> */
[----:B------:R-:W1:Y:S01]  /*5800*/  MUFU.EX2 R6, R6 ;  /* 0x0000000600067308 */ /* 0x000e620000000800 */
[----:B0-----:R-:W-:-:S04]  /*5810*/  FFMA.FTZ R170, R181, R3, R14 ;  /* 0x00000003b5aa7223 */ /* 0x001fc8000001000e */
[----:B------:R-:W-:-:S03]  /*5820*/  FADD.FTZ R171, R153, R170 ;  /* 0x000000aa99ab7221 */ /* 0x000fc60000010000 */
[----:B------:R-:W0:Y:S01]  /*5830*/  MUFU.EX2 R168, R168 ;  /* 0x000000a800a87308 */ /* 0x000e220000000800 */
[----:B------:R-:W-:-:S07]  /*5840*/  FADD.FTZ R170, R12, R171 ;  /* 0x000000ab0caa7221 */ /* 0x000fce0000010000 */
[----:B------:R-:W2:Y:S01]  /*5850*/  MUFU.EX2 R155, R155 ;  /* 0x0000009b009b7308 */ /* 0x000ea20000000800 */
[----:B-1----:R-:W-:-:S07]  /*5860*/  FFMA.FTZ R3, R6, R4, R21 ;  /* 0x0000000406037223 */ /* 0x002fce0000010015 */
        /* <DEDUP_REMOVED lines=8> */
[----:B------:R0:W3:Y:S01]  /*58f0*/  MUFU.EX2 R180, R167 ;  /* 0x000000a700b47308 */ /* 0x0000e20000000800 */
[----:B--2---:R-:W-:-:S07]  /*5900*/  FADD.FTZ R3, R162, R3 ;  /* 0x00000003a2037221 */ /* 0x004fce0000010000 */
[----:B------:R-:W2:Y:S01]  /*5910*/  MUFU.EX2 R163, R163 ;  /* 0x000000a300a37308 */ /* 0x000ea20000000800 */
[----:B0-----:R-:W-:-:S01]  /*5920*/  FADD.FTZ R167, R157, R170 ;  /* 0x000000aa9da77221 */ /* 0x001fc20000010000 */
[----:B-1----:R-:W-:-:S03]  /*5930*/  FADD.FTZ R3, R176, R3 ;  /* 0x00000003b0037221 */ /* 0x002fc60000010000 */
[----:B------:R-:W-:-:S03]  /*5940*/  FADD.FTZ R170, R10, R167 ;  /* 0x000000a70aaa7221 */ /* 0x000fc60000010000 */
[----:B------:R-:W0:Y:S01]  /*5950*/  MUFU.EX2 R166, R166 ;  /* 0x000000a600a67308 */ /* 0x000e220000000800 */
[----:B------:R-:W-:-:S04]  /*5960*/  FADD.FTZ R167, R161, R170 ;  /* 0x000000aaa1a77221 */ /* 0x000fc80000010000 */
[----:B------:R-:W-:-:S03]  /*5970*/  FADD.FTZ R4, R152, R167 ;  /* 0x000000a798047221 */ /* 0x000fc60000010000 */
[----:B------:R-:W1:Y:S01]  /*5980*/  MUFU.EX2 R174, R174 ;  /* 0x000000ae00ae7308 */ /* 0x000e620000000800 */
[----:B------:R-:W-:-:S01]  /*5990*/  FADD.FTZ R167, R165, R4 ;  /* 0x00000004a5a77221 */ /* 0x000fc20000010000 */
[----:B---3--:R-:W-:-:S03]  /*59a0*/  FADD.FTZ R4, R180, R3 ;  /* 0x00000003b4047221 */ /* 0x008fc60000010000 */
[----:B------:R-:W-:Y:S01]  /*59b0*/  FADD.FTZ R170, R154, R167 ;  /* 0x000000a79aaa7221 */ /* 0x000fe20000010000 */
[----:B--2---:R-:W-:-:S02]  /*59c0*/  FADD.FTZ R3, R163, R4 ;  /* 0x00000004a3037221 */ /* 0x004fc40000010000 */
[----:B------:R-:W2:Y:S01]  /*59d0*/  MUFU.EX2 R175, R175 ;  /* 0x000000af00af7308 */ /* 0x000ea20000000800 */
[----:B------:R-:W-:-:S01]  /*59e0*/  FADD.FTZ R167, R169, R170 ;  /* 0x000000aaa9a77221 */ /* 0x000fc20000010000 */
[----:B0-----:R-:W-:-:S03]  /*59f0*/  FADD.FTZ R3, R166, R3 ;  /* 0x00000003a6037221 */ /* 0x001fc60000010000 */
[----:B------:R-:W-:-:S03]  /*5a00*/  FADD.FTZ R4, R156, R167 ;  /* 0x000000a79c047221 */ /* 0x000fc60000010000 */
[----:B------:R-:W0:Y:S01]  /*5a10*/  MUFU.EX2 R160, R160 ;  /* 0x000000a000a07308 */ /* 0x000e220000000800 */
[----:B-1----:R-:W-:-:S01]  /*5a20*/  FADD.FTZ R3, R174, R3 ;  /* 0x00000003ae037221 */ /* 0x002fc20000010000 */
[----:B------:R-:W-:-:S06]  /*5a30*/  FADD.FTZ R167, R173, R4 ;  /* 0x00000004ada77221 */ /* 0x000fcc0000010000 */
[----:B------:R-:W1:Y:S01]  /*5a40*/  MUFU.EX2 R178, R178 ;  /* 0x000000b200b27308 */ /* 0x000e620000000800 */
[----:B--2---:R-:W-:-:S07]  /*5a50*/  FADD.FTZ R3, R175, R3 ;  /* 0x00000003af037221 */ /* 0x004fce0000010000 */
[----:B------:R-:W2:Y:S01]  /*5a60*/  MUFU.EX2 R177, R177 ;  /* 0x000000b100b17308 */ /* 0x000ea20000000800 */
[----:B0-----:R-:W-:-:S07]  /*5a70*/  FADD.FTZ R4, R160, R167 ;  /* 0x000000a7a0047221 */ /* 0x001fce0000010000 */
[----:B------:R-:W0:Y:S01]  /*5a80*/  MUFU.EX2 R179, R179 ;  /* 0x000000b300b37308 */ /* 0x000e220000000800 */
[----:B-1----:R-:W-:-:S07]  /*5a90*/  FADD.FTZ R3, R178, R3 ;  /* 0x00000003b2037221 */ /* 0x002fce0000010000 */
[----:B------:R-:W1:Y:S01]  /*5aa0*/  MUFU.EX2 R164, R164 ;  /* 0x000000a400a47308 */ /* 0x000e620000000800 */
[----:B--2---:R-:W-:-:S07]  /*5ab0*/  FADD.FTZ R167, R177, R4 ;  /* 0x00000004b1a77221 */ /* 0x004fce0000010000 */
[----:B------:R-:W2:Y:S01]  /*5ac0*/  MUFU.EX2 R182, R182 ;  /* 0x000000b600b67308 */ /* 0x000ea20000000800 */
[----:B0-----:R-:W-:-:S07]  /*5ad0*/  FADD.FTZ R3, R179, R3 ;  /* 0x00000003b3037221 */ /* 0x001fce0000010000 */
[----:B------:R-:W0:Y:S01]  /*5ae0*/  MUFU.EX2 R172, R172 ;  /* 0x000000ac00ac7308 */ /* 0x000e220000000800 */
[----:B-1----:R-:W-:-:S01]  /*5af0*/  FADD.FTZ R4, R164, R167 ;  /* 0x000000a7a4047221 */ /* 0x002fc20000010000 */
[----:B--2---:R-:W-:-:S03]  /*5b00*/  FADD.FTZ R167, R182, R3 ;  /* 0x00000003b6a77221 */ /* 0x004fc60000010000 */
[----:B------:R-:W-:Y:S01]  /*5b10*/  FADD.FTZ R3, R5, R4 ;  /* 0x0000000405037221 */ /* 0x000fe20000010000 */
[----:B0-----:R-:W-:-:S01]  /*5b20*/  FADD.FTZ R4, R172, R167 ;  /* 0x000000a7ac047221 */ /* 0x001fc20000010000 */
[----:B------:R-:W-:Y:S06]  /*5b30*/  @!P0 BRA `(.L_x_1019) ;  /* 0x0000000000048947 */ /* 0x000fec0003800000 */
[----:B------:R-:W-:Y:S01]  /*5b40*/  BPT.TRAP 0x1 ;  /* 0x000000040000795c */ /* 0x000fe20000300000 */
.L_x_1019:
        /* <DEDUP_REMOVED lines=159> */
.L_x_1002:
[----:B------:R-:W0:Y:S01]  /*6540*/  LDC R10, c[0x0][0x9e4] ;  /* 0x00027900ff0a7b82 */ /* 0x000e220000000800 */
[----:B------:R-:W-:-:S05]  /*6550*/  VIADD R8, R197, -UR54 ;  /* 0x80000036c5087c36 */ /* 0x000fca0008000000 */
[----:B------:R-:W-:Y:S02]  /*6560*/  R2UR UR6, R8 ;  /* 0x00000000080672ca */ /* 0x000fe400000e0000 */
[----:B0-----:R-:W-:-:S13]  /*6570*/  ISETP.GE.AND P6, PT, R10, 0x1, PT ;  /* 0x000000010a00780c */ /* 0x001fda0003fc6270 */
[----:B------:R-:W-:Y:S05]  /*6580*/  @!P6 BRA `(.L_x_1021) ;  /* 0x000000000044e947 */ /* 0x000fea0003800000 */
        /* <DEDUP_REMOVED lines=9> */
.L_x_1022:
[----:B------:R-:W-:-:S13]  /*6620*/  ISETP.NE.AND P2, PT, R10, 0x1, PT ;  /* 0x000000010a00780c */ /* 0x000fda0003f45270 */
[----:B------:R-:W0:Y:S02]  /*6630*/  @P2 LDC.64 R8, c[0x0][0x9e8] ;  /* 0x00027a00ff082b82 */ /* 0x000e240000000a00 */
[----:B0-----:R-:W-:-:S05]  /*6640*/  @P2 IMAD.HI.U32 R8, R197, R8, RZ ;  /* 0x00000008c5082227 */ /* 0x001fca00078e00ff */
[----:B------:R-:W-:-:S07]  /*6650*/  @P2 SHF.R.U32.HI R197, RZ, R9, R8 ;  /* 0x00000009ffc52219 */ /* 0x000fce0000011608 */
.L_x_1023:
[----:B------:R-:W-:-:S05]  /*6660*/  IMAD R197, R197, R10, RZ ;  /* 0x0000000ac5c57224 */ /* 0x000fca00078e02ff */
[----:B------:R-:W-:-:S13]  /*6670*/  R2UR UR7, R197 ;  /* 0x00000000c50772ca */ /* 0x000fda00000e0000 */
[----:B------:R-:W-:-:S04]  /*6680*/  UISETP.LT.AND UP0, UPT, UR6, UR7, UPT ;  /* 0x000000070600728c */ /* 0x000fc8000bf01270 */
[----:B------:R-:W-:-:S12]  /*6690*/  USEL UR6, UR6, UR7, !UP0 ;  /* 0x0000000706067287 */ /* 0x000fd8000c000000 */
.L_x_1021:
        /* <DEDUP_REMOVED lines=10> */
[----:B------:R-:W-:Y:S01]  /*6740*/  IMAD.MOV.U32 R8, RZ, RZ, R5 ;  /* 0x000000ffff087224 */ /* 0x000fe200078e0005 */
[----:B------:R-:W-:-:S06]  /*6750*/  UMOV UR54, UR52 ;  /* 0x0000003400367c82 */ /* 0x000fcc0008000000 */
.L_x_1034:
[----:B------:R-:W-:Y:S01]  /*6760*/  ISETP.NE.AND P3, PT, RZ, UR43, PT ;  /* 0x0000002bff007c0c */ /* 0x000fe2000bf65270 */
[----:B------:R-:W-:-:S04]  /*6770*/  UISETP.NE.AND UP0, UPT, UR54, 0x1, UPT ;  /* 0x000000013600788c */ /* 0x000fc8000bf05270 */
[----:B------:R-:W-:-:S04]  /*6780*/  USEL UR45, URZ, 0x1, UP0 ;  /* 0x000000013f2d7887 */ /* 0x000fc80008000000 */
[----:B------:R-:W-:-:S04]  /*6790*/  ULOP3.LUT UR45, UR55, UR45, URZ, 0x3c, !UPT ;  /* 0x0000002d372d7292 */ /* 0x000fc8000f8e3c3f */
[----:B------:R-:W-:Y:S08]  /*67a0*/  @P3 BRA `(.L_x_1025) ;  /* 0x0000000000383947 */ /* 0x000ff00003800000 */
[----:B------:R-:W-:Y:S05]  /*67b0*/  @!P0 BRA `(.L_x_1026) ;  /* 0x0000000000048947 */ /* 0x000fea0003800000 */
[----:B------:R-:W-:Y:S01]  /*67c0*/  BPT.TRAP 0x1 ;  /* 0x000000040000795c */ /* 0x000fe20000300000 */
.L_x_1026:
[----:B------:R-:W-:Y:S01]  /*67d0*/  UIADD3 UR6, UR54, 0x1, URZ ;  /* 0x0000000136067890 */ /* 0x000fe2000fffe03f */
[----:B------:R-:W-:-:S03]  /*67e0*/  IMAD.U32 R5, RZ, RZ, UR45 ;  /* 0x0000002dff057e24 */ /* 0x000fc6000f8e00ff */
[----:B------:R-:W-:Y:S02]  /*67f0*/  UISETP.NE.AND UP0, UPT, UR6, 0x2, UPT ;  /* 0x000000020600788c */ /* 0x000fe4000bf05270 */
[----:B------:R-:W-:Y:S02]  /*6800*/  SHF.L.U32 R5, R5, 0x1f, RZ ;  /* 0x0000001f05057819 */ /* 0x000fe400000006ff */
[----:B------:R-:W-:-:S04]  /*6810*/  USEL UR6, UR6, URZ, UP0 ;  /* 0x0000003f06067287 */ /* 0x000fc80008000000 */
[----:B------:R-:W-:-:S09]  /*6820*/  ULEA UR6, UR6, UR41, 0x3 ;  /* 0x0000002906067291 */ /* 0x000fd2000f8e183f */
[----:B------:R0:W1:Y:S01]  /*6830*/  SYNCS.PHASECHK.TRANS64.TRYWAIT P2, [UR6+0x28430], R5 ;  /* 0x02843005ff0075a7 */ /* 0x0000620008040146 */
[----:B------:R-:W-:Y:S05]  /*6840*/  @!P0 BRA `(.L_x_1027) ;  /* 0x0000000000048947 */ /* 0x000fea0003800000 */
[----:B------:R-:W-:Y:S01]  /*6850*/  BPT.TRAP 0x1 ;  /* 0x000000040000795c */ /* 0x000fe20000300000 */
.L_x_1027:
[----:B-1----:R-:W-:Y:S05]  /*6860*/  @P2 BRA `(.L_x_1025) ;  /* 0x0000000000082947 */ /* 0x002fea0003800000 */
[----:B------:R-:W1:Y:S02]  /*6870*/  SYNCS.PHASECHK.TRANS64.TRYWAIT P2, [UR6+0x28430], R5 ;  /* 0x02843005ff0075a7 */ /* 0x000e640008040146 */
[----:B-1----:R-:W-:Y:S05]  /*6880*/  @!P2 BRA `(.L_x_1028) ;  /* 0x000000d40024a947 */ /* 0x002fea0003800000 */
.L_x_1025:
[----:B-1----:R-:W1:Y:S01]  /*6890*/  S2R R6, SR_TID.X ;  /* 0x0000000000067919 */ /* 0x002e620000002100 */
        /* <DEDUP_REMOVED lines=14> */
[----:B------:R-:W-:Y:S02]  /*6980*/  UIADD3 UR14, UR34, 0x6, URZ ;  /* 0x00000006220e7890 */ /* 0x000fe4000fffe03f */
[----:B------:R-:W-:-:S02]  /*6990*/  UIADD3 UR18, UR34, 0x200, URZ ;  /* 0x0000020022127890 */ /* 0x000fc4000fffe03f */
[----:B------:R-:W-:Y:S02]  /*69a0*/  UIADD3 UR22, UR34, 0x202, URZ ;  /* 0x0000020222167890 */ /* 0x000fe4000fffe03f */
[----:B------:R-:W-:Y:S02]  /*69b0*/  UIADD3 UR26, UR34, 0x204, URZ ;  /* 0x00000204221a7890 */ /* 0x000fe4000fffe03f */
[----:B------:R-:W-:Y:S01]  /*69c0*/  UIADD3 UR30, UR34, 0x206, URZ ;  /* 0x00000206221e7890 */ /* 0x000fe2000fffe03f */
[----:B-1----:R-:W-:-:S05]  /*69d0*/  SHF.R.U32.HI R6, RZ, 0x7, R6 ;  /* 0x00000007ff067819 */ /* 0x002fca0000011606 */
[----:B0-----:R-:W-:-:S05]  /*69e0*/  VIADD R5, R6, 0x8 ;  /* 0x0000000806057836 */ /* 0x001fca0000000000 */
        /* <DEDUP_REMOVED lines=28> */
.L_x_1030:
[----:B------:R-:W-:Y:S01]  /*6bb0*/  ULEA UR6, UR54, UR41, 0x3 ;  /* 0x0000002936067291 */ /* 0x000fe2000f8e183f */
[----:B------:R-:W-:-:S05]  /*6bc0*/  IMAD.U32 R5, RZ, RZ, UR55 ;  /* 0x00000037ff057e24 */ /* 0x000fca000f8e00ff */
[----:B------:R-:W-:-:S04]  /*6bd0*/  SHF.L.U32 R5, R5, 0x1f, RZ ;  /* 0x0000001f05057819 */ /* 0x000fc800000006ff */
[----:B------:R0:W1:Y:S01]  /*6be0*/  SYNCS.PHASECHK.TRANS64.TRYWAIT P2, [UR6+0x28450], R5 ;  /* 0x02845005ff0075a7 */ /* 0x0000620008040146 */
[----:B------:R-:W-:Y:S05]  /*6bf0*/  @!P0 BRA `(.L_x_1031) ;  /* 0x0000000000048947 */ /* 0x000fea0003800000 */
[----:B------:R-:W-:Y:S01]  /*6c00*/  BPT.TRAP 0x1 ;  /* 0x000000040000795c */ /* 0x000fe20000300000 */
.L_x_1031:
[----:B-1----:R-:W-:Y:S05]  /*6c10*/  @P2 BRA `(.L_x_1029) ;  /* 0x0000000000082947 */ /* 0x002fea0003800000 */
[----:B------:R-:W1:Y:S02]  /*6c20*/  SYNCS.PHASECHK.TRANS64.TRYWAIT P2, [UR6+0x28450], R5 ;  /* 0x02845005ff0075a7 */ /* 0x000e640008040146 */
[----:B-1----:R-:W-:Y:S05]  /*6c30*/  @!P2 BRA `(.L_x_1032) ;  /* 0x000000d00050a947 */ /* 0x002fea0003800000 */
.L_x_1029:
[----:B------:R-:W-:Y:S01]  /*6c40*/  UIADD3 UR6, UR41, 0x8000, URZ ;  /* 0x0000800029067890 */ /* 0x000fe2000fffe03f */
[----:B------:R-:W-:Y:S01]  /*6c50*/  WARPGROUP.ARRIVE ;  /* 0x00000000000079c5 */ /* 0x000fe20000000000 */
[----:B------:R-:W-:Y:S01]  /*6c60*/  UMOV UR7, 0x80000020 ;  /* 0x8000002000077882 */ /* 0x000fe20000000000 */
[----:B-1----:R-:W-:Y:S01]  /*6c70*/  FMNMX.FTZ R6, R152, R8, !PT ;  /* 0x0000000898067209 */ /* 0x002fe20007810000 */
[----:B------:R-:W-:Y:S01]  /*6c80*/  USHF.R.U32.HI UR6, URZ, 0x4, UR6 ;  /* 0x000000043f067899 */ /* 0x000fe20008011606 */
[----:B------:R-:W-:Y:S02]  /*6c90*/  FMNMX.FTZ R10, R154, R9, !PT ;  /* 0x000000099a0a7209 */ /* 0x000fe40007810000 */
[----:B------:R-:W1:Y:S01]  /*6ca0*/  S2R R197, SR_TID.X ;  /* 0x0000000000c57919 */ /* 0x000e620000002100 */
[----:B0-----:R-:W-:Y:S01]  /*6cb0*/  FMNMX.FTZ R5, R153, R6, !PT ;  /* 0x0000000699057209 */ /* 0x001fe20007810000 */
        /* <DEDUP_REMOVED lines=12> */
[----:B------:R-:W-:Y:S01]  /*6d80*/  FMNMX.FTZ R11, R163, R10, !PT ;  /* 0x0000000aa30b7209 */ /* 0x000fe20007810000 */
        /* <DEDUP_REMOVED lines=22> */
[----:B-1----:R-:W-:Y:S01]  /*6ef0*/  SHF.R.U32.HI R197, RZ, 0x7, R197 ;  /* 0x00000007ffc57819 */ /* 0x002fe200000116c5 */
[----:B------:R-:W0:Y:S04]  /*6f00*/  SHFL.BFLY PT, R6, R11, 0x2, 0x1f ;  /* 0x0c401f000b067f89 */ /* 0x000e2800000e0000 */
[----:B------:R-:W1:Y:S01]  /*6f10*/  SHFL.BFLY PT, R5, R10, 0x2, 0x1f ;  /* 0x0c401f000a057f89 */ /* 0x000e6200000e0000 */
[----:B0-----:R-:W-:-:S02]  /*6f20*/  FMNMX.FTZ R12, R11, R6, !PT ;  /* 0x000000060b0c7209 */ /* 0x001fc40007810000 */
[----:B-1----:R-:W-:-:S03]  /*6f30*/  FMNMX.FTZ R13, R10, R5, !PT ;  /* 0x000000050a0d7209 */ /* 0x002fc60007810000 */
[----:B------:R-:W0:Y:S04]  /*6f40*/  SHFL.BFLY PT, R5, R12, 0x1, 0x1f ;  /* 0x0c201f000c057f89 */ /* 0x000e2800000e0000 */
[----:B------:R-:W1:Y:S01]  /*6f50*/  SHFL.BFLY PT, R6, R13, 0x1, 0x1f ;  /* 0x0c201f000d067f89 */ /* 0x000e6200000e0000 */
[----:B0-----:R-:W-:Y:S02]  /*6f60*/  FMNMX.FTZ R5, R12, R5, !PT ;  /* 0x000000050c057209 */ /* 0x001fe40007810000 */
[----:B-1----:R-:W-:-:S03]  /*6f70*/  FMNMX.FTZ R6, R13, R6, !PT ;  /* 0x000000060d067209 */ /* 0x002fc60007810000 */
        /* <DEDUP_REMOVED lines=18> */
[--C-:B------:R-:W-:Y:S01]  /*70a0*/  FFMA.FTZ R152, R168, UR37, -R188.reuse ;  /* 0x00000025a8987c23 */ /* 0x100fe200080108bc */
[----:B------:R-:W-:Y:S01]  /*70b0*/  MUFU.EX2 R10, R10 ;  /* 0x0000000a000a7308 */ /* 0x000fe20000000800 */
[----:B------:R-:W-:-:S01]  /*70c0*/  FFMA.FTZ R13, R157, UR37, -R188 ;  /* 0x000000259d0d7c23 */ /* 0x000fc200080108bc */
[--C-:B------:R-:W-:Y:S01]  /*70d0*/  FFMA.FTZ R154, R154, UR37, -R172.reuse ;  /* 0x000000259a9a7c23 */ /* 0x100fe200080108ac */
[----:B------:R-:W-:-:S01]  /*70e0*/  FFMA.FTZ R155, R155, UR37, -R172 ;  /* 0x000000259b9b7c23 */ /* 0x000fc200080108ac */
[--C-:B------:R-:W-:Y:S01]  /*70f0*/  FFMA.FTZ R168, R158, UR37, -R172.reuse ;  /* 0x000000259ea87c23 */ /* 0x100fe200080108ac */
[----:B------:R-:W-:-:S01]  /*7100*/  FFMA.FTZ R169, R159, UR37, -R172 ;  /* 0x000000259fa97c23 */ /* 0x000fc200080108ac */
[----:B------:R-:W-:Y:S01]  /*7110*/  FFMA.FTZ R14, R160, UR37, -R188 ;  /* 0x00000025a00e7c23 */ /* 0x000fe200080108bc */
[----:B------:R-:W-:-:S01]  /*7120*/  FFMA.FTZ R158, R162, UR37, -R172 ;  /* 0x00000025a29e7c23 */ /* 0x000fc200080108ac */
[----:B------:R-:W0:Y:S01]  /*7130*/  MUFU.EX2 R11, R11 ;  /* 0x0000000b000b7308 */ /* 0x000e220000000800 */
[----:B------:R-:W-:-:S01]  /*7140*/  FFMA.FTZ R15, R161, UR37, -R188 ;  /* 0x00000025a10f7c23 */ /* 0x000fc200080108bc */
[----:B------:R-:W-:Y:S01]  /*7150*/  FFMA.FTZ R159, R163, UR37, -R172 ;  /* 0x00000025a39f7c23 */ /* 0x000fe200080108ac */
[----:B------:R-:W-:-:S01]  /*7160*/  FFMA.FTZ R20, R164, UR37, -R188 ;  /* 0x00000025a4147c23 */ /* 0x000fc200080108bc */
[--C-:B------:R-:W-:Y:S01]  /*7170*/  FFMA.FTZ R166, R166, UR37, -R172.reuse ;  /* 0x00000025a6a67c23 */ /* 0x100fe200080108ac */
[----:B------:R-:W-:-:S01]  /*7180*/  FFMA.FTZ R163, R171, UR37, -R172 ;  /* 0x00000025aba37c23 */ /* 0x000fc200080108ac */
[----:B------:R-:W-:Y:S01]  /*7190*/  FFMA.FTZ R21, R165, UR37, -R188 ;  /* 0x00000025a5157c23 */ /* 0x000fe200080108bc */
        /* <DEDUP_REMOVED lines=10> */
[----:B0-----:R-:W-:-:S01]  /*7240*/  FFMA.FTZ R3, R8, R3, R11 ;  /* 0x0000000308037223 */ /* 0x001fc2000001000b */
[----:B------:R-:W-:Y:S01]  /*7250*/  FFMA.FTZ R179, R179, UR37, -R172 ;  /* 0x00000025b3b37c23 */ /* 0x000fe200080108ac */
[----:B------:R-:W-:-:S01]  /*7260*/  FFMA.FTZ R164, R180, UR37, -R188 ;  /* 0x00000025b4a47c23 */ /* 0x000fc200080108bc */
[----:B------:R-:W-:Y:S01]  /*7270*/  FFMA.FTZ R182, R182, UR37, -R172 ;  /* 0x00000025b6b67c23 */ /* 0x000fe200080108ac */
[----:B------:R-:W-:-:S01]  /*7280*/  FADD.FTZ R3, R10, R3 ;  /* 0x000000030a037221 */ /* 0x000fc20000010000 */
[----:B------:R-:W-:Y:S01]  /*7290*/  FFMA.FTZ R165, R181, UR37, -R188 ;  /* 0x00000025b5a57c23 */ /* 0x000fe200080108bc */
[----:B------:R-:W-:-:S01]  /*72a0*/  FFMA.FTZ R172, R183, UR37, -R172 ;  /* 0x00000025b7ac7c23 */ /* 0x000fc200080108ac */
[----:B------:R-:W0:Y:S01]  /*72b0*/  MUFU.EX2 R12, R12 ;  /* 0x0000000c000c7308 */ /* 0x000e220000000800 */
[----:B-1----:R-:W-:-:S07]  /*72c0*/  FFMA.FTZ R4, R9, R4, R154 ;  /* 0x0000000409047223 */ /* 0x002fce000001009a */
[----:B------:R-:W1:Y:S01]  /*72d0*/  MUFU.EX2 R168, R168 ;  /* 0x000000a800a87308 */ /* 0x000e620000000800 */
[----:B--2---:R-:W-:-:S07]  /*72e0*/  FADD.FTZ R171, R155, R4 ;  /* 0x000000049bab7221 */ /* 0x004fce0000010000 */
[----:B------:R-:W2:Y:S01]  /*72f0*/  MUFU.EX2 R13, R13 ;  /* 0x0000000d000d7308 */ /* 0x000ea20000000800 */
[----:B0-----:R-:W-:-:S07]  /*7300*/  FADD.FTZ R4, R12, R3 ;  /* 0x000000030c047221 */ /* 0x001fce0000010000 */
[----:B------:R-:W-:Y:S01]  /*7310*/  MUFU.EX2 R169, R169 ;  /* 0x000000a900a97308 */ /* 0x000fe20000000800 */
[----:B-1----:R-:W-:-:S01]  /*7320*/  FADD.FTZ R170, R168, R171 ;  /* 0x000000aba8aa7221 */ /* 0x002fc20000010000 */
[----:B------:R-:W-:-:S06]  /*7330*/  IADD3 R171, -R197, 0xb, RZ ;  /* 0x0000000bc5ab7810 */ /* 0x000fcc0007ffe1ff */
[----:B------:R-:W0:Y:S01]  /*7340*/  MUFU.EX2 R14, R14 ;  /* 0x0000000e000e7308 */ /* 0x000e220000000800 */
[----:B--2---:R-:W-:-:S07]  /*7350*/  FADD.FTZ R3, R13, R4 ;  /* 0x000000040d037221 */ /* 0x004fce0000010000 */
[----:B------:R-:W-:Y:S08]  /*7360*/  MUFU.EX2 R158, R158 ;  /* 0x0000009e009e7308 */ /* 0x000ff00000000800 */
[----:B------:R-:W1:Y:S01]  /*7370*/  MUFU.EX2 R15, R15 ;  /* 0x0000000f000f7308 */ /* 0x000e620000000800 */
[----:B0-----:R-:W-:-:S07]  /*7380*/  FADD.FTZ R4, R14, R3 ;  /* 0x000000030e047221 */ /* 0x001fce0000010000 */
[----:B------:R-:W-:Y:S08]  /*7390*/  MUFU.EX2 R159, R159 ;  /* 0x0000009f009f7308 */ /* 0x000ff00000000800 */
[----:B------:R-:W0:Y:S01]  /*73a0*/  MUFU.EX2 R20, R20 ;  /* 0x0000001400147308 */ /* 0x000e220000000800 */
[----:B-1----:R-:W-:-:S07]  /*73b0*/  FADD.FTZ R3, R15, R4 ;  /* 0x000000040f037221 */ /* 0x002fce0000010000 */
[----:B------:R-:W-:Y:S08]  /*73c0*/  MUFU.EX2 R166, R166 ;  /* 0x000000a600a67308 */ /* 0x000ff00000000800 */
[----:B------:R-:W1:Y:S01]  /*73d0*/  MUFU.EX2 R21, R21 ;  /* 0x0000001500157308 */ /* 0x000e620000000800 */
[----:B0-----:R-:W-:-:S07]  /*73e0*/  FADD.FTZ R4, R20, R3 ;  /* 0x0000000314047221 */ /* 0x001fce0000010000 */
[----:B------:R0:W2:Y:S08]  /*73f0*/  MUFU.EX2 R173, R167 ;  /* 0x000000a700ad7308 */ /* 0x0000b00000000800 */
[----:B------:R-:W3:Y:S01]  /*7400*/  MUFU.EX2 R152, R152 ;  /* 0x0000009800987308 */ /* 0x000ee20000000800 */
[----:B0-----:R-:W-:-:S01]  /*7410*/  FADD.FTZ R167, R169, R170 ;  /* 0x000000aaa9a77221 */ /* 0x001fc20000010000 */
[----:B-1----:R-:W-:-:S03]  /*7420*/  FADD.FTZ R3, R21, R4 ;  /* 0x0000000415037221 */ /* 0x002fc60000010000 */
[----:B------:R-:W-:-:S03]  /*7430*/  FADD.FTZ R170, R158, R167 ;  /* 0x000000a79eaa7221 */ /* 0x000fc60000010000 */
[----:B------:R-:W0:Y:S01]  /*7440*/  MUFU.EX2 R162, R162 ;  /* 0x000000a200a27308 */ /* 0x000e220000000800 */
[----:B------:R-:W-:-:S04]  /*7450*/  FADD.FTZ R167, R159, R170 ;  /* 0x000000aa9fa77221 */ /* 0x000fc80000010000 */
[----:B------:R-:W-:-:S03]  /*7460*/  FADD.FTZ R167, R166, R167 ;  /* 0x000000a7a6a77221 */ /* 0x000fc60000010000 */
[----:B------:R-:W1:Y:S01]  /*7470*/  MUFU.EX2 R153, R153 ;  /* 0x0000009900997308 */ /* 0x000e620000000800 */
[----:B--2---:R-:W-:-:S01]  /*7480*/  FADD.FTZ R167, R173, R167 ;  /* 0x000000a7ada77221 */ /* 0x004fc20000010000 */
[----:B---3--:R-:W-:-:S06]  /*7490*/  FADD.FTZ R4, R152, R3 ;  /* 0x0000000398047221 */ /* 0x008fcc0000010000 */
[----:B------:R-:W2:Y:S01]  /*74a0*/  MUFU.EX2 R163, R163 ;  /* 0x000000a300a37308 */ /* 0x000ea20000000800 */
[----:B0-----:R-:W-:-:S07]  /*74b0*/  FADD.FTZ R170, R162, R167 ;  /* 0x000000a7a2aa7221 */ /* 0x001fce0000010000 */
[----:B------:R-:W0:Y:S01]  /*74c0*/  MUFU.EX2 R156, R156 ;  /* 0x0000009c009c7308 */ /* 0x000e220000000800 */
[----:B-1----:R-:W-:-:S07]  /*74d0*/  FADD.FTZ R167, R153, R4 ;  /* 0x0000000499a77221 */ /* 0x002fce0000010000 */
[----:B------:R1:W3:Y:S01]  /*74e0*/  MUFU.EX2 R177, R174 ;  /* 0x000000ae00b17308 */ /* 0x0002e20000000800 */
[----:B--2---:R-:W-:-:S07]  /*74f0*/  FADD.FTZ R170, R163, R170 ;  /* 0x000000aaa3aa7221 */ /* 0x004fce0000010000 */
[----:B------:R-:W-:Y:S01]  /*7500*/  MUFU.EX2 R157, R157 ;  /* 0x0000009d009d7308 */ /* 0x000fe20000000800 */
[----:B-1----:R-:W-:Y:S02]  /*7510*/  IMAD.U32 R174, RZ, RZ, UR52 ;  /* 0x00000034ffae7e24 */ /* 0x002fe4000f8e00ff */
[----:B0-----:R-:W-:-:S03]  /*7520*/  FADD.FTZ R4, R156, R167 ;  /* 0x000000a79c047221 */ /* 0x001fc60000010000 */
[----:B------:R-:W-:Y:S02]  /*7530*/  @!P1 LEA R174, R174, UR41, 0x3 ;  /* 0x00000029aeae9c11 */ /* 0x000fe4000f8e18ff */
[----:B------:R-:W0:Y:S01]  /*7540*/  MUFU.EX2 R175, R175 ;  /* 0x000000af00af7308 */ /* 0x000e220000000800 */
[----:B---3--:R-:W-:-:S02]  /*7550*/  FADD.FTZ R170, R177, R170 ;  /* 0x000000aab1aa7221 */ /* 0x008fc40000010000 */
[----:B------:R-:W-:-:S05]  /*7560*/  @!P1 VIADD R3, R174, 0x28440 ;  /* 0x00028440ae039836 */ /* 0x000fca0000000000 */
[----:B------:R-:W-:Y:S01]  /*7570*/  MUFU.EX2 R160, R160 ;  /* 0x000000a000a07308 */ /* 0x000fe20000000800 */
[----:B------:R-:W-:-:S07]  /*7580*/  @!P1 PRMT R3, RZ, 0x654, R3 ;  /* 0x00000654ff039816 */ /* 0x000fce0000000003 */
[----:B------:R-:W1:Y:S01]  /*7590*/  MUFU.EX2 R178, R178 ;  /* 0x000000b200b27308 */ /* 0x000e620000000800 */
[----:B0-----:R-:W-:-:S07]  /*75a0*/  FADD.FTZ R170, R175, R170 ;  /* 0x000000aaafaa7221 */ /* 0x001fce0000010000 */
[----:B------:R-:W-:Y:S08]  /*75b0*/  MUFU.EX2 R161, R161 ;  /* 0x000000a100a17308 */ /* 0x000ff00000000800 */
[----:B------:R-:W0:Y:S01]  /*75c0*/  MUFU.EX2 R179, R179 ;  /* 0x000000b300b37308 */ /* 0x000e220000000800 */
[----:B-1----:R-:W-:-:S07]  /*75d0*/  FADD.FTZ R170, R178, R170 ;  /* 0x000000aab2aa7221 */ /* 0x002fce0000010000 */
[----:B------:R-:W-:Y:S08]  /*75e0*/  MUFU.EX2 R164, R164 ;  /* 0x000000a400a47308 */ /* 0x000ff00000000800 */
[----:B------:R-:W-:Y:S01]  /*75f0*/  MUFU.EX2 R165, R165 ;  /* 0x000000a500a57308 */ /* 0x000fe20000000800 */
[----:B0-----:R-:W-:-:S07]  /*7600*/  FADD.FTZ R170, R179, R170 ;  /* 0x000000aab3aa7221 */ /* 0x001fce0000010000 */
[----:B------:R-:W-:Y:S01]  /*7610*/  MUFU.EX2 R172, R172 ;  /* 0x000000ac00ac7308 */ /* 0x000fe20000000800 */
[----:B------:R-:W-:Y:S02]  /*7620*/  WARPGROUP.DEPBAR.LE gsb0, 0x0 ;  /* 0x00008000000079c5 */ /* 0x000fe40000010000 */
[----:B------:R0:W-:Y:S06]  /*7630*/  BAR.ARV R171, 0x100 ;  /* 0x000400ab0000751d */ /* 0x0001ec0000002000 */
[----:B------:R1:W-:Y:S01]  /*7640*/  @!P1 SYNCS.ARRIVE.TRANS64.RED.A1T0 RZ, [R3+URZ], RZ ;  /* 0x000000ff03ff99a7 */ /* 0x0003e2000810043f */
[----:B0-----:R-:W0:Y:S01]  /*7650*/  MUFU.EX2 R171, R182 ;  /* 0x000000b600ab7308 */ /* 0x001e220000000800 */
[----:B-1----:R-:W-:-:S04]  /*7660*/  FADD.FTZ R3, R157, R4 ;  /* 0x000000049d037221 */ /* 0x002fc80000010000 */
[----:B------:R-:W-:-:S04]  /*7670*/  FADD.FTZ R4, R160, R3 ;  /* 0x00000003a0047221 */ /* 0x000fc80000010000 */
[----:B------:R-:W-:Y:S01]  /*7680*/  FADD.FTZ R3, R161, R4 ;  /* 0x00000004a1037221 */ /* 0x000fe20000010000 */
[----:B0-----:R-:W-:-:S03]  /*7690*/  FADD.FTZ R170, R171, R170 ;  /* 0x000000aaabaa7221 */ /* 0x001fc60000010000 */
[----:B------:R-:W-:-:S04]  /*76a0*/  FADD.FTZ R4, R164, R3 ;  /* 0x00000003a4047221 */ /* 0x000fc80000010000 */
[----:B------:R-:W-:Y:S01]  /*76b0*/  FADD.FTZ R3, R165, R4 ;  /* 0x00000004a5037221 */ /* 0x000fe20000010000 */
[----:B------:R-:W-:-:S01]  /*76c0*/  FADD.FTZ R4, R172, R170 ;  /* 0x000000aaac047221 */ /* 0x000fc20000010000 */
[----:B------:R-:W-:Y:S06]  /*76d0*/  @!P0 BRA `(.L_x_1033) ;  /* 0x0000000000048947 */ /* 0x000fec0003800000 */
[----:B------:R-:W-:Y:S01]  /*76e0*/  BPT.TRAP 0x1 ;  /* 0x000000040000795c */ /* 0x000fe20000300000 */
.L_x_1033:
        /* <DEDUP_REMOVED lines=155> */
.L_x_1024:
[----:B------:R-:W-:-:S13]  /*80a0*/  ISETP.GE.AND P2, PT, R7, UR38, PT ;  /* 0x0000002607007c0c */ /* 0x000fda000bf46270 */
[----:B------:R-:W-:Y:S05]  /*80b0*/  @!P2 BRA `(.L_x_1035) ;  /* 0x000000240008a947 */ /* 0x000fea0003800000 */
[----:B------:R-:W-:Y:S01]  /*80c0*/  IMAD.IADD R11, R16, 0x1, -R17 ;  /* 0x00000001100b7824 */ /* 0x000fe200078e0a11 */
[----:B------:R-:W-:Y:S01]  /*80d0*/  UMOV UR56, UR52 ;  /* 0x0000003400387c82 */ /* 0x000fe20008000000 */
[----:B------:R-:W-:Y:S01]  /*80e0*/  IMAD.MOV.U32 R10, RZ, RZ, R6 ;  /* 0x000000ffff0a7224 */ /* 0x000fe200078e0006 */
[----:B------:R-:W-:Y:S01]  /*80f0*/  UMOV UR57, UR45 ;  /* 0x0000002d00397c82 */ /* 0x000fe20008000000 */
[----:B------:R-:W-:Y:S01]  /*8100*/  IMAD.MOV.U32 R8, RZ, RZ, R5 ;  /* 0x000000ffff087224 */ /* 0x000fe200078e0005 */
[C-C-:B------:R-:W-:Y:S01]  /*8110*/  IADD3 R13, R11.reuse, 0x8, R0.reuse ;  /* 0x000000080b0d7810 */ /* 0x140fe20007ffe000 */
[----:B------:R-:W-:Y:S01]  /*8120*/  IMAD.IADD R11, R11, 0x1, R0 ;  /* 0x000000010b0b7824 */ /* 0x000fe200078e0200 */
[----:B------:R-:W-:Y:S01]  /*8130*/  ULDC UR52, c[0x0][0x9e4] ;  /* 0x0002790000347ab9 */ /* 0x000fe20000000800 */
[----:B------:R-:W-:Y:S01]  /*8140*/  ULDC UR54, c[0x0][0x9dc] ;  /* 0x0002770000367ab9 */ /* 0x000fe20000000800 */
[----:B------:R-:W-:Y:S01]  /*8150*/  LOP3.LUT R9, RZ, R13, RZ, 0x33, !PT ;  /* 0x0000000dff097212 */ /* 0x000fe200078e33ff */
[----:B------:R-:W-:-:S06]  /*8160*/  ULDC UR53, c[0x0][0x9e0] ;  /* 0x0002780000357ab9 */ /* 0x000fcc0000000800 */
.L_x_1053:
[----:B------:R-:W-:Y:S01]  /*8170*/  ISETP.NE.AND P3, PT, RZ, UR43, PT ;  /* 0x0000002bff007c0c */ /* 0x000fe2000bf65270 */
[----:B------:R-:W-:-:S04]  /*8180*/  UISETP.NE.AND UP0, UPT, UR56, 0x1, UPT ;  /* 0x000000013800788c */ /* 0x000fc8000bf05270 */
[----:B------:R-:W-:-:S04]  /*8190*/  USEL UR45, URZ, 0x1, UP0 ;  /* 0x000000013f2d7887 */ /* 0x000fc80008000000 */
[----:B------:R-:W-:-:S04]  /*81a0*/  ULOP3.LUT UR45, UR57, UR45, URZ, 0x3c, !UPT ;  /* 0x0000002d392d7292 */ /* 0x000fc8000f8e3c3f */
[----:B------:R-:W-:Y:S08]  /*81b0*/  @P3 BRA `(.L_x_1036) ;  /* 0x0000000000383947 */ /* 0x000ff00003800000 */
[----:B------:R-:W-:Y:S05]  /*81c0*/  @!P0 BRA `(.L_x_1037) ;  /* 0x0000000000048947 */ /* 0x000fea0003800000 */
[----:B------:R-:W-:Y:S01]  /*81d0*/  BPT.TRAP 0x1 ;  /* 0x000000040000795c */ /* 0x000fe20000300000 */
.L_x_1037:
        /* <DEDUP_REMOVED lines=9> */
.L_x_1038:
[----:B-1----:R-:W-:Y:S05]  /*8270*/  @P2 BRA `(.L_x_1036) ;  /* 0x0000000000082947 */ /* 0x002fea0003800000 */
[----:B------:R-:W1:Y:S02]  /*8280*/  SYNCS.PHASECHK.TRANS64.TRYWAIT P2, [UR6+0x28430], R5 ;  /* 0x02843005ff0075a7 */ /* 0x000e640008040146 */
[----:B-1----:R-:W-:Y:S05]  /*8290*/  @!P2 BRA `(.L_x_1039) ;  /* 0x000000b800d0a947 */ /* 0x002fea0003800000 */
.L_x_1036:
        /* <DEDUP_REMOVED lines=50> */
.L_x_1041:
[----:B------:R-:W-:Y:S01]  /*85c0*/  ULEA UR6, UR56, UR41, 0x3 ;  /* 0x0000002938067291 */ /* 0x000fe2000f8e183f */
[----:B------:R-:W-:-:S05]  /*85d0*/  IMAD.U32 R5, RZ, RZ, UR57 ;  /* 0x00000039ff057e24 */ /* 0x000fca000f8e00ff */
[----:B------:R-:W-:-:S04]  /*85e0*/  SHF.L.U32 R5, R5, 0x1f, RZ ;  /* 0x0000001f05057819 */ /* 0x000fc800000006ff */
[----:B------:R0:W1:Y:S01]  /*85f0*/  SYNCS.PHASECHK.TRANS64.TRYWAIT P2, [UR6+0x28450], R5 ;  /* 0x02845005ff0075a7 */ /* 0x0000620008040146 */
[----:B------:R-:W-:Y:S05]  /*8600*/  @!P0 BRA `(.L_x_1042) ;  /* 0x0000000000048947 */ /* 0x000fea0003800000 */
[----:B------:R-:W-:Y:S01]  /*8610*/  BPT.TRAP 0x1 ;  /* 0x000000040000795c */ /* 0x000fe20000300000 */
.L_x_1042:
[----:B-1----:R-:W-:Y:S05]  /*8620*/  @P2 BRA `(.L_x_1040) ;  /* 0x0000000000082947 */ /* 0x002fea0003800000 */
[----:B------:R-:W1:Y:S02]  /*8630*/  SYNCS.PHASECHK.TRANS64.TRYWAIT P2, [UR6+0x28450], R5 ;  /* 0x02845005ff0075a7 */ /* 0x000e640008040146 */
[----:B-1----:R-:W-:Y:S05]  /*8640*/  @!P2 BRA `(.L_x_1043) ;  /* 0x000000b400fca947 */ /* 0x002fea0003800000 */
.L_x_1040:
[----:B------:R-:W-:Y:S01]  /*8650*/  UIADD3 UR6, UR41, 0x8000, URZ ;  /* 0x0000800029067890 */ /* 0x000fe2000fffe03f */
[----:B------:R-:W-:Y:S01]  /*8660*/  WARPGROUP.ARRIVE ;  /* 0x00000000000079c5 */ /* 0x000fe20000000000 */
[----:B------:R-:W-:-:S05]  /*8670*/  UMOV UR7, 0x80000020 ;  /* 0x8000002000077882 */ /* 0x000fca0000000000 */
[----:B-1----:R-:W1:Y:S01]  /*8680*/  S2R R6, SR_TID.X ;  /* 0x0000000000067919 */ /* 0x002e620000002100 */
[----:B------:R-:W-:Y:S01]  /*8690*/  USHF.R.U32.HI UR6, URZ, 0x4, UR6 ;  /* 0x000000043f067899 */ /* 0x000fe20008011606 */
[----:B0-----:R-:W-:Y:S02]  /*86a0*/  IMAD.U32 R5, RZ, RZ, UR55 ;  /* 0x00000037ff057e24 */ /* 0x001fe4000f8e00ff */
[----:B------:R-:W-:Y:S01]  /*86b0*/  IMAD.SHL.U32 R21, R7, 0x40, RZ ;  /* 0x0000004007157824 */ /* 0x000fe200078e00ff */
        /* <DEDUP_REMOVED lines=9> */
[----:B-1----:R-:W-:-:S04]  /*8750*/  SHF.R.U32.HI R6, RZ, 0x7, R6 ;  /* 0x00000007ff067819 */ /* 0x002fc80000011606 */
[----:B------:R-:W-:Y:S02]  /*8760*/  IADD3 R12, -R6, 0xb, RZ ;  /* 0x0000000b060c7810 */ /* 0x000fe40007ffe1ff */
[----:B------:R-:W-:Y:S01]  /*8770*/  IADD3 R6, R16, 0x1, -R21 ;  /* 0x0000000110067810 */ /* 0x000fe20007ffe815 */
[----:B------:R-:W-:Y:S02]  /*8780*/  WARPGROUP.DEPBAR.LE gsb0, 0x0 ;  /* 0x00008000000079c5 */ /* 0x000fe40000010000 */
[----:B------:R-:W-:-:S15]  /*8790*/  WARPGROUP.ARRIVE ;  /* 0x00000000000079c5 */ /* 0x000fde0000000000 */
[----:B------:R-:W-:-:S01]  /*87a0*/  NOP ;  /* 0x0000000000007918 */ /* 0x000fc20000000000 */
[----:B------:R-:W-:Y:S01]  /*87b0*/  QGMMA.64x256x32.F32.E4M3.E4M3 R24, R184, gdesc[UR4], R24, gsb0 ;  /* 0x03e00004b8187df3 */ /* 0x000fe20008000818 */
[----:B------:R-:W-:Y:S02]  /*87c0*/  ULOP3.LUT UR6, URZ, UR54, URZ, 0x33, !UPT ;  /* 0x000000363f067292 */ /* 0x000fe4000f8e333f */
[----:B------:R-:W-:Y:S02]  /*87d0*/  WARPGROUP.DEPBAR.LE gsb0, 0x0 ;  /* 0x00008000000079c5 */ /* 0x000fe40000010000 */
[----:B------:R0:W-:Y:S06]  /*87e0*/  BAR.ARV R12, 0x100 ;  /* 0x0004000c0000751d */ /* 0x0001ec0000002000 */
[----:B------:R1:W-:Y:S02]  /*87f0*/  @!P1 SYNCS.ARRIVE.TRANS64.RED.A1T0 RZ, [R5+URZ], RZ ;  /* 0x000000ff05ff99a7 */ /* 0x0003e4000810043f */
[----:B-1----:R-:W-:-:S04]  /*8800*/  IMAD.IADD R5, R6, 0x1, -R17 ;  /* 0x0000000106057824 */ /* 0x002fc800078e0a11 */
[----:B------:R-:W-:-:S04]  /*8810*/  IMAD R5, R2, -0x2, R5 ;  /* 0xfffffffe02057824 */ /* 0x000fc800078e0205 */
[C---:B------:R-:W-:Y:S02]  /*8820*/  VIADD R185, R5.reuse, UR53 ;  /* 0x0000003505b97c36 */ /* 0x040fe40008000000 */
[----:B------:R-:W-:Y:S02]  /*8830*/  VIADD R187, R5, UR6 ;  /* 0x0000000605bb7c36 */ /* 0x000fe40008000000 */
[C---:B------:R-:W-:Y:S02]  /*8840*/  IMAD.IADD R5, R0.reuse, 0x1, R185 ;  /* 0x0000000100057824 */ /* 0x040fe400078e02b9 */
[----:B------:R-:W-:Y:S01]  /*8850*/  IMAD.IADD R6, R0, 0x1, R187 ;  /* 0x0000000100067824 */ /* 0x000fe200078e02bb */
[----:B0-----:R-:W-:Y:S06]  /*8860*/  @!P6 BRA `(.L_x_1044) ;  /* 0x00000000005ce947 */ /* 0x001fec0003800000 */
[----:B------:R-:W-:Y:S01]  /*8870*/  ISETP.GT.AND P2, PT, R11, -0x1, PT ;  /* 0xffffffff0b00780c */ /* 0x000fe20003f44270 */
[----:B------:R-:W-:-:S12]  /*8880*/  BSSY B0, `(.L_x_1045) ;  /* 0x0000011000007945 */ /* 0x000fd80003800000 */
[----:B------:R-:W-:Y:S05]  /*8890*/  @P2 BRA `(.L_x_1046) ;  /* 0x0000000000242947 */ /* 0x000fea0003800000 */
[----:B------:R-:W-:Y:S01]  /*88a0*/  IMAD.U32 R20, RZ, RZ, UR52 ;  /* 0x00000034ff147e24 */ /* 0x000fe2000f8e00ff */
[----:B------:R-:W-:-:S04]  /*88b0*/  IADD3 R12, R0, R16, -R17 ;  /* 0x00000010000c7210 */ /* 0x000fc80007ffe811 */
[----:B------:R-:W-:Y:S02]  /*88c0*/  ISETP.NE.AND P2, PT, R20, 0x1, PT ;  /* 0x000000011400780c */ /* 0x000fe40003f45270 */
[----:B------:R-:W-:-:S11]  /*88d0*/  LOP3.LUT R15, RZ, R12, RZ, 0x33, !PT ;  /* 0x0000000cff0f7212 */ /* 0x000fd600078e33ff */
[----:B------:R-:W0:Y:S02]  /*88e0*/  @P2 LDC.64 R188, c[0x0][0x9e8] ;  /* 0x00027a00ffbc2b82 */ /* 0x000e240000000a00 */
[----:B0-----:R-:W-:-:S05]  /*88f0*/  @P2 IMAD.HI.U32 R12, R15, R188, RZ ;  /* 0x000000bc0f0c2227 */ /* 0x001fca00078e00ff */
[----:B------:R-:W-:-:S04]  /*8900*/  @P2 SHF.R.U32.HI R15, RZ, R189, R12 ;  /* 0x000000bdff0f2219 */ /* 0x000fc8000001160c */
[----:B------:R-:W-:Y:S01]  /*8910*/  LOP3.LUT R12, RZ, R15, RZ, 0x33, !PT ;  /* 0x0000000fff0c7212 */ /* 0x000fe200078e33ff */
[----:B------:R-:W-:Y:S06]  /*8920*/  BRA `(.L_x_1047) ;  /* 0x0000000000187947 */ /* 0x000fec0003800000 */
.L_x_1046:
[----:B------:R-:W-:Y:S02]  /*8930*/  IMAD.U32 R20, RZ, RZ, UR52 ;  /* 0x00000034ff147e24 */ /* 0x000fe4000f8e00ff */
[----:B------:R-:W-:-:S03]  /*8940*/  IMAD.MOV.U32 R12, RZ, RZ, R11 ;  /* 0x000000ffff0c7224 */ /* 0x000fc600078e000b */
[----:B------:R-:W-:-:S13]  /*8950*/  ISETP.NE.AND P2, PT, R20, 0x1, PT ;  /* 0x000000011400780c */ /* 0x000fda0003f45270 */
[----:B------:R-:W0:Y:S02]  /*8960*/  @P2 LDC.64 R14, c[0x0][0x9e8] ;  /* 0x00027a00ff0e2b82 */ /* 0x000e240000000a00 */
[----:B0-----:R-:W-:-:S05]  /*8970*/  @P2 IMAD.HI.U32 R14, R11, R14, RZ ;  /* 0x0000000e0b0e2227 */ /* 0x001fca00078e00ff */
[----:B------:R-:W-:-:S07]  /*8980*/  @P2 SHF.R.U32.HI R12, RZ, R15, R14 ;  /* 0x0000000fff0c2219 */ /* 0x000fce000001160e */
.L_x_1047:
[----:B------:R-:W-:Y:S05]  /*8990*/  BSYNC B0 ;  /* 0x0000000000007941 */ /* 0x000fea0003800000 */
.L_x_1045:
[----:B------:R-:W-:-:S04]  /*89a0*/  IMAD R15, R12, R20, -R21 ;  /* 0x000000140c0f7224 */ /* 0x000fc800078e0a15 */
[----:B------:R-:W-:-:S05]  /*89b0*/  IMAD R15, R2, -0x2, R15 ;  /* 0xfffffffe020f7824 */ /* 0x000fca00078e020f */
[----:B------:R-:W-:Y:S02]  /*89c0*/  VIADDMNMX R5, R15, R20, R5, PT ;  /* 0x000000140f057246 */ /* 0x000fe40003800105 */
[----:B------:R-:W-:-:S07]  /*89d0*/  VIMNMX R6, R6, R15, !PT ;  /* 0x0000000f06067248 */ /* 0x000fce0007fe0100 */
.L_x_1044:
[----:B------:R-:W-:Y:S02]  /*89e0*/  ISETP.GT.AND P2, PT, R7, -0x1, PT ;  /* 0xffffffff0700780c */ /* 0x000fe40003f44270 */
[----:B------:R-:W-:Y:S02]  /*89f0*/  IADD3 R12, R187, 0x8, R0 ;  /* 0x00000008bb0c7810 */ /* 0x000fe40007ffe000 */
[C---:B------:R-:W-:Y:S02]  /*8a00*/  ISETP.GT.AND P3, PT, R6.reuse, RZ, P2 ;  /* 0x000000ff0600720c */ /* 0x040fe40001764270 */
[C---:B------:R-:W-:Y:S02]  /*8a10*/  ISETP.GT.AND P5, PT, R6.reuse, 0x1, P2 ;  /* 0x000000010600780c */ /* 0x040fe400017a4270 */
[----:B------:R-:W-:Y:S02]  /*8a20*/  ISETP.LT.OR P4, PT, R5, 0x1, P3 ;  /* 0x000000010500780c */ /* 0x000fe40001f81670 */
[----:B------:R-:W-:-:S02]  /*8a30*/  ISETP.GT.AND P3, PT, R6, 0x8, P2 ;  /* 0x000000080600780c */ /* 0x000fc40001764270 */
[----:B------:R-:W-:Y:S02]  /*8a40*/  FSEL R15, R152, -INF , !P4 ;  /* 0xff800000980f7808 */ /* 0x000fe40006000000 */
[----:B------:R-:W-:Y:S02]  /*8a50*/  ISETP.GT.AND P4, PT, R6, 0x9, P2 ;  /* 0x000000090600780c */ /* 0x000fe40001784270 */
[C---:B------:R-:W-:Y:S02]  /*8a60*/  ISETP.LT.OR P5, PT, R5.reuse, 0x2, P5 ;  /* 0x000000020500780c */ /* 0x040fe40002fa1670 */
[C---:B------:R-:W-:Y:S02]  /*8a70*/  ISETP.LT.OR P3, PT, R5.reuse, 0x9, P3 ;  /* 0x000000090500780c */ /* 0x040fe40001f61670 */
[----:B------:R-:W-:Y:S02]  /*8a80*/  ISETP.LT.OR P4, PT, R5, 0xa, P4 ;  /* 0x0000000a0500780c */ /* 0x000fe40002781670 */
[----:B------:R-:W-:-:S02]  /*8a90*/  FSEL R153, R153, -INF , !P5 ;  /* 0xff80000099997808 */ /* 0x000fc40006800000 */
[----:B------:R-:W-:Y:S02]  /*8aa0*/  FSEL R156, R156, -INF , !P3 ;  /* 0xff8000009c9c7808 */ /* 0x000fe40005800000 */
[----:B------:R-:W-:Y:S02]  /*8ab0*/  FSEL R157, R157, -INF , !P4 ;  /* 0xff8000009d9d7808 */ /* 0x000fe40006000000 */
[C---:B------:R-:W-:Y:S02]  /*8ac0*/  ISETP.GT.AND P5, PT, R6.reuse, 0x10, P2 ;  /* 0x000000100600780c */ /* 0x040fe400017a4270 */
[C---:B------:R-:W-:Y:S02]  /*8ad0*/  ISETP.GT.AND P3, PT, R6.reuse, 0x11, P2 ;  /* 0x000000110600780c */ /* 0x040fe40001764270 */
        /* <DEDUP_REMOVED lines=31> */
[----:B------:R-:W-:-:S02]  /*8cd0*/  IADD3 R6, R185, 0x8, R0 ;  /* 0x00000008b9067810 */ /* 0x000fc40007ffe000 */
[----:B------:R-:W-:Y:S02]  /*8ce0*/  FSEL R177, R177, -INF , !P5 ;  /* 0xff800000b1b17808 */ /* 0x000fe40006800000 */
[----:B------:R-:W-:Y:S02]  /*8cf0*/  FSEL R180, R180, -INF , !P3 ;  /* 0xff800000b4b47808 */ /* 0x000fe40005800000 */
[----:B------:R-:W-:Y:S01]  /*8d00*/  FSEL R181, R181, -INF , !P4 ;  /* 0xff800000b5b57808 */ /* 0x000fe20006000000 */
[----:B------:R-:W-:Y:S06]  /*8d10*/  @!P6 BRA `(.L_x_1048) ;  /* 0x000000000058e947 */ /* 0x000fec0003800000 */
        /* <DEDUP_REMOVED lines=11> */
.L_x_1050:
[----:B------:R-:W-:Y:S02]  /*8dd0*/  IMAD.U32 R20, RZ, RZ, UR52 ;  /* 0x00000034ff147e24 */ /* 0x000fe4000f8e00ff */
[----:B------:R-:W-:-:S03]  /*8de0*/  IMAD.MOV.U32 R5, RZ, RZ, R13 ;  /* 0x000000ffff057224 */ /* 0x000fc600078e000d */
[----:B------:R-:W-:-:S13]  /*8df0*/  ISETP.NE.AND P3, PT, R20, 0x1, PT ;  /* 0x000000011400780c */ /* 0x000fda0003f65270 */
[----:B------:R-:W0:Y:S02]  /*8e00*/  @P3 LDC.64 R184, c[0x0][0x9e8] ;  /* 0x00027a00ffb83b82 */ /* 0x000e240000000a00 */
[----:B0-----:R-:W-:-:S05]  /*8e10*/  @P3 IMAD.HI.U32 R14, R13, R184, RZ ;  /* 0x000000b80d0e3227 */ /* 0x001fca00078e00ff */
[----:B------:R-:W-:-:S07]  /*8e20*/  @P3 SHF.R.U32.HI R5, RZ, R185, R14 ;  /* 0x000000b9ff053219 */ /* 0x000fce000001160e */
.L_x_1051:
[----:B------:R-:W-:Y:S05]  /*8e30*/  BSYNC B0 ;  /* 0x0000000000007941 */ /* 0x000fea0003800000 */
.L_x_1049:
[----:B------:R-:W-:-:S04]  /*8e40*/  IMAD R5, R5, R20, -R21 ;  /* 0x0000001405057224 */ /* 0x000fc800078e0a15 */
[----:B------:R-:W-:-:S05]  /*8e50*/  IMAD R5, R2, -0x2, R5 ;  /* 0xfffffffe02057824 */ /* 0x000fca00078e0205 */
[----:B------:R-:W-:Y:S02]  /*8e60*/  VIADDMNMX R6, R5, R20, R6, PT ;  /* 0x0000001405067246 */ /* 0x000fe40003800106 */
[----:B------:R-:W-:-:S07]  /*8e70*/  VIMNMX R12, R12, R5, !PT ;  /* 0x000000050c0c7248 */ /* 0x000fce0007fe0100 */
.L_x_1048:
        /* <DEDUP_REMOVED lines=9> */
[C---:B------:R-:W-:Y:S02]  /*8f10*/  ISETP.GT.AND P5, PT, R12.reuse, 0x9, P2 ;  /* 0x000000090c00780c */ /* 0x040fe400017a4270 */
[----:B------:R-:W-:Y:S02]  /*8f20*/  FMNMX.FTZ R5, R161, R14, !PT ;  /* 0x0000000ea1057209 */ /* 0x000fe40007810000 */
[----:B------:R-:W-:-:S02]  /*8f30*/  ISETP.GT.AND P3, PT, R12, 0x1, P2 ;  /* 0x000000010c00780c */ /* 0x000fc40001764270 */
[----:B------:R-:W-:Y:S02]  /*8f40*/  FMNMX.FTZ R14, R164, R5, !PT ;  /* 0x00000005a40e7209 */ /* 0x000fe40007810000 */
[C---:B------:R-:W-:Y:S02]  /*8f50*/  ISETP.LT.OR P4, PT, R6.reuse, 0x1, P4 ;  /* 0x000000010600780c */ /* 0x040fe40002781670 */
[----:B------:R-:W-:Y:S02]  /*8f60*/  FMNMX.FTZ R5, R165, R14, !PT ;  /* 0x0000000ea5057209 */ /* 0x000fe40007810000 */
[----:B------:R-:W-:Y:S02]  /*8f70*/  ISETP.LT.OR P5, PT, R6, 0xa, P5 ;  /* 0x0000000a0600780c */ /* 0x000fe40002fa1670 */
[----:B------:R-:W-:Y:S02]  /*8f80*/  FMNMX.FTZ R14, R168, R5, !PT ;  /* 0x00000005a80e7209 */ /* 0x000fe40007810000 */
[----:B------:R-:W-:-:S02]  /*8f90*/  ISETP.LT.OR P3, PT, R6, 0x2, P3 ;  /* 0x000000020600780c */ /* 0x000fc40001f61670 */
[----:B------:R-:W-:Y:S02]  /*8fa0*/  FMNMX.FTZ R5, R169, R14, !PT ;  /* 0x0000000ea9057209 */ /* 0x000fe40007810000 */
[----:B------:R-:W-:Y:S02]  /*8fb0*/  FSEL R21, R154, -INF , !P4 ;  /* 0xff8000009a157808 */ /* 0x000fe40006000000 */
[----:B------:R-:W-:Y:S02]  /*8fc0*/  FMNMX.FTZ R14, R172, R5, !PT ;  /* 0x00000005ac0e7209 */ /* 0x000fe40007810000 */
[----:B------:R-:W-:Y:S02]  /*8fd0*/  FSEL R159, R159, -INF , !P5 ;  /* 0xff8000009f9f7808 */ /* 0x000fe40006800000 */
[----:B------:R-:W-:Y:S02]  /*8fe0*/  FMNMX.FTZ R5, R173, R14, !PT ;  /* 0x0000000ead057209 */ /* 0x000fe40007810000 */
[----:B------:R-:W-:-:S02]  /*8ff0*/  FSEL R155, R155, -INF , !P3 ;  /* 0xff8000009b9b7808 */ /* 0x000fc40005800000 */
[----:B------:R-:W-:Y:S02]  /*9000*/  FMNMX.FTZ R14, R176, R5, !PT ;  /* 0x00000005b00e7209 */ /* 0x000fe40007810000 */
[C---:B------:R-:W-:Y:S02]  /*9010*/  ISETP.GT.AND P5, PT, R12.reuse, 0x11, P2 ;  /* 0x000000110c00780c */ /* 0x040fe400017a4270 */
[----:B------:R-:W-:Y:S02]  /*9020*/  FMNMX.FTZ R5, R177, R14, !PT ;  /* 0x0000000eb1057209 */ /* 0x000fe40007810000 */
[----:B------:R-:W-:Y:S02]  /*9030*/  ISETP.GT.AND P3, PT, R12, 0x10, P2 ;  /* 0x000000100c00780c */ /* 0x000fe40001764270 */
[----:B------:R-:W-:Y:S02]  /*9040*/  FMNMX.FTZ R14, R180, R5, !PT ;  /* 0x00000005b40e7209 */ /* 0x000fe40007810000 */
[----:B------:R-:W-:-:S02]  /*9050*/  ISETP.LT.OR P5, PT, R6, 0x12, P5 ;  /* 0x000000120600780c */ /* 0x000fc40002fa1670 */
[----:B------:R-:W-:Y:S02]  /*9060*/  FMNMX.FTZ R14, R181, R14, !PT ;  /* 0x0000000eb50e7209 */ /* 0x000fe40007810000 */
[----:B------:R-:W-:Y:S02]  /*9070*/  ISETP.LT.OR P3, PT, R6, 0x11, P3 ;  /* 0x000000110600780c */ /* 0x000fe40001f61670 */
[----:B------:R-:W-:Y:S01]  /*9080*/  FSEL R163, R163, -INF , !P5 ;  /* 0xff800000a3a37808 */ /* 0x000fe20006800000 */
[----:B------:R-:W0:Y:S01]  /*9090*/  SHFL.BFLY PT, R5, R14, 0x2, 0x1f ;  /* 0x0c401f000e057f89 */ /* 0x000e2200000e0000 */
[----:B------:R-:W-:Y:S02]  /*90a0*/  ISETP.GT.AND P5, PT, R12, 0x20, P2 ;  /* 0x000000200c00780c */ /* 0x000fe400017a4270 */
[----:B------:R-:W-:Y:S02]  /*90b0*/  FSEL R162, R162, -INF , !P3 ;  /* 0xff800000a2a27808 */ /* 0x000fe40005800000 */
[----:B------:R-:W-:-:S02]  /*90c0*/  ISETP.GT.AND P3, PT, R12, 0x18, P2 ;  /* 0x000000180c00780c */ /* 0x000fc40001764270 */
[----:B------:R-:W-:Y:S02]  /*90d0*/  ISETP.LT.OR P5, PT, R6, 0x21, P5 ;  /* 0x000000210600780c */ /* 0x000fe40002fa1670 */
[----:B------:R-:W-:Y:S02]  /*90e0*/  ISETP.GT.AND P4, PT, R12, 0x19, P2 ;  /* 0x000000190c00780c */ /* 0x000fe40001784270 */
[----:B------:R-:W-:Y:S02]  /*90f0*/  ISETP.LT.OR P3, PT, R6, 0x19, P3 ;  /* 0x000000190600780c */ /* 0x000fe40001f61670 */
[----:B------:R-:W-:Y:S02]  /*9100*/  FSEL R170, R170, -INF , !P5 ;  /* 0xff800000aaaa7808 */ /* 0x000fe40006800000 */
[----:B------:R-:W-:Y:S02]  /*9110*/  FSEL R166, R166, -INF , !P3 ;  /* 0xff800000a6a67808 */ /* 0x000fe40005800000 */
[----:B------:R-:W-:-:S02]  /*9120*/  ISETP.LT.OR P4, PT, R6, 0x1a, P4 ;  /* 0x0000001a0600780c */ /* 0x000fc40002781670 */
[C---:B------:R-:W-:Y:S02]  /*9130*/  ISETP.GT.AND P3, PT, R12.reuse, 0x21, P2 ;  /* 0x000000210c00780c */ /* 0x040fe40001764270 */
[----:B------:R-:W-:Y:S02]  /*9140*/  FSEL R167, R167, -INF , !P4 ;  /* 0xff800000a7a77808 */ /* 0x000fe40006000000 */
[----:B------:R-:W-:Y:S02]  /*9150*/  ISETP.GT.AND P4, PT, R12, 0x28, P2 ;  /* 0x000000280c00780c */ /* 0x000fe40001784270 */
[----:B0-----:R-:W-:Y:S02]  /*9160*/  FMNMX.FTZ R5, R14, R5, !PT ;  /* 0x000000050e057209 */ /* 0x001fe40007810000 */
[----:B------:R-:W-:Y:S02]  /*9170*/  FMNMX.FTZ R14, R21, R10, !PT ;  /* 0x0000000a150e7209 */ /* 0x000fe40007810000 */
[----:B------:R-:W-:Y:S01]  /*9180*/  ISETP.LT.OR P3, PT, R6, 0x22, P3 ;  /* 0x000000220600780c */ /* 0x000fe20001f61670 */
[----:B------:R-:W0:Y:S01]  /*9190*/  SHFL.BFLY PT, R20, R5, 0x1, 0x1f ;  /* 0x0c201f0005147f89 */ /* 0x000e2200000e0000 */
        /* <DEDUP_REMOVED lines=11> */
[C---:B------:R-:W-:Y:S02]  /*9250*/  ISETP.LT.OR P3, PT, R6.reuse, 0x2a, P3 ;  /* 0x0000002a0600780c */ /* 0x040fe40001f61670 */
[----:B0-----:R-:W-:Y:S01]  /*9260*/  FMNMX.FTZ R5, R5, R20, !PT ;  /* 0x0000001405057209 */ /* 0x001fe20007810000 */
[----:B------:R-:W-:Y:S01]  /*9270*/  IMAD.U32 R20, RZ, RZ, UR37 ;  /* 0x00000025ff147e24 */ /* 0x000fe2000f8e00ff */
[----:B------:R-:W-:-:S02]  /*9280*/  ISETP.LT.OR P4, PT, R6, 0x31, P4 ;  /* 0x000000310600780c */ /* 0x000fc40002781670 */
[C---:B------:R-:W-:Y:S01]  /*9290*/  FSETP.NEU.FTZ.AND P5, PT, R5.reuse, -INF , PT ;  /* 0xff8000000500780b */ /* 0x040fe20003fbd000 */
[----:B------:R-:W-:-:S01]  /*92a0*/  FFMA.FTZ R20, R5, R20, -8 ;  /* 0xc100000005147423 */ /* 0x000fc20000010014 */
[----:B------:R-:W-:Y:S02]  /*92b0*/  FSEL R175, R175, -INF , !P3 ;  /* 0xff800000afaf7808 */ /* 0x000fe40005800000 */
[----:B------:R-:W-:Y:S02]  /*92c0*/  ISETP.GT.AND P3, PT, R12, 0x31, P2 ;  /* 0x000000310c00780c */ /* 0x000fe40001764270 */
[----:B------:R-:W-:Y:S02]  /*92d0*/  FSEL R184, R20, RZ, P5 ;  /* 0x000000ff14b87208 */ /* 0x000fe40002800000 */
[----:B------:R-:W-:Y:S02]  /*92e0*/  FSEL R178, R178, -INF , !P4 ;  /* 0xff800000b2b27808 */ /* 0x000fe40006000000 */
[----:B------:R-:W-:Y:S01]  /*92f0*/  ISETP.GT.AND P4, PT, R12, 0x38, P2 ;  /* 0x000000380c00780c */ /* 0x000fe20001784270 */
[----:B------:R-:W-:-:S01]  /*9300*/  FFMA.FTZ R152, R15, UR37, -R184 ;  /* 0x000000250f987c23 */ /* 0x000fc200080108b8 */
[----:B------:R-:W-:Y:S01]  /*9310*/  FMNMX.FTZ R15, R167, R14, !PT ;  /* 0x0000000ea70f7209 */ /* 0x000fe20007810000 */
[----:B------:R-:W-:-:S01]  /*9320*/  FFMA.FTZ R154, R168, UR37, -R184 ;  /* 0x00000025a89a7c23 */ /* 0x000fc200080108b8 */
[----:B------:R-:W-:Y:S01]  /*9330*/  ISETP.LT.OR P3, PT, R6, 0x32, P3 ;  /* 0x000000320600780c */ /* 0x000fe20001f61670 */
[----:B------:R0:W-:Y:S01]  /*9340*/  MUFU.EX2 R14, R152 ;  /* 0x00000098000e7308 */ /* 0x0001e20000000800 */
[----:B------:R-:W-:Y:S01]  /*9350*/  FMNMX.FTZ R20, R170, R15, !PT ;  /* 0x0000000faa147209 */ /* 0x000fe20007810000 */
[--C-:B------:R-:W-:Y:S01]  /*9360*/  FFMA.FTZ R15, R153, UR37, -R184.reuse ;  /* 0x00000025990f7c23 */ /* 0x100fe200080108b8 */
[----:B------:R-:W-:Y:S01]  /*9370*/  ISETP.GT.AND P2, PT, R12, 0x39, P2 ;  /* 0x000000390c00780c */ /* 0x000fe20001744270 */
[--C-:B------:R-:W-:Y:S01]  /*9380*/  FFMA.FTZ R12, R156, UR37, -R184.reuse ;  /* 0x000000259c0c7c23 */ /* 0x100fe200080108b8 */
[----:B------:R-:W-:Y:S01]  /*9390*/  FMNMX.FTZ R153, R171, R20, !PT ;  /* 0x00000014ab997209 */ /* 0x000fe20007810000 */
[--C-:B------:R-:W-:Y:S01]  /*93a0*/  FFMA.FTZ R156, R172, UR37, -R184.reuse ;  /* 0x00000025ac9c7c23 */ /* 0x100fe200080108b8 */
[----:B------:R-:W-:Y:S01]  /*93b0*/  ISETP.LT.OR P4, PT, R6, 0x39, P4 ;  /* 0x000000390600780c */ /* 0x000fe20002781670 */
[----:B------:R-:W-:Y:S01]  /*93c0*/  MUFU.EX2 R15, R15 ;  /* 0x0000000f000f7308 */ /* 0x000fe20000000800 */
[----:B------:R-:W-:Y:S01]  /*93d0*/  FMNMX.FTZ R20, R174, R153, !PT ;  /* 0x00000099ae147209 */ /* 0x000fe20007810000 */
[--C-:B0-----:R-:W-:Y:S01]  /*93e0*/  FFMA.FTZ R152, R164, UR37, -R184.reuse ;  /* 0x00000025a4987c23 */ /* 0x101fe200080108b8 */
[----:B------:R-:W-:Y:S01]  /*93f0*/  FSEL R179, R179, -INF , !P3 ;  /* 0xff800000b3b37808 */ /* 0x000fe20005800000 */
[----:B------:R-:W-:Y:S01]  /*9400*/  FFMA.FTZ R164, R180, UR37, -R184 ;  /* 0x00000025b4a47c23 */ /* 0x000fe200080108b8 */
[----:B------:R-:W-:-:S02]  /*9410*/  FMNMX.FTZ R153, R175, R20, !PT ;  /* 0x00000014af997209 */ /* 0x000fc40007810000 */
[----:B------:R-:W-:Y:S01]  /*9420*/  ISETP.LT.OR P2, PT, R6, 0x3a, P2 ;  /* 0x0000003a0600780c */ /* 0x000fe20001741670 */
[----:B------:R-:W-:Y:S01]  /*9430*/  MUFU.EX2 R12, R12 ;  /* 0x0000000c000c7308 */ /* 0x000fe20000000800 */
[----:B------:R-:W-:Y:S01]  /*9440*/  FMNMX.FTZ R20, R178, R153, !PT ;  /* 0x00000099b2147209 */ /* 0x000fe20007810000 */
[--C-:B------:R-:W-:Y:S01]  /*9450*/  FFMA.FTZ R153, R157, UR37, -R184.reuse ;  /* 0x000000259d997c23 */ /* 0x100fe200080108b8 */
[----:B------:R-:W-:Y:S02]  /*9460*/  FSEL R182, R182, -INF , !P4 ;  /* 0xff800000b6b67808 */ /* 0x000fe40006000000 */
[----:B------:R-:W-:Y:S01]  /*9470*/  FMNMX.FTZ R157, R179, R20, !PT ;  /* 0x00000014b39d7209 */ /* 0x000fe20007810000 */
[----:B------:R-:W-:-:S01]  /*9480*/  FFMA.FTZ R20, R160, UR37, -R184 ;  /* 0x00000025a0147c23 */ /* 0x000fc200080108b8 */
[----:B------:R-:W-:Y:S01]  /*9490*/  FSEL R183, R183, -INF , !P2 ;  /* 0xff800000b7b77808 */ /* 0x000fe20005000000 */
[----:B------:R-:W-:-:S01]  /*94a0*/  FFMA.FTZ R160, R176, UR37, -R184 ;  /* 0x00000025b0a07c23 */ /* 0x000fc200080108b8 */
[----:B------:R-:W-:Y:S01]  /*94b0*/  FMNMX.FTZ R6, R182, R157, !PT ;  /* 0x0000009db6067209 */ /* 0x000fe20007810000 */
[----:B------:R-:W-:-:S01]  /*94c0*/  FFMA.FTZ R157, R161, UR37, -R184 ;  /* 0x00000025a19d7c23 */ /* 0x000fc200080108b8 */
[--C-:B------:R-:W-:Y:S01]  /*94d0*/  FFMA.FTZ R161, R165, UR37, -R184.reuse ;  /* 0x00000025a5a17c23 */ /* 0x100fe200080108b8 */
[----:B------:R-:W-:-:S01]  /*94e0*/  FFMA.FTZ R165, R169, UR37, -R184 ;  /* 0x00000025a9a57c23 */ /* 0x000fc200080108b8 */
[----:B------:R-:W-:Y:S01]  /*94f0*/  FMNMX.FTZ R6, R183, R6, !PT ;  /* 0x00000006b7067209 */ /* 0x000fe20007810000 */
[----:B------:R-:W-:-:S01]  /*9500*/  FFMA.FTZ R169, R173, UR37, -R184 ;  /* 0x00000025ada97c23 */ /* 0x000fc200080108b8 */
[--C-:B------:R-:W-:Y:S01]  /*9510*/  FFMA.FTZ R173, R177, UR37, -R184.reuse ;  /* 0x00000025b1ad7c23 */ /* 0x100fe200080108b8 */
[----:B------:R-:W-:-:S01]  /*9520*/  FFMA.FTZ R184, R181, UR37, -R184 ;  /* 0x00000025b5b87c23 */ /* 0x000fc200080108b8 */
[----:B------:R-:W-:Y:S01]  /*9530*/  IMAD.U32 R181, RZ, RZ, UR37 ;  /* 0x00000025ffb57e24 */ /* 0x000fe2000f8e00ff */
[----:B------:R-:W0:Y:S01]  /*9540*/  SHFL.BFLY PT, R185, R6, 0x2, 0x1f ;  /* 0x0c401f0006b97f89 */ /* 0x000e2200000e0000 */
[----:B------:R-:W-:Y:S01]  /*9550*/  FSEL R177, R5, RZ, P5 ;  /* 0x000000ff05b17208 */ /* 0x000fe20002800000 */
[----:B------:R-:W-:Y:S04]  /*9560*/  MUFU.EX2 R153, R153 ;  /* 0x0000009900997308 */ /* 0x000fe80000000800 */
[----:B------:R-:W-:-:S04]  /*9570*/  FADD.FTZ R8, -R177, R8 ;  /* 0x00000008b1087221 */ /* 0x000fc80000010100 */
[----:B------:R-:W-:Y:S08]  /*9580*/  MUFU.EX2 R20, R20 ;  /* 0x0000001400147308 */ /* 0x000ff00000000800 */
[----:B------:R-:W-:Y:S01]  /*9590*/  MUFU.EX2 R157, R157 ;  /* 0x0000009d009d7308 */ /* 0x000fe20000000800 */
[----:B0-----:R-:W-:-:S07]  /*95a0*/  FMNMX.FTZ R185, R6, R185, !PT ;  /* 0x000000b906b97209 */ /* 0x001fce0007810000 */
[----:B------:R-:W-:Y:S01]  /*95b0*/  MUFU.EX2 R152, R152 ;  /* 0x0000009800987308 */ /* 0x000fe20000000800 */
[----:B------:R-:W0:Y:S07]  /*95c0*/  SHFL.BFLY PT, R6, R185, 0x1, 0x1f ;  /* 0x0c201f00b9067f89 */ /* 0x000e2e00000e0000 */
[----:B------:R-:W-:Y:S08]  /*95d0*/  MUFU.EX2 R161, R161 ;  /* 0x000000a100a17308 */ /* 0x000ff00000000800 */
[----:B------:R-:W-:Y:S08]  /*95e0*/  MUFU.EX2 R154, R154 ;  /* 0x0000009a009a7308 */ /* 0x000ff00000000800 */
[----:B------:R-:W-:Y:S01]  /*95f0*/  MUFU.EX2 R165, R165 ;  /* 0x000000a500a57308 */ /* 0x000fe20000000800 */
[----:B0-----:R-:W-:-:S04]  /*9600*/  FMNMX.FTZ R6, R185, R6, !PT ;  /* 0x00000006b9067209 */ /* 0x001fc80007810000 */
[C---:B------:R-:W-:Y:S01]  /*9610*/  FSETP.NEU.FTZ.AND P2, PT, R6.reuse, -INF , PT ;  /* 0xff8000000600780b */ /* 0x040fe20003f5d000 */
[----:B------:R-:W-:-:S01]  /*9620*/  FFMA.FTZ R168, R6, R181, -8 ;  /* 0xc100000006a87423 */ /* 0x000fc200000100b5 */
[----:B------:R-:W-:Y:S01]  /*9630*/  FMUL.FTZ R181, R8, UR37 ;  /* 0x0000002508b57c20 */ /* 0x000fe20008410000 */
[----:B------:R-:W-:Y:S03]  /*9640*/  MUFU.EX2 R156, R156 ;  /* 0x0000009c009c7308 */ /* 0x000fe60000000800 */
        /* <DEDUP_REMOVED lines=56> */
[----:B-1----:R-:W-:-:S07]  /*99d0*/  FADD.FTZ R3, R174, R3 ;  /* 0x00000003ae037221 */ /* 0x002fce0000010000 */
        /* <DEDUP_REMOVED lines=15> */
[----:B0-----:R-:W-:-:S01]  /*9ad0*/  FADD.FTZ R167, R182, R3 ;  /* 0x00000003b6a77221 */ /* 0x001fc20000010000 */
[----:B-1----:R-:W-:-:S03]  /*9ae0*/  FADD.FTZ R3, R177, R4 ;  /* 0x00000004b1037221 */ /* 0x002fc60000010000 */
[----:B--2---:R-:W-:Y:S01]  /*9af0*/  FADD.FTZ R4, R168, R167 ;  /* 0x000000a7a8047221 */ /* 0x004fe20000010000 */
[----:B------:R-:W-:Y:S06]  /*9b00*/  @!P0 BRA `(.L_x_1052) ;  /* 0x0000000000048947 */ /* 0x000fec0003800000 */
[----:B------:R-:W-:Y:S01]  /*9b10*/  BPT.TRAP 0x1 ;  /* 0x000000040000795c */ /* 0x000fe20000300000 */
.L_x_1052:
        /* <DEDUP_REMOVED lines=156> */
.L_x_1035:
[----:B------:R-:W-:Y:S06]  /*a4e0*/  BAR.ARV 0x8, 0x120 ;  /* 0x0204800000007b1d */ /* 0x000fec0000002000 */
[----:B------:R-:W-:Y:S05]  /*a4f0*/  @!P0 BRA `(.L_x_1054) ;  /* 0x0000000000048947 */ /* 0x000fea0003800000 */
[----:B------:R-:W-:Y:S01]  /*a500*/  BPT.TRAP 0x1 ;  /* 0x000000040000795c */ /* 0x000fe20000300000 */
.L_x_1054:
[----:B------:R-:W-:Y:S01]  /*a510*/  ULEA UR12, UR52, UR41, 0x3 ;  /* 0x00000029340c7291 */ /* 0x000fe2000f8e183f */
[----:B------:R-:W-:-:S05]  /*a520*/  IMAD.U32 R0, RZ, RZ, UR45 ;  /* 0x0000002dff007e24 */ /* 0x000fca000f8e00ff */
[----:B------:R-:W-:-:S04]  /*a530*/  SHF.L.U32 R0, R0, 0x1f, RZ ;  /* 0x0000001f00007819 */ /* 0x000fc800000006ff */
[----:B------:R0:W1:Y:S01]  /*a540*/  SYNCS.PHASECHK.TRANS64.TRYWAIT P1, [UR12+0x28450], R0 ;  /* 0x02845000ff0075a7 */ /* 0x000062000802014c */
[----:B------:R-:W-:Y:S05]  /*a550*/  @!P0 BRA `(.L_x_1055) ;  /* 0x0000000000048947 */ /* 0x000fea0003800000 */
[----:B------:R-:W-:Y:S01]  /*a560*/  BPT.TRAP 0x1 ;  /* 0x000000040000795c */ /* 0x000fe20000300000 */
.L_x_1055:
[----:B-1----:R-:W-:Y:S05]  /*a570*/  @P1 BRA `(.L_x_1056) ;  /* 0x0000000000081947 */ /* 0x002fea0003800000 */
[----:B------:R-:W1:Y:S02]  /*a580*/  SYNCS.PHASECHK.TRANS64.TRYWAIT P1, [UR12+0x28450], R0 ;  /* 0x02845000ff0075a7 */ /* 0x000e64000802014c */
[----:B-1----:R-:W-:Y:S05]  /*a590*/  @!P1 BRA `(.L_x_1057) ;  /* 0x0000009800409947 */ /* 0x002fea0003800000 */
.L_x_1056:
[----:B------:R-:W-:Y:S01]  /*a5a0*/  ULDC.64 UR4, c[0x0][0x9a0] ;  /* 0x0002680000047ab9 */ /* 0x000fe20000000a00 */
[----:B------:R-:W-:Y:S01]  /*a5b0*/  UIADD3 UR41, UR41, 0x8000, URZ ;  /* 0x0000800029297890 */ /* 0x000fe2000fffe03f */
[----:B------:R-:W-:Y:S01]  /*a5c0*/  WARPGROUP.ARRIVE ;  /* 0x00000000000079c5 */ /* 0x000fe20000000000 */
[----:B------:R-:W-:Y:S01]  /*a5d0*/  UISETP.NE.U32.AND UP0, UPT, UR4, URZ, UPT ;  /* 0x0000003f0400728c */ /* 0x000fe2000bf05070 */
[----:B-1----:R-:W-:Y:S01]  /*a5e0*/  IMAD.MOV.U32 R7, RZ, RZ, 0x3f800000 ;  /* 0x3f800000ff077424 */ /* 0x002fe200078e00ff */
[----:B------:R-:W-:Y:S02]  /*a5f0*/  USHF.R.U32.HI UR41, URZ, 0x4, UR41 ;  /* 0x000000043f297899 */ /* 0x000fe40008011629 */
[----:B------:R-:W-:Y:S02]  /*a600*/  UISETP.NE.AND.EX UP0, UPT, UR5, URZ, UPT, UP0 ;  /* 0x0000003f0500728c */ /* 0x000fe4000bf05300 */
[----:B------:R-:W-:-:S04]  /*a610*/  ULOP3.LUT UR41, UR41, 0x3fff, URZ, 0xc0, !UPT ;  /* 0x00003fff29297892 */ /* 0x000fc8000f8ec03f */
[----:B------:R-:W-:Y:S01]  /*a620*/  ULOP3.LUT UR41, UR41, 0x10000, URZ, 0xfc, !UPT ;  /* 0x0001000029297892 */ /* 0x000fe2000f8efc3f */
[----:B------:R-:W-:-:S04]  /*a630*/  PLOP3.LUT P1, PT, PT, PT, UP0, 0x80, 0x0 ;  /* 0x000000000000781c */ /* 0x000fc80003f2f008 */
[----:B------:R-:W-:Y:S01]  /*a640*/  @UP0 USHF.R.S32.HI UR8, URZ, 0x1f, UR48 ;  /* 0x0000001f3f080899 */ /* 0x000fe20008011430 */
[----:B------:R-:W-:-:S03]  /*a650*/  @UP0 ULDC.64 UR10, c[0x0][0x9c8] ;  /* 0x00027200000a0ab9 */ /* 0x000fc60000000a00 */
[----:B------:R-:W-:Y:S02]  /*a660*/  @UP0 UIMAD UR8, UR8, UR10, URZ ;  /* 0x0000000a080802a4 */ /* 0x000fe4000f8e023f */
[----:B------:R-:W-:Y:S02]  /*a670*/  @UP0 UIMAD.WIDE.U32 UR6, UR48, UR10, URZ ;  /* 0x0000000a300602a5 */ /* 0x000fe4000f8e003f */
[----:B------:R-:W-:Y:S02]  /*a680*/  @UP0 UIMAD UR9, UR48, UR11, UR8 ;  /* 0x0000000b300902a4 */ /* 0x000fe4000f8e0208 */
[----:B------:R-:W-:Y:S01]  /*a690*/  @UP0 USHF.R.S32.HI UR8, URZ, 0x1f, UR44 ;  /* 0x0000001f3f080899 */ /* 0x000fe2000801142c */
[----:B------:R-:W-:Y:S01]  /*a6a0*/  @UP0 ULDC.64 UR10, c[0x0][0x9d0] ;  /* 0x00027400000a0ab9 */ /* 0x000fe20000000a00 */
[----:B------:R-:W-:Y:S02]  /*a6b0*/  @UP0 UIADD3 UR7, UR7, UR9, URZ ;  /* 0x0000000907070290 */ /* 0x000fe4000fffe03f */
[----:B------:R-:W-:-:S02]  /*a6c0*/  @UP0 UIMAD UR9, UR8, UR10, URZ ;  /* 0x0000000a080902a4 */ /* 0x000fc4000f8e023f */
[----:B------:R-:W-:Y:S02]  /*a6d0*/  ULEA UR8, UR52, UR41, 0xa ;  /* 0x0000002934087291 */ /* 0x000fe4000f8e503f */
[----:B------:R-:W-:Y:S02]  /*a6e0*/  @UP0 UIMAD UR9, UR44, UR11, UR9 ;  /* 0x0000000b2c0902a4 */ /* 0x000fe4000f8e0209 */
[----:B------:R-:W-:Y:S01]  /*a6f0*/  @UP0 UIMAD.WIDE.U32 UR6, UR44, UR10, UR6 ;  /* 0x0000000a2c0602a5 */ /* 0x000fe2000f8e0006 */
[----:B------:R-:W-:Y:S02]  /*a700*/  UMOV UR11, 0x80000020 ;  /* 0x80000020000b7882 */ /* 0x000fe40000000000 */
[----:B------:R-:W-:Y:S01]  /*a710*/  UMOV UR10, UR8 ;  /* 0x00000008000a7c82 */ /* 0x000fe20008000000 */
[----:B------:R-:W-:-:S03]  /*a720*/  @UP0 UIADD3 UR7, UR7, UR9, URZ ;  /* 0x0000000907070290 */ /* 0x000fc6000fffe03f */
[----:B------:R-:W-:Y:S01]  /*a730*/  QGMMA.64x256x32.F32.E4M3.E4M3 R24, R188, gdesc[UR8], R24, gsb0 ;  /* 0x03e00008bc187df3 */ /* 0x000fe20008000818 */
[----:B------:R-:W-:-:S04]  /*a740*/  @UP0 ULEA UR4, UP1, UR6, UR4, 0x2 ;  /* 0x0000000406040291 */ /* 0x000fc8000f82103f */
[----:B------:R-:W-:Y:S02]  /*a750*/  @UP0 ULEA.HI.X UR5, UR6, UR5, UR7, 0x2, UP1 ;  /* 0x0000000506050291 */ /* 0x000fe400088f1407 */
[----:B------:R-:W-:-:S04]  /*a760*/  IMAD.U32 R8, RZ, RZ, UR4 ;  /* 0x00000004ff087e24 */ /* 0x000fc8000f8e00ff */
[----:B------:R-:W-:-:S05]  /*a770*/  IMAD.U32 R9, RZ, RZ, UR5 ;  /* 0x00000005ff097e24 */ /* 0x000fca000f8e00ff */
[----:B------:R1:W2:Y:S01]  /*a780*/  @P1 LDG.E R7, desc[UR50][R8.64] ;  /* 0x0000003208071981 */ /* 0x0002a2000c1e1900 */
[----:B------:R-:W-:Y:S01]  /*a790*/  UIADD3 UR8, UR8, 0x2, URZ ;  /* 0x0000000208087890 */ /* 0x000fe2000fffe03f */
[----:B------:R-:W-:-:S06]  /*a7a0*/  UMOV UR7, 0x80000020 ;  /* 0x8000002000077882 */ /* 0x000fcc0000000000 */
[----:B------:R-:W-:Y:S01]  /*a7b0*/  UMOV UR6, UR8 ;  /* 0x0000000800067c82 */ /* 0x000fe20008000000 */
[----:B0-----:R-:W0:Y:S04]  /*a7c0*/  SHFL.BFLY PT, R0, R3, 0x2, 0x1f ;  /* 0x0c401f0003007f89 */ /* 0x001e2800000e0000 */
[----:B------:R-:W3:Y:S01]  /*a7d0*/  SHFL.BFLY PT, R13, R4, 0x2, 0x1f ;  /* 0x0c401f00040d7f89 */ /* 0x000ee200000e0000 */
[----:B0-----:R-:W-:-:S01]  /*a7e0*/  FADD.FTZ R0, R0, R3 ;  /* 0x0000000300007221 */ /* 0x001fc20000010000 */
[----:B---3--:R-:W-:-:S04]  /*a7f0*/  FADD.FTZ R13, R13, R4 ;  /* 0x000000040d0d7221 */ /* 0x008fc80000010000 */
[----:B------:R-:W0:Y:S04]  /*a800*/  SHFL.BFLY PT, R11, R0, 0x1, 0x1f ;  /* 0x0c201f00000b7f89 */ /* 0x000e2800000e0000 */
[----:B------:R-:W3:Y:S01]  /*a810*/  SHFL.BFLY PT, R10, R13, 0x1, 0x1f ;  /* 0x0c201f000d0a7f89 */ /* 0x000ee200000e0000 */
[----:B-1----:R-:W-:Y:S02]  /*a820*/  IMAD.MOV.U32 R8, RZ, RZ, RZ ;  /* 0x000000ffff087224 */ /* 0x002fe400078e00ff */
[----:B0-----:R-:W-:Y:S01]  /*a830*/  FADD.FTZ R12, R0, R11 ;  /* 0x0000000b000c7221 */ /* 0x001fe20000010000 */
[----:B---3--:R-:W-:-:S04]  /*a840*/  FADD.FTZ R14, R13, R10 ;  /* 0x0000000a0d0e7221 */ /* 0x008fc80000010000 */
        /* <DEDUP_REMOVED lines=9> */
[----:B------:R-:W1:Y:S01]  /*a8e0*/  @P3 MUFU.LG2 R11, R15 ;  /* 0x0000000f000b3308 */ /* 0x000e620000000c00 */
[----:B------:R-:W-:Y:S02]  /*a8f0*/  WARPGROUP.DEPBAR.LE gsb0, 0x0 ;  /* 0x00008000000079c5 */ /* 0x000fe40000010000 */
[----:B------:R-:W-:-:S06]  /*a900*/  WARPGROUP.ARRIVE ;  /* 0x00000000000079c5 */ /* 0x000fcc0000000000 */
[----:B------:R-:W-:Y:S01]  /*a910*/  QGMMA.64x256x32.F32.E4M3.E4M3 R24, R184, gdesc[UR4], R24, gsb0 ;  /* 0x03e00004b8187df3 */ /* 0x000fe20008000818 */
[----:B------:R-:W3:Y:S01]  /*a920*/  @P1 MUFU.RCP R10, R14 ;  /* 0x0000000e000a1308 */ /* 0x000ee20000001000 */
[----:B------:R-:W-:Y:S02]  /*a930*/  IMAD.U32 R4, RZ, RZ, UR37 ;  /* 0x00000025ff047e24 */ /* 0x000fe4000f8e00ff */
[----:B------:R-:W-:Y:S02]  /*a940*/  IMAD.U32 R13, RZ, RZ, UR37 ;  /* 0x00000025ff0d7e24 */ /* 0x000fe4000f8e00ff */
[----:B0-----:R-:W-:Y:S01]  /*a950*/  @P2 FMUL.FTZ R9, R9, 0.69314718246459960938 ;  /* 0x3f31721809092820 */ /* 0x001fe20000410000 */
[----:B------:R-:W-:Y:S01]  /*a960*/  @P2 FMUL.FTZ R4, R4, 0.69314718246459960938 ;  /* 0x3f31721804042820 */ /* 0x000fe20000410000 */
[----:B-1----:R-:W-:Y:S01]  /*a970*/  @P3 FMUL.FTZ R11, R11, 0.69314718246459960938 ;  /* 0x3f3172180b0b3820 */ /* 0x002fe20000410000 */
[----:B------:R-:W-:Y:S01]  /*a980*/  @P3 FMUL.FTZ R12, R13, 0.69314718246459960938 ;  /* 0x3f3172180d0c3820 */ /* 0x000fe20000410000 */
[----:B------:R-:W-:-:S02]  /*a990*/  IMAD.MOV.U32 R3, RZ, RZ, -0x800000 ;  /* 0xff800000ff037424 */ /* 0x000fc400078e00ff */
[----:B------:R-:W-:Y:S01]  /*a9a0*/  @P2 FFMA.FTZ R3, R4, R5, R9 ;  /* 0x0000000504032223 */ /* 0x000fe20000010009 */
[----:B------:R-:W-:Y:S02]  /*a9b0*/  IMAD.MOV.U32 R0, RZ, RZ, -0x800000 ;  /* 0xff800000ff007424 */ /* 0x000fe400078e00ff */
[----:B------:R-:W-:Y:S01]  /*a9c0*/  @P3 FFMA.FTZ R0, R12, R6, R11 ;  /* 0x000000060c003223 */ /* 0x000fe2000001000b */
[-C--:B--2---:R-:W-:Y:S01]  /*a9d0*/  FMUL.FTZ R16, R8, R7.reuse ;  /* 0x0000000708107220 */ /* 0x084fe20000410000 */
[----:B---3--:R-:W-:Y:S01]  /*a9e0*/  FMUL.FTZ R4, R10, R7 ;  /* 0x000000070a047220 */ /* 0x008fe20000410000 */
[----:B------:R-:W-:Y:S02]  /*a9f0*/  WARPGROUP.DEPBAR.LE gsb0, 0x0 ;  /* 0x00008000000079c5 */ /* 0x000fe40000010000 */
[----:B------:R-:W-:Y:S05]  /*aa00*/  @!P0 BRA `(.L_x_1058) ;  /* 0x0000000000048947 */ /* 0x000fea0003800000 */
[----:B------:R-:W-:Y:S01]  /*aa10*/  BPT.TRAP 0x1 ;  /* 0x000000040000795c */ /* 0x000fe20000300000 */
.L_x_1058:
[----:B------:R-:W-:Y:S01]  /*aa20*/  UIADD3 UR4, UR12, 0x28460, URZ ;  /* 0x000284600c047890 */ /* 0x000fe2000fffe03f */
[-C--:B------:R-:W-:Y:S01]  /*aa30*/  FMUL.FTZ R5, R28, R16.reuse ;  /* 0x000000101c057220 */ /* 0x080fe20000410000 */
[----:B------:R-:W-:Y:S01]  /*aa40*/  UIADD3 UR52, UR52, 0x1, URZ ;  /* 0x0000000134347890 */ /* 0x000fe2000fffe03f */
[-C--:B------:R-:W-:Y:S01]  /*aa50*/  FMUL.FTZ R10, R45, R16.reuse ;  /* 0x000000102d0a7220 */ /* 0x080fe20000410000 */
[----:B------:R-:W-:Y:S01]  /*aa60*/  UPRMT UR4, UR39, 0x654, UR4 ;  /* 0x0000065427047896 */ /* 0x000fe20008000004 */
        /* <DEDUP_REMOVED lines=127> */
[-C--:B------:R-:W-:Y:S01]  /*b260*/  FMUL.FTZ R26, R147, R4.reuse ;  /* 0x00000004931a7220 */ /* 0x080fe20000410000 */
[-C--:B------:R-:W-:Y:S01]  /*b270*/  FMUL.FTZ R150, R150, R4.reuse ;  /* 0x0000000496967220 */ /* 0x080fe20000410000 */
[----:B------:R-:W-:Y:S01]  /*b280*/  FMUL.FTZ R151, R151, R4 ;  /* 0x0000000497977220 */ /* 0x000fe20000410000 */
[----:B------:R-:W-:-:S02]  /*b290*/  UIADD3 UR46, UR46, 0x1, URZ ;  /* 0x000000012e2e7890 */ /* 0x000fc4000fffe03f */
[----:B------:R-:W-:Y:S02]  /*b2a0*/  USEL UR52, UR52, URZ, UP0 ;  /* 0x0000003f34347287 */ /* 0x000fe40008000000 */
[----:B------:R-:W-:-:S12]  /*b2b0*/  ULOP3.LUT UR45, UR45, UR4, URZ, 0x3c, !UPT ;  /* 0x000000042d2d7292 */ /* 0x000fd8000f8e3c3f */
.L_x_984:
[----:B------:R-:W0:Y:S01]  /*b2c0*/  S2R R17, SR_CgaCtaId ;  /* 0x0000000000117919 */ /* 0x000e220000008800 */
[----:B------:R-:W-:Y:S01]  /*b2d0*/  MOV R4, 0x400 ;  /* 0x0000040000047802 */ /* 0x000fe20000000f00 */
[----:B------:R-:W-:Y:S01]  /*b2e0*/  BSSY B0, `(.L_x_1059) ;  /* 0x000036e000007945 */ /* 0x000fe20003800000 */
[----:B------:R-:W-:Y:S02]  /*b2f0*/  BAR.SYNC.DEFER_BLOCKING 0x5, 0x180 ;  /* 0x0146000000007b1d */ /* 0x000fe40000010000 */
[----:B0-----:R-:W-:-:S05]  /*b300*/  LEA R4, R17, R4, 0x18 ;  /* 0x0000000411047211 */ /* 0x001fca00078ec0ff */
[----:B------:R-:W0:Y:S02]  /*b310*/  LDS.128 R60, [R4+0x284d0] ;  /* 0x0284d000043c7984 */ /* 0x000e240000000c00 */
[----:B0-----:R-:W-:Y:S02]  /*b320*/  R2UR UR44, R62 ;  /* 0x000000003e2c72ca */ /* 0x001fe400000e0000 */
[----:B------:R-:W-:Y:S01]  /*b330*/  R2UR UR48, R63 ;  /* 0x000000003f3072ca */ /* 0x000fe200000e0000 */
        /* <DEDUP_REMOVED lines=8> */
[----:B------:R-:W-:Y:S01]  /*b3c0*/  F2FP.BF16.F32.PACK_AB R9, R9, R40 ;  /* 0x000000280909723e */ /* 0x000fe200000010ff */
[----:B------:R-:W-:-:S03]  /*b3d0*/  ULDC.64 UR4, c[0x0][0xbd8] ;  /* 0x0002f60000047ab9 */ /* 0x000fc60000000a00 */
[----:B------:R0:W2:Y:S01]  /*b3e0*/  LDG.E.CONSTANT R16, desc[UR50][R16.64] ;  /* 0x0000003210107981 */ /* 0x0000a2000c1e9900 */
[----:B------:R-:W-:Y:S01]  /*b3f0*/  F2FP.BF16.F32.PACK_AB R10, R10, R41 ;  /* 0x000000290a0a723e */ /* 0x000fe200000010ff */
[----:B------:R-:W-:Y:S01]  /*b400*/  UISETP.NE.U32.AND UP0, UPT, UR4, URZ, UPT ;  /* 0x0000003f0400728c */ /* 0x000fe2000bf05070 */
[----:B------:R-:W-:Y:S02]  /*b410*/  F2FP.BF16.F32.PACK_AB R40, R79, R70 ;  /* 0x000000464f28723e */ /* 0x000fe400000010ff */
[----:B------:R-:W-:Y:S01]  /*b420*/  F2FP.BF16.F32.PACK_AB R25, R6, R25 ;  /* 0x000000190619723e */ /* 0x000fe200000010ff */
[----:B------:R-:W-:Y:S01]  /*b430*/  UISETP.NE.AND.EX UP0, UPT, UR5, URZ, UPT, UP0 ;  /* 0x0000003f0500728c */ /* 0x000fe2000bf05300 */
[----:B------:R-:W-:Y:S02]  /*b440*/  F2FP.BF16.F32.PACK_AB R7, R7, R32 ;  /* 0x000000200707723e */ /* 0x000fe400000010ff */
[----:B------:R-:W-:Y:S01]  /*b450*/  F2FP.BF16.F32.PACK_AB R8, R8, R33 ;  /* 0x000000210808723e */ /* 0x000fe200000010ff */
[----:B------:R-:W-:Y:S01]  /*b460*/  ULDC.64 UR4, c[0x0][0xbd8] ;  /* 0x0002f60000047ab9 */ /* 0x000fe20000000a00 */
[----:B0-----:R-:W-:Y:S01]  /*b470*/  LOP3.LUT P0, R17, R58, 0x3, RZ, 0xc0, !PT ;  /* 0x000000033a117812 */ /* 0x001fe2000780c0ff */
[----:B------:R-:W-:Y:S01]  /*b480*/  UIMAD.WIDE UR4, UR36, 0x4, UR4 ;  /* 0x00000004240478a5 */ /* 0x000fe2000f8e0204 */
[----:B------:R-:W-:-:S02]  /*b490*/  F2FP.BF16.F32.PACK_AB R15, R15, R64 ;  /* 0x000000400f0f723e */ /* 0x000fc400000010ff */
[----:B------:R-:W-:Y:S02]  /*b4a0*/  ISETP.EQ.OR P0, PT, R17, 0x3, !P0 ;  /* 0x000000031100780c */ /* 0x000fe40004702670 */
[----:B------:R-:W-:Y:S02]  /*b4b0*/  F2FP.BF16.F32.PACK_AB R6, R20, R65 ;  /* 0x000000411406723e */ /* 0x000fe400000010ff */
[----:B------:R-:W-:Y:S02]  /*b4c0*/  SEL R79, R9, R10, P0 ;  /* 0x0000000a094f7207 */ /* 0x000fe40000000000 */
[----:B------:R-:W-:Y:S02]  /*b4d0*/  SEL R63, R10, R9, P0 ;  /* 0x000000090a3f7207 */ /* 0x000fe40000000000 */
[----:B------:R-:W0:Y:S01]  /*b4e0*/  S2R R9, SR_SWINHI ;  /* 0x0000000000097919 */ /* 0x000e220000002f00 */
[----:B------:R-:W-:Y:S02]  /*b4f0*/  F2FP.BF16.F32.PACK_AB R72, R21, R72 ;  /* 0x000000481548723e */ /* 0x000fe400000010ff */
[----:B------:R-:W-:-:S02]  /*b500*/  F2FP.BF16.F32.PACK_AB R32, R68, R105 ;  /* 0x000000694420723e */ /* 0x000fc400000010ff */
[----:B------:R-:W-:Y:S02]  /*b510*/  F2FP.BF16.F32.PACK_AB R120, R77, R120 ;  /* 0x000000784d78723e */ /* 0x000fe400000010ff */
[----:B------:R-:W-:Y:S02]  /*b520*/  F2FP.BF16.F32.PACK_AB R128, R85, R128 ;  /* 0x000000805580723e */ /* 0x000fe400000010ff */
[----:B------:R-:W-:Y:S02]  /*b530*/  SEL R77, R7, R8, P0 ;  /* 0x00000008074d7207 */ /* 0x000fe40000000000 */
[----:B------:R-:W-:Y:S02]  /*b540*/  SEL R68, R8, R7, P0 ;  /* 0x0000000708447207 */ /* 0x000fe40000000000 */
[----:B------:R-:W-:Y:S02]  /*b550*/  SEL R85, R15, R6, P0 ;  /* 0x000000060f557207 */ /* 0x000fe40000000000 */
[----:B------:R-:W-:-:S02]  /*b560*/  SEL R21, R6, R15, P0 ;  /* 0x0000000f06157207 */ /* 0x000fc40000000000 */
[----:B------:R-:W-:Y:S02]  /*b570*/  F2FP.BF16.F32.PACK_AB R67, R86, R67 ;  /* 0x000000435643723e */ /* 0x000fe400000010ff */
[----:B------:R-:W-:Y:S02]  /*b580*/  F2FP.BF16.F32.PACK_AB R66, R87, R66 ;  /* 0x000000425742723e */ /* 0x000fe400000010ff */
[----:B------:R-:W-:Y:S02]  /*b590*/  F2FP.BF16.F32.PACK_AB R13, R13, R56 ;  /* 0x000000380d0d723e */ /* 0x000fe400000010ff */
[----:B------:R-:W-:Y:S02]  /*b5a0*/  SEL R123, R67, R66, P0 ;  /* 0x00000042437b7207 */ /* 0x000fe40000000000 */
[----:B------:R-:W-:Y:S02]  /*b5b0*/  SEL R56, R66, R67, P0 ;  /* 0x0000004342387207 */ /* 0x000fe40000000000 */
[----:B------:R-:W-:-:S02]  /*b5c0*/  F2FP.BF16.F32.PACK_AB R29, R29, R80 ;  /* 0x000000501d1d723e */ /* 0x000fc400000010ff */
[----:B------:R-:W-:Y:S02]  /*b5d0*/  F2FP.BF16.F32.PACK_AB R36, R36, R81 ;  /* 0x000000512424723e */ /* 0x000fe400000010ff */
[----:B------:R-:W-:Y:S02]  /*b5e0*/  F2FP.BF16.F32.PACK_AB R37, R37, R88 ;  /* 0x000000582525723e */ /* 0x000fe400000010ff */
[----:B------:R-:W-:Y:S02]  /*b5f0*/  MOV R6, R4 ;  /* 0x0000000400067202 */ /* 0x000fe40000000f00 */
[----:B0-----:R-:W-:Y:S02]  /*b600*/  MOV R7, R9 ;  /* 0x0000000900077202 */ /* 0x001fe40000000f00 */
[----:B------:R-:W-:Y:S02]  /*b610*/  F2FP.BF16.F32.PACK_AB R44, R44, R89 ;  /* 0x000000592c2c723e */ /* 0x000fe400000010ff */
[----:B------:R-:W-:Y:S01]  /*b620*/  F2FP.BF16.F32.PACK_AB R93, R93, R136 ;  /* 0x000000885d5d723e */ /* 0x000fe200000010ff */
[----:B------:R-:W-:Y:S01]  /*b630*/  IMAD.WIDE R66, R195, 0x2, R6 ;  /* 0x00000002c3427825 */ /* 0x000fe200078e0206 */
        /* <DEDUP_REMOVED lines=10> */
[----:B------:R-:W-:Y:S02]  /*b6e0*/  SEL R89, R29, R36, P0 ;  /* 0x000000241d597207 */ /* 0x000fe40000000000 */
[----:B------:R-:W-:Y:S02]  /*b6f0*/  IADD3 R145, P4, R66, 0x60, RZ ;  /* 0x0000006042917810 */ /* 0x000fe40007f9e0ff */
[----:B------:R-:W-:-:S02]  /*b700*/  F2FP.BF16.F32.PACK_AB R117, R117, R124 ;  /* 0x0000007c7575723e */ /* 0x000fc400000010ff */
[----:B------:R-:W-:Y:S02]  /*b710*/  F2FP.BF16.F32.PACK_AB R116, R109, R116 ;  /* 0x000000746d74723e */ /* 0x000fe400000010ff */
[----:B------:R-:W-:Y:S02]  /*b720*/  F2FP.BF16.F32.PACK_AB R143, R143, R30 ;  /* 0x0000001e8f8f723e */ /* 0x000fe400000010ff */
[----:B------:R-:W-:Y:S02]  /*b730*/  SEL R29, R36, R29, P0 ;  /* 0x0000001d241d7207 */ /* 0x000fe40000000000 */
[----:B------:R-:W-:Y:S02]  /*b740*/  F2FP.BF16.F32.PACK_AB R71, R78, R71 ;  /* 0x000000474e47723e */ /* 0x000fe400000010ff */
[----:B------:R-:W-:Y:S02]  /*b750*/  SEL R91, R37, R44, P0 ;  /* 0x0000002c255b7207 */ /* 0x000fe40000000000 */
[----:B------:R-:W-:-:S02]  /*b760*/  SEL R30, R44, R37, P0 ;  /* 0x000000252c1e7207 */ /* 0x000fc40000000000 */
[----:B------:R-:W-:Y:S02]  /*b770*/  SEL R107, R93, R100, P0 ;  /* 0x000000645d6b7207 */ /* 0x000fe40000000000 */
[----:B------:R-:W-:Y:S02]  /*b780*/  SEL R36, R100, R93, P0 ;  /* 0x0000005d64247207 */ /* 0x000fe40000000000 */
[----:B------:R-:W-:Y:S02]  /*b790*/  F2FP.BF16.F32.PACK_AB R148, R141, R148 ;  /* 0x000000948d94723e */ /* 0x000fe400000010ff */
[----:B------:R-:W-:Y:S02]  /*b7a0*/  F2FP.BF16.F32.PACK_AB R73, R28, R73 ;  /* 0x000000491c49723e */ /* 0x000fe400000010ff */
        /* <DEDUP_REMOVED lines=9> */
[----:B------:R-:W-:Y:S02]  /*b840*/  SEL R97, R53, R32, P0 ;  /* 0x0000002035617207 */ /* 0x000fe40000000000 */
[----:B------:R-:W-:Y:S02]  /*b850*/  SEL R103, R120, R121, P0 ;  /* 0x0000007978677207 */ /* 0x000fe40000000000 */
[----:B------:R-:W-:Y:S02]  /*b860*/  SEL R34, R121, R120, P0 ;  /* 0x0000007879227207 */ /* 0x000fe40000000000 */
[----:B------:R-:W-:Y:S02]  /*b870*/  SEL R101, R5, R162, P0 ;  /* 0x000000a205657207 */ /* 0x000fe40000000000 */
[----:B------:R-:W-:-:S02]  /*b880*/  SEL R109, R162, R5, P0 ;  /* 0x00000005a26d7207 */ /* 0x000fc40000000000 */
[----:B------:R-:W-:Y:S02]  /*b890*/  IADD3 R141, P2, R66, 0x20, RZ ;  /* 0x00000020428d7810 */ /* 0x000fe40007f5e0ff */
[----:B------:R-:W-:Y:S02]  /*b8a0*/  LOP3.LUT R12, R145, 0x380, RZ, 0xc0, !PT ;  /* 0x00000380910c7812 */ /* 0x000fe400078ec0ff */
[----:B------:R-:W-:Y:S01]  /*b8b0*/  SEL R32, R32, R53, P0 ;  /* 0x0000003520207207 */ /* 0x000fe20000000000 */
[----:B------:R-:W-:Y:S01]  /*b8c0*/  IMAD.X R59, RZ, RZ, R67, P2 ;  /* 0x000000ffff3b7224 */ /* 0x000fe200010e0643 */
[----:B------:R-:W-:Y:S02]  /*b8d0*/  SEL R121, R117, R116, P0 ;  /* 0x0000007475797207 */ /* 0x000fe40000000000 */
[----:B------:R-:W-:Y:S02]  /*b8e0*/  SEL R5, R116, R117, P0 ;  /* 0x0000007574057207 */ /* 0x000fe40000000000 */
[----:B------:R-:W-:-:S02]  /*b8f0*/  SEL R117, R71, R40, P0 ;  /* 0x0000002847757207 */ /* 0x000fc40000000000 */
[----:B------:R-:W-:Y:S02]  /*b900*/  SEL R53, R40, R71, P0 ;  /* 0x0000004728357207 */ /* 0x000fe40000000000 */
        /* <DEDUP_REMOVED lines=8> */
[----:B------:R-:W-:Y:S02]  /*b990*/  LOP3.LUT R8, R141, 0x380, RZ, 0xc0, !PT ;  /* 0x000003808d087812 */ /* 0x000fe400078ec0ff */
[----:B------:R-:W-:Y:S02]  /*b9a0*/  SHF.R.U64 R12, R12, 0x3, RZ ;  /* 0x000000030c0c7819 */ /* 0x000fe400000012ff */
[----:B------:R-:W-:-:S02]  /*b9b0*/  IADD3 R143, P3, R66, 0x40, RZ ;  /* 0x00000040428f7810 */ /* 0x000fc40007f7e0ff */
[----:B------:R-:W-:Y:S02]  /*b9c0*/  IADD3 R151, P1, R66, 0x4040, RZ ;  /* 0x0000404042977810 */ /* 0x000fe40007f3e0ff */
[----:B------:R-:W-:Y:S02]  /*b9d0*/  F2FP.BF16.F32.PACK_AB R38, R127, R38 ;  /* 0x000000267f26723e */ /* 0x000fe400000010ff */
[----:B------:R-:W-:Y:S02]  /*b9e0*/  SEL R127, R51, R50, P0 ;  /* 0x00000032337f7207 */ /* 0x000fe40000000000 */
[----:B------:R-:W-:Y:S01]  /*b9f0*/  SEL R62, R50, R51, P0 ;  /* 0x00000033323e7207 */ /* 0x000fe20000000000 */
[----:B------:R-:W-:Y:S01]  /*ba00*/  IMAD.X R51, RZ, RZ, R67, P4 ;  /* 0x000000ffff337224 */ /* 0x000fe200020e0643 */
[----:B------:R-:W-:Y:S02]  /*ba10*/  IADD3 R147, P5, R66, 0x4000, RZ ;  /* 0x0000400042937810 */ /* 0x000fe40007fbe0ff */
[----:B------:R-:W-:-:S02]  /*ba20*/  SHF.R.U64 R8, R8, 0x3, RZ ;  /* 0x0000000308087819 */ /* 0x000fc400000012ff */
[----:B------:R-:W-:Y:S01]  /*ba30*/  LOP3.LUT R50, R12, R145, RZ, 0x3c, !PT ;  /* 0x000000910c327212 */ /* 0x000fe200078e3cff */
[----:B------:R-:W-:Y:S01]  /*ba40*/  IMAD.X R49, RZ, RZ, R67, P5 ;  /* 0x000000ffff317224 */ /* 0x000fe200028e0643 */
[----:B------:R-:W-:Y:S02]  /*ba50*/  F2FP.BF16.F32.PACK_AB R149, R149, R152 ;  /* 0x000000989595723e */ /* 0x000fe400000010ff */
[----:B------:R-:W-:Y:S02]  /*ba60*/  LOP3.LUT R10, R143, 0x380, RZ, 0xc0, !PT ;  /* 0x000003808f0a7812 */ /* 0x000fe400078ec0ff */
[----:B------:R-:W-:Y:S02]  /*ba70*/  LOP3.LUT R12, R151, 0x380, RZ, 0xc0, !PT ;  /* 0x00000380970c7812 */ /* 0x000fe400078ec0ff */
[----:B------:R-:W-:Y:S02]  /*ba80*/  F2FP.BF16.F32.PACK_AB R14, R14, R57 ;  /* 0x000000390e0e723e */ /* 0x000fe400000010ff */
[----:B------:R-:W-:-:S02]  /*ba90*/  F2FP.BF16.F32.PACK_AB R55, R94, R55 ;  /* 0x000000375e37723e */ /* 0x000fc400000010ff */
[----:B------:R-:W-:Y:S02]  /*baa0*/  F2FP.BF16.F32.PACK_AB R54, R95, R54 ;  /* 0x000000365f36723e */ /* 0x000fe400000010ff */
[----:B------:R-:W-:Y:S02]  /*bab0*/  LOP3.LUT R58, R8, R141, RZ, 0x3c, !PT ;  /* 0x0000008d083a7212 */ /* 0x000fe400078e3cff */
[----:B------:R-:W-:Y:S02]  /*bac0*/  SEL R115, R149, R148, P0 ;  /* 0x0000009495737207 */ /* 0x000fe40000000000 */
[----:B------:R-:W-:Y:S02]  /*bad0*/  SEL R57, R148, R149, P0 ;  /* 0x0000009594397207 */ /* 0x000fe40000000000 */
[----:B------:R-:W-:Y:S02]  /*bae0*/  SHF.R.U64 R10, R10, 0x3, RZ ;  /* 0x000000030a0a7819 */ /* 0x000fe400000012ff */
[----:B------:R-:W-:-:S02]  /*baf0*/  LOP3.LUT R8, R147, 0x380, RZ, 0xc0, !PT ;  /* 0x0000038093087812 */ /* 0x000fc400078ec0ff */
[----:B------:R-:W-:Y:S02]  /*bb00*/  SHF.R.U64 R12, R12, 0x3, RZ ;  /* 0x000000030c0c7819 */ /* 0x000fe400000012ff */
[C---:B------:R-:W-:Y:S02]  /*bb10*/  IADD3 R149, P6, R66.reuse, 0x4020, RZ ;  /* 0x0000402042957810 */ /* 0x040fe40007fde0ff */
[----:B------:R-:W-:Y:S02]  /*bb20*/  IADD3 R163, P5, R66, 0x8040, RZ ;  /* 0x0000804042a37810 */ /* 0x000fe40007fbe0ff */
[----:B------:R-:W-:Y:S02]  /*bb30*/  F2FP.BF16.F32.PACK_AB R132, R125, R132 ;  /* 0x000000847d84723e */ /* 0x000fe400000010ff */
[----:B------:R-:W-:Y:S02]  /*bb40*/  SEL R125, R55, R54, P0 ;  /* 0x00000036377d7207 */ /* 0x000fe40000000000 */
[----:B------:R-:W-:Y:S01]  /*bb50*/  SEL R60, R54, R55, P0 ;  /* 0x00000037363c7207 */ /* 0x000fe20000000000 */
[----:B------:R-:W-:Y:S01]  /*bb60*/  IMAD.X R55, RZ, RZ, R67, P3 ;  /* 0x000000ffff377224 */ /* 0x000fe200018e0643 */
[----:B------:R-:W-:-:S02]  /*bb70*/  F2FP.BF16.F32.PACK_AB R158, R157, R158 ;  /* 0x0000009e9d9e723e */ /* 0x000fc400000010ff */
[----:B------:R-:W-:Y:S02]  /*bb80*/  LOP3.LUT R54, R10, R143, RZ, 0x3c, !PT ;  /* 0x0000008f0a367212 */ /* 0x000fe400078e3cff */
[----:B------:R-:W-:Y:S02]  /*bb90*/  SHF.R.U64 R8, R8, 0x3, RZ ;  /* 0x0000000308087819 */ /* 0x000fe400000012ff */
[----:B------:R-:W-:Y:S02]  /*bba0*/  LOP3.LUT R44, R12, R151, RZ, 0x3c, !PT ;  /* 0x000000970c2c7212 */ /* 0x000fe400078e3cff */
[----:B------:R-:W-:Y:S02]  /*bbb0*/  F2FP.BF16.F32.PACK_AB R45, R45, R96 ;  /* 0x000000602d2d723e */ /* 0x000fe400000010ff */
[----:B------:R-:W-:Y:S02]  /*bbc0*/  IADD3 R157, P3, R66, 0x8000, RZ ;  /* 0x00008000429d7810 */ /* 0x000fe40007f7e0ff */
[----:B------:R-:W-:-:S02]  /*bbd0*/  LOP3.LUT R10, R149, 0x380, RZ, 0xc0, !PT ;  /* 0x00000380950a7812 */ /* 0x000fc400078ec0ff */
[----:B------:R-:W-:Y:S01]  /*bbe0*/  LOP3.LUT R12, R163, 0x380, RZ, 0xc0, !PT ;  /* 0x00000380a30c7812 */ /* 0x000fe200078ec0ff */
[----:B------:R-:W-:Y:S01]  /*bbf0*/  IMAD.X R41, RZ, RZ, R67, P3 ;  /* 0x000000ffff297224 */ /* 0x000fe200018e0643 */
[----:B------:R-:W-:Y:S02]  /*bc00*/  F2FP.BF16.F32.PACK_AB R133, R133, R140 ;  /* 0x0000008c8585723e */ /* 0x000fe400000010ff */
[----:B------:R-:W-:Y:S02]  /*bc10*/  F2FP.BF16.F32.PACK_AB R69, R69, R112 ;  /* 0x000000704545723e */ /* 0x000fe400000010ff */
[----:B------:R-:W-:Y:S02]  /*bc20*/  F2FP.BF16.F32.PACK_AB R76, R76, R113 ;  /* 0x000000714c4c723e */ /* 0x000fe400000010ff */
[----:B------:R-:W-:Y:S02]  /*bc30*/  F2FP.BF16.F32.PACK_AB R39, R126, R39 ;  /* 0x000000277e27723e */ /* 0x000fe400000010ff */
[----:B------:R-:W-:-:S02]  /*bc40*/  F2FP.BF16.F32.PACK_AB R129, R92, R129 ;  /* 0x000000815c81723e */ /* 0x000fc400000010ff */
[----:B------:R-:W-:Y:S02]  /*bc50*/  F2FP.BF16.F32.PACK_AB R47, R110, R47 ;  /* 0x0000002f6e2f723e */ /* 0x000fe400000010ff */
[----:B------:R-:W-:Y:S02]  /*bc60*/  F2FP.BF16.F32.PACK_AB R46, R111, R46 ;  /* 0x0000002e6f2e723e */ /* 0x000fe400000010ff */
[----:B------:R-:W-:Y:S02]  /*bc70*/  LOP3.LUT R48, R8, R147, RZ, 0x3c, !PT ;  /* 0x0000009308307212 */ /* 0x000fe400078e3cff */
[----:B------:R-:W-:Y:S02]  /*bc80*/  F2FP.BF16.F32.PACK_AB R42, R119, R42 ;  /* 0x0000002a772a723e */ /* 0x000fe400000010ff */
[----:B------:R-:W-:Y:S02]  /*bc90*/  SEL R95, R45, R52, P0 ;  /* 0x000000342d5f7207 */ /* 0x000fe40000000000 */
[----:B------:R-:W-:Y:S01]  /*bca0*/  SEL R31, R52, R45, P0 ;  /* 0x0000002d341f7207 */ /* 0x000fe20000000000 */
[----:B------:R-:W-:Y:S01]  /*bcb0*/  IMAD.X R45, RZ, RZ, R67, P1 ;  /* 0x000000ffff2d7224 */ /* 0x000fe200008e0643 */
[----:B------:R-:W-:-:S02]  /*bcc0*/  SHF.R.U64 R10, R10, 0x3, RZ ;  /* 0x000000030a0a7819 */ /* 0x000fc400000012ff */
[----:B------:R-:W-:Y:S02]  /*bcd0*/  LOP3.LUT R8, R157, 0x380, RZ, 0xc0, !PT ;  /* 0x000003809d087812 */ /* 0x000fe400078ec0ff */
[----:B------:R-:W-:Y:S02]  /*bce0*/  SHF.R.U64 R12, R12, 0x3, RZ ;  /* 0x000000030c0c7819 */ /* 0x000fe400000012ff */
[----:B------:R-:W-:Y:S02]  /*bcf0*/  SEL R99, R69, R76, P0 ;  /* 0x0000004c45637207 */ /* 0x000fe40000000000 */
[----:B------:R-:W-:Y:S02]  /*bd00*/  SEL R33, R76, R69, P0 ;  /* 0x000000454c217207 */ /* 0x000fe40000000000 */
[----:B------:R-:W-:Y:S02]  /*bd10*/  SEL R119, R133, R132, P0 ;  /* 0x0000008485777207 */ /* 0x000fe40000000000 */
[----:B------:R-:W-:-:S02]  /*bd20*/  SEL R52, R132, R133, P0 ;  /* 0x0000008584347207 */ /* 0x000fc40000000000 */
[----:B------:R-:W-:Y:S02]  /*bd30*/  IADD3 R161, P4, R66, 0x8020, RZ ;  /* 0x0000802042a17810 */ /* 0x000fe40007f9e0ff */
[----:B------:R-:W-:Y:S02]  /*bd40*/  SEL R105, R128, R129, P0 ;  /* 0x0000008180697207 */ /* 0x000fe40000000000 */
[----:B------:R-:W-:Y:S02]  /*bd50*/  SEL R35, R129, R128, P0 ;  /* 0x0000008081237207 */ /* 0x000fe40000000000 */
[----:B------:R-:W-:Y:S02]  /*bd60*/  SEL R133, R39, R38, P0 ;  /* 0x0000002627857207 */ /* 0x000fe40000000000 */
[----:B------:R-:W-:Y:S01]  /*bd70*/  SEL R69, R38, R39, P0 ;  /* 0x0000002726457207 */ /* 0x000fe20000000000 */
[----:B------:R-:W-:Y:S01]  /*bd80*/  IMAD.X R39, RZ, RZ, R67, P5 ;  /* 0x000000ffff277224 */ /* 0x000fe200028e0643 */
[----:B------:R-:W-:-:S02]  /*bd90*/  F2FP.BF16.F32.PACK_AB R154, R153, R154 ;  /* 0x0000009a999a723e */ /* 0x000fc400000010ff */
[----:B------:R-:W-:Y:S02]  /*bda0*/  SEL R129, R47, R46, P0 ;  /* 0x0000002e2f817207 */ /* 0x000fe40000000000 */
[----:B------:R-:W-:Y:S01]  /*bdb0*/  SEL R64, R46, R47, P0 ;  /* 0x0000002f2e407207 */ /* 0x000fe20000000000 */
[----:B------:R-:W-:Y:S01]  /*bdc0*/  IMAD.X R47, RZ, RZ, R67, P6 ;  /* 0x000000ffff2f7224 */ /* 0x000fe200030e0643 */
[----:B------:R-:W-:Y:S02]  /*bdd0*/  F2FP.BF16.F32.PACK_AB R155, R155, R156 ;  /* 0x0000009c9b9b723e */ /* 0x000fe400000010ff */
[----:B------:R-:W-:Y:S02]  /*bde0*/  F2FP.BF16.F32.PACK_AB R43, R118, R43 ;  /* 0x0000002b762b723e */ /* 0x000fe400000010ff */
[----:B------:R-:W-:Y:S02]  /*bdf0*/  IADD3 R153, P2, R66, 0x4060, RZ ;  /* 0x0000406042997810 */ /* 0x000fe40007f5e0ff */
[----:B------:R-:W-:-:S02]  /*be00*/  LOP3.LUT R46, R10, R149, RZ, 0x3c, !PT ;  /* 0x000000950a2e7212 */ /* 0x000fc400078e3cff */
[----:B------:R-:W-:Y:S02]  /*be10*/  SHF.R.U64 R8, R8, 0x3, RZ ;  /* 0x0000000308087819 */ /* 0x000fe400000012ff */
[----:B------:R-:W-:Y:S02]  /*be20*/  LOP3.LUT R38, R12, R163, RZ, 0x3c, !PT ;  /* 0x000000a30c267212 */ /* 0x000fe400078e3cff */
[----:B------:R-:W-:Y:S01]  /*be30*/  LOP3.LUT R10, R161, 0x380, RZ, 0xc0, !PT ;  /* 0x00000380a10a7812 */ /* 0x000fe200078ec0ff */
[----:B--2---:R-:W-:Y:S01]  /*be40*/  SHFL.IDX PT, R101, R101, R16, 0x1c1f ;  /* 0x001c1f1065657589 */ /* 0x004fe200000e0000 */
[----:B------:R-:W-:Y:S02]  /*be50*/  F2FP.BF16.F32.PACK_AB R27, R150, R27 ;  /* 0x0000001b961b723e */ /* 0x000fe400000010ff */
[----:B------:R-:W-:Y:S01]  /*be60*/  SEL R113, R155, R154, P0 ;  /* 0x0000009a9b717207 */ /* 0x000fe20000000000 */
[----:B------:R-:W-:Y:S01]  /*be70*/  SHFL.IDX PT, R77, R77, R16, 0x1c1f ;  /* 0x001c1f104d4d7589 */ /* 0x000fe200000e0000 */
[----:B------:R-:W-:-:S02]  /*be80*/  SEL R131, R43, R42, P0 ;  /* 0x0000002a2b837207 */ /* 0x000fc40000000000 */
[----:B------:R-:W-:Y:S01]  /*be90*/  SEL R65, R42, R43, P0 ;  /* 0x0000002b2a417207 */ /* 0x000fe20000000000 */
[----:B------:R-:W-:Y:S01]  /*bea0*/  IMAD.X R43, RZ, RZ, R67, P2 ;  /* 0x000000ffff2b7224 */ /* 0x000fe200010e0643 */
[----:B------:R-:W-:Y:S01]  /*beb0*/  LOP3.LUT R40, R8, R157, RZ, 0x3c, !PT ;  /* 0x0000009d08287212 */ /* 0x000fe200078e3cff */
[----:B------:R-:W-:Y:S01]  /*bec0*/  SHFL.IDX PT, R113, R113, R16, 0x1c1f ;  /* 0x001c1f1071717589 */ /* 0x000fe200000e0000 */
[----:B------:R-:W-:Y:S02]  /*bed0*/  MOV R92, R38 ;  /* 0x00000026005c7202 */ /* 0x000fe40000000f00 */
[----:B------:R-:W-:Y:S01]  /*bee0*/  SEL R83, R13, R14, P0 ;  /* 0x0000000e0d537207 */ /* 0x000fe20000000000 */
[----:B------:R-:W-:Y:S01]  /*bef0*/  SHFL.IDX PT, R79, R79, R16, 0x1c1f ;  /* 0x001c1f104f4f7589 */ /* 0x000fe200000e0000 */
[----:B------:R-:W-:Y:S02]  /*bf00*/  SEL R20, R14, R13, P0 ;  /* 0x0000000d0e147207 */ /* 0x000fe40000000000 */
[----:B------:R-:W-:Y:S01]  /*bf10*/  SEL R155, R154, R155, P0 ;  /* 0x0000009b9a9b7207 */ /* 0x000fe20000000000 */
[----:B------:R-:W-:Y:S01]  /*bf20*/  SHFL.IDX PT, R81, R81, R16, 0x1c1f ;  /* 0x001c1f1051517589 */ /* 0x000fe200000e0000 */
[----:B------:R-:W-:-:S02]  /*bf30*/  SHF.R.U64 R10, R10, 0x3, RZ ;  /* 0x000000030a0a7819 */ /* 0x000fc400000012ff */
[----:B------:R-:W-:Y:S01]  /*bf40*/  LOP3.LUT R38, R16, 0x2, RZ, 0x3c, !PT ;  /* 0x0000000210267812 */ /* 0x000fe200078e3cff */
[----:B------:R-:W-:Y:S01]  /*bf50*/  SHFL.IDX PT, R83, R83, R16, 0x1c1f ;  /* 0x001c1f1053537589 */ /* 0x000fe200000e0000 */
[----:B------:R-:W-:Y:S02]  /*bf60*/  IADD3 R169, P2, R66, 0xc020, RZ ;  /* 0x0000c02042a97810 */ /* 0x000fe40007f5e0ff */
[----:B------:R-:W-:Y:S01]  /*bf70*/  LOP3.LUT R14, R153, 0x380, RZ, 0xc0, !PT ;  /* 0x00000380990e7812 */ /* 0x000fe200078ec0ff */
[----:B------:R-:W-:Y:S01]  /*bf80*/  SHFL.IDX PT, R68, R68, R38, 0x1c1f ;  /* 0x001c1f2644447589 */ /* 0x000fe200000e0000 */
[----:B------:R-:W-:Y:S01]  /*bf90*/  SEL R139, R27, R26, P0 ;  /* 0x0000001a1b8b7207 */ /* 0x000fe20000000000 */
[--C-:B------:R-:W-:Y:S01]  /*bfa0*/  IMAD.X R13, RZ, RZ, R67.reuse, P2 ;  /* 0x000000ffff0d7224 */ /* 0x100fe200010e0643 */
[----:B------:R-:W-:Y:S01]  /*bfb0*/  SEL R73, R26, R27, P0 ;  /* 0x0000001b1a497207 */ /* 0x000fe20000000000 */
[----:B------:R-:W-:Y:S01]  /*bfc0*/  IMAD.X R27, RZ, RZ, R67, P4 ;  /* 0x000000ffff1b7224 */ /* 0x000fe200020e0643 */
[----:B------:R-:W-:Y:S01]  /*bfd0*/  MOV R102, R58 ;  /* 0x0000003a00667202 */ /* 0x000fe20000000f00 */
[----:B------:R-:W-:Y:S01]  /*bfe0*/  SHFL.IDX PT, R85, R85, R16, 0x1c1f ;  /* 0x001c1f1055557589 */ /* 0x000fe200000e0000 */
[----:B------:R-:W-:-:S02]  /*bff0*/  LOP3.LUT R26, R10, R161, RZ, 0x3c, !PT ;  /* 0x000000a10a1a7212 */ /* 0x000fc400078e3cff */
[----:B------:R-:W-:Y:S01]  /*c000*/  MOV R59, R40 ;  /* 0x00000028003b7202 */ /* 0x000fe20000000f00 */
[----:B------:R-:W-:Y:S01]  /*c010*/  SHFL.IDX PT, R87, R87, R16, 0x1c1f ;  /* 0x001c1f1057577589 */ /* 0x000fe200000e0000 */
[----:B------:R-:W-:Y:S02]  /*c020*/  SHF.R.U64 R14, R14, 0x3, RZ ;  /* 0x000000030e0e7819 */ /* 0x000fe400000012ff */
[----:B------:R-:W-:Y:S01]  /*c030*/  LOP3.LUT R10, R169, 0x380, RZ, 0xc0, !PT ;  /* 0x00000380a90a7812 */ /* 0x000fe200078ec0ff */
[----:B------:R-:W0:Y:S01]  /*c040*/  SHFL.IDX PT, R40, R155, R38, 0x1c1f ;  /* 0x001c1f269b287589 */ /* 0x000e2200000e0000 */
[----:B------:R-:W-:Y:S02]  /*c050*/  IADD3 R165, P6, R66, 0x8060, RZ ;  /* 0x0000806042a57810 */ /* 0x000fe40007fde0ff */
[----:B------:R-:W-:Y:S01]  /*c060*/  LOP3.LUT R42, R14, R153, RZ, 0x3c, !PT ;  /* 0x000000990e2a7212 */ /* 0x000fe200078e3cff */
[----:B------:R-:W-:Y:S01]  /*c070*/  SHFL.IDX PT, R89, R89, R16, 0x1c1f ;  /* 0x001c1f1059597589 */ /* 0x000fe200000e0000 */
[----:B------:R-:W-:-:S02]  /*c080*/  SHF.R.U64 R10, R10, 0x3, RZ ;  /* 0x000000030a0a7819 */ /* 0x000fc400000012ff */
[----:B------:R-:W-:Y:S01]  /*c090*/  LOP3.LUT R11, R66, 0x380, RZ, 0xc0, !PT ;  /* 0x00000380420b7812 */ /* 0x000fe200078ec0ff */
[----:B------:R-:W-:Y:S01]  /*c0a0*/  SHFL.IDX PT, R91, R91, R16, 0x1c1f ;  /* 0x001c1f105b5b7589 */ /* 0x000fe200000e0000 */
[----:B------:R-:W-:Y:S02]  /*c0b0*/  LOP3.LUT R14, R165, 0x380, RZ, 0xc0, !PT ;  /* 0x00000380a50e7812 */ /* 0x000fe400078ec0ff */
[----:B------:R-:W-:Y:S01]  /*c0c0*/  LOP3.LUT R12, R10, R169, RZ, 0x3c, !PT ;  /* 0x000000a90a0c7212 */ /* 0x000fe200078e3cff */
[----:B------:R-:W-:Y:S01]  /*c0d0*/  SHFL.IDX PT, R95, R95, R16, 0x1c1f ;  /* 0x001c1f105f5f7589 */ /* 0x000fe200000e0000 */
[----:B------:R-:W-:Y:S02]  /*c0e0*/  F2FP.BF16.F32.PACK_AB R159, R159, R160 ;  /* 0x000000a09f9f723e */ /* 0x000fe400000010ff */
[C---:B------:R-:W-:Y:S01]  /*c0f0*/  IADD3 R167, P1, R66.reuse, 0xc000, RZ ;  /* 0x0000c00042a77810 */ /* 0x040fe20007f3e0ff */
[----:B------:R-:W-:Y:S01]  /*c100*/  SHFL.IDX PT, R97, R97, R16, 0x1c1f ;  /* 0x001c1f1061617589 */ /* 0x000fe200000e0000 */
[----:B------:R-:W-:-:S02]  /*c110*/  IADD3 R171, P3, R66, 0xc040, RZ ;  /* 0x0000c04042ab7810 */ /* 0x000fc40007f7e0ff */
[----:B------:R-:W-:Y:S01]  /*c120*/  SHF.R.U64 R11, R11, 0x3, RZ ;  /* 0x000000030b0b7819 */ /* 0x000fe200000012ff */
[--C-:B------:R-:W-:Y:S01]  /*c130*/  IMAD.X R15, RZ, RZ, R67.reuse, P1 ;  /* 0x000000ffff0f7224 */ /* 0x100fe200008e0643 */
[----:B------:R-:W-:Y:S01]  /*c140*/  SHF.R.U64 R14, R14, 0x3, RZ ;  /* 0x000000030e0e7819 */ /* 0x000fe200000012ff */
[--C-:B------:R-:W-:Y:S01]  /*c150*/  IMAD.X R9, RZ, RZ, R67.reuse, P3 ;  /* 0x000000ffff097224 */ /* 0x100fe200018e0643 */
[----:B------:R-:W-:Y:S01]  /*c160*/  SEL R75, R24, R25, P0 ;  /* 0x00000019184b7207 */ /* 0x000fe20000000000 */
[----:B------:R-:W-:Y:S01]  /*c170*/  SHFL.IDX PT, R99, R99, R16, 0x1c1f ;  /* 0x001c1f1063637589 */ /* 0x000fe200000e0000 */
[----:B------:R-:W-:Y:S01]  /*c180*/  SEL R70, R25, R24, P0 ;  /* 0x0000001819467207 */ /* 0x000fe20000000000 */
[----:B------:R-:W-:Y:S01]  /*c190*/  IMAD.X R25, RZ, RZ, R67, P6 ;  /* 0x000000ffff197224 */ /* 0x000fe200030e0643 */
[----:B------:R-:W-:Y:S01]  /*c1a0*/  IADD3 R173, P4, R66, 0xc060, RZ ;  /* 0x0000c06042ad7810 */ /* 0x000fe20007f9e0ff */
[----:B------:R-:W-:Y:S01]  /*c1b0*/  SHFL.IDX PT, R103, R103, R16, 0x1c1f ;  /* 0x001c1f1067677589 */ /* 0x000fe200000e0000 */
[----:B------:R-:W-:-:S02]  /*c1c0*/  SEL R111, R159, R158, P0 ;  /* 0x0000009e9f6f7207 */ /* 0x000fc40000000000 */
[----:B------:R-:W-:Y:S01]  /*c1d0*/  LOP3.LUT R66, R11, R66, RZ, 0x3c, !PT ;  /* 0x000000420b427212 */ /* 0x000fe200078e3cff */
[----:B------:R-:W-:Y:S01]  /*c1e0*/  SHFL.IDX PT, R75, R75, R16, 0x1c1f ;  /* 0x001c1f104b4b7589 */ /* 0x000fe200000e0000 */
[----:B------:R-:W-:Y:S01]  /*c1f0*/  LOP3.LUT R24, R14, R165, RZ, 0x3c, !PT ;  /* 0x000000a50e187212 */ /* 0x000fe200078e3cff */
[----:B------:R-:W-:Y:S01]  /*c200*/  IMAD.X R11, RZ, RZ, R67, P4 ;  /* 0x000000ffff0b7224 */ /* 0x000fe200020e0643 */
[----:B------:R-:W-:Y:S01]  /*c210*/  LOP3.LUT R8, R167, 0x380, RZ, 0xc0, !PT ;  /* 0x00000380a7087812 */ /* 0x000fe200078ec0ff */
[----:B------:R-:W-:Y:S01]  /*c220*/  SHFL.IDX PT, R70, R70, R38, 0x1c1f ;  /* 0x001c1f2646467589 */ /* 0x000fe200000e0000 */
[----:B------:R-:W-:Y:S02]  /*c230*/  LOP3.LUT R74, R171, 0x380, RZ, 0xc0, !PT ;  /* 0x00000380ab4a7812 */ /* 0x000fe400078ec0ff */
[----:B------:R-:W-:Y:S01]  /*c240*/  MOV R88, R12 ;  /* 0x0000000c00587202 */ /* 0x000fe20000000f00 */
[----:B------:R-:W-:Y:S01]  /*c250*/  SHFL.IDX PT, R111, R111, R16, 0x1c1f ;  /* 0x001c1f106f6f7589 */ /* 0x000fe200000e0000 */
[----:B------:R-:W-:-:S02]  /*c260*/  SEL R159, R158, R159, P0 ;  /* 0x0000009f9e9f7207 */ /* 0x000fc40000000000 */
[----:B------:R-:W-:Y:S01]  /*c270*/  LOP3.LUT R76, R173, 0x380, RZ, 0xc0, !PT ;  /* 0x00000380ad4c7812 */ /* 0x000fe200078ec0ff */
[----:B------:R-:W1:Y:S01]  /*c280*/  SHFL.IDX PT, R12, R109, R38, 0x1c1f ;  /* 0x001c1f266d0c7589 */ /* 0x000e6200000e0000 */
[----:B------:R-:W-:Y:S02]  /*c290*/  SHF.R.U64 R8, R8, 0x3, RZ ;  /* 0x0000000308087819 */ /* 0x000fe400000012ff */
[----:B------:R-:W-:Y:S01]  /*c2a0*/  SHF.R.U64 R74, R74, 0x3, RZ ;  /* 0x000000034a4a7819 */ /* 0x000fe200000012ff */
[----:B------:R-:W-:Y:S01]  /*c2b0*/  SHFL.IDX PT, R105, R105, R16, 0x1c1f ;  /* 0x001c1f1069697589 */ /* 0x000fe200000e0000 */
[----:B------:R-:W-:Y:S02]  /*c2c0*/  MOV R104, R66 ;  /* 0x0000004200687202 */ /* 0x000fe40000000f00 */
[----:B------:R-:W-:Y:S01]  /*c2d0*/  MOV R67, R24 ;  /* 0x0000001800437202 */ /* 0x000fe20000000f00 */
[----:B------:R-:W-:Y:S01]  /*c2e0*/  SHFL.IDX PT, R107, R107, R16, 0x1c1f ;  /* 0x001c1f106b6b7589 */ /* 0x000fe200000e0000 */
[----:B------:R-:W-:-:S02]  /*c2f0*/  SHF.R.U64 R76, R76, 0x3, RZ ;  /* 0x000000034c4c7819 */ /* 0x000fc400000012ff */
[----:B------:R-:W-:Y:S01]  /*c300*/  MOV R94, R26 ;  /* 0x0000001a005e7202 */ /* 0x000fe20000000f00 */
[----:B------:R-:W2:Y:S01]  /*c310*/  SHFL.IDX PT, R24, R159, R38, 0x1c1f ;  /* 0x001c1f269f187589 */ /* 0x000ea200000e0000 */
[----:B------:R-:W-:Y:S02]  /*c320*/  LOP3.LUT R14, R8, R167, RZ, 0x3c, !PT ;  /* 0x000000a7080e7212 */ /* 0x000fe400078e3cff */
[----:B------:R-:W-:Y:S01]  /*c330*/  LOP3.LUT R8, R74, R171, RZ, 0x3c, !PT ;  /* 0x000000ab4a087212 */ /* 0x000fe200078e3cff */
[----:B------:R-:W3:Y:S01]  /*c340*/  SHFL.IDX PT, R26, R63, R38, 0x1c1f ;  /* 0x001c1f263f1a7589 */ /* 0x000ee200000e0000 */
[----:B------:R-:W-:Y:S02]  /*c350*/  LOP3.LUT R10, R76, R173, RZ, 0x3c, !PT ;  /* 0x000000ad4c0a7212 */ /* 0x000fe400078e3cff */
[----:B------:R-:W-:Y:S01]  /*c360*/  MOV R96, R48 ;  /* 0x0000003000607202 */ /* 0x000fe20000000f00 */
[----:B------:R-:W-:Y:S01]  /*c370*/  SHFL.IDX PT, R93, R93, R16, 0x1c1f ;  /* 0x001c1f105d5d7589 */ /* 0x000fe200000e0000 */
[----:B0-----:R-:W-:-:S02]  /*c380*/  SEL R25, R113, R40, P0 ;  /* 0x0000002871197207 */ /* 0x001fc40000000000 */
[----:B------:R-:W-:Y:S01]  /*c390*/  SEL R27, R40, R113, P0 ;  /* 0x00000071281b7207 */ /* 0x000fe20000000000 */
[----:B------:R-:W-:Y:S01]  /*c3a0*/  SHFL.IDX PT, R115, R115, R16, 0x1c1f ;  /* 0x001c1f1073737589 */ /* 0x000fe200000e0000 */
[----:B------:R-:W-:Y:S02]  /*c3b0*/  MOV R98, R50 ;  /* 0x0000003200627202 */ /* 0x000fe40000000f00 */
[----:B------:R-:W-:Y:S01]  /*c3c0*/  MOV R49, R42 ;  /* 0x0000002a00317202 */ /* 0x000fe20000000f00 */
[----:B------:R-:W-:Y:S01]  /*c3d0*/  SHFL.IDX PT, R119, R119, R16, 0x1c1f ;  /* 0x001c1f1077777589 */ /* 0x000fe200000e0000 */
[----:B------:R-:W-:Y:S02]  /*c3e0*/  MOV R51, R44 ;  /* 0x0000002c00337202 */ /* 0x000fe40000000f00 */
[----:B------:R-:W-:Y:S01]  /*c3f0*/  MOV R100, R54 ;  /* 0x0000003600647202 */ /* 0x000fe20000000f00 */
[----:B------:R-:W-:Y:S01]  /*c400*/  SHFL.IDX PT, R121, R121, R16, 0x1c1f ;  /* 0x001c1f1079797589 */ /* 0x000fe200000e0000 */
[----:B------:R-:W-:-:S02]  /*c410*/  MOV R55, R46 ;  /* 0x0000002e00377202 */ /* 0x000fc40000000f00 */
[----:B------:R-:W-:Y:S01]  /*c420*/  MOV R47, R8 ;  /* 0x00000008002f7202 */ /* 0x000fe20000000f00 */
[----:B------:R-:W-:Y:S01]  /*c430*/  SHFL.IDX PT, R117, R117, R16, 0x1c1f ;  /* 0x001c1f1075757589 */ /* 0x000fe200000e0000 */
[----:B------:R-:W-:Y:S02]  /*c440*/  MOV R45, R10 ;  /* 0x0000000a002d7202 */ /* 0x000fe40000000f00 */
[----:B------:R-:W-:Y:S01]  /*c450*/  MOV R90, R14 ;  /* 0x0000000e005a7202 */ /* 0x000fe20000000f00 */
[----:B------:R-:W-:Y:S01]  /*c460*/  SHFL.IDX PT, R123, R123, R16, 0x1c1f ;  /* 0x001c1f107b7b7589 */ /* 0x000fe200000e0000 */
[----:B-1----:R-:W-:Y:S02]  /*c470*/  SEL R9, R101, R12, P0 ;  /* 0x0000000c65097207 */ /* 0x002fe40000000000 */
        /* <DEDUP_REMOVED lines=8> */
[----:B--2---:R-:W-:Y:S02]  /*c500*/  SEL R13, R111, R24, P0 ;  /* 0x000000186f0d7207 */ /* 0x004fe40000000000 */
[----:B------:R-:W-:Y:S01]  /*c510*/  SEL R15, R24, R111, P0 ;  /* 0x0000006f180f7207 */ /* 0x000fe20000000000 */
[----:B------:R-:W-:Y:S01]  /*c520*/  SHFL.IDX PT, R131, R131, R16, 0x1c1f ;  /* 0x001c1f1083837589 */ /* 0x000fe200000e0000 */
[----:B---3--:R-:W-:-:S02]  /*c530*/  SEL R24, R79, R26, P0 ;  /* 0x0000001a4f187207 */ /* 0x008fc40000000000 */
[----:B------:R-:W-:Y:S01]  /*c540*/  SEL R26, R26, R79, P0 ;  /* 0x0000004f1a1a7207 */ /* 0x000fe20000000000 */
[----:B------:R-:W-:Y:S01]  /*c550*/  SHFL.IDX PT, R133, R133, R16, 0x1c1f ;  /* 0x001c1f1085857589 */ /* 0x000fe200000e0000 */
[----:B------:R-:W-:-:S03]  /*c560*/  PLOP3.LUT P1, PT, PT, PT, UP0, 0x80, 0x0 ;  /* 0x000000000000781c */ /* 0x000fc60003f2f008 */
[----:B------:R-:W-:Y:S04]  /*c570*/  SHFL.IDX PT, R137, R137, R16, 0x1c1f ;  /* 0x001c1f1089897589 */ /* 0x000fe800000e0000 */
[----:B------:R-:W-:Y:S04]  /*c580*/  SHFL.IDX PT, R135, R135, R16, 0x1c1f ;  /* 0x001c1f1087877589 */ /* 0x000fe800000e0000 */
[----:B------:R-:W-:Y:S04]  /*c590*/  SHFL.IDX PT, R139, R139, R16, 0x1c1f ;  /* 0x001c1f108b8b7589 */ /* 0x000fe800000e0000 */
[----:B------:R-:W0:Y:S04]  /*c5a0*/  SHFL.IDX PT, R16, R17, R38, 0x1c1f ;  /* 0x001c1f2611107589 */ /* 0x000e2800000e0000 */
[----:B------:R-:W1:Y:S04]  /*c5b0*/  SHFL.IDX PT, R74, R57, R38, 0x1c1f ;  /* 0x001c1f26394a7589 */ /* 0x000e6800000e0000 */
[----:B------:R-:W2:Y:S04]  /*c5c0*/  SHFL.IDX PT, R20, R20, R38, 0x1c1f ;  /* 0x001c1f2614147589 */ /* 0x000ea800000e0000 */
[----:B------:R-:W3:Y:S01]  /*c5d0*/  SHFL.IDX PT, R52, R52, R38, 0x1c1f ;  /* 0x001c1f2634347589 */ /* 0x000ee200000e0000 */
[----:B------:R-:W-:Y:S06]  /*c5e0*/  BAR.SYNC.DEFER_BLOCKING 0x1, 0x100 ;  /* 0x0044000000007b1d */ /* 0x000fec0000010000 */
[----:B------:R-:W-:Y:S04]  /*c5f0*/  SHFL.IDX PT, R40, R21, R38, 0x1c1f ;  /* 0x001c1f2615287589 */ /* 0x000fe800000e0000 */
[----:B------:R-:W-:Y:S04]  /*c600*/  SHFL.IDX PT, R76, R5, R38, 0x1c1f ;  /* 0x001c1f26054c7589 */ /* 0x000fe800000e0000 */
[----:B------:R0:W-:Y:S04]  /*c610*/  SHFL.IDX PT, R42, R28, R38, 0x1c1f ;  /* 0x001c1f261c2a7589 */ /* 0x0001e800000e0000 */
[----:B------:R-:W-:Y:S04]  /*c620*/  SHFL.IDX PT, R78, R53, R38, 0x1c1f ;  /* 0x001c1f26354e7589 */ /* 0x000fe800000e0000 */
[----:B------:R1:W-:Y:S01]  /*c630*/  SHFL.IDX PT, R44, R29, R38, 0x1c1f ;  /* 0x001c1f261d2c7589 */ /* 0x0003e200000e0000 */
[----:B0-----:R-:W-:-:S03]  /*c640*/  SEL R28, R81, R16, P0 ;  /* 0x00000010511c7207 */ /* 0x001fc60000000000 */
[----:B------:R-:W-:Y:S04]  /*c650*/  SHFL.IDX PT, R56, R56, R38, 0x1c1f ;  /* 0x001c1f2638387589 */ /* 0x000fe800000e0000 */
[----:B------:R0:W-:Y:S01]  /*c660*/  SHFL.IDX PT, R46, R30, R38, 0x1c1f ;  /* 0x001c1f261e2e7589 */ /* 0x0001e200000e0000 */
[----:B-1----:R-:W-:-:S03]  /*c670*/  SEL R29, R115, R74, P0 ;  /* 0x0000004a731d7207 */ /* 0x002fc60000000000 */
[----:B------:R1:W-:Y:S04]  /*c680*/  SHFL.IDX PT, R48, R31, R38, 0x1c1f ;  /* 0x001c1f261f307589 */ /* 0x0003e800000e0000 */
[----:B------:R-:W4:Y:S01]  /*c690*/  SHFL.IDX PT, R60, R60, R38, 0x1c1f ;  /* 0x001c1f263c3c7589 */ /* 0x000f2200000e0000 */
[----:B0-----:R-:W-:-:S03]  /*c6a0*/  SEL R30, R16, R81, P0 ;  /* 0x00000051101e7207 */ /* 0x001fc60000000000 */
[----:B------:R2:W-:Y:S01]  /*c6b0*/  SHFL.IDX PT, R50, R32, R38, 0x1c1f ;  /* 0x001c1f2620327589 */ /* 0x0005e200000e0000 */
[----:B-1----:R-:W-:-:S03]  /*c6c0*/  SEL R31, R74, R115, P0 ;  /* 0x000000734a1f7207 */ /* 0x002fc60000000000 */
[----:B------:R-:W0:Y:S04]  /*c6d0*/  SHFL.IDX PT, R62, R62, R38, 0x1c1f ;  /* 0x001c1f263e3e7589 */ /* 0x000e2800000e0000 */
[----:B------:R3:W1:Y:S01]  /*c6e0*/  SHFL.IDX PT, R54, R33, R38, 0x1c1f ;  /* 0x001c1f2621367589 */ /* 0x00066200000e0000 */
[----:B--2---:R-:W-:-:S03]  /*c6f0*/  SEL R32, R83, R20, P0 ;  /* 0x0000001453207207 */ /* 0x004fc60000000000 */
[----:B------:R-:W-:Y:S04]  /*c700*/  SHFL.IDX PT, R64, R64, R38, 0x1c1f ;  /* 0x001c1f2640407589 */ /* 0x000fe800000e0000 */
[----:B------:R-:W2:Y:S01]  /*c710*/  SHFL.IDX PT, R80, R65, R38, 0x1c1f ;  /* 0x001c1f2641507589 */ /* 0x000ea200000e0000 */
[----:B---3--:R-:W-:-:S03]  /*c720*/  SEL R33, R119, R52, P0 ;  /* 0x0000003477217207 */ /* 0x008fc60000000000 */
[----:B------:R3:W-:Y:S01]  /*c730*/  SHFL.IDX PT, R58, R34, R38, 0x1c1f ;  /* 0x001c1f26223a7589 */ /* 0x0007e200000e0000 */
[----:B----4-:R-:W-:-:S03]  /*c740*/  SEL R39, R60, R125, P0 ;  /* 0x0000007d3c277207 */ /* 0x010fc60000000000 */
[----:B------:R4:W-:Y:S04]  /*c750*/  SHFL.IDX PT, R66, R35, R38, 0x1c1f ;  /* 0x001c1f2623427589 */ /* 0x0009e800000e0000 */
[----:B------:R-:W2:Y:S01]  /*c760*/  SHFL.IDX PT, R82, R69, R38, 0x1c1f ;  /* 0x001c1f2645527589 */ /* 0x000ea200000e0000 */
[----:B0-----:R-:W-:Y:S02]  /*c770*/  SEL R41, R127, R62, P0 ;  /* 0x0000003e7f297207 */ /* 0x001fe40000000000 */
[----:B---3--:R-:W-:Y:S01]  /*c780*/  SEL R34, R20, R83, P0 ;  /* 0x0000005314227207 */ /* 0x008fe20000000000 */
[----:B------:R0:W-:Y:S01]  /*c790*/  SHFL.IDX PT, R68, R36, R38, 0x1c1f ;  /* 0x001c1f2624447589 */ /* 0x0001e200000e0000 */
[----:B------:R-:W-:Y:S02]  /*c7a0*/  SEL R43, R62, R127, P0 ;  /* 0x0000007f3e2b7207 */ /* 0x000fe40000000000 */
[----:B----4-:R-:W-:Y:S01]  /*c7b0*/  SEL R35, R52, R119, P0 ;  /* 0x0000007734237207 */ /* 0x010fe20000000000 */
[----:B------:R-:W3:Y:S01]  /*c7c0*/  SHFL.IDX PT, R84, R71, R38, 0x1c1f ;  /* 0x001c1f2647547589 */ /* 0x000ee200000e0000 */
[----:B-1----:R-:W-:-:S02]  /*c7d0*/  SEL R52, R99, R54, P0 ;  /* 0x0000003663347207 */ /* 0x002fc40000000000 */
[----:B------:R-:W-:Y:S01]  /*c7e0*/  SEL R54, R54, R99, P0 ;  /* 0x0000006336367207 */ /* 0x000fe20000000000 */
[----:B------:R1:W-:Y:S01]  /*c7f0*/  SHFL.IDX PT, R70, R37, R38, 0x1c1f ;  /* 0x001c1f2625467589 */ /* 0x0003e200000e0000 */
[----:B--2---:R-:W-:Y:S02]  /*c800*/  SEL R53, R131, R80, P0 ;  /* 0x0000005083357207 */ /* 0x004fe40000000000 */
[----:B0-----:R-:W-:Y:S01]  /*c810*/  SEL R36, R91, R46, P0 ;  /* 0x0000002e5b247207 */ /* 0x001fe20000000000 */
[----:B------:R-:W0:Y:S04]  /*c820*/  SHFL.IDX PT, R72, R72, R38, 0x1c1f ;  /* 0x001c1f2648487589 */ /* 0x000e2800000e0000 */
[----:B------:R2:W4:Y:S01]  /*c830*/  SHFL.IDX PT, R86, R73, R38, 0x1c1f ;  /* 0x001c1f2649567589 */ /* 0x00052200000e0000 */
[----:B-1----:R-:W-:-:S03]  /*c840*/  SEL R37, R125, R60, P0 ;  /* 0x0000003c7d257207 */ /* 0x002fc60000000000 */
[----:B------:R1:W-:Y:S01]  /*c850*/  STSM.16.M88.4 [R104], R8 ;  /* 0x0000000868007844 */ /* 0x0003e20000000200 */
[----:B------:R-:W-:-:S03]  /*c860*/  SEL R57, R133, R82, P0 ;  /* 0x0000005285397207 */ /* 0x000fc60000000000 */
[----:B------:R0:W-:Y:S01]  /*c870*/  STSM.16.M88.4 [R102], R12 ;  /* 0x0000000c66007844 */ /* 0x0001e20000000200 */
[----:B--2---:R-:W-:-:S03]  /*c880*/  SEL R38, R46, R91, P0 ;  /* 0x0000005b2e267207 */ /* 0x004fc60000000000 */
[----:B------:R2:W-:Y:S01]  /*c890*/  STSM.16.M88.4 [R100], R24 ;  /* 0x0000001864007844 */ /* 0x0005e20000000200 */
[----:B---3--:R-:W-:-:S03]  /*c8a0*/  SEL R65, R137, R84, P0 ;  /* 0x0000005489417207 */ /* 0x008fc60000000000 */
[----:B------:R-:W-:Y:S01]  /*c8b0*/  STSM.16.M88.4 [R98], R28 ;  /* 0x0000001c62007844 */ /* 0x000fe20000000200 */
[----:B-1----:R-:W-:-:S03]  /*c8c0*/  SEL R8, R85, R40, P0 ;  /* 0x0000002855087207 */ /* 0x002fc60000000000 */
[----:B------:R-:W-:Y:S01]  /*c8d0*/  STSM.16.M88.4 [R96], R32 ;  /* 0x0000002060007844 */ /* 0x000fe20000000200 */
[----:B------:R-:W-:Y:S02]  /*c8e0*/  SEL R10, R40, R85, P0 ;  /* 0x00000055280a7207 */ /* 0x000fe40000000000 */
[----:B------:R-:W-:Y:S02]  /*c8f0*/  SEL R9, R121, R76, P0 ;  /* 0x0000004c79097207 */ /* 0x000fe40000000000 */
[----:B------:R-:W-:Y:S02]  /*c900*/  SEL R11, R76, R121, P0 ;  /* 0x000000794c0b7207 */ /* 0x000fe40000000000 */
[----:B0-----:R-:W-:Y:S02]  /*c910*/  SEL R12, R87, R42, P0 ;  /* 0x0000002a570c7207 */ /* 0x001fe40000000000 */
[----:B------:R-:W-:Y:S01]  /*c920*/  SEL R14, R42, R87, P0 ;  /* 0x000000572a0e7207 */ /* 0x000fe20000000000 */
[----:B------:R0:W-:Y:S01]  /*c930*/  STSM.16.M88.4 [R55], R8 ;  /* 0x0000000837007844 */ /* 0x0001e20000000200 */
[----:B------:R-:W-:-:S02]  /*c940*/  SEL R13, R117, R78, P0 ;  /* 0x0000004e750d7207 */ /* 0x000fc40000000000 */
[----:B------:R-:W-:Y:S02]  /*c950*/  SEL R15, R78, R117, P0 ;  /* 0x000000754e0f7207 */ /* 0x000fe40000000000 */
[----:B--2---:R-:W-:Y:S02]  /*c960*/  SEL R24, R89, R44, P0 ;  /* 0x0000002c59187207 */ /* 0x004fe40000000000 */
[----:B------:R-:W-:Y:S01]  /*c970*/  SEL R26, R44, R89, P0 ;  /* 0x000000592c1a7207 */ /* 0x000fe20000000000 */
[----:B------:R1:W-:Y:S01]  /*c980*/  STSM.16.M88.4 [R51], R12 ;  /* 0x0000000c33007844 */ /* 0x0003e20000000200 */
[----:B------:R-:W-:Y:S02]  /*c990*/  SEL R25, R123, R56, P0 ;  /* 0x000000387b197207 */ /* 0x000fe40000000000 */
[----:B------:R-:W-:Y:S02]  /*c9a0*/  SEL R27, R56, R123, P0 ;  /* 0x0000007b381b7207 */ /* 0x000fe40000000000 */
[----:B------:R-:W-:-:S02]  /*c9b0*/  SEL R40, R95, R48, P0 ;  /* 0x000000305f287207 */ /* 0x000fc40000000000 */
[----:B------:R-:W-:Y:S01]  /*c9c0*/  SEL R42, R48, R95, P0 ;  /* 0x0000005f302a7207 */ /* 0x000fe20000000000 */
[----:B------:R2:W-:Y:S01]  /*c9d0*/  STSM.16.M88.4 [R49], R24 ;  /* 0x0000001831007844 */ /* 0x0005e20000000200 */
[----:B------:R-:W-:Y:S01]  /*c9e0*/  SEL R48, R97, R50, P0 ;  /* 0x0000003261307207 */ /* 0x000fe20000000000 */
[----:B0-----:R-:W-:Y:S01]  /*c9f0*/  IMAD.U32 R8, RZ, RZ, UR4 ;  /* 0x00000004ff087e24 */ /* 0x001fe2000f8e00ff */
[----:B------:R-:W-:Y:S01]  /*ca00*/  SEL R50, R50, R97, P0 ;  /* 0x0000006132327207 */ /* 0x000fe20000000000 */
[----:B------:R0:W-:Y:S01]  /*ca10*/  STSM.16.M88.4 [R59], R36 ;  /* 0x000000243b007844 */ /* 0x0001e20000000200 */
[----:B------:R-:W-:Y:S01]  /*ca20*/  SEL R55, R80, R131, P0 ;  /* 0x0000008350377207 */ /* 0x000fe20000000000 */
[----:B------:R-:W-:Y:S01]  /*ca30*/  IMAD.U32 R9, RZ, RZ, UR5 ;  /* 0x00000005ff097e24 */ /* 0x000fe2000f8e00ff */
[----:B------:R-:W-:Y:S01]  /*ca40*/  SEL R56, R103, R58, P0 ;  /* 0x0000003a67387207 */ /* 0x000fe20000000000 */
[----:B------:R-:W-:Y:S01]  /*ca50*/  STSM.16.M88.4 [R94], R40 ;  /* 0x000000285e007844 */ /* 0x000fe20000000200 */
[----:B-1----:R-:W-:Y:S01]  /*ca60*/  SEL R51, R64, R129, P0 ;  /* 0x0000008140337207 */ /* 0x002fe20000000000 */
[----:B------:R-:W-:Y:S01]  /*ca70*/  ULDC.64 UR4, c[0x0][0xbe0] ;  /* 0x0002f80000047ab9 */ /* 0x000fe20000000a00 */
[----:B------:R-:W-:-:S02]  /*ca80*/  SEL R58, R58, R103, P0 ;  /* 0x000000673a3a7207 */ /* 0x000fc40000000000 */
[----:B------:R-:W-:Y:S02]  /*ca90*/  SEL R12, R107, R68, P0 ;  /* 0x000000446b0c7207 */ /* 0x000fe40000000000 */
[----:B------:R-:W-:Y:S02]  /*caa0*/  SEL R14, R68, R107, P0 ;  /* 0x0000006b440e7207 */ /* 0x000fe40000000000 */
[----:B--2---:R-:W-:Y:S02]  /*cab0*/  SEL R49, R129, R64, P0 ;  /* 0x0000004081317207 */ /* 0x004fe40000000000 */
[----:B------:R-:W-:Y:S02]  /*cac0*/  SEL R64, R105, R66, P0 ;  /* 0x0000004269407207 */ /* 0x000fe40000000000 */
[----:B0-----:R-:W-:Y:S01]  /*cad0*/  SEL R59, R82, R133, P0 ;  /* 0x00000085523b7207 */ /* 0x001fe20000000000 */
[----:B------:R-:W-:Y:S01]  /*cae0*/  STSM.16.M88.4 [R92], R48 ;  /* 0x000000305c007844 */ /* 0x000fe20000000200 */
[----:B------:R-:W-:-:S02]  /*caf0*/  SEL R66, R66, R105, P0 ;  /* 0x0000006942427207 */ /* 0x000fc40000000000 */
[----:B------:R-:W-:Y:S01]  /*cb00*/  SEL R13, R135, R72, P0 ;  /* 0x00000048870d7207 */ /* 0x000fe20000000000 */
[----:B------:R0:W-:Y:S01]  /*cb10*/  STSM.16.M88.4 [R67], R52 ;  /* 0x0000003443007844 */ /* 0x0001e20000000200 */
[----:B------:R-:W-:Y:S02]  /*cb20*/  SEL R15, R72, R135, P0 ;  /* 0x00000087480f7207 */ /* 0x000fe40000000000 */
[----:B------:R-:W-:Y:S01]  /*cb30*/  SEL R68, R93, R70, P0 ;  /* 0x000000465d447207 */ /* 0x000fe20000000000 */
[----:B------:R1:W-:Y:S01]  /*cb40*/  STSM.16.M88.4 [R90], R56 ;  /* 0x000000385a007844 */ /* 0x0003e20000000200 */
[----:B----4-:R-:W-:Y:S02]  /*cb50*/  SEL R69, R139, R86, P0 ;  /* 0x000000568b457207 */ /* 0x010fe40000000000 */
[----:B------:R-:W-:Y:S02]  /*cb60*/  SEL R71, R86, R139, P0 ;  /* 0x0000008b56477207 */ /* 0x000fe40000000000 */
[----:B------:R-:W-:-:S02]  /*cb70*/  SEL R70, R70, R93, P0 ;  /* 0x0000005d46467207 */ /* 0x000fc40000000000 */
[----:B0-----:R-:W-:-:S05]  /*cb80*/  SEL R67, R84, R137, P0 ;  /* 0x0000008954437207 */ /* 0x001fca0000000000 */
[----:B------:R1:W-:Y:S04]  /*cb90*/  STSM.16.M88.4 [R88], R64 ;  /* 0x0000004058007844 */ /* 0x0003e80000000200 */
[----:B------:R1:W-:Y:S04]  /*cba0*/  STSM.16.M88.4 [R47], R12 ;  /* 0x0000000c2f007844 */ /* 0x0003e80000000200 */
[----:B------:R1:W-:Y:S01]  /*cbb0*/  STSM.16.M88.4 [R45], R68 ;  /* 0x000000442d007844 */ /* 0x0003e20000000200 */
[----:B------:R-:W-:Y:S01]  /*cbc0*/  UISETP.NE.U32.AND UP1, UPT, UR4, URZ, UPT ;  /* 0x0000003f0400728c */ /* 0x000fe2000bf25070 */
[----:B------:R-:W-:Y:S03]  /*cbd0*/  BAR.SYNC.DEFER_BLOCKING 0x1, 0x100 ;  /* 0x0044000000007b1d */ /* 0x000fe60000010000 */
[----:B------:R-:W-:-:S05]  /*cbe0*/  UISETP.NE.AND.EX UP1, UPT, UR5, URZ, UPT, UP1 ;  /* 0x0000003f0500728c */ /* 0x000fca000bf25310 */
[----:B------:R-:W0:Y:S01]  /*cbf0*/  LDC R20, c[0x0][0xa88] ;  /* 0x0002a200ff147b82 */ /* 0x000e220000000800 */
[----:B------:R-:W-:Y:S01]  /*cc00*/  PLOP3.LUT P2, PT, PT, PT, UP1, 0x80, 0x0 ;  /* 0x000000000000781c */ /* 0x000fe20003f4f018 */
[----:B------:R-:W-:-:S04]  /*cc10*/  IMAD R11, R22, 0x40, R18 ;  /* 0x00000040160b7824 */ /* 0x000fc800078e0212 */
[----:B------:R-:W-:Y:S02]  /*cc20*/  @UP1 ULDC.64 UR6, c[0x0][0xbe0] ;  /* 0x0002f80000061ab9 */ /* 0x000fe40000000a00 */
[----:B------:R-:W-:Y:S01]  /*cc30*/  @UP1 UIMAD.WIDE UR6, UR36, 0x4, UR6 ;  /* 0x00000004240618a5 */ /* 0x000fe2000f8e0206 */
[----:B------:R-:W-:-:S05]  /*cc40*/  IMAD.WIDE R6, R11, 0x2, R6 ;  /* 0x000000020b067825 */ /* 0x000fca00078e0206 */
[----:B------:R-:W-:Y:S02]  /*cc50*/  IMAD.U32 R10, RZ, RZ, UR6 ;  /* 0x00000006ff0a7e24 */ /* 0x000fe4000f8e00ff */
[----:B------:R-:W-:Y:S01]  /*cc60*/  IMAD.U32 R11, RZ, RZ, UR7 ;  /* 0x00000007ff0b7e24 */ /* 0x000fe2000f8e00ff */
[----:B------:R-:W2:Y:S01]  /*cc70*/  @P1 LDG.E R5, desc[UR50][R8.64] ;  /* 0x0000003208051981 */ /* 0x000ea2000c1e1900 */
[----:B------:R-:W-:Y:S01]  /*cc80*/  UMOV UR4, URZ ;  /* 0x0000003f00047c82 */ /* 0x000fe20008000000 */
[----:B------:R-:W-:Y:S02]  /*cc90*/  IADD3 R25, P0, R6, 0x1000, RZ ;  /* 0x0000100006197810 */ /* 0x000fe40007f1e0ff */
[----:B0-----:R1:W5:Y:S01]  /*cca0*/  @P2 LDG.E R20, desc[UR50][R10.64] ;  /* 0x000000320a142981 */ /* 0x001362000c1e1900 */
[----:B--2---:R-:W-:Y:S01]  /*ccb0*/  @P1 R2UR UR4, R5 ;  /* 0x00000000050412ca */ /* 0x004fe200000e0000 */
[----:B-1----:R-:W-:-:S14]  /*ccc0*/  @P2 BRA `(.L_x_1061) ;  /* 0x0000000000102947 */ /* 0x002fdc0003800000 */
[----:B------:R-:W-:Y:S05]  /*ccd0*/  @!P1 BRA `(.L_x_1061) ;  /* 0x00000000000c9947 */ /* 0x000fea0003800000 */
[----:B------:R-:W2:Y:S04]  /*cce0*/  LDG.E R5, desc[UR50][R8.64] ;  /* 0x0000003208057981 */ /* 0x000ea8000c1e1900 */
[----:B-----5:R-:W2:Y:S02]  /*ccf0*/  LDG.E R20, desc[UR50][R8.64+0x4] ;  /* 0x0000043208147981 */ /* 0x020ea4000c1e1900 */
[----:B--2---:R-:W-:-:S07]  /*cd00*/  IMAD.IADD R20, R20, 0x1, -R5 ;  /* 0x0000000114147824 */ /* 0x004fce00078e0a05 */
.L_x_1061:
[----:B------:R-:W-:Y:S01]  /*cd10*/  USHF.R.S32.HI UR9, URZ, 0x1f, UR42 ;  /* 0x0000001f3f097899 */ /* 0x000fe2000801142a */
[----:B------:R-:W-:Y:S01]  /*cd20*/  IADD3 R9, P2, R6, 0x3000, RZ ;  /* 0x0000300006097810 */ /* 0x000fe20007f5e0ff */
[----:B------:R-:W-:Y:S01]  /*cd30*/  ULDC.64 UR10, c[0x0][0xb70] ;  /* 0x0002dc00000a7ab9 */ /* 0x000fe20000000a00 */
[----:B------:R-:W-:Y:S01]  /*cd40*/  USHF.R.S32.HI UR5, URZ, 0x1f, UR4 ;  /* 0x0000001f3f057899 */ /* 0x000fe20008011404 */
[----:B------:R-:W-:Y:S01]  /*cd50*/  IMAD R11, R19, 0x80, R193 ;  /* 0x00000080130b7824 */ /* 0x000fe200078e02c1 */
[----:B------:R-:W-:Y:S01]  /*cd60*/  UIMAD UR8, UR9, UR10, URZ ;  /* 0x0000000a090872a4 */ /* 0x000fe2000f8e023f */
[----:B------:R-:W-:Y:S01]  /*cd70*/  LOP3.LUT R8, R9, 0x380, RZ, 0xc0, !PT ;  /* 0x0000038009087812 */ /* 0x000fe200078ec0ff */
[----:B------:R-:W-:Y:S01]  /*cd80*/  USHF.R.S32.HI UR13, URZ, 0x1f, UR36 ;  /* 0x0000001f3f0d7899 */ /* 0x000fe20008011424 */
[----:B------:R-:W-:Y:S01]  /*cd90*/  LOP3.LUT R24, R25, 0x380, RZ, 0xc0, !PT ;  /* 0x0000038019187812 */ /* 0x000fe200078ec0ff */
[----:B------:R-:W-:Y:S01]  /*cda0*/  UIMAD.WIDE.U32 UR6, UR42, UR10, UR4 ;  /* 0x0000000a2a0672a5 */ /* 0x000fe2000f8e0004 */
[----:B------:R-:W-:Y:S01]  /*cdb0*/  SHF.R.U64 R8, R8, 0x3, RZ ;  /* 0x0000000308087819 */ /* 0x000fe200000012ff */
[----:B------:R-:W-:Y:S01]  /*cdc0*/  UIMAD UR8, UR42, UR11, UR8 ;  /* 0x0000000b2a0872a4 */ /* 0x000fe2000f8e0208 */
[----:B------:R-:W-:Y:S01]  /*cdd0*/  IADD3 R13, P1, R6, 0x2000, RZ ;  /* 0x00002000060d7810 */ /* 0x000fe20007f3e0ff */
[----:B------:R-:W-:Y:S01]  /*cde0*/  USEL UR13, UR13, URZ, !UP0 ;  /* 0x0000003f0d0d7287 */ /* 0x000fe2000c000000 */
[----:B------:R-:W-:Y:S01]  /*cdf0*/  LOP3.LUT R8, R8, R9, RZ, 0x3c, !PT ;  /* 0x0000000908087212 */ /* 0x000fe200078e3cff */
[----:B------:R-:W-:Y:S01]  /*ce00*/  ULDC.64 UR10, c[0x0][0xb78] ;  /* 0x0002de00000a7ab9 */ /* 0x000fe20000000a00 */
[----:B------:R-:W-:Y:S01]  /*ce10*/  UIADD3 UR7, UR7, UR8, URZ ;  /* 0x0000000807077290 */ /* 0x000fe2000fffe03f */
[----:B------:R-:W-:Y:S01]  /*ce20*/  SHF.R.S32.HI R5, RZ, 0x1f, R11 ;  /* 0x0000001fff057819 */ /* 0x000fe2000001140b */
[----:B------:R-:W-:Y:S01]  /*ce30*/  USEL UR12, UR36, URZ, !UP0 ;  /* 0x0000003f240c7287 */ /* 0x000fe2000c000000 */
[----:B------:R-:W-:Y:S01]  /*ce40*/  SHF.R.U64 R24, R24, 0x3, RZ ;  /* 0x0000000318187819 */ /* 0x000fe200000012ff */
[----:B------:R-:W-:Y:S01]  /*ce50*/  UIMAD UR8, UR13, UR10, URZ ;  /* 0x0000000a0d0872a4 */ /* 0x000fe2000f8e023f */
[----:B------:R-:W-:Y:S01]  /*ce60*/  LOP3.LUT R12, R13, 0x380, RZ, 0xc0, !PT ;  /* 0x000003800d0c7812 */ /* 0x000fe200078ec0ff */
[----:B------:R-:W-:Y:S01]  /*ce70*/  UIMAD.WIDE.U32 UR6, UR12, UR10, UR6 ;  /* 0x0000000a0c0672a5 */ /* 0x000fe2000f8e0006 */
[----:B------:R-:W-:Y:S01]  /*ce80*/  LOP3.LUT R24, R24, R25, RZ, 0x3c, !PT ;  /* 0x0000001918187212 */ /* 0x000fe200078e3cff */
[----:B------:R-:W-:Y:S01]  /*ce90*/  UIMAD UR8, UR12, UR11, UR8 ;  /* 0x0000000b0c0872a4 */ /* 0x000fe2000f8e0208 */
[----:B------:R-:W-:Y:S01]  /*cea0*/  SHF.R.U64 R12, R12, 0x3, RZ ;  /* 0x000000030c0c7819 */ /* 0x000fe200000012ff */
[----:B------:R-:W-:Y:S01]  /*ceb0*/  IMAD.X R25, RZ, RZ, R7, P0 ;  /* 0x000000ffff197224 */ /* 0x000fe200000e0607 */
[----:B------:R-:W-:-:S02]  /*cec0*/  IADD3 R77, P0, R6, 0x8000, RZ ;  /* 0x00008000064d7810 */ /* 0x000fc40007f1e0ff */
[----:B------:R-:W-:Y:S01]  /*ced0*/  IADD3 R9, P3, R11, UR6, RZ ;  /* 0x000000060b097c10 */ /* 0x000fe2000ff7e0ff */
[----:B------:R-:W-:Y:S01]  /*cee0*/  IMAD.U32 R10, RZ, RZ, UR8 ;  /* 0x00000008ff0a7e24 */ /* 0x000fe2000f8e00ff */
[----:B------:R-:W-:Y:S01]  /*cef0*/  LOP3.LUT R12, R12, R13, RZ, 0x3c, !PT ;  /* 0x0000000d0c0c7212 */ /* 0x000fe200078e3cff */
[----:B------:R-:W-:Y:S01]  /*cf00*/  IMAD.X R13, RZ, RZ, R7, P1 ;  /* 0x000000ffff0d7224 */ /* 0x000fe200008e0607 */
[C---:B------:R-:W-:Y:S02]  /*cf10*/  IADD3 R69, P6, R6.reuse, 0x4000, RZ ;  /* 0x0000400006457810 */ /* 0x040fe40007fde0ff */
[----:B------:R-:W-:Y:S01]  /*cf20*/  IADD3.X R10, R5, UR7, R10, P3, !PT ;  /* 0x00000007050a7c10 */ /* 0x000fe20009ffe40a */
[----:B------:R-:W-:Y:S01]  /*cf30*/  ULDC.64 UR6, c[0x0][0xb40] ;  /* 0x0002d00000067ab9 */ /* 0x000fe20000000a00 */
[----:B------:R-:W-:Y:S01]  /*cf40*/  IADD3 R53, P5, R6, 0x5000, RZ ;  /* 0x0000500006357810 */ /* 0x000fe20007fbe0ff */
[----:B------:R-:W-:Y:S01]  /*cf50*/  VIADD R5, R11, 0x8 ;  /* 0x000000080b057836 */ /* 0x000fe20000000000 */
[----:B------:R-:W-:-:S02]  /*cf60*/  LEA R16, P3, R9, UR6, 0x2 ;  /* 0x0000000609107c11 */ /* 0x000fc4000f8610ff */
[C---:B------:R-:W-:Y:S02]  /*cf70*/  IADD3 R37, P4, R6.reuse, 0x6000, RZ ;  /* 0x0000600006257810 */ /* 0x040fe40007f9e0ff */
[----:B------:R-:W-:Y:S01]  /*cf80*/  LEA.HI.X R17, R9, UR7, R10, 0x2, P3 ;  /* 0x0000000709117c11 */ /* 0x000fe200098f140a */
[----:B------:R-:W-:Y:S01]  /*cf90*/  IMAD.X R9, RZ, RZ, R7, P2 ;  /* 0x000000ffff097224 */ /* 0x000fe200010e0607 */
[C---:B------:R-:W-:Y:S01]  /*cfa0*/  IADD3 R29, P3, R6.reuse, 0x7000, RZ ;  /* 0x00007000061d7810 */ /* 0x040fe20007f7e0ff */
[----:B------:R-:W-:Y:S01]  /*cfb0*/  ULDC.64 UR6, c[0x0][0xaa0] ;  /* 0x0002a80000067ab9 */ /* 0x000fe20000000a00 */
[C---:B------:R-:W-:Y:S02]  /*cfc0*/  IADD3 R65, P1, R6.reuse, 0x9000, RZ ;  /* 0x0000900006417810 */ /* 0x040fe40007f3e0ff */
[----:B------:R-:W-:Y:S02]  /*cfd0*/  LOP3.LUT R76, R77, 0x380, RZ, 0xc0, !PT ;  /* 0x000003804d4c7812 */ /* 0x000fe400078ec0ff */
[----:B------:R-:W-:-:S02]  /*cfe0*/  IADD3 R49, P2, R6, 0xa000, RZ ;  /* 0x0000a00006317810 */ /* 0x000fc40007f5e0ff */
[----:B------:R-:W-:Y:S02]  /*cff0*/  LOP3.LUT R68, R69, 0x380, RZ, 0xc0, !PT ;  /* 0x0000038045447812 */ /* 0x000fe400078ec0ff */
[----:B------:R-:W-:Y:S02]  /*d000*/  LOP3.LUT R52, R53, 0x380, RZ, 0xc0, !PT ;  /* 0x0000038035347812 */ /* 0x000fe400078ec0ff */
[----:B------:R-:W-:Y:S02]  /*d010*/  LOP3.LUT R36, R37, 0x380, RZ, 0xc0, !PT ;  /* 0x0000038025247812 */ /* 0x000fe400078ec0ff */
[----:B------:R-:W-:Y:S02]  /*d020*/  LOP3.LUT R28, R29, 0x380, RZ, 0xc0, !PT ;  /* 0x000003801d1c7812 */ /* 0x000fe400078ec0ff */
[----:B------:R-:W-:Y:S02]  /*d030*/  LOP3.LUT R64, R65, 0x380, RZ, 0xc0, !PT ;  /* 0x0000038041407812 */ /* 0x000fe400078ec0ff */
[----:B------:R-:W-:-:S02]  /*d040*/  SHF.R.U64 R76, R76, 0x3, RZ ;  /* 0x000000034c4c7819 */ /* 0x000fc400000012ff */
        /* <DEDUP_REMOVED lines=8> */
[----:B------:R-:W-:Y:S02]  /*d0d0*/  SHF.R.U64 R48, R48, 0x3, RZ ;  /* 0x0000000330307819 */ /* 0x000fe400000012ff */
[----:B------:R-:W-:Y:S02]  /*d0e0*/  LOP3.LUT P0, RZ, R192, 0x3, RZ, 0xc0, !PT ;  /* 0x00000003c0ff7812 */ /* 0x000fe4000780c0ff */
[----:B------:R-:W-:Y:S01]  /*d0f0*/  LOP3.LUT R68, R68, R69, RZ, 0x3c, !PT ;  /* 0x0000004544447212 */ /* 0x000fe200078e3cff */
[--C-:B------:R-:W-:Y:S01]  /*d100*/  IMAD.X R69, RZ, RZ, R7.reuse, P6 ;  /* 0x000000ffff457224 */ /* 0x100fe200030e0607 */
        /* <DEDUP_REMOVED lines=12> */
[C---:B------:R-:W-:Y:S02]  /*d1d0*/  IADD3 R73, P4, R6.reuse, 0xd000, RZ ;  /* 0x0000d00006497810 */ /* 0x040fe40007f9e0ff */
[C---:B------:R-:W-:Y:S02]  /*d1e0*/  IADD3 R57, P3, R6.reuse, 0xe000, RZ ;  /* 0x0000e00006397810 */ /* 0x040fe40007f7e0ff */
[-C--:B-----5:R-:W-:Y:S02]  /*d1f0*/  ISETP.GE.OR P1, PT, R11, R20.reuse, P0 ;  /* 0x000000140b00720c */ /* 0x0a0fe40000726670 */
[----:B------:R-:W-:Y:S02]  /*d200*/  IADD3 R10, P2, R6, 0xf000, RZ ;  /* 0x0000f000060a7810 */ /* 0x000fe40007f5e0ff */
[----:B------:R-:W-:-:S02]  /*d210*/  ISETP.GE.OR P0, PT, R5, R20, P0 ;  /* 0x000000140500720c */ /* 0x000fc40000706670 */
[----:B------:R-:W-:Y:S01]  /*d220*/  LOP3.LUT R11, R6, 0x380, RZ, 0xc0, !PT ;  /* 0x00000380060b7812 */ /* 0x000fe200078ec0ff */
[----:B------:R-:W-:Y:S01]  /*d230*/  IMAD.X R45, RZ, RZ, R7, P2 ;  /* 0x000000ffff2d7224 */ /* 0x000fe200010e0607 */
[----:B------:R-:W-:Y:S02]  /*d240*/  LOP3.LUT R40, R41, 0x380, RZ, 0xc0, !PT ;  /* 0x0000038029287812 */ /* 0x000fe400078ec0ff */
[----:B------:R-:W-:Y:S02]  /*d250*/  LOP3.LUT R80, R81, 0x380, RZ, 0xc0, !PT ;  /* 0x0000038051507812 */ /* 0x000fe400078ec0ff */
[----:B------:R-:W-:Y:S01]  /*d260*/  LOP3.LUT R72, R73, 0x380, RZ, 0xc0, !PT ;  /* 0x0000038049487812 */ /* 0x000fe200078ec0ff */
[----:B------:R0:W-:Y:S01]  /*d270*/  @!P1 STG.E desc[UR50][R16.64], R3 ;  /* 0x0000000310009986 */ /* 0x0001e2000c101932 */
[----:B------:R-:W-:Y:S02]  /*d280*/  LOP3.LUT R56, R57, 0x380, RZ, 0xc0, !PT ;  /* 0x0000038039387812 */ /* 0x000fe400078ec0ff */
[----:B------:R-:W-:Y:S01]  /*d290*/  LOP3.LUT R5, R10, 0x380, RZ, 0xc0, !PT ;  /* 0x000003800a057812 */ /* 0x000fe200078ec0ff */
[----:B------:R1:W-:Y:S01]  /*d2a0*/  @!P0 STG.E desc[UR50][R16.64+0x20], R0 ;  /* 0x0000200010008986 */ /* 0x0003e2000c101932 */
[----:B------:R-:W-:-:S02]  /*d2b0*/  SHF.R.U64 R11, R11, 0x3, RZ ;  /* 0x000000030b0b7819 */ /* 0x000fc400000012ff */
[----:B------:R-:W-:Y:S01]  /*d2c0*/  SHF.R.U64 R40, R40, 0x3, RZ ;  /* 0x0000000328287819 */ /* 0x000fe200000012ff */
[----:B------:R-:W-:Y:S01]  /*d2d0*/  UIMAD UR5, UR5, UR6, URZ ;  /* 0x00000006050572a4 */ /* 0x000fe2000f8e023f */
[----:B------:R-:W-:Y:S01]  /*d2e0*/  SHF.R.U64 R80, R80, 0x3, RZ ;  /* 0x0000000350507819 */ /* 0x000fe200000012ff */
[----:B------:R-:W5:Y:S01]  /*d2f0*/  LD.E.128 R24, desc[UR50][R24.64] ;  /* 0x0000003218187980 */ /* 0x000f62000c101d00 */
[----:B------:R-:W-:Y:S02]  /*d300*/  SHF.R.U64 R72, R72, 0x3, RZ ;  /* 0x0000000348487819 */ /* 0x000fe400000012ff */
[----:B------:R-:W-:Y:S01]  /*d310*/  SHF.R.U64 R56, R56, 0x3, RZ ;  /* 0x0000000338387819 */ /* 0x000fe200000012ff */
[----:B0-----:R-:W-:Y:S01]  /*d320*/  IMAD.U32 R3, RZ, RZ, UR6 ;  /* 0x00000006ff037e24 */ /* 0x001fe2000f8e00ff */
[----:B------:R-:W-:Y:S01]  /*d330*/  SHF.R.U64 R5, R5, 0x3, RZ ;  /* 0x0000000305057819 */ /* 0x000fe200000012ff */
[----:B------:R-:W5:Y:S01]  /*d340*/  LD.E.128 R12, desc[UR50][R12.64] ;  /* 0x000000320c0c7980 */ /* 0x000f62000c101d00 */
[----:B------:R-:W-:-:S02]  /*d350*/  LOP3.LUT R6, R11, R6, RZ, 0x3c, !PT ;  /* 0x000000060b067212 */ /* 0x000fc400078e3cff */
        /* <DEDUP_REMOVED lines=8> */
[----:B------:R-:W-:Y:S01]  /*d3e0*/  LOP3.LUT R44, R5, R10, RZ, 0x3c, !PT ;  /* 0x0000000a052c7212 */ /* 0x000fe200078e3cff */
[----:B------:R0:W5:Y:S01]  /*d3f0*/  LD.E.128 R32, desc[UR50][R6.64] ;  /* 0x0000003206207980 */ /* 0x000162000c101d00 */
[----:B------:R-:W-:-:S03]  /*d400*/  UIMAD UR5, UR4, UR7, UR5 ;  /* 0x00000007040572a4 */ /* 0x000fc6000f8e0205 */
[----:B------:R-:W5:Y:S01]  /*d410*/  LD.E.128 R8, desc[UR50][R8.64] ;  /* 0x0000003208087980 */ /* 0x000f62000c101d00 */
[----:B------:R-:W-:-:S03]  /*d420*/  ULDC.64 UR6, c[0x0][0xae0] ;  /* 0x0002b80000067ab9 */ /* 0x000fc60000000a00 */
[----:B------:R-:W5:Y:S01]  /*d430*/  LD.E.128 R68, desc[UR50][R68.64] ;  /* 0x0000003244447980 */ /* 0x000f62000c101d00 */
[--C-:B0-----:R-:W-:Y:S01]  /*d440*/  SHF.R.S32.HI R7, RZ, 0x1f, R18.reuse ;  /* 0x0000001fff077819 */ /* 0x101fe20000011412 */
[----:B------:R-:W-:Y:S02]  /*d450*/  IMAD.MOV.U32 R6, RZ, RZ, R18 ;  /* 0x000000ffff067224 */ /* 0x000fe400078e0012 */
[----:B------:R-:W5:Y:S04]  /*d460*/  LD.E.128 R52, desc[UR50][R52.64] ;  /* 0x0000003234347980 */ /* 0x000f68000c101d00 */
[----:B------:R-:W5:Y:S01]  /*d470*/  LD.E.128 R36, desc[UR50][R36.64] ;  /* 0x0000003224247980 */ /* 0x000f62000c101d00 */
[----:B------:R-:W-:-:S03]  /*d480*/  IMAD.WIDE.U32 R6, R3, UR4, R6 ;  /* 0x0000000403067c25 */ /* 0x000fc6000f8e0006 */
        /* <DEDUP_REMOVED lines=9> */
[----:B------:R-:W-:Y:S01]  /*d520*/  UIMAD UR4, UR9, UR6, URZ ;  /* 0x00000006090472a4 */ /* 0x000fe2000f8e023f */
[----:B------:R-:W-:Y:S01]  /*d530*/  @!PT LDS RZ, [RZ] ;  /* 0x00000000fffff984 */ /* 0x000fe20000000800 */
[----:B------:R-:W-:Y:S01]  /*d540*/  @!PT LDS RZ, [RZ] ;  /* 0x00000000fffff984 */ /* 0x000fe20000000800 */
[----:B------:R-:W-:Y:S01]  /*d550*/  @!PT LDS RZ, [RZ] ;  /* 0x00000000fffff984 */ /* 0x000fe20000000800 */
[----:B------:R-:W-:Y:S01]  /*d560*/  @!PT LDS RZ, [RZ] ;  /* 0x00000000fffff984 */ /* 0x000fe20000000800 */
[----:B------:R0:W-:Y:S06]  /*d570*/  MEMBAR.ALL.CTA ;  /* 0x0000000000007992 */ /* 0x0001ec0000008000 */
[----:B0-----:R-:W0:Y:S01]  /*d580*/  FENCE.VIEW.ASYNC.S ;  /* 0x00000000000073c6 */ /* 0x001e220000000000 */
[----:B------:R-:W-:-:S02]  /*d590*/  VIADD R7, R7, UR5 ;  /* 0x0000000507077c36 */ /* 0x000fc40008000000 */
[----:B-1----:R-:W-:Y:S01]  /*d5a0*/  IMAD.U32 R17, RZ, RZ, UR6 ;  /* 0x00000006ff117e24 */ /* 0x002fe2000f8e00ff */
[----:B------:R-:W-:Y:S01]  /*d5b0*/  UIMAD UR4, UR42, UR7, UR4 ;  /* 0x000000072a0472a4 */ /* 0x000fe2000f8e0204 */
[----:B------:R-:W-:Y:S02]  /*d5c0*/  IMAD R5, R19, -0x80, R20 ;  /* 0xffffff8013057824 */ /* 0x000fe400078e0214 */
[----:B------:R-:W-:Y:S01]  /*d5d0*/  IMAD.WIDE.U32 R6, R17, UR42, R6 ;  /* 0x0000002a11067c25 */ /* 0x000fe2000f8e0006 */
[----:B------:R-:W-:Y:S02]  /*d5e0*/  ULDC.64 UR6, c[0x0][0xae8] ;  /* 0x0002ba0000067ab9 */ /* 0x000fe40000000a00 */
[----:B------:R-:W-:Y:S01]  /*d5f0*/  ISETP.GE.AND P3, PT, R22, R5, PT ;  /* 0x000000051600720c */ /* 0x000fe20003f66270 */
[----:B------:R-:W-:Y:S01]  /*d600*/  VIADD R7, R7, UR4 ;  /* 0x0000000407077c36 */ /* 0x000fe20008000000 */
[----:B------:R-:W-:Y:S01]  /*d610*/  UIMAD UR4, UR13, UR6, URZ ;  /* 0x000000060d0472a4 */ /* 0x000fe2000f8e023f */
[----:B------:R-:W-:-:S02]  /*d620*/  VIADD R4, R4, 0x28420 ;  /* 0x0002842004047836 */ /* 0x000fc40000000000 */
[----:B------:R-:W-:Y:S02]  /*d630*/  VIADD R0, R22, 0x20 ;  /* 0x0000002016007836 */ /* 0x000fe40000000000 */
[----:B------:R-:W-:Y:S01]  /*d640*/  IMAD.U32 R17, RZ, RZ, UR6 ;  /* 0x00000006ff117e24 */ /* 0x000fe2000f8e00ff */
[----:B------:R-:W-:Y:S01]  /*d650*/  SHF.R.S32.HI R23, RZ, 0x1f, R22 ;  /* 0x0000001fff177819 */ /* 0x000fe20000011416 */
[----:B------:R-:W-:Y:S01]  /*d660*/  UIMAD UR4, UR12, UR7, UR4 ;  /* 0x000000070c0472a4 */ /* 0x000fe2000f8e0204 */
[----:B------:R-:W-:Y:S01]  /*d670*/  PRMT R4, RZ, 0x654, R4 ;  /* 0x00000654ff047816 */ /* 0x000fe20000000004 */
[----:B------:R-:W-:Y:S01]  /*d680*/  IMAD.WIDE.U32 R16, R17, UR12, R6 ;  /* 0x0000000c11107c25 */ /* 0x000fe2000f8e0006 */
[----:B------:R-:W-:Y:S01]  /*d690*/  ISETP.GE.AND P0, PT, R0, R5, PT ;  /* 0x000000050000720c */ /* 0x000fe20003f06270 */
[----:B------:R-:W-:Y:S01]  /*d6a0*/  BSSY B1, `(.L_x_1062) ;  /* 0x000001f000017945 */ /* 0x000fe20003800000 */
[----:B0-----:R0:W-:Y:S01]  /*d6b0*/  SYNCS.ARRIVE.TRANS64.RED.A1T0 RZ, [R4+URZ], RZ ;  /* 0x000000ff04ff79a7 */ /* 0x0011e2000810043f */
[----:B------:R-:W-:-:S02]  /*d6c0*/  VIADD R0, R22, 0x40 ;  /* 0x0000004016007836 */ /* 0x000fc40000000000 */
[----:B------:R-:W-:Y:S02]  /*d6d0*/  VIADD R3, R22, 0x60 ;  /* 0x0000006016037836 */ /* 0x000fe40000000000 */
[----:B------:R-:W-:Y:S01]  /*d6e0*/  IMAD.WIDE R6, R19, 0x80, R22 ;  /* 0x0000008013067825 */ /* 0x000fe200078e0216 */
[----:B------:R-:W-:-:S03]  /*d6f0*/  ISETP.GE.AND P1, PT, R0, R5, PT ;  /* 0x000000050000720c */ /* 0x000fc60003f26270 */
[----:B------:R-:W-:Y:S01]  /*d700*/  VIADD R19, R17, UR4 ;  /* 0x0000000411137c36 */ /* 0x000fe20008000000 */
[----:B------:R-:W-:Y:S01]  /*d710*/  ISETP.GE.AND P2, PT, R3, R5, PT ;  /* 0x000000050300720c */ /* 0x000fe20003f46270 */
[----:B0-----:R-:W-:-:S12]  /*d720*/  @P3 BRA `(.L_x_1063) ;  /* 0x0000000000583947 */ /* 0x001fd80003800000 */
        /* <DEDUP_REMOVED lines=22> */
.L_x_1063:
[----:B------:R-:W-:Y:S05]  /*d890*/  BSYNC B1 ;  /* 0x0000000000017941 */ /* 0x000fea0003800000 */
.L_x_1062:
        /* <DEDUP_REMOVED lines=14> */
[----:B0-----:R-:W-:Y:S02]  /*d980*/  VIADD R20, R18, 0xc0 ;  /* 0x000000c012147836 */ /* 0x001fe40000000000 */
[----:B------:R-:W-:-:S03]  /*d990*/  IMAD.WIDE.U32 R4, R3, UR6, R4 ;  /* 0x0000000603047c25 */ /* 0x000fc6000f8e0004 */
[----:B------:R-:W-:Y:S01]  /*d9a0*/  ISETP.GE.AND P6, PT, R20, UR4, PT ;  /* 0x0000000414007c0c */ /* 0x000fe2000bfc6270 */
[----:B------:R-:W-:Y:S01]  /*d9b0*/  IMAD R3, R3, UR7, R0 ;  /* 0x0000000703037c24 */ /* 0x000fe2000f8e0200 */
[----:B------:R-:W-:Y:S02]  /*d9c0*/  ULDC.64 UR6, c[0x0][0xa80] ;  /* 0x0002a00000067ab9 */ /* 0x000fe40000000a00 */
[----:B------:R-:W-:Y:S01]  /*d9d0*/  LEA R20, P0, R4, UR6, 0x1 ;  /* 0x0000000604147c11 */ /* 0x000fe2000f8008ff */
[----:B------:R-:W-:-:S05]  /*d9e0*/  IMAD.IADD R3, R5, 0x1, R3 ;  /* 0x0000000105037824 */ /* 0x000fca00078e0203 */
[----:B------:R-:W-:-:S05]  /*d9f0*/  LEA.HI.X R21, R4, UR7, R3, 0x1, P0 ;  /* 0x0000000704157c11 */ /* 0x000fca00080f0c03 */
[----:B-----5:R1:W-:Y:S04]  /*da00*/  @!P3 STG.E.128 desc[UR50][R20.64], R24 ;  /* 0x000000181400b986 */ /* 0x0203e8000c101d32 */
[----:B------:R1:W-:Y:S04]  /*da10*/  @!P4 STG.E.128 desc[UR50][R20.64+0x80], R52 ;  /* 0x000080341400c986 */ /* 0x0003e8000c101d32 */
[----:B------:R1:W-:Y:S04]  /*da20*/  @!P5 STG.E.128 desc[UR50][R20.64+0x100], R64 ;  /* 0x000100401400d986 */ /* 0x0003e8000c101d32 */
[----:B------:R1:W-:Y:S02]  /*da30*/  @!P6 STG.E.128 desc[UR50][R20.64+0x180], R72 ;  /* 0x000180481400e986 */ /* 0x0003e4000c101d32 */
.L_x_1065:
[----:B------:R-:W-:Y:S05]  /*da40*/  BSYNC B1 ;  /* 0x0000000000017941 */ /* 0x000fea0003800000 */
.L_x_1064:
        /* <DEDUP_REMOVED lines=14> */
[----:B01----:R-:W-:Y:S02]  /*db30*/  VIADD R20, R18, 0xc0 ;  /* 0x000000c012147836 */ /* 0x003fe40000000000 */
        /* <DEDUP_REMOVED lines=11> */
.L_x_1067:
[----:B------:R-:W-:Y:S05]  /*dbf0*/  BSYNC B1 ;  /* 0x0000000000017941 */ /* 0x000fea0003800000 */
.L_x_1066:
        /* <DEDUP_REMOVED lines=21> */
[----:B-----5:R4:W-:Y:S04]  /*dd50*/  @!P1 STG.E.128 desc[UR50][R6.64], R8 ;  /* 0x0000000806009986 */ /* 0x0209e8000c101d32 */
[----:B------:R4:W-:Y:S04]  /*dd60*/  @!P2 STG.E.128 desc[UR50][R6.64+0x80], R28 ;  /* 0x0000801c0600a986 */ /* 0x0009e8000c101d32 */
[----:B------:R4:W-:Y:S02]  /*dd70*/  @!P3 STG.E.128 desc[UR50][R6.64+0x100], R40 ;  /* 0x000100280600b986 */ /* 0x0009e4000c101d32 */
[----:B------:R-:W-:Y:S05]  /*dd80*/  @P0 BRA `(.L_x_1068) ;  /* 0x0000000c000c0947 */ /* 0x000fea0003800000 */
[----:B------:R3:W-:Y:S01]  /*dd90*/  STG.E.128 desc[UR50][R6.64+0x180], R44 ;  /* 0x0001802c06007986 */ /* 0x0007e2000c101d32 */
[----:B------:R-:W-:Y:S05]  /*dda0*/  BRA `(.L_x_1068) ;  /* 0x0000000c00047947 */ /* 0x000fea0003800000 */
.L_x_1060:
        /* <DEDUP_REMOVED lines=20> */
[----:B------:R-:W-:Y:S01]  /*def0*/  USHF.R.S32.HI UR6, URZ, 0x1f, UR42 ;  /* 0x0000001f3f067899 */ /* 0x000fe2000801142a */
[----:B------:R-:W-:Y:S01]  /*df00*/  ISETP.GT.AND P0, PT, R196, 0x7f, PT ;  /* 0x0000007fc400780c */ /* 0x000fe20003f04270 */
[----:B------:R-:W-:-:S12]  /*df10*/  @P2 BRA `(.L_x_1069) ;  /* 0x0000000000102947 */ /* 0x000fd80003800000 */
[----:B------:R-:W-:Y:S05]  /*df20*/  @!P1 BRA `(.L_x_1069) ;  /* 0x00000000000c9947 */ /* 0x000fea0003800000 */
[----:B-1----:R-:W2:Y:S04]  /*df30*/  LDG.E R7, desc[UR50][R4.64] ;  /* 0x0000003204077981 */ /* 0x002ea8000c1e1900 */
[----:B-----5:R-:W2:Y:S02]  /*df40*/  LDG.E R0, desc[UR50][R4.64+0x4] ;  /* 0x0000043204007981 */ /* 0x020ea4000c1e1900 */
[----:B--2---:R-:W-:-:S07]  /*df50*/  IMAD.IADD R0, R0, 0x1, -R7 ;  /* 0x0000000100007824 */ /* 0x004fce00078e0a07 */
.L_x_1069:
        /* <DEDUP_REMOVED lines=31> */
.L_x_1071:
[----:B------:R-:W-:Y:S05]  /*e150*/  BSYNC B1 ;  /* 0x0000000000017941 */ /* 0x000fea0003800000 */
.L_x_1070:
[----:B------:R-:W-:Y:S01]  /*e160*/  ULDC.64 UR4, c[0x0][0xaa0] ;  /* 0x0002a80000047ab9 */ /* 0x000fe20000000a00 */
[----:B-1----:R-:W-:Y:S01]  /*e170*/  IMAD.MOV.U32 R4, RZ, RZ, R18 ;  /* 0x000000ffff047224 */ /* 0x002fe200078e0012 */
[----:B------:R-:W-:Y:S01]  /*e180*/  ULDC.64 UR10, c[0x0][0xae0] ;  /* 0x0002b800000a7ab9 */ /* 0x000fe20000000a00 */
[----:B0-----:R-:W-:Y:S01]  /*e190*/  IMAD.MOV.U32 R5, RZ, RZ, R9 ;  /* 0x000000ffff057224 */ /* 0x001fe200078e0009 */
[----:B------:R-:W-:Y:S01]  /*e1a0*/  SHF.R.S32.HI R9, RZ, 0x1f, R22 ;  /* 0x0000001fff097819 */ /* 0x000fe20000011416 */
[----:B------:R-:W-:Y:S01]  /*e1b0*/  IMAD R6, R8, UR4, RZ ;  /* 0x0000000408067c24 */ /* 0x000fe2000f8e02ff */
[----:B------:R-:W-:Y:S01]  /*e1c0*/  BSSY B1, `(.L_x_1072) ;  /* 0x000002f000017945 */ /* 0x000fe20003800000 */
[----:B------:R-:W-:Y:S01]  /*e1d0*/  IMAD.WIDE.U32 R4, R3, UR4, R4 ;  /* 0x0000000403047c25 */ /* 0x000fe2000f8e0004 */
[----:B------:R-:W-:-:S03]  /*e1e0*/  UIMAD UR4, UR6, UR10, URZ ;  /* 0x0000000a060472a4 */ /* 0x000fc6000f8e023f */
[----:B------:R-:W-:Y:S01]  /*e1f0*/  IMAD R3, R3, UR5, R6 ;  /* 0x0000000503037c24 */ /* 0x000fe2000f8e0206 */
[----:B------:R-:W-:Y:S01]  /*e200*/  UIMAD UR4, UR42, UR11, UR4 ;  /* 0x0000000b2a0472a4 */ /* 0x000fe2000f8e0204 */
[----:B------:R-:W-:Y:S02]  /*e210*/  IMAD R11, R19, -0x80, R0 ;  /* 0xffffff80130b7824 */ /* 0x000fe400078e0200 */
[----:B------:R-:W-:Y:S02]  /*e220*/  IMAD.IADD R5, R5, 0x1, R3 ;  /* 0x0000000105057824 */ /* 0x000fe400078e0203 */
[----:B------:R-:W-:Y:S01]  /*e230*/  IMAD.U32 R3, RZ, RZ, UR10 ;  /* 0x0000000aff037e24 */ /* 0x000fe2000f8e00ff */
[----:B------:R-:W-:Y:S01]  /*e240*/  ULDC.64 UR10, c[0x0][0xae8] ;  /* 0x0002ba00000a7ab9 */ /* 0x000fe20000000a00 */
[C---:B------:R-:W-:Y:S01]  /*e250*/  ISETP.GE.AND P2, PT, R22.reuse, R11, PT ;  /* 0x0000000b1600720c */ /* 0x040fe20003f46270 */
[----:B------:R-:W-:Y:S02]  /*e260*/  VIADD R6, R22, 0x40 ;  /* 0x0000004016067836 */ /* 0x000fe40000000000 */
[----:B------:R-:W-:-:S03]  /*e270*/  IMAD.WIDE.U32 R4, R3, UR42, R4 ;  /* 0x0000002a03047c25 */ /* 0x000fc6000f8e0004 */
[-C--:B------:R-:W-:Y:S01]  /*e280*/  ISETP.GE.AND P0, PT, R6, R11.reuse, PT ;  /* 0x0000000b0600720c */ /* 0x080fe20003f06270 */
[----:B------:R-:W-:Y:S01]  /*e290*/  VIADD R5, R5, UR4 ;  /* 0x0000000405057c36 */ /* 0x000fe20008000000 */
[----:B------:R-:W-:Y:S02]  /*e2a0*/  UIMAD UR4, UR7, UR10, URZ ;  /* 0x0000000a070472a4 */ /* 0x000fe4000f8e023f */
[----:B------:R-:W-:Y:S02]  /*e2b0*/  IMAD.U32 R7, RZ, RZ, UR10 ;  /* 0x0000000aff077e24 */ /* 0x000fe4000f8e00ff */
[----:B------:R-:W-:Y:S01]  /*e2c0*/  VIADD R0, R22, 0x20 ;  /* 0x0000002016007836 */ /* 0x000fe20000000000 */
[----:B------:R-:W-:Y:S02]  /*e2d0*/  UIMAD UR4, UR8, UR11, UR4 ;  /* 0x0000000b080472a4 */ /* 0x000fe4000f8e0204 */
[----:B------:R-:W-:Y:S02]  /*e2e0*/  IMAD.WIDE.U32 R6, R7, UR8, R4 ;  /* 0x0000000807067c25 */ /* 0x000fe4000f8e0004 */
[----:B------:R-:W-:-:S02]  /*e2f0*/  ISETP.GE.AND P1, PT, R0, R11, PT ;  /* 0x0000000b0000720c */ /* 0x000fc40003f26270 */
        /* <DEDUP_REMOVED lines=27> */
.L_x_1073:
[----:B------:R-:W-:Y:S05]  /*e4b0*/  BSYNC B1 ;  /* 0x0000000000017941 */ /* 0x000fea0003800000 */
.L_x_1072:
[----:B------:R-:W-:Y:S01]  /*e4c0*/  BSSY B1, `(.L_x_1074) ;  /* 0x000001b000017945 */ /* 0x000fe20003800000 */
[----:B------:R-:W-:-:S03]  /*e4d0*/  ISETP.GE.AND P2, PT, R0, R11, PT ;  /* 0x0000000b0000720c */ /* 0x000fc60003f46270 */
        /* <DEDUP_REMOVED lines=25> */
.L_x_1075:
[----:B------:R-:W-:Y:S05]  /*e670*/  BSYNC B1 ;  /* 0x0000000000017941 */ /* 0x000fea0003800000 */
.L_x_1074:
        /* <DEDUP_REMOVED lines=14> */
[----:B-1----:R-:W-:Y:S02]  /*e760*/  VIADD R10, R18, 0xc0 ;  /* 0x000000c0120a7836 */ /* 0x002fe40000000000 */
        /* <DEDUP_REMOVED lines=11> */
.L_x_1077:
[----:B------:R-:W-:Y:S05]  /*e820*/  BSYNC B1 ;  /* 0x0000000000017941 */ /* 0x000fea0003800000 */
.L_x_1076:
        /* <DEDUP_REMOVED lines=25> */
.L_x_1068:
[----:B------:R-:W-:Y:S05]  /*e9c0*/  BSYNC B0 ;  /* 0x0000000000007941 */ /* 0x000fea0003800000 */
.L_x_1059:
[----:B------:R-:W-:Y:S02]  /*e9d0*/  ULDC UR4, c[0x0][0xc14] ;  /* 0x0003050000047ab9 */ /* 0x000fe40000000800 */
[----:B------:R-:W-:-:S06]  /*e9e0*/  UISETP.GE.AND UP0, UPT, UR48, UR4, UPT ;  /* 0x000000043000728c */ /* 0x000fcc000bf06270 */
[----:B------:R-:W-:-:S13]  /*e9f0*/  PLOP3.LUT P0, PT, PT, PT, UP0, 0x80, 0x0 ;  /* 0x000000000000781c */ /* 0x000fda0003f0f008 */
[----:B------:R-:W-:Y:S05]  /*ea00*/  @!P0 BRA `(.L_x_1078) ;  /* 0xffffff2000e08947 */ /* 0x000fea000383ffff */
[----:B------:R-:W-:Y:S05]  /*ea10*/  EXIT ;  /* 0x000000000000794d */ /* 0x000fea0003800000 */
.L_x_973:
[----:B------:R-:W-:-:S08]  /*ea20*/  NOP ;  /* 0x0000000000007918 */ /* 0x000fd00000000000 */
[----:B------:R-:W0:-:S00]  /*ea30*/  USETMAXREG.DEALLOC.CTAPOOL 0x18 ;  /* 0x00000018000079c8 */ /* 0x000e0000080e0500 */
[----:B0-----:R-:W2:Y:S01]  /*ea40*/  LDL.LU R2, [R1+0x30] ;  /* 0x0000300001027983 */ /* 0x001ea20000300800 */
[----:B------:R-:W-:Y:S01]  /*ea50*/  LOP3.LUT R0, R0, 0x3, RZ, 0xc0, !PT ;  /* 0x0000000300007812 */ /* 0x000fe200078ec0ff */
[----:B------:R-:W-:-:S05]  /*ea60*/  IMAD.MOV.U32 R6, RZ, RZ, RZ ;  /* 0x000000ffff067224 */ /* 0x000fca00078e00ff */
[----:B------:R-:W0:Y:S02]  /*ea70*/  SHFL.IDX PT, R0, R0, RZ, 0x1f ;  /* 0x00001fff00007589 */ /* 0x000e2400000e0000 */
[----:B0-----:R-:W-:Y:S02]  /*ea80*/  ISETP.NE.AND P0, PT, R0, RZ, PT ;  /* 0x000000ff0000720c */ /* 0x001fe40003f05270 */
        /* <DEDUP_REMOVED lines=15> */
.L_x_1079:
[----:B------:R-:W1:Y:S01]  /*eb80*/  S2R R0, SR_TID.X ;  /* 0x0000000000007919 */ /* 0x000e620000002100 */
[----:B------:R-:W-:Y:S01]  /*eb90*/  ULDC UR4, c[0x0][0xc14] ;  /* 0x0003050000047ab9 */ /* 0x000fe20000000800 */
[----:B-1----:R-:W-:-:S04]  /*eba0*/  LOP3.LUT R5, R0, 0x1f, RZ, 0xc0, !PT ;  /* 0x0000001f00057812 */ /* 0x002fc800078ec0ff */
[----:B------:R-:W-:-:S04]  /*ebb0*/  ISETP.NE.AND P0, PT, R5, 0x1f, PT ;  /* 0x0000001f0500780c */ /* 0x000fc80003f05270 */
[----:B------:R-:W-:-:S13]  /*ebc0*/  ISETP.GE.OR P1, PT, R5, UR4, !P0 ;  /* 0x0000000405007c0c */ /* 0x000fda000c726670 */
[----:B0-----:R-:W0:Y:S02]  /*ebd0*/  @!P1 LDC.64 R2, c[0x0][0xc58] ;  /* 0x00031600ff029b82 */ /* 0x001e240000000a00 */
        /* <DEDUP_REMOVED lines=18> */
[----:B------:R-:W1:Y:S02]  /*ed00*/  SHFL.UP PT, R2, R3, 0x8, RZ ;  /* 0x0500000003027989 */ /* 0x000e6400000e00ff */
[----:B-1----:R-:W-:-:S05]  /*ed10*/  SEL R2, R2, RZ, P4 ;  /* 0x000000ff02027207 */ /* 0x002fca0002000000 */
[----:B------:R-:W-:-:S05]  /*ed20*/  IMAD.IADD R2, R3, 0x1, R2 ;  /* 0x0000000103027824 */ /* 0x000fca00078e0202 */
[----:B------:R-:W1:Y:S02]  /*ed30*/  SHFL.UP PT, R4, R2, 0x10, RZ ;  /* 0x0600000002047989 */ /* 0x000e6400000e00ff */
[----:B-1----:R-:W-:-:S05]  /*ed40*/  SEL R7, R4, RZ, P5 ;  /* 0x000000ff04077207 */ /* 0x002fca0002800000 */
[----:B------:R-:W-:Y:S02]  /*ed50*/  IMAD.IADD R10, R2, 0x1, R7 ;  /* 0x00000001020a7824 */ /* 0x000fe400078e0207 */
[----:B------:R-:W1:Y:S03]  /*ed60*/  LDC R7, c[0x0][0xc10] ;  /* 0x00030400ff077b82 */ /* 0x000e660000000800 */
        /* <DEDUP_REMOVED lines=10> */
.L_x_1085:
        /* <DEDUP_REMOVED lines=14> */
.L_x_1084:
[----:B------:R-:W-:Y:S05]  /*eef0*/  BSYNC B0 ;  /* 0x0000000000007941 */ /* 0x000fea0003800000 */
.L_x_1083:
        /* <DEDUP_REMOVED lines=22> */
.L_x_1081:
[----:B------:R-:W-:Y:S01]  /*f060*/  IMAD.IADD R11, R9, 0x1, -R8 ;  /* 0x00000001090b7824 */ /* 0x000fe200078e0a08 */
[----:B------:R-:W-:-:S03]  /*f070*/  ULDC.64 UR4, c[0x0][0xc68] ;  /* 0x00031a0000047ab9 */ /* 0x000fc60000000a00 */
[----:B------:R-:W-:-:S05]  /*f080*/  IMAD R3, R10, R7, R11 ;  /* 0x000000070a037224 */ /* 0x000fca00078e020b */
[----:B------:R-:W-:-:S13]  /*f090*/  ISETP.GT.AND P0, PT, R3, R0, PT ;  /* 0x000000000300720c */ /* 0x000fda0003f04270 */
[----:B------:R-:W-:Y:S02]  /*f0a0*/  VOTEU.ANY UR7, UPT, !P0 ;  /* 0x0000000000077886 */ /* 0x000fe400040e0100 */
[----:B------:R-:W-:-:S04]  /*f0b0*/  UPOPC UR6, UR7 ;  /* 0x00000007000672bf */ /* 0x000fc80008000000 */
[----:B------:R-:W-:-:S04]  /*f0c0*/  UIADD3 UR45, UR6, UR45, URZ ;  /* 0x0000002d062d7290 */ /* 0x000fc8000fffe03f */
[----:B------:R-:W-:-:S06]  /*f0d0*/  UIMAD.WIDE UR4, UR45, 0x4, UR4 ;  /* 0x000000042d0478a5 */ /* 0x000fcc000f8e0204 */
[----:B------:R-:W-:Y:S02]  /*f0e0*/  IMAD.U32 R2, RZ, RZ, UR4 ;  /* 0x00000004ff027e24 */ /* 0x000fe4000f8e00ff */
[----:B------:R-:W-:-:S05]  /*f0f0*/  IMAD.U32 R3, RZ, RZ, UR5 ;  /* 0x00000005ff037e24 */ /* 0x000fca000f8e00ff */
[----:B------:R-:W2:Y:S01]  /*f100*/  LDG.E R9, desc[UR50][R2.64] ;  /* 0x0000003202097981 */ /* 0x000ea2000c1e1900 */
[----:B------:R-:W-:Y:S01]  /*f110*/  IMAD.U32 R15, RZ, RZ, UR6 ;  /* 0x00000006ff0f7e24 */ /* 0x000fe2000f8e00ff */
[----:B------:R-:W-:-:S04]  /*f120*/  ISETP.NE.AND P0, PT, RZ, UR7, PT ;  /* 0x00000007ff007c0c */ /* 0x000fc8000bf05270 */
[----:B------:R-:W2:Y:S02]  /*f130*/  SHFL.IDX PT, R6, R6, R15, 0x1f ;  /* 0x00001f0f06067589 */ /* 0x000ea400000e0000 */
[----:B--2---:R-:W-:-:S05]  /*f140*/  IMAD R8, R6, R9, RZ ;  /* 0x0000000906087224 */ /* 0x004fca00078e02ff */
[----:B------:R-:W-:-:S04]  /*f150*/  IABS R12, R8 ;  /* 0x00000008000c7213 */ /* 0x000fc80000000000 */
[----:B------:R-:W0:Y:S08]  /*f160*/  I2F.RP R13, R12 ;  /* 0x0000000c000d7306 */ /* 0x000e300000209400 */
[----:B0-----:R-:W0:Y:S02]  /*f170*/  MUFU.RCP R13, R13 ;  /* 0x0000000d000d7308 */ /* 0x001e240000001000 */
[----:B0-----:R-:W-:-:S06]  /*f180*/  VIADD R14, R13, 0xffffffe ;  /* 0x0ffffffe0d0e7836 */ /* 0x001fcc0000000000 */
[----:B------:R-:W0:Y:S02]  /*f190*/  F2I.FTZ.U32.TRUNC.NTZ R3, R14 ;  /* 0x0000000e00037305 */ /* 0x000e24000021f000 */
[----:B0-----:R-:W-:Y:S01]  /*f1a0*/  IMAD.MOV R17, RZ, RZ, -R3 ;  /* 0x000000ffff117224 */ /* 0x001fe200078e0a03 */
[----:B------:R-:W-:Y:S06]  /*f1b0*/  @!P0 BRA `(.L_x_1086) ;  /* 0x00000000000c8947 */ /* 0x000fec0003800000 */
[----:B------:R-:W-:-:S06]  /*f1c0*/  UIADD3 UR4, UR6, -0x1, URZ ;  /* 0xffffffff06047890 */ /* 0x000fcc000fffe03f */
[----:B------:R-:W-:-:S05]  /*f1d0*/  IMAD.U32 R13, RZ, RZ, UR4 ;  /* 0x00000004ff0d7e24 */ /* 0x000fca000f8e00ff */
[----:B------:R0:W1:Y:S02]  /*f1e0*/  SHFL.IDX PT, R4, R10, R13, 0x1f ;  /* 0x00001f0d0a047589 */ /* 0x00006400000e0000 */
.L_x_1086:
[----:B-1----:R-:W-:Y:S02]  /*f1f0*/  IMAD R4, R4, R7, R11 ;  /* 0x0000000704047224 */ /* 0x002fe400078e020b */
        /* <DEDUP_REMOVED lines=19> */
[----:B------:R-:W-:-:S05]  /*f330*/  @!P1 LOP3.LUT R2, RZ, R8, RZ, 0x33, !PT ;  /* 0x00000008ff029212 */ /* 0x000fca00078e33ff */
[----:B------:R-:W-:Y:S02]  /*f340*/  IMAD R0, R9, R2, RZ ;  /* 0x0000000209007224 */ /* 0x000fe400078e02ff */
[----:B------:R-:W-:Y:S02]  /*f350*/  IMAD.MOV R2, RZ, RZ, -R2 ;  /* 0x000000ffff027224 */ /* 0x000fe400078e0a02 */
[----:B-1----:R-:W-:Y:S02]  /*f360*/  IMAD.MOV R4, RZ, RZ, -R0 ;  /* 0x000000ffff047224 */ /* 0x002fe400078e0a00 */
[----:B------:R-:W-:Y:S02]  /*f370*/  IMAD R8, R8, R2, R11 ;  /* 0x0000000208087224 */ /* 0x000fe400078e020b */
[----:B------:R-:W-:Y:S01]  /*f380*/  IMAD.MOV.U32 R2, RZ, RZ, RZ ;  /* 0x000000ffff027224 */ /* 0x000fe200078e00ff */
[----:B------:R-:W-:-:S04]  /*f390*/  VIADDMNMX R7, R4, R7, R9, PT ;  /* 0x0000000704077246 */ /* 0x000fc80003800109 */
[-C--:B------:R-:W-:Y:S02]  /*f3a0*/  IABS R4, R7.reuse ;  /* 0x0000000700047213 */ /* 0x080fe40000000000 */
[----:B0-----:R-:W-:Y:S02]  /*f3b0*/  IABS R10, R7 ;  /* 0x00000007000a7213 */ /* 0x001fe40000000000 */
[----:B------:R-:W0:Y:S08]  /*f3c0*/  I2F.RP R9, R4 ;  /* 0x0000000400097306 */ /* 0x000e300000209400 */
[----:B0-----:R-:W0:Y:S02]  /*f3d0*/  MUFU.RCP R9, R9 ;  /* 0x0000000900097308 */ /* 0x001e240000001000 */
[----:B0-----:R-:W-:Y:S01]  /*f3e0*/  VIADD R3, R9, 0xffffffe ;  /* 0x0ffffffe09037836 */ /* 0x001fe20000000000 */
[----:B------:R-:W-:-:S05]  /*f3f0*/  IABS R9, R8 ;  /* 0x0000000800097213 */ /* 0x000fca0000000000 */
[----:B------:R-:W0:Y:S02]  /*f400*/  F2I.FTZ.U32.TRUNC.NTZ R3, R3 ;  /* 0x0000000300037305 */ /* 0x000e24000021f000 */
[----:B0-----:R-:W-:-:S04]  /*f410*/  IMAD.MOV R11, RZ, RZ, -R3 ;  /* 0x000000ffff0b7224 */ /* 0x001fc800078e0a03 */
[----:B------:R-:W-:-:S04]  /*f420*/  IMAD R11, R11, R4, RZ ;  /* 0x000000040b0b7224 */ /* 0x000fc800078e02ff */
[----:B------:R-:W-:-:S04]  /*f430*/  IMAD.HI.U32 R2, R3, R11, R2 ;  /* 0x0000000b03027227 */ /* 0x000fc800078e0002 */
[----:B------:R-:W-:Y:S02]  /*f440*/  IMAD.MOV R3, RZ, RZ, -R10 ;  /* 0x000000ffff037224 */ /* 0x000fe400078e0a0a */
        /* <DEDUP_REMOVED lines=8> */
[----:B------:R-:W-:Y:S01]  /*f4d0*/  ISETP.GE.AND P2, PT, R3, RZ, PT ;  /* 0x000000ff0300720c */ /* 0x000fe20003f46270 */
[----:B------:R-:W-:-:S06]  /*f4e0*/  IMAD.IADD R3, R8, 0x1, R0 ;  /* 0x0000000108037824 */ /* 0x000fcc00078e0200 */
[----:B------:R-:W-:-:S06]  /*f4f0*/  @P0 VIADD R2, R2, 0x1 ;  /* 0x0000000102020836 */ /* 0x000fcc0000000000 */
[----:B------:R-:W-:Y:S01]  /*f500*/  @!P2 IMAD.MOV R2, RZ, RZ, -R2 ;  /* 0x000000ffff02a224 */ /* 0x000fe200078e0a02 */
[----:B------:R-:W-:Y:S01]  /*f510*/  @!P1 LOP3.LUT R2, RZ, R7, RZ, 0x33, !PT ;  /* 0x00000007ff029212 */ /* 0x000fe200078e33ff */
[----:B------:R-:W-:-:S04]  /*f520*/  IMAD.MOV R7, RZ, RZ, -R7 ;  /* 0x000000ffff077224 */ /* 0x000fc800078e0a07 */
[----:B------:R-:W-:-:S05]  /*f530*/  IMAD R3, R2, R7, R3 ;  /* 0x0000000702037224 */ /* 0x000fca00078e0203 */
[----:B------:R-:W-:Y:S02]  /*f540*/  R2UR UR38, R3 ;  /* 0x00000000032672ca */ /* 0x000fe400000e0000 */
[----:B------:R-:W-:-:S05]  /*f550*/  LOP3.LUT R3, RZ, R2, RZ, 0x33, !PT ;  /* 0x00000002ff037212 */ /* 0x000fca00078e33ff */
[----:B------:R-:W-:-:S05]  /*f560*/  IMAD.IADD R0, R6, 0x1, R3 ;  /* 0x0000000106007824 */ /* 0x000fca00078e0203 */
[----:B------:R1:W-:Y:S01]  /*f570*/  STL [R1+0x24], R0 ;  /* 0x0000240001007387 */ /* 0x0003e20000100800 */
[----:B------:R-:W-:Y:S05]  /*f580*/  BRA `(.L_x_1087) ;  /* 0x00000000000c7947 */ /* 0x000fea0003800000 */
.L_x_1082:
[----:B------:R0:W-:Y:S01]  /*f590*/  STL [R1+0x20], R0 ;  /* 0x0000200001007387 */ /* 0x0001e20000100800 */
[----:B------:R-:W-:-:S03]  /*f5a0*/  UMOV UR38, URZ ;  /* 0x0000003f00267c82 */ /* 0x000fc60008000000 */
[----:B------:R0:W-:Y:S02]  /*f5b0*/  STL [R1+0x24], RZ ;  /* 0x000024ff01007387 */ /* 0x0001e40000100800 */
.L_x_1087:
[----:B------:R-:W2:Y:S04]  /*f5c0*/  LDL R2, [R1+0x24] ;  /* 0x0000240001027983 */ /* 0x000ea80000100800 */
[----:B------:R-:W3:Y:S01]  /*f5d0*/  LDL R4, [R1+0x20] ;  /* 0x0000200001047983 */ /* 0x000ee20000100800 */
[----:B------:R-:W-:-:S13]  /*f5e0*/  ISETP.NE.AND P0, PT, R5, RZ, PT ;  /* 0x000000ff0500720c */ /* 0x000fda0003f05270 */
[----:B------:R-:W4:Y:S01]  /*f5f0*/  @!P0 S2R R3, SR_CgaCtaId ;  /* 0x0000000000038919 */ /* 0x000f220000008800 */
[----:B01----:R-:W-:Y:S01]  /*f600*/  @!P0 MOV R0, 0x400 ;  /* 0x0000040000008802 */ /* 0x003fe20000000f00 */
[----:B------:R-:W-:Y:S02]  /*f610*/  IMAD.U32 R6, RZ, RZ, UR38 ;  /* 0x00000026ff067e24 */ /* 0x000fe4000f8e00ff */
[----:B------:R-:W-:Y:S01]  /*f620*/  IMAD.U32 R7, RZ, RZ, UR45 ;  /* 0x0000002dff077e24 */ /* 0x000fe2000f8e00ff */
[----:B----4-:R-:W-:Y:S01]  /*f630*/  @!P0 LEA R0, R3, R0, 0x18 ;  /* 0x0000000003008211 */ /* 0x010fe200078ec0ff */
[----:B--2---:R-:W-:-:S05]  /*f640*/  IMAD.MOV.U32 R5, RZ, RZ, R2 ;  /* 0x000000ffff057224 */ /* 0x004fca00078e0002 */
[----:B---3--:R2:W-:Y:S01]  /*f650*/  @!P0 STS.128 [R0+0x284d0], R4 ;  /* 0x0284d00400008388 */ /* 0x0085e20000000c00 */
[----:B------:R-:W-:Y:S06]  /*f660*/  BAR.ARV 0x5, 0x180 ;  /* 0x0146000000007b1d */ /* 0x000fec0000002000 */
.L_x_1080:
        /* <DEDUP_REMOVED lines=34> */
[----:B------:R2:W-:Y:S01]  /*f890*/  STL [R1+0x34], RZ ;  /* 0x000034ff01007387 */ /* 0x0005e20000100800 */
[----:B0-----:R-:W-:Y:S02]  /*f8a0*/  IMAD.MOV.U32 R2, RZ, RZ, 0x20 ;  /* 0x00000020ff027424 */ /* 0x001fe400078e00ff */
[----:B-1----:R-:W-:-:S03]  /*f8b0*/  IMAD.MOV.U32 R0, RZ, RZ, 0x40 ;  /* 0x00000040ff007424 */ /* 0x002fc600078e00ff */
[----:B------:R-:W-:Y:S02]  /*f8c0*/  SEL R2, R2, 0xffffffe0, !P0 ;  /* 0xffffffe002027807 */ /* 0x000fe40004000000 */
[----:B------:R-:W-:Y:S01]  /*f8d0*/  SEL R3, R0, 0xffffffc0, !P0 ;  /* 0xffffffc000037807 */ /* 0x000fe20004000000 */
[----:B------:R-:W-:-:S05]  /*f8e0*/  IMAD.MOV.U32 R0, RZ, RZ, 0x1 ;  /* 0x00000001ff007424 */ /* 0x000fca00078e00ff */
[----:B------:R2:W-:Y:S04]  /*f8f0*/  STL [R1+0xc], R0 ;  /* 0x00000c0001007387 */ /* 0x0005e80000100800 */
[----:B------:R2:W-:Y:S02]  /*f900*/  STL [R1+0x8], RZ ;  /* 0x000008ff01007387 */ /* 0x0005e40000100800 */
.L_x_1156:
[----:B------:R-:W-:Y:S01]  /*f910*/  ULDC.64 UR4, c[0x0][0xa00] ;  /* 0x0002800000047ab9 */ /* 0x000fe20000000a00 */
[----:B------:R-:W-:Y:S01]  /*f920*/  ULDC.64 UR10, c[0x0][0xa08] ;  /* 0x00028200000a7ab9 */ /* 0x000fe20000000a00 */
[----:B------:R-:W-:Y:S01]  /*f930*/  ISETP.NE.U32.AND P0, PT, RZ, UR4, PT ;  /* 0x00000004ff007c0c */ /* 0x000fe2000bf05070 */
[----:B------:R-:W-:Y:S01]  /*f940*/  ULDC.64 UR6, c[0x0][0xa00] ;  /* 0x0002800000067ab9 */ /* 0x000fe20000000a00 */
[----:B------:R-:W-:Y:S01]  /*f950*/  ISETP.NE.U32.AND P1, PT, RZ, UR10, PT ;  /* 0x0000000aff007c0c */ /* 0x000fe2000bf25070 */
[----:B------:R-:W-:Y:S01]  /*f960*/  UIMAD.WIDE UR6, UR45, 0x4, UR6 ;  /* 0x000000042d0678a5 */ /* 0x000fe2000f8e0206 */
[----:B------:R-:W-:Y:S01]  /*f970*/  ISETP.NE.AND.EX P0, PT, RZ, UR5, PT, P0 ;  /* 0x00000005ff007c0c */ /* 0x000fe2000bf05300 */
[----:B------:R-:W-:Y:S01]  /*f980*/  ULDC.64 UR4, c[0x0][0xa28] ;  /* 0x00028a0000047ab9 */ /* 0x000fe20000000a00 */
[----:B------:R-:W-:Y:S01]  /*f990*/  ULDC.64 UR8, c[0x0][0xa08] ;  /* 0x0002820000087ab9 */ /* 0x000fe20000000a00 */
[----:B------:R-:W-:Y:S01]  /*f9a0*/  UISETP.NE.U32.AND UP0, UPT, UR4, URZ, UPT ;  /* 0x0000003f0400728c */ /* 0x000fe2000bf05070 */
[----:B------:R-:W-:Y:S01]  /*f9b0*/  ISETP.NE.AND.EX P1, PT, RZ, UR11, PT, P1 ;  /* 0x0000000bff007c0c */ /* 0x000fe2000bf25310 */
[----:B------:R-:W-:Y:S01]  /*f9c0*/  ULDC.64 UR10, c[0x0][0xa18] ;  /* 0x00028600000a7ab9 */ /* 0x000fe20000000a00 */
[----:B------:R-:W-:Y:S01]  /*f9d0*/  IMAD.MOV.U32 R18, RZ, RZ, RZ ;  /* 0x000000ffff127224 */ /* 0x000fe200078e00ff */
[----:B------:R-:W-:Y:S01]  /*f9e0*/  UISETP.NE.AND.EX UP0, UPT, UR5, URZ, UPT, UP0 ;  /* 0x0000003f0500728c */ /* 0x000fe2000bf05300 */
[----:B------:R-:W-:Y:S01]  /*f9f0*/  IMAD.U32 R2, RZ, RZ, UR6 ;  /* 0x00000006ff027e24 */ /* 0x000fe2000f8e00ff */
[----:B------:R-:W-:Y:S01]  /*fa00*/  UISETP.NE.U32.AND UP1, UPT, UR10, URZ, UPT ;  /* 0x0000003f0a00728c */ /* 0x000fe2000bf25070 */
[----:B------:R-:W-:Y:S01]  /*fa10*/  IMAD.U32 R3, RZ, RZ, UR7 ;  /* 0x00000007ff037e24 */ /* 0x000fe2000f8e00ff */
[----:B------:R-:W-:Y:S01]  /*fa20*/  UIMAD.WIDE UR8, UR45, 0x4, UR8 ;  /* 0x000000042d0878a5 */ /* 0x000fe2000f8e0208 */
[----:B012---:R-:W0:Y:S01]  /*fa30*/  LDC R0, c[0x0][0x288] ;  /* 0x0000a200ff007b82 */ /* 0x007e220000000800 */
[----:B------:R-:W-:Y:S01]  /*fa40*/  UISETP.NE.AND.EX UP1, UPT, UR11, URZ, UPT, UP1 ;  /* 0x0000003f0b00728c */ /* 0x000fe2000bf25310 */
[----:B------:R-:W-:Y:S01]  /*fa50*/  CS2R R4, SRZ ;  /* 0x0000000000047805 */ /* 0x000fe2000001ff00 */
[----:B------:R1:W5:Y:S03]  /*fa60*/  @P0 LDG.E R18, desc[UR50][R2.64] ;  /* 0x0000003202120981 */ /* 0x000366000c1e1900 */
[----:B------:R-:W-:Y:S01]  /*fa70*/  @UP0 ULDC.64 UR4, c[0x0][0xa28] ;  /* 0x00028a0000040ab9 */ /* 0x000fe20000000a00 */
[----:B------:R-:W-:Y:S01]  /*fa80*/  PLOP3.LUT P2, PT, PT, PT, UP0, 0x80, 0x0 ;  /* 0x000000000000781c */ /* 0x000fe20003f4f008 */
[----:B------:R-:W-:Y:S01]  /*fa90*/  @UP0 UIMAD.WIDE UR4, UR45, 0x4, UR4 ;  /* 0x000000042d0408a5 */ /* 0x000fe2000f8e0204 */
[----:B------:R-:W2:Y:S01]  /*faa0*/  LDC R6, c[0x0][0x404] ;  /* 0x00010100ff067b82 */ /* 0x000ea20000000800 */
[----:B-1----:R-:W-:-:S02]  /*fab0*/  IMAD.U32 R2, RZ, RZ, UR8 ;  /* 0x00000008ff027e24 */ /* 0x002fc4000f8e00ff */
[----:B------:R-:W-:Y:S01]  /*fac0*/  IMAD.U32 R3, RZ, RZ, UR9 ;  /* 0x00000009ff037e24 */ /* 0x000fe2000f8e00ff */
[----:B------:R-:W-:-:S04]  /*fad0*/  PLOP3.LUT P4, PT, PT, PT, UP1, 0x80, 0x0 ;  /* 0x000000000000781c */ /* 0x000fc80003f8f018 */
[----:B------:R-:W1:Y:S01]  /*fae0*/  LDC R7, c[0x0][0x2e0] ;  /* 0x0000b800ff077b82 */ /* 0x000e620000000800 */
[----:B------:R3:W5:Y:S02]  /*faf0*/  @P1 LDG.E R5, desc[UR50][R2.64] ;  /* 0x0000003202051981 */ /* 0x000764000c1e1900 */
[----:B---3--:R-:W-:Y:S02]  /*fb00*/  IMAD.U32 R2, RZ, RZ, UR4 ;  /* 0x00000004ff027e24 */ /* 0x008fe4000f8e00ff */
[----:B------:R-:W-:Y:S01]  /*fb10*/  IMAD.U32 R3, RZ, RZ, UR5 ;  /* 0x00000005ff037e24 */ /* 0x000fe2000f8e00ff */
[----:B------:R-:W-:Y:S02]  /*fb20*/  @UP1 ULDC.64 UR4, c[0x0][0xa18] ;  /* 0x0002860000041ab9 */ /* 0x000fe40000000a00 */
[----:B------:R-:W-:Y:S02]  /*fb30*/  @UP1 UIMAD.WIDE UR4, UR45, 0x4, UR4 ;  /* 0x000000042d0418a5 */ /* 0x000fe4000f8e0204 */
[----:B------:R3:W5:Y:S04]  /*fb40*/  @P2 LDG.E R4, desc[UR50][R2.64] ;  /* 0x0000003202042981 */ /* 0x000768000c1e1900 */
[----:B---3--:R-:W-:-:S02]  /*fb50*/  IMAD.U32 R2, RZ, RZ, UR4 ;  /* 0x00000004ff027e24 */ /* 0x008fc4000f8e00ff */
[----:B------:R-:W-:Y:S01]  /*fb60*/  IMAD.U32 R3, RZ, RZ, UR5 ;  /* 0x00000005ff037e24 */ /* 0x000fe2000f8e00ff */
[----:B------:R-:W-:-:S04]  /*fb70*/  ULDC.64 UR4, c[0x0][0xa20] ;  /* 0x0002880000047ab9 */ /* 0x000fc80000000a00 */
[----:B0-----:R0:W5:Y:S01]  /*fb80*/  @P4 LDG.E R0, desc[UR50][R2.64] ;  /* 0x0000003202004981 */ /* 0x001162000c1e1900 */
[----:B------:R-:W-:-:S04]  /*fb90*/  ISETP.NE.U32.AND P3, PT, RZ, UR4, PT ;  /* 0x00000004ff007c0c */ /* 0x000fc8000bf65070 */
[----:B------:R-:W-:Y:S01]  /*fba0*/  ISETP.NE.AND.EX P3, PT, RZ, UR5, PT, P3 ;  /* 0x00000005ff007c0c */ /* 0x000fe2000bf65330 */
[----:B0-----:R-:W0:Y:S02]  /*fbb0*/  LDC.64 R2, c[0x0][0x3f8] ;  /* 0x0000fe00ff027b82 */ /* 0x001e240000000a00 */
[----:B0-----:R-:W-:-:S04]  /*fbc0*/  ISETP.NE.U32.AND P2, PT, R2, RZ, PT ;  /* 0x000000ff0200720c */ /* 0x001fc80003f45070 */
[----:B------:R-:W-:-:S04]  /*fbd0*/  ISETP.NE.AND.EX P2, PT, R3, RZ, PT, P2 ;  /* 0x000000ff0300720c */ /* 0x000fc80003f45320 */
[----:B--2---:R-:W-:-:S05]  /*fbe0*/  SEL R6, R6, 0x1, P2 ;  /* 0x0000000106067807 */ /* 0x004fca0001000000 */
[----:B-1----:R-:W-:Y:S01]  /*fbf0*/  IMAD R6, R6, R7, RZ ;  /* 0x0000000706067224 */ /* 0x002fe200078e02ff */
[----:B----4-:R-:W-:Y:S06]  /*fc00*/  @P4 BRA `(.L_x_1089) ;  /* 0x0000000000184947 */ /* 0x010fec0003800000 */
[----:B------:R-:W-:Y:S05]  /*fc10*/  @!P0 BRA `(.L_x_1089) ;  /* 0x0000000000148947 */ /* 0x000fea0003800000 */
[----:B------:R-:W-:Y:S02]  /*fc20*/  IMAD.U32 R2, RZ, RZ, UR6 ;  /* 0x00000006ff027e24 */ /* 0x000fe4000f8e00ff */
[----:B------:R-:W-:-:S05]  /*fc30*/  IMAD.U32 R3, RZ, RZ, UR7 ;  /* 0x00000007ff037e24 */ /* 0x000fca000f8e00ff */
[----:B------:R-:W2:Y:S04]  /*fc40*/  LDG.E R7, desc[UR50][R2.64] ;  /* 0x0000003202077981 */ /* 0x000ea8000c1e1900 */
[----:B-----5:R-:W2:Y:S02]  /*fc50*/  LDG.E R0, desc[UR50][R2.64+0x4] ;  /* 0x0000043202007981 */ /* 0x020ea4000c1e1900 */
[----:B--2---:R-:W-:-:S07]  /*fc60*/  IMAD.IADD R0, R0, 0x1, -R7 ;  /* 0x0000000100007824 */ /* 0x004fce00078e0a07 */
.L_x_1089:
[----:B-----5:R-:W-:-:S05]  /*fc70*/  IMAD.IADD R2, R5, 0x1, R4 ;  /* 0x0000000105027824 */ /* 0x020fca00078e0204 */
[----:B------:R0:W-:Y:S01]  /*fc80*/  STL [R1+0x1c], R2 ;  /* 0x00001c0201007387 */ /* 0x0001e20000100800 */
[----:B------:R-:W-:Y:S05]  /*fc90*/  @!P3 BRA `(.L_x_1090) ;  /* 0x000000000018b947 */ /* 0x000fea0003800000 */
[----:B------:R-:W-:Y:S02]  /*fca0*/  ULDC.64 UR4, c[0x0][0xa20] ;  /* 0x0002880000047ab9 */ /* 0x000fe40000000a00 */
[----:B------:R-:W-:-:S06]  /*fcb0*/  UIMAD.WIDE UR4, UR45, 0x4, UR4 ;  /* 0x000000042d0478a5 */ /* 0x000fcc000f8e0204 */
[----:B0-----:R-:W-:Y:S02]  /*fcc0*/  IMAD.U32 R2, RZ, RZ, UR4 ;  /* 0x00000004ff027e24 */ /* 0x001fe4000f8e00ff */
[----:B------:R-:W-:-:S05]  /*fcd0*/  IMAD.U32 R3, RZ, RZ, UR5 ;  /* 0x00000005ff037e24 */ /* 0x000fca000f8e00ff */
[----:B------:R0:W5:Y:S01]  /*fce0*/  LDG.E R6, desc[UR50][R2.64] ;  /* 0x0000003202067981 */ /* 0x000162000c1e1900 */
[----:B------:R-:W-:Y:S05]  /*fcf0*/  BRA `(.L_x_1091) ;  /* 0x0000000000187947 */ /* 0x000fea0003800000 */
.L_x_1090:
[----:B------:R-:W-:Y:S05]  /*fd00*/  @!P1 BRA `(.L_x_1091) ;  /* 0x0000000000149947 */ /* 0x000fea0003800000 */
[----:B0-----:R-:W-:Y:S02]  /*fd10*/  IMAD.U32 R2, RZ, RZ, UR8 ;  /* 0x00000008ff027e24 */ /* 0x001fe4000f8e00ff */
[----:B------:R-:W-:-:S05]  /*fd20*/  IMAD.U32 R3, RZ, RZ, UR9 ;  /* 0x00000009ff037e24 */ /* 0x000fca000f8e00ff */
[----:B------:R-:W2:Y:S04]  /*fd30*/  LDG.E R5, desc[UR50][R2.64] ;  /* 0x0000003202057981 */ /* 0x000ea8000c1e1900 */
[----:B------:R-:W2:Y:S02]  /*fd40*/  LDG.E R6, desc[UR50][R2.64+0x4] ;  /* 0x0000043202067981 */ /* 0x000ea4000c1e1900 */
[----:B--2---:R-:W-:-:S07]  /*fd50*/  IMAD.IADD R6, R6, 0x1, -R5 ;  /* 0x0000000106067824 */ /* 0x004fce00078e0a05 */
.L_x_1091:
[----:B------:R-:W2:Y:S01]  /*fd60*/  LDL R19, [R1+0x24] ;  /* 0x0000240001137983 */ /* 0x000ea20000100800 */
[----:B0-----:R-:W0:Y:S01]  /*fd70*/  LDC.64 R2, c[0x0][0x9e0] ;  /* 0x00027800ff027b82 */ /* 0x001e220000000a00 */
[----:B-----5:R-:W-:Y:S01]  /*fd80*/  IMAD.IADD R6, R6, 0x1, -R4 ;  /* 0x0000000106067824 */ /* 0x020fe200078e0a04 */
[----:B0-----:R-:W-:Y:S02]  /*fd90*/  ISETP.GE.AND P1, PT, R3, 0x1, PT ;  /* 0x000000010300780c */ /* 0x001fe40003f26270 */
[----:B--2---:R-:W-:-:S04]  /*fda0*/  LEA R7, R19, 0x80, 0x7 ;  /* 0x0000008013077811 */ /* 0x004fc800078e38ff */
[----:B------:R-:W-:-:S05]  /*fdb0*/  IADD3 R7, R6, R7, -R0 ;  /* 0x0000000706077210 */ /* 0x000fca0007ffe800 */
[----:B------:R-:W-:Y:S02]  /*fdc0*/  IMAD.IADD R2, R7, 0x1, R2 ;  /* 0x0000000107027824 */ /* 0x000fe400078e0202 */
[----:B------:R-:W-:Y:S05]  /*fdd0*/  @!P1 BRA `(.L_x_1092) ;  /* 0x0000000000409947 */ /* 0x000fea0003800000 */
        /* <DEDUP_REMOVED lines=10> */
.L_x_1093:
[----:B------:R-:W-:-:S13]  /*fe80*/  ISETP.NE.AND P0, PT, R3, 0x1, PT ;  /* 0x000000010300780c */ /* 0x000fda0003f05270 */
[----:B------:R-:W0:Y:S02]  /*fe90*/  @P0 LDC.64 R4, c[0x0][0x9e8] ;  /* 0x00027a00ff040b82 */ /* 0x000e240000000a00 */
[----:B0-----:R-:W-:-:S05]  /*fea0*/  @P0 IMAD.HI.U32 R4, R8, R4, RZ ;  /* 0x0000000408040227 */ /* 0x001fca00078e00ff */
[----:B------:R-:W-:-:S07]  /*feb0*/  @P0 SHF.R.U32.HI R8, RZ, R5, R4 ;  /* 0x00000005ff080219 */ /* 0x000fce0000011604 */
.L_x_1094:
[----:B------:R-:W-:-:S05]  /*fec0*/  IMAD R5, R8, R3, R3 ;  /* 0x0000000308057224 */ /* 0x000fca00078e0203 */
[----:B------:R-:W-:-:S07]  /*fed0*/  VIMNMX R2, R2, R5, PT ;  /* 0x0000000502027248 */ /* 0x000fce0003fe0100 */
.L_x_1092:
[----:B------:R-:W-:Y:S01]  /*fee0*/  IMAD R5, R19, 0x80, -R0 ;  /* 0x0000008013057824 */ /* 0x000fe200078e0a00 */
[----:B------:R-:W-:Y:S01]  /*fef0*/  ULDC UR4, c[0x0][0x9dc] ;  /* 0x0002770000047ab9 */ /* 0x000fe20000000800 */
[----:B------:R-:W-:Y:S02]  /*ff00*/  VIADD R0, R2, 0x3f ;  /* 0x0000003f02007836 */ /* 0x000fe40000000000 */
[C---:B------:R-:W-:Y:S02]  /*ff10*/  IMAD.IADD R2, R6.reuse, 0x1, R5 ;  /* 0x0000000106027824 */ /* 0x040fe400078e0205 */
[----:B------:R-:W-:Y:S01]  /*ff20*/  VIADD R6, R6, 0x3f ;  /* 0x0000003f06067836 */ /* 0x000fe20000000000 */
[----:B------:R-:W-:-:S04]  /*ff30*/  SHF.R.S32.HI R5, RZ, 0x1f, R0 ;  /* 0x0000001fff057819 */ /* 0x000fc80000011400 */
[----:B------:R-:W-:Y:S02]  /*ff40*/  LEA.HI R0, R5, R0, RZ, 0x6 ;  /* 0x0000000005007211 */ /* 0x000fe400078f30ff */
[----:B------:R-:W-:Y:S02]  /*ff50*/  SHF.R.S32.HI R5, RZ, 0x1f, R6 ;  /* 0x0000001fff057819 */ /* 0x000fe40000011406 */
[----:B------:R-:W-:Y:S02]  /*ff60*/  SHF.R.S32.HI R0, RZ, 0x6, R0 ;  /* 0x00000006ff007819 */ /* 0x000fe40000011400 */
[----:B------:R-:W-:-:S04]  /*ff70*/  LEA.HI R5, R5, R6, RZ, 0x6 ;  /* 0x0000000605057211 */ /* 0x000fc800078f30ff */
[----:B------:R-:W-:-:S04]  /*ff80*/  SHF.R.S32.HI R5, RZ, 0x6, R5 ;  /* 0x00000006ff057819 */ /* 0x000fc80000011405 */
[----:B------:R-:W-:Y:S01]  /*ff90*/  VIMNMX R16, R5, R0, PT ;  /* 0x0000000005107248 */ /* 0x000fe20003fe0100 */
[----:B------:R-:W-:Y:S01]  /*ffa0*/  VIADD R0, R2, -UR4 ;  /* 0x8000000402007c36 */ /* 0x000fe20008000000 */
[----:B------:R-:W-:Y:S06]  /*ffb0*/  @!P1 BRA `(.L_x_1095) ;  /* 0x00000000003c9947 */ /* 0x000fec0003800000 */
        /* <DEDUP_REMOVED lines=9> */
.L_x_1096:
[----:B------:R-:W-:-:S13]  /*10050*/  ISETP.NE.AND P0, PT, R3, 0x1, PT ;  /* 0x000000010300780c */ /* 0x000fda0003f05270 */
[----:B------:R-:W0:Y:S02]  /*10060*/  @P0 LDC.64 R4, c[0x0][0x9e8] ;  /* 0x00027a00ff040b82 */ /* 0x000e240000000a00 */
[----:B0-----:R-:W-:-:S05]  /*10070*/  @P0 IMAD.HI.U32 R4, R2, R4, RZ ;  /* 0x0000000402040227 */ /* 0x001fca00078e00ff */
[----:B------:R-:W-:-:S07]  /*10080*/  @P0 SHF.R.U32.HI R2, RZ, R5, R4 ;  /* 0x00000005ff020219 */ /* 0x000fce0000011604 */
.L_x_1097:
[----:B------:R-:W-:-:S05]  /*10090*/  IMAD R3, R2, R3, RZ ;  /* 0x0000000302037224 */ /* 0x000fca00078e02ff */
[----:B------:R-:W-:-:S07]  /*100a0*/  VIMNMX R0, R0, R3, !PT ;  /* 0x0000000300007248 */ /* 0x000fce0007fe0100 */
.L_x_1095:
[----:B------:R-:W-:Y:S01]  /*100b0*/  SHF.R.S32.HI R3, RZ, 0x1f, R0 ;  /* 0x0000001fff037819 */ /* 0x000fe20000011400 */
[----:B------:R-:W-:Y:S03]  /*100c0*/  BSSY B6, `(.L_x_1098) ;  /* 0x00002a3000067945 */ /* 0x000fe60003800000 */
[----:B------:R-:W-:-:S04]  /*100d0*/  LEA.HI R3, R3, R0, RZ, 0x6 ;  /* 0x0000000003037211 */ /* 0x000fc800078f30ff */
[----:B------:R-:W-:-:S04]  /*100e0*/  SHF.R.S32.HI R3, RZ, 0x6, R3 ;  /* 0x00000006ff037819 */ /* 0x000fc80000011403 */
[----:B------:R-:W-:-:S04]  /*100f0*/  VIMNMX R2, RZ, R3, !PT ;  /* 0x00000003ff027248 */ /* 0x000fc80007fe0100 */
[----:B------:R-:W-:Y:S01]  /*10100*/  ISETP.GT.AND P0, PT, R16, R2, PT ;  /* 0x000000021000720c */ /* 0x000fe20003f04270 */
[----:B------:R0:W-:-:S12]  /*10110*/  STL [R1+0x18], R2 ;  /* 0x0000180201007387 */ /* 0x0001d80000100800 */
        /* <DEDUP_REMOVED lines=19> */
.L_x_1099:
        /* <DEDUP_REMOVED lines=23> */
.L_x_1101:
        /* <DEDUP_REMOVED lines=24> */
.L_x_1102:
        /* <DEDUP_REMOVED lines=20> */
.L_x_1103:
        /* <DEDUP_REMOVED lines=18> */
.L_x_1104:
[----:B------:R-:W1:Y:S01]  /*107a0*/  LDC R0, c[0x0][0x428] ;  /* 0x00010a00ff007b82 */ /* 0x000e620000000800 */
[----:B------:R-:W-:Y:S01]  /*107b0*/  ULDC.64 UR4, c[0x0][0x9f8] ;  /* 0x00027e0000047ab9 */ /* 0x000fe20000000a00 */
[----:B0-----:R-:W-:Y:S01]  /*107c0*/  IMAD.U32 R2, RZ, RZ, UR38 ;  /* 0x00000026ff027e24 */ /* 0x001fe2000f8e00ff */
[----:B------:R-:W-:Y:S01]  /*107d0*/  UISETP.NE.U32.AND UP0, UPT, UR4, URZ, UPT ;  /* 0x0000003f0400728c */ /* 0x000fe2000bf05070 */
[----:B------:R-:W-:Y:S01]  /*107e0*/  IMAD.U32 R10, RZ, RZ, UR45 ;  /* 0x0000002dff0a7e24 */ /* 0x000fe2000f8e00ff */
[----:B------:R-:W0:Y:S01]  /*107f0*/  S2R R4, SR_TID.X ;  /* 0x0000000000047919 */ /* 0x000e220000002100 */
[----:B------:R-:W-:Y:S01]  /*10800*/  IMAD R7, R19, 0x80, R18 ;  /* 0x0000008013077824 */ /* 0x000fe200078e0212 */
[----:B------:R-:W-:Y:S01]  /*10810*/  UISETP.NE.AND.EX UP0, UPT, UR5, URZ, UPT, UP0 ;  /* 0x0000003f0500728c */ /* 0x000fe2000bf05300 */
[----:B------:R-:W-:-:S10]  /*10820*/  ULDC.64 UR6, c[0x0][0xa08] ;  /* 0x0002820000067ab9 */ /* 0x000fd40000000a00 */
[----:B------:R-:W-:Y:S02]  /*10830*/  @UP0 ULDC.64 UR4, c[0x0][0x9f8] ;  /* 0x00027e0000040ab9 */ /* 0x000fe40000000a00 */
[----:B------:R-:W-:Y:S01]  /*10840*/  @UP0 UIMAD.WIDE UR4, UR45, 0x4, UR4 ;  /* 0x000000042d0408a5 */ /* 0x000fe2000f8e0204 */
[----:B-1----:R-:W-:-:S13]  /*10850*/  ISETP.NE.AND P0, PT, R0, 0x1, PT ;  /* 0x000000010000780c */ /* 0x002fda0003f05270 */
[----:B------:R-:W1:Y:S01]  /*10860*/  @P0 LDC R0, c[0x0][0x42c] ;  /* 0x00010b00ff000b82 */ /* 0x000e620000000800 */
[----:B0-----:R-:W-:-:S07]  /*10870*/  LOP3.LUT R17, R4, 0x7f, RZ, 0xc0, !PT ;  /* 0x0000007f04117812 */ /* 0x001fce00078ec0ff */
[----:B------:R-:W0:Y:S01]  /*10880*/  @P0 LDC R3, c[0x0][0x430] ;  /* 0x00010c00ff030b82 */ /* 0x000e220000000800 */
[----:B-1----:R-:W-:-:S05]  /*10890*/  @P0 IMAD.HI.U32 R0, R0, UR38, RZ ;  /* 0x0000002600000c27 */ /* 0x002fca000f8e00ff */
[----:B0-----:R-:W-:Y:S01]  /*108a0*/  @P0 SHF.R.U32.HI R2, RZ, R3, R0 ;  /* 0x00000003ff020219 */ /* 0x001fe20000011600 */
[----:B------:R-:W-:Y:S01]  /*108b0*/  IMAD.U32 R3, RZ, RZ, UR5 ;  /* 0x00000005ff037e24 */ /* 0x000fe2000f8e00ff */
[----:B------:R-:W-:-:S03]  /*108c0*/  PLOP3.LUT P0, PT, PT, PT, UP0, 0x80, 0x0 ;  /* 0x000000000000781c */ /* 0x000fc60003f0f008 */
[----:B------:R0:W-:Y:S02]  /*108d0*/  STL [R1+0x4], R2 ;  /* 0x0000040201007387 */ /* 0x0001e40000100800 */
[----:B0-----:R-:W-:Y:S01]  /*108e0*/  IMAD.U32 R2, RZ, RZ, UR4 ;  /* 0x00000004ff027e24 */ /* 0x001fe2000f8e00ff */
[----:B------:R-:W-:Y:S01]  /*108f0*/  ISETP.NE.AND P1, PT, R17, RZ, PT ;  /* 0x000000ff1100720c */ /* 0x000fe20003f25270 */
[----:B------:R-:W-:-:S06]  /*10900*/  ULDC.64 UR4, c[0x0][0xa00] ;  /* 0x0002800000047ab9 */ /* 0x000fcc0000000a00 */
[----:B------:R0:W2:Y:S01]  /*10910*/  @P0 LDG.E R10, desc[UR50][R2.64] ;  /* 0x00000032020a0981 */ /* 0x0000a2000c1e1900 */
[----:B------:R-:W-:Y:S01]  /*10920*/  ISETP.NE.U32.AND P0, PT, RZ, UR4, PT ;  /* 0x00000004ff007c0c */ /* 0x000fe2000bf05070 */
[----:B------:R-:W-:Y:S01]  /*10930*/  UMOV UR36, URZ ;  /* 0x0000003f00247c82 */ /* 0x000fe20008000000 */
[----:B------:R-:W-:Y:S01]  /*10940*/  R2UR UR37, R7 ;  /* 0x00000000072572ca */ /* 0x000fe200000e0000 */
[----:B------:R-:W-:Y:S01]  /*10950*/  UMOV UR8, 0x80 ;  /* 0x0000008000087882 */ /* 0x000fe20000000000 */
[----:B------:R-:W-:Y:S01]  /*10960*/  ISETP.NE.AND.EX P0, PT, RZ, UR5, PT, P0 ;  /* 0x00000005ff007c0c */ /* 0x000fe2000bf05300 */
[----:B------:R-:W-:Y:S01]  /*10970*/  UMOV UR10, UR38 ;  /* 0x00000026000a7c82 */ /* 0x000fe20008000000 */
[----:B------:R-:W-:Y:S02]  /*10980*/  SHF.R.U32.HI R4, RZ, 0x5, R4 ;  /* 0x00000005ff047819 */ /* 0x000fe40000011604 */
[----:B------:R-:W-:Y:S01]  /*10990*/  SEL R8, RZ, UR45, P0 ;  /* 0x0000002dff087c07 */ /* 0x000fe20008000000 */
[----:B0-----:R-:W0:Y:S01]  /*109a0*/  LDC.64 R2, c[0x0][0x3f8] ;  /* 0x0000fe00ff027b82 */ /* 0x001e220000000a00 */
[----:B------:R-:W-:Y:S01]  /*109b0*/  VOTEU.ALL UP1, P1 ;  /* 0x00000000003f7886 */ /* 0x000fe20000820000 */
[----:B------:R-:W-:-:S02]  /*109c0*/  LOP3.LUT R4, R4, 0x3, RZ, 0xc0, !PT ;  /* 0x0000000304047812 */ /* 0x000fc400078ec0ff */
[----:B------:R-:W-:Y:S02]  /*109d0*/  R2UR UR39, R8 ;  /* 0x00000000082772ca */ /* 0x000fe400000e0000 */
[----:B------:R-:W-:Y:S01]  /*109e0*/  @!UP1 UIADD3 UR4, UP0, UR46, 0x270, URZ ;  /* 0x000002702e049890 */ /* 0x000fe2000ff1e03f */
[----:B------:R-:W-:-:S03]  /*109f0*/  UMOV UR9, UR37 ;  /* 0x0000002500097c82 */ /* 0x000fc60008000000 */
[----:B------:R-:W-:-:S07]  /*10a00*/  @!UP1 UIADD3.X UR5, URZ, UR47, URZ, UP0, !UPT ;  /* 0x0000002f3f059290 */ /* 0x000fce00087fe43f */
[----:B------:R-:W-:Y:S02]  /*10a10*/  UMOV UR11, UR39 ;  /* 0x00000027000b7c82 */ /* 0x000fe40008000000 */
[----:B------:R1:W-:Y:S01]  /*10a20*/  @!UP1 UTMAPF.L2.4D [UR36], [UR4] ;  /* 0x00000024040095b8 */ /* 0x0003e20008018000 */
[----:B0-----:R-:W-:Y:S01]  /*10a30*/  LOP3.LUT P0, RZ, R2, UR6, RZ, 0xfc, !PT ;  /* 0x0000000602ff7c12 */ /* 0x001fe2000f80fcff */
[----:B------:R-:W-:Y:S01]  /*10a40*/  UMOV UR6, 0xffffffff ;  /* 0xffffffff00067882 */ /* 0x000fe20000000000 */
[----:B------:R1:W-:Y:S02]  /*10a50*/  @!UP1 UTMAPF.L2.4D [UR8], [UR4] ;  /* 0x00000008040095b8 */ /* 0x0003e40008018000 */
[----:B------:R-:W-:Y:S02]  /*10a60*/  LOP3.LUT P0, RZ, R3, UR7, RZ, 0xfc, P0 ;  /* 0x0000000703ff7c12 */ /* 0x000fe4000800fcff */
[----:B--2---:R-:W-:Y:S01]  /*10a70*/  SHF.R.S32.HI R19, RZ, 0x1f, R10 ;  /* 0x0000001fff137819 */ /* 0x004fe2000001140a */
[----:B------:R1:W-:Y:S01]  /*10a80*/  STL [R1+0x10], R10 ;  /* 0x0000100a01007387 */ /* 0x0003e20000100800 */
[----:B------:R-:W-:-:S03]  /*10a90*/  SEL R0, R10, RZ, !P0 ;  /* 0x000000ff0a007207 */ /* 0x000fc60004000000 */
[----:B------:R1:W-:Y:S01]  /*10aa0*/  STL [R1+0x14], R19 ;  /* 0x0000141301007387 */ /* 0x0003e20000100800 */
[----:B------:R-:W-:Y:S05]  /*10ab0*/  BRA.DIV UR6, `(.L_x_1105) ;  /* 0x0000003606107947 */ /* 0x000fea000b800000 */
[----:B------:R0:W2:Y:S02]  /*10ac0*/  SHFL.IDX PT, R14, R4, RZ, 0x1f ;  /* 0x00001fff040e7589 */ /* 0x0000a400000e0000 */
.L_x_1175:
[----:B--2---:R-:W-:Y:S02]  /*10ad0*/  ISETP.NE.AND P0, PT, R14, RZ, PT ;  /* 0x000000ff0e00720c */ /* 0x004fe40003f05270 */
[----:B------:R-:W-:-:S11]  /*10ae0*/  PLOP3.LUT P6, PT, PT, PT, PT, 0x8, 0x0 ;  /* 0x000000000000781c */ /* 0x000fd60003fce170 */
[----:B------:R-:W-:Y:S05]  /*10af0*/  @P0 BRA `(.L_x_1106) ;  /* 0x0000000400d80947 */ /* 0x000fea0003800000 */
[----:B-1----:R-:W-:Y:S01]  /*10b00*/  UMOV UR4, 0xffffffff ;  /* 0xffffffff00047882 */ /* 0x002fe20000000000 */
[----:B------:R-:W-:Y:S02]  /*10b10*/  VIADD R6, R16, 0xffffffff ;  /* 0xffffffff10067836 */ /* 0x000fe40000000000 */
[----:B------:R-:W-:Y:S05]  /*10b20*/  BRA.DIV UR4, `(.L_x_1107) ;  /* 0x0000003604147947 */ /* 0x000fea000b800000 */
[----:B------:R-:W-:-:S13]  /*10b30*/  ELECT P6, URZ, PT ;  /* 0x00000000003f782f */ /* 0x000fda00038c0000 */
.L_x_1178:
[----:B------:R-:W-:Y:S05]  /*10b40*/  @!P6 BRA `(.L_x_1108) ;  /* 0x000000040064e947 */ /* 0x000fea0003800000 */
[----:B------:R-:W-:-:S04]  /*10b50*/  ISETP.NE.U32.AND P0, PT, R2, RZ, PT ;  /* 0x000000ff0200720c */ /* 0x000fc80003f05070 */
[----:B------:R-:W-:-:S13]  /*10b60*/  ISETP.NE.AND.EX P0, PT, R3, RZ, PT, P0 ;  /* 0x000000ff0300720c */ /* 0x000fda0003f05300 */
[----:B------:R-:W-:Y:S05]  /*10b70*/  @!P0 BRA `(.L_x_1109) ;  /* 0x0000000000488947 */ /* 0x000fea0003800000 */
[----:B------:R-:W1:Y:S01]  /*10b80*/  LDC R9, c[0x0][0x41c] ;  /* 0x00010700ff097b82 */ /* 0x000e620000000800 */
[----:B------:R-:W-:Y:S01]  /*10b90*/  IMAD.MOV.U32 R0, RZ, RZ, R6 ;  /* 0x000000ffff007224 */ /* 0x000fe200078e0006 */
[----:B------:R-:W-:Y:S01]  /*10ba0*/  ULDC.64 UR4, c[0x0][0x408] ;  /* 0x0001020000047ab9 */ /* 0x000fe20000000a00 */
[----:B-1----:R-:W-:-:S13]  /*10bb0*/  ISETP.NE.AND P0, PT, R9, 0x1, PT ;  /* 0x000000010900780c */ /* 0x002fda0003f05270 */
[----:B0-----:R-:W0:Y:S02]  /*10bc0*/  @P0 LDC.64 R4, c[0x0][0x420] ;  /* 0x00010800ff040b82 */ /* 0x001e240000000a00 */
        /* <DEDUP_REMOVED lines=13> */
.L_x_1109:
[----:B-1----:R-:W0:Y:S04]  /*10ca0*/  LDL R3, [R1+0x8] ;  /* 0x0000080001037983 */ /* 0x002e280000100800 */
[----:B------:R-:W2:Y:S01]  /*10cb0*/  LDL R2, [R1+0xc] ;  /* 0x00000c0001027983 */ /* 0x000ea20000100800 */
[----:B------:R-:W-:Y:S02]  /*10cc0*/  ISETP.NE.AND P0, PT, R17, RZ, PT ;  /* 0x000000ff1100720c */ /* 0x000fe40003f05270 */
[----:B0-----:R-:W-:Y:S02]  /*10cd0*/  LEA R4, R3, UR41, 0x3 ;  /* 0x0000002903047c11 */ /* 0x001fe4000f8e18ff */
[----:B--2---:R-:W-:-:S04]  /*10ce0*/  SHF.L.U32 R3, R2, 0x1f, RZ ;  /* 0x0000001f02037819 */ /* 0x004fc800000006ff */
[----:B------:R-:W0:Y:S02]  /*10cf0*/  SYNCS.PHASECHK.TRANS64.TRYWAIT P2, [R4+URZ+0x28480], R3 ;  /* 0x02848003040075a7 */ /* 0x000e24000804017f */
[----:B0-----:R-:W-:Y:S05]  /*10d00*/  @!P2 BRA `(.L_x_1110) ;  /* 0x0000003000bca947 */ /* 0x001fea0003800000 */
.L_x_1179:
        /* <DEDUP_REMOVED lines=8> */
.L_x_1111:
        /* <DEDUP_REMOVED lines=25> */
.L_x_1180:
        /* <DEDUP_REMOVED lines=8> */
.L_x_1113:
        /* <DEDUP_REMOVED lines=19> */
[----:B-1----:R-:W-:Y:S01]  /*110d0*/  NOP ;  /* 0x0000000000007918 */ /* 0x002fe20000000000 */
.L_x_1108:
        /* <DEDUP_REMOVED lines=24> */
.L_x_1106:
        /* <DEDUP_REMOVED lines=10> */
.L_x_1181:
[----:B-1----:R-:W-:Y:S05]  /*11300*/  BSYNC B0 ;  /* 0x0000000000007941 */ /* 0x002fea0003800000 */
.L_x_1114:
[----:B--2---:R-:W2:Y:S01]  /*11310*/  LDL R3, [R1+0x18] ;  /* 0x0000180001037983 */ /* 0x004ea20000100800 */
[----:B------:R-:W-:-:S05]  /*11320*/  VIADD R2, R16, 0xfffffffe ;  /* 0xfffffffe10027836 */ /* 0x000fca0000000000 */
[----:B--2---:R-:W-:-:S13]  /*11330*/  ISETP.GE.AND P0, PT, R2, R3, PT ;  /* 0x000000030200720c */ /* 0x004fda0003f06270 */
[----:B------:R-:W-:Y:S05]  /*11340*/  @!P0 BRA `(.L_x_1116) ;  /* 0x0000000c00f48947 */ /* 0x000fea0003800000 */
[----:B------:R1:W5:Y:S04]  /*11350*/  LDL.LU R3, [R1+0x8] ;  /* 0x0000080001037983 */ /* 0x0003680000300800 */
[----:B------:R1:W5:Y:S02]  /*11360*/  LDL.LU R8, [R1+0xc] ;  /* 0x00000c0001087983 */ /* 0x0003640000300800 */
.L_x_1138:
[----:B0----5:R-:W-:Y:S01]  /*11370*/  VIADD R4, R3, 0x1 ;  /* 0x0000000103047836 */ /* 0x021fe20000000000 */
        /* <DEDUP_REMOVED lines=9> */
[----:B------:R-:W-:Y:S01]  /*11410*/  ULDC.64 UR4, c[0x0][0x3f8] ;  /* 0x0000fe0000047ab9 */ /* 0x000fe20000000a00 */
[----:B------:R-:W-:Y:S01]  /*11420*/  IMAD.MOV.U32 R9, RZ, RZ, R2 ;  /* 0x000000ffff097224 */ /* 0x000fe200078e0002 */
        /* <DEDUP_REMOVED lines=17> */
[----:B------:R-:W-:-:S04]  /*11540*/  IMAD.WIDE.U32 R4, R6, UR6, R4 ;  /* 0x0000000606047c25 */ /* 0x000fc8000f8e0004 */
[----:B------:R-:W-:Y:S01]  /*11550*/  IMAD.IADD R0, R0, 0x1, R5 ;  /* 0x0000000100007824 */ /* 0x000fe200078e0205 */
[----:B------:R-:W-:-:S04]  /*11560*/  LEA R6, P0, R4, UR4, 0x2 ;  /* 0x0000000404067c11 */ /* 0x000fc8000f8010ff */
[----:B------:R-:W-:-:S05]  /*11570*/  LEA.HI.X R7, R4, UR5, R0, 0x2, P0 ;  /* 0x0000000504077c11 */ /* 0x000fca00080f1400 */
[----:B------:R2:W5:Y:S04]  /*11580*/  LDG.E R0, desc[UR50][R6.64] ;  /* 0x0000003206007981 */ /* 0x000568000c1e1900 */
.L_x_1119:
[----:B--2---:R-:W-:Y:S01]  /*11590*/  LEA R6, R11, UR41, 0x3 ;  /* 0x000000290b067c11 */ /* 0x004fe2000f8e18ff */
[----:B------:R-:W2:Y:S01]  /*115a0*/  S2R R4, SR_TID.X ;  /* 0x0000000000047919 */ /* 0x000ea20000002100 */
[----:B------:R-:W-:Y:S01]  /*115b0*/  SHF.L.U32 R5, R10, 0x1f, RZ ;  /* 0x0000001f0a057819 */ /* 0x000fe200000006ff */
[----:B------:R-:W-:Y:S03]  /*115c0*/  BSSY B1, `(.L_x_1120) ;  /* 0x0000005000017945 */ /* 0x000fe60003800000 */
[----:B------:R-:W3:Y:S01]  /*115d0*/  SYNCS.PHASECHK.TRANS64.TRYWAIT P0, [R6+URZ+0x28480], R5 ;  /* 0x02848005060075a7 */ /* 0x000ee2000800017f */
[----:B--2---:R-:W-:-:S04]  /*115e0*/  LOP3.LUT R4, R4, 0x7f, RZ, 0xc0, !PT ;  /* 0x0000007f04047812 */ /* 0x004fc800078ec0ff */
[----:B------:R-:W-:Y:S01]  /*115f0*/  ISETP.NE.AND P2, PT, R4, RZ, PT ;  /* 0x000000ff0400720c */ /* 0x000fe20003f45270 */
[----:B---3--:R-:W-:-:S12]  /*11600*/  @!P0 BRA `(.L_x_1121) ;  /* 0x0000002800bc8947 */ /* 0x008fd80003800000 */
.L_x_1182:
[----:B------:R-:W-:Y:S05]  /*11610*/  BSYNC B1 ;  /* 0x0000000000017941 */ /* 0x000fea0003800000 */
.L_x_1120:
        /* <DEDUP_REMOVED lines=9> */
.L_x_1123:
[----:B------:R-:W-:Y:S05]  /*116b0*/  BSYNC B1 ;  /* 0x0000000000017941 */ /* 0x000fea0003800000 */
.L_x_1122:
[----:B------:R-:W3:Y:S04]  /*116c0*/  LDL R4, [R1+0x8] ;  /* 0x0000080001047983 */ /* 0x000ee80000100800 */
[----:B0-----:R-:W4:Y:S04]  /*116d0*/  LDL R10, [R1+0x4] ;  /* 0x00000400010a7983 */ /* 0x001f280000100800 */
[----:B------:R-:W2:Y:S01]  /*116e0*/  LDL R7, [R1+0x1c] ;  /* 0x00001c0001077983 */ /* 0x000ea20000100800 */
        /* <DEDUP_REMOVED lines=8> */
[----:B----4-:R-:W-:-:S03]  /*11770*/  R2UR UR12, R10 ;  /* 0x000000000a0c72ca */ /* 0x010fc600000e0000 */
[----:B------:R-:W-:Y:S02]  /*11780*/  VIADD R10, R4, 0x10000 ;  /* 0x00010000040a7836 */ /* 0x000fe40000000000 */
[----:B--2---:R-:W-:Y:S02]  /*11790*/  IMAD R9, R9, 0x40, R7 ;  /* 0x0000004009097824 */ /* 0x004fe400078e0207 */
[----:B------:R-:W-:-:S08]  /*117a0*/  VIADD R7, R6, 0x28470 ;  /* 0x0002847006077836 */ /* 0x000fd00000000000 */
.L_x_1124:
        /* <DEDUP_REMOVED lines=8> */
[----:B0-----:R-:W-:Y:S05]  /*11830*/  @P0 BRA.U.ANY `(.L_x_1124) ;  /* 0xfffffffd00dc0947 */ /* 0x001fea000393ffff */
        /* <DEDUP_REMOVED lines=8> */
.L_x_1125:
        /* <DEDUP_REMOVED lines=8> */
[----:B0-----:R-:W-:Y:S05]  /*11940*/  @P0 BRA.U.ANY `(.L_x_1125) ;  /* 0xfffffffd00dc0947 */ /* 0x001fea000393ffff */
[----:B------:R-:W0:Y:S01]  /*11950*/  SYNCS.PHASECHK.TRANS64.TRYWAIT P0, [R6+URZ+0x28440], R5 ;  /* 0x02844005060075a7 */ /* 0x000e22000800017f */
[----:B------:R-:W-:Y:S04]  /*11960*/  BSSY B1, `(.L_x_1126) ;  /* 0x0000002000017945 */ /* 0x000fe80003800000 */
[----:B0-----:R-:W-:Y:S05]  /*11970*/  @!P0 BRA `(.L_x_1127) ;  /* 0x0000002400f48947 */ /* 0x001fea0003800000 */
.L_x_1183:
[----:B------:R-:W-:Y:S05]  /*11980*/  BSYNC B1 ;  /* 0x0000000000017941 */ /* 0x000fea0003800000 */
.L_x_1126:
[----:B------:R-:W-:Y:S01]  /*11990*/  BSSY B1, `(.L_x_1128) ;  /* 0x000000b000017945 */ /* 0x000fe20003800000 */
[----:B------:R-:W-:Y:S02]  /*119a0*/  IMAD.MOV.U32 R10, RZ, RZ, 0x0 ;  /* 0x00000000ff0a7424 */ /* 0x000fe400078e00ff */
[----:B------:R-:W-:Y:S01]  /*119b0*/  IMAD.MOV.U32 R11, RZ, RZ, 0x14f00000 ;  /* 0x14f00000ff0b7424 */ /* 0x000fe200078e00ff */
[----:B------:R-:W-:Y:S06]  /*119c0*/  @P2 BRA `(.L_x_1129) ;  /* 0x00000000001c2947 */ /* 0x000fec0003800000 */
[----:B------:R-:W2:Y:S01]  /*119d0*/  S2R R7, SR_TID.X ;  /* 0x0000000000077919 */ /* 0x000ea20000002100 */
[----:B0-----:R-:W-:-:S04]  /*119e0*/  IMAD.MOV.U32 R5, RZ, RZ, 0x4000 ;  /* 0x00004000ff057424 */ /* 0x001fc800078e00ff */
[----:B------:R3:W-:Y:S01]  /*119f0*/  SYNCS.ARRIVE.TRANS64 RZ, [R6+URZ+0x28430], R5 ;  /* 0x0284300506ff79a7 */ /* 0x0007e2000800003f */
[----:B--2---:R-:W-:-:S04]  /*11a00*/  LOP3.LUT R7, R7, 0x1f, RZ, 0xc0, !PT ;  /* 0x0000001f07077812 */ /* 0x004fc800078ec0ff */
[----:B------:R-:W-:-:S13]  /*11a10*/  ISETP.NE.AND P0, PT, R7, RZ, PT ;  /* 0x000000ff0700720c */ /* 0x000fda0003f05270 */
[----:B---3--:R-:W-:Y:S05]  /*11a20*/  @!P0 BRA `(.L_x_1129) ;  /* 0x0000000000048947 */ /* 0x008fea0003800000 */
[----:B------:R-:W-:Y:S01]  /*11a30*/  BPT.TRAP 0x1 ;  /* 0x000000040000795c */ /* 0x000fe20000300000 */
.L_x_1129:
[----:B------:R-:W-:Y:S05]  /*11a40*/  BSYNC B1 ;  /* 0x0000000000017941 */ /* 0x000fea0003800000 */
.L_x_1128:
[----:B0-----:R-:W2:Y:S01]  /*11a50*/  LDL R5, [R1+0x4] ;  /* 0x0000040001057983 */ /* 0x001ea20000100800 */
        /* <DEDUP_REMOVED lines=9> */
.L_x_1130:
        /* <DEDUP_REMOVED lines=10> */
[----:B------:R-:W-:Y:S01]  /*11b90*/  R2UR UR10, R12 ;  /* 0x000000000c0a72ca */ /* 0x000fe200000e0000 */
[----:B------:R-:W-:Y:S01]  /*11ba0*/  VIADD R4, R4, 0x22000 ;  /* 0x0002200004047836 */ /* 0x000fe20000000000 */
[----:B------:R-:W-:Y:S02]  /*11bb0*/  R2UR UR6, R10 ;  /* 0x000000000a0672ca */ /* 0x000fe400000e0000 */
[----:B------:R-:W-:Y:S02]  /*11bc0*/  R2UR UR7, R11 ;  /* 0x000000000b0772ca */ /* 0x000fe400000e0000 */
[----:B------:R-:W-:Y:S02]  /*11bd0*/  PLOP3.LUT P0, PT, PT, PT, PT, 0x80, 0x0 ;  /* 0x000000000000781c */ /* 0x000fe40003f0f070 */
[----:B--2---:R-:W-:-:S15]  /*11be0*/  R2UR UR12, R7 ;  /* 0x00000000070c72ca */ /* 0x004fde00000e0000 */
.L_x_1131:
        /* <DEDUP_REMOVED lines=9> */
.L_x_1118:
[----:B------:R-:W-:Y:S05]  /*11c80*/  BSYNC B0 ;  /* 0x0000000000007941 */ /* 0x000fea0003800000 */
.L_x_1117:
[----:B------:R-:W-:-:S06]  /*11c90*/  UISETP.NE.AND UP0, UPT, UR42, 0x3, UPT ;  /* 0x000000032a00788c */ /* 0x000fcc000bf05270 */
[----:B------:R-:W-:-:S13]  /*11ca0*/  PLOP3.LUT P0, PT, PT, PT, UP0, 0x80, 0x0 ;  /* 0x000000000000781c */ /* 0x000fda0003f0f008 */
[----:B------:R-:W-:Y:S05]  /*11cb0*/  @!P0 BRA `(.L_x_1132) ;  /* 0x0000000000048947 */ /* 0x000fea0003800000 */
[----:B------:R-:W-:Y:S01]  /*11cc0*/  BPT.TRAP 0x1 ;  /* 0x000000040000795c */ /* 0x000fe20000300000 */
.L_x_1132:
[----:B------:R-:W-:Y:S01]  /*11cd0*/  IMAD.U32 R4, RZ, RZ, UR44 ;  /* 0x0000002cff047e24 */ /* 0x000fe2000f8e00ff */
[----:B------:R-:W-:Y:S01]  /*11ce0*/  LEA R5, R3, UR41, 0x3 ;  /* 0x0000002903057c11 */ /* 0x000fe2000f8e18ff */
[----:B------:R-:W-:Y:S03]  /*11cf0*/  BSSY B0, `(.L_x_1133) ;  /* 0x0000007000007945 */ /* 0x000fe60003800000 */
[----:B------:R-:W-:Y:S01]  /*11d00*/  ISETP.NE.AND P0, PT, R4, 0x3, PT ;  /* 0x000000030400780c */ /* 0x000fe20003f05270 */
[----:B------:R2:W-:Y:S01]  /*11d10*/  STL [R1], R5 ;  /* 0x0000000501007387 */ /* 0x0005e20000100800 */
[----:B------:R-:W-:-:S04]  /*11d20*/  LOP3.LUT R4, R8, 0x1, RZ, 0x3c, !PT ;  /* 0x0000000108047812 */ /* 0x000fc800078e3cff */
[----:B------:R-:W-:-:S04]  /*11d30*/  SHF.L.U32 R4, R4, 0x1f, RZ ;  /* 0x0000001f04047819 */ /* 0x000fc800000006ff */
[----:B------:R-:W3:Y:S02]  /*11d40*/  SYNCS.PHASECHK.TRANS64.TRYWAIT P2, [R5+URZ+0x28470], R4 ;  /* 0x02847004050075a7 */ /* 0x000ee4000804017f */
[----:B--23--:R-:W-:Y:S05]  /*11d50*/  @!P2 BRA `(.L_x_1134) ;  /* 0x000000240010a947 */ /* 0x00cfea0003800000 */
.L_x_1184:
[----:B------:R-:W-:Y:S05]  /*11d60*/  BSYNC B0 ;  /* 0x0000000000007941 */ /* 0x000fea0003800000 */
.L_x_1133:
[----:B------:R-:W-:Y:S05]  /*11d70*/  @!P0 BRA `(.L_x_1135) ;  /* 0x0000000000048947 */ /* 0x000fea0003800000 */
[----:B------:R-:W-:Y:S01]  /*11d80*/  BPT.TRAP 0x1 ;  /* 0x000000040000795c */ /* 0x000fe20000300000 */
.L_x_1135:
[----:B--2---:R-:W2:Y:S01]  /*11d90*/  LDL R5, [R1] ;  /* 0x0000000001057983 */ /* 0x004ea20000100800 */
[----:B------:R-:W-:Y:S01]  /*11da0*/  SHF.L.U32 R4, R8, 0x1f, RZ ;  /* 0x0000001f08047819 */ /* 0x000fe200000006ff */
[----:B------:R-:W-:-:S03]  /*11db0*/  IMAD.SHL.U32 R3, R3, 0x4000, RZ ;  /* 0x0000400003037824 */ /* 0x000fc600078e00ff */
[----:B--2---:R-:W2:Y:S02]  /*11dc0*/  SYNCS.PHASECHK.TRANS64.TRYWAIT P2, [R5+URZ+0x28460], R4 ;  /* 0x02846004050075a7 */ /* 0x004ea4000804017f */
[----:B--2---:R-:W-:Y:S05]  /*11dd0*/  @!P2 BRA `(.L_x_1136) ;  /* 0x000000240008a947 */ /* 0x004fea0003800000 */
.L_x_1185:
[----:B------:R-:W3:Y:S04]  /*11de0*/  LDL R6, [R1+0x2c] ;  /* 0x00002c0001067983 */ /* 0x000ee80000100800 */
[----:B------:R-:W4:Y:S01]  /*11df0*/  LDL R12, [R1+0x28] ;  /* 0x00002800010c7983 */ /* 0x000f220000100800 */
[----:B------:R-:W-:Y:S05]  /*11e00*/  WARPSYNC.ALL ;  /* 0x0000000000007948 */ /* 0x000fea0003800000 */
[----:B--2---:R-:W2:Y:S02]  /*11e10*/  S2R R5, SR_TID.X ;  /* 0x0000000000057919 */ /* 0x004ea40000002100 */
[----:B--2---:R-:W-:-:S02]  /*11e20*/  LOP3.LUT P2, RZ, R5, 0x4, RZ, 0xc0, !PT ;  /* 0x0000000405ff7812 */ /* 0x004fc4000784c0ff */
[C---:B---3--:R-:W-:Y:S01]  /*11e30*/  LOP3.LUT R20, R3.reuse, R6, RZ, 0xfc, !PT ;  /* 0x0000000603147212 */ /* 0x048fe200078efcff */
[----:B------:R-:W-:Y:S01]  /*11e40*/  IMAD.MOV.U32 R6, RZ, RZ, 0x40 ;  /* 0x00000040ff067424 */ /* 0x000fe200078e00ff */
[----:B----4-:R-:W-:-:S03]  /*11e50*/  IADD3 R3, R3, UR41, R12 ;  /* 0x0000002903037c10 */ /* 0x010fc6000fffe00c */
[----:B0-----:R-:W0:Y:S01]  /*11e60*/  LDSM.16.MT88.4 R8, [R20+UR41+0x10000] ;  /* 0x010000291408783b */ /* 0x001e220008004200 */
[----:B------:R-:W-:Y:S01]  /*11e70*/  SEL R6, R6, 0xffffffc0, !P2 ;  /* 0xffffffc006067807 */ /* 0x000fe20005000000 */
[----:B------:R-:W-:-:S04]  /*11e80*/  VIADD R21, R20, UR41 ;  /* 0x0000002914157c36 */ /* 0x000fc80008000000 */
[----:B------:R-:W-:Y:S01]  /*11e90*/  IMAD.IADD R21, R6, 0x1, R21 ;  /* 0x0000000106157824 */ /* 0x000fe200078e0215 */
[C-C-:B0-----:R-:W-:Y:S02]  /*11ea0*/  PRMT R4, R8.reuse, 0x6420, R9.reuse ;  /* 0x0000642008047816 */ /* 0x141fe40000000009 */
[----:B------:R-:W-:Y:S02]  /*11eb0*/  PRMT R5, R8, 0x7531, R9 ;  /* 0x0000753108057816 */ /* 0x000fe40000000009 */
[C-C-:B------:R-:W-:Y:S02]  /*11ec0*/  PRMT R6, R10.reuse, 0x6420, R11.reuse ;  /* 0x000064200a067816 */ /* 0x140fe4000000000b */
[----:B------:R-:W-:Y:S02]  /*11ed0*/  PRMT R7, R10, 0x7531, R11 ;  /* 0x000075310a077816 */ /* 0x000fe4000000000b */
[----:B------:R-:W0:Y:S04]  /*11ee0*/  LDSM.16.MT88.4 R8, [R21+0x10000] ;  /* 0x010000001508783b */ /* 0x000e280000004200 */
[----:B------:R-:W-:Y:S01]  /*11ef0*/  STSM.16.M88.4 [R3+0x8000], R4 ;  /* 0x0080000403007844 */ /* 0x000fe20000000200 */
[----:B0-----:R-:W-:-:S02]  /*11f00*/  PRMT R12, R8, 0x6420, R9 ;  /* 0x00006420080c7816 */ /* 0x001fc40000000009 */
[----:B------:R-:W-:Y:S02]  /*11f10*/  PRMT R13, R8, 0x7531, R9 ;  /* 0x00007531080d7816 */ /* 0x000fe40000000009 */
[C-C-:B------:R-:W-:Y:S02]  /*11f20*/  PRMT R14, R10.reuse, 0x6420, R11.reuse ;  /* 0x000064200a0e7816 */ /* 0x140fe4000000000b */
[----:B------:R-:W-:-:S05]  /*11f30*/  PRMT R15, R10, 0x7531, R11 ;  /* 0x000075310a0f7816 */ /* 0x000fca000000000b */
[----:B------:R0:W-:Y:S04]  /*11f40*/  STSM.16.M88.4 [R3+0x9000], R12 ;  /* 0x0090000c03007844 */ /* 0x0001e80000000200 */
[----:B------:R-:W2:Y:S01]  /*11f50*/  LDSM.16.MT88.4 R8, [R20+UR41+0x12000] ;  /* 0x012000291408783b */ /* 0x000ea20008004200 */
[----:B0-----:R-:W0:Y:S01]  /*11f60*/  S2R R15, SR_TID.X ;  /* 0x00000000000f7919 */ /* 0x001e220000002100 */
[C-C-:B--2---:R-:W-:Y:S02]  /*11f70*/  PRMT R4, R8.reuse, 0x6420, R9.reuse ;  /* 0x0000642008047816 */ /* 0x144fe40000000009 */
[----:B------:R-:W-:Y:S02]  /*11f80*/  PRMT R5, R8, 0x7531, R9 ;  /* 0x0000753108057816 */ /* 0x000fe40000000009 */
[----:B------:R-:W-:-:S02]  /*11f90*/  PRMT R6, R10, 0x6420, R11 ;  /* 0x000064200a067816 */ /* 0x000fc4000000000b */
[----:B------:R-:W-:Y:S02]  /*11fa0*/  PRMT R7, R10, 0x7531, R11 ;  /* 0x000075310a077816 */ /* 0x000fe4000000000b */
[----:B------:R-:W2:Y:S01]  /*11fb0*/  LDSM.16.MT88.4 R8, [R21+0x12000] ;  /* 0x012000001508783b */ /* 0x000ea20000004200 */
[----:B0-----:R-:W-:Y:S01]  /*11fc0*/  LOP3.LUT P2, RZ, R15, 0x4, RZ, 0xc0, !PT ;  /* 0x000000040fff7812 */ /* 0x001fe2000784c0ff */
[----:B------:R-:W-:Y:S02]  /*11fd0*/  IMAD.MOV.U32 R15, RZ, RZ, 0x20 ;  /* 0x00000020ff0f7424 */ /* 0x000fe400078e00ff */
[----:B------:R-:W-:Y:S03]  /*11fe0*/  STSM.16.M88.4 [R3+0xa000], R4 ;  /* 0x00a0000403007844 */ /* 0x000fe60000000200 */
[----:B------:R-:W-:Y:S02]  /*11ff0*/  SEL R15, R15, 0xffffffe0, !P2 ;  /* 0xffffffe00f0f7807 */ /* 0x000fe40005000000 */
[----:B--2---:R-:W-:-:S02]  /*12000*/  PRMT R16, R8, 0x6420, R9 ;  /* 0x0000642008107816 */ /* 0x004fc40000000009 */
[----:B------:R-:W-:Y:S02]  /*12010*/  PRMT R17, R8, 0x7531, R9 ;  /* 0x0000753108117816 */ /* 0x000fe40000000009 */
[C-C-:B------:R-:W-:Y:S02]  /*12020*/  PRMT R18, R10.reuse, 0x6420, R11.reuse ;  /* 0x000064200a127816 */ /* 0x140fe4000000000b */
[----:B------:R-:W-:-:S05]  /*12030*/  PRMT R19, R10, 0x7531, R11 ;  /* 0x000075310a137816 */ /* 0x000fca000000000b */
[----:B------:R0:W-:Y:S04]  /*12040*/  STSM.16.M88.4 [R3+0xb000], R16 ;  /* 0x00b0001003007844 */ /* 0x0001e80000000200 */
[----:B------:R-:W2:Y:S01]  /*12050*/  LDSM.16.MT88.4 R8, [R20+UR41+0x11000] ;  /* 0x011000291408783b */ /* 0x000ea20008004200 */
[----:B0-----:R-:W-:Y:S02]  /*12060*/  IADD3 R3, R15, 0x8000, R3 ;  /* 0x000080000f037810 */ /* 0x001fe40007ffe003 */
[C-C-:B--2---:R-:W-:Y:S02]  /*12070*/  PRMT R4, R8.reuse, 0x6420, R9.reuse ;  /* 0x0000642008047816 */ /* 0x144fe40000000009 */
[----:B------:R-:W-:Y:S02]  /*12080*/  PRMT R5, R8, 0x7531, R9 ;  /* 0x0000753108057816 */ /* 0x000fe40000000009 */
[----:B------:R-:W-:-:S02]  /*12090*/  PRMT R6, R10, 0x6420, R11 ;  /* 0x000064200a067816 */ /* 0x000fc4000000000b */
[----:B------:R-:W-:Y:S02]  /*120a0*/  PRMT R7, R10, 0x7531, R11 ;  /* 0x000075310a077816 */ /* 0x000fe4000000000b */
[----:B------:R-:W0:Y:S04]  /*120b0*/  LDSM.16.MT88.4 R8, [R21+0x11000] ;  /* 0x011000001508783b */ /* 0x000e280000004200 */
[----:B------:R-:W-:Y:S01]  /*120c0*/  STSM.16.M88.4 [R3], R4 ;  /* 0x0000000403007844 */ /* 0x000fe20000000200 */
[C-C-:B0-----:R-:W-:Y:S02]  /*120d0*/  PRMT R12, R8.reuse, 0x6420, R9.reuse ;  /* 0x00006420080c7816 */ /* 0x141fe40000000009 */
[----:B------:R-:W-:Y:S02]  /*120e0*/  PRMT R13, R8, 0x7531, R9 ;  /* 0x00007531080d7816 */ /* 0x000fe40000000009 */
[----:B------:R-:W-:-:S02]  /*120f0*/  PRMT R14, R10, 0x6420, R11 ;  /* 0x000064200a0e7816 */ /* 0x000fc4000000000b */
[----:B------:R-:W-:-:S05]  /*12100*/  PRMT R15, R10, 0x7531, R11 ;  /* 0x000075310a0f7816 */ /* 0x000fca000000000b */
[----:B------:R-:W-:Y:S04]  /*12110*/  STSM.16.M88.4 [R3+0x1000], R12 ;  /* 0x0010000c03007844 */ /* 0x000fe80000000200 */
[----:B------:R-:W0:Y:S02]  /*12120*/  LDSM.16.MT88.4 R8, [R20+UR41+0x13000] ;  /* 0x013000291408783b */ /* 0x000e240008004200 */
[C-C-:B0-----:R-:W-:Y:S02]  /*12130*/  PRMT R4, R8.reuse, 0x6420, R9.reuse ;  /* 0x0000642008047816 */ /* 0x141fe40000000009 */
[----:B------:R-:W-:Y:S02]  /*12140*/  PRMT R5, R8, 0x7531, R9 ;  /* 0x0000753108057816 */ /* 0x000fe40000000009 */
[----:B------:R-:W-:-:S02]  /*12150*/  PRMT R6, R10, 0x6420, R11 ;  /* 0x000064200a067816 */ /* 0x000fc4000000000b */
[----:B------:R-:W-:Y:S02]  /*12160*/  PRMT R7, R10, 0x7531, R11 ;  /* 0x000075310a077816 */ /* 0x000fe4000000000b */
[----:B------:R-:W0:Y:S04]  /*12170*/  LDSM.16.MT88.4 R8, [R21+0x13000] ;  /* 0x013000001508783b */ /* 0x000e280000004200 */
[----:B------:R0:W-:Y:S02]  /*12180*/  STSM.16.M88.4 [R3+0x2000], R4 ;  /* 0x0020000403007844 */ /* 0x0001e40000000200 */
[C-C-:B0-----:R-:W-:Y:S02]  /*12190*/  PRMT R4, R8.reuse, 0x6420, R9.reuse ;  /* 0x0000642008047816 */ /* 0x141fe40000000009 */
        /* <DEDUP_REMOVED lines=12> */
.L_x_1137:
[----:B0-----:R-:W2:Y:S04]  /*12260*/  LDL.LU R3, [R1] ;  /* 0x0000000001037983 */ /* 0x001ea80000300800 */
[----:B------:R-:W3:Y:S04]  /*12270*/  LDL R4, [R1+0x18] ;  /* 0x0000180001047983 */ /* 0x000ee80000100800 */
[----:B------:R4:W5:Y:S01]  /*12280*/  LDL R8, [R1+0xc] ;  /* 0x00000c0001087983 */ /* 0x0009620000100800 */
[----:B--2---:R0:W-:Y:S01]  /*12290*/  SYNCS.ARRIVE.TRANS64.A1T0 RZ, [R3+URZ+0x28450], RZ ;  /* 0x028450ff03ff79a7 */ /* 0x0041e2000810003f */
[----:B------:R-:W-:Y:S01]  /*122a0*/  BAR.SYNC.DEFER_BLOCKING 0x2, 0x80 ;  /* 0x0082000000007b1d */ /* 0x000fe20000010000 */
[C---:B---3--:R-:W-:Y:S01]  /*122b0*/  ISETP.GT.AND P0, PT, R2.reuse, R4, PT ;  /* 0x000000040200720c */ /* 0x048fe20003f04270 */
[----:B------:R-:W-:-:S02]  /*122c0*/  VIADD R2, R2, 0xffffffff ;  /* 0xffffffff02027836 */ /* 0x000fc40000000000 */
[----:B0-----:R-:W-:-:S05]  /*122d0*/  @!P1 VIADD R3, R3, 0x28480 ;  /* 0x0002848003039836 */ /* 0x001fca0000000000 */
[----:B------:R-:W-:-:S04]  /*122e0*/  @!P1 PRMT R3, RZ, 0x654, R3 ;  /* 0x00000654ff039816 */ /* 0x000fc80000000003 */
[----:B------:R0:W-:Y:S02]  /*122f0*/  @!P1 SYNCS.ARRIVE.TRANS64.RED.A1T0 RZ, [R3+URZ], RZ ;  /* 0x000000ff03ff99a7 */ /* 0x0001e4000810043f */
[----:B0-----:R4:W5:Y:S01]  /*12300*/  LDL R3, [R1+0x8] ;  /* 0x0000080001037983 */ /* 0x0019620000100800 */
[----:B------:R-:W-:Y:S05]  /*12310*/  @P0 BRA `(.L_x_1138) ;  /* 0xfffffff000140947 */ /* 0x000fea000383ffff */
.L_x_1116:
[----:B------:R-:W-:Y:S04]  /*12320*/  BSSY B0, `(.L_x_1139) ;  /* 0x000000f000007945 */ /* 0x000fe80003800000 */
[----:B------:R-:W-:Y:S05]  /*12330*/  @P1 BRA `(.L_x_1140) ;  /* 0x0000000000341947 */ /* 0x000fea0003800000 */
[----:B------:R-:W2:Y:S01]  /*12340*/  S2R R5, SR_LANEID ;  /* 0x0000000000057919 */ /* 0x000ea20000000000 */
[----:B------:R-:W-:Y:S01]  /*12350*/  VOTEU.ANY UR4, UPT, PT ;  /* 0x0000000000047886 */ /* 0x000fe200038e0100 */
[----:B-----5:R-:W3:Y:S01]  /*12360*/  LDC.64 R2, c[0x0][0xc38] ;  /* 0x00030e00ff027b82 */ /* 0x020ee20000000a00 */
[----:B------:R-:W2:Y:S02]  /*12370*/  FLO.U32 R0, UR4 ;  /* 0x0000000400007d00 */ /* 0x000ea400080e0000 */
[----:B--2---:R-:W-:-:S06]  /*12380*/  ISETP.EQ.U32.AND P0, PT, R0, R5, PT ;  /* 0x000000050000720c */ /* 0x004fcc0003f02070 */
[----:B------:R-:W3:Y:S07]  /*12390*/  POPC R5, UR4 ;  /* 0x0000000400057d09 */ /* 0x000eee0008000000 */
[----:B---3--:R-:W2:Y:S01]  /*123a0*/  @P0 ATOMG.E.ADD.STRONG.GPU PT, R3, desc[UR50][R2.64], R5 ;  /* 0x00000005020309a8 */ /* 0x008ea200081ee1f2 */
[----:B0-----:R-:W0:Y:S02]  /*123b0*/  S2R R4, SR_LTMASK ;  /* 0x0000000000047919 */ /* 0x001e240000003900 */
[----:B0-----:R-:W-:-:S04]  /*123c0*/  LOP3.LUT R4, R4, UR4, RZ, 0xc0, !PT ;  /* 0x0000000404047c12 */ /* 0x001fc8000f8ec0ff */
[----:B------:R-:W0:Y:S01]  /*123d0*/  POPC R7, R4 ;  /* 0x0000000400077309 */ /* 0x000e220000000000 */
[----:B--2---:R-:W0:Y:S02]  /*123e0*/  SHFL.IDX PT, R0, R3, R0, 0x1f ;  /* 0x00001f0003007589 */ /* 0x004e2400000e0000 */
[----:B0-----:R-:W-:-:S05]  /*123f0*/  IADD3 R0, R0, UR43, R7 ;  /* 0x0000002b00007c10 */ /* 0x001fca000fffe007 */
[----:B------:R2:W-:Y:S02]  /*12400*/  STL [R1+0x20], R0 ;  /* 0x0000200001007387 */ /* 0x0005e40000100800 */
.L_x_1140:
[----:B------:R-:W-:Y:S05]  /*12410*/  BSYNC B0 ;  /* 0x0000000000007941 */ /* 0x000fea0003800000 */
.L_x_1139:
[----:B------:R-:W-:-:S06]  /*12420*/  UISETP.NE.AND UP0, UPT, UR42, 0x3, UPT ;  /* 0x000000032a00788c */ /* 0x000fcc000bf05270 */
[----:B------:R-:W-:-:S13]  /*12430*/  PLOP3.LUT P0, PT, PT, PT, UP0, 0x80, 0x0 ;  /* 0x000000000000781c */ /* 0x000fda0003f0f008 */
[----:B------:R-:W-:Y:S05]  /*12440*/  @!P0 BRA `(.L_x_1141) ;  /* 0x0000000000048947 */ /* 0x000fea0003800000 */
[----:B------:R-:W-:Y:S01]  /*12450*/  BPT.TRAP 0x1 ;  /* 0x000000040000795c */ /* 0x000fe20000300000 */
.L_x_1141:
[----:B------:R-:W3:Y:S04]  /*12460*/  LDL R2, [R1+0xc] ;  /* 0x00000c0001027983 */ /* 0x000ee80000100800 */
[----:B--2---:R-:W2:Y:S01]  /*12470*/  LDL R0, [R1+0x8] ;  /* 0x0000080001007983 */ /* 0x004ea20000100800 */
[----:B------:R-:W-:Y:S01]  /*12480*/  BSSY B0, `(.L_x_1142) ;  /* 0x0000008000007945 */ /* 0x000fe20003800000 */
[----:B---3-5:R-:W-:-:S04]  /*12490*/  LOP3.LUT R3, R2, 0x1, RZ, 0x3c, !PT ;  /* 0x0000000102037812 */ /* 0x028fc800078e3cff */
[----:B------:R-:W-:Y:S02]  /*124a0*/  SHF.L.U32 R3, R3, 0x1f, RZ ;  /* 0x0000001f03037819 */ /* 0x000fe400000006ff */
[----:B--2---:R-:W-:-:S04]  /*124b0*/  LEA R20, R0, UR41, 0x3 ;  /* 0x0000002900147c11 */ /* 0x004fc8000f8e18ff */
[----:B------:R-:W2:Y:S01]  /*124c0*/  SYNCS.PHASECHK.TRANS64.TRYWAIT P0, [R20+URZ+0x28470], R3 ;  /* 0x02847003140075a7 */ /* 0x000ea2000800017f */
[----:B------:R-:W-:-:S05]  /*124d0*/  IMAD.U32 R0, RZ, RZ, UR44 ;  /* 0x0000002cff007e24 */ /* 0x000fca000f8e00ff */
[----:B------:R-:W-:Y:S01]  /*124e0*/  ISETP.NE.AND P2, PT, R0, 0x3, PT ;  /* 0x000000030000780c */ /* 0x000fe20003f45270 */
[----:B--2---:R-:W-:-:S12]  /*124f0*/  @!P0 BRA `(.L_x_1143) ;  /* 0x0000001c00588947 */ /* 0x004fd80003800000 */
.L_x_1186:
[----:B------:R-:W-:Y:S05]  /*12500*/  BSYNC B0 ;  /* 0x0000000000007941 */ /* 0x000fea0003800000 */
.L_x_1142:
[----:B------:R-:W-:Y:S05]  /*12510*/  @!P2 BRA `(.L_x_1144) ;  /* 0x000000000004a947 */ /* 0x000fea0003800000 */
[----:B------:R-:W-:Y:S01]  /*12520*/  BPT.TRAP 0x1 ;  /* 0x000000040000795c */ /* 0x000fe20000300000 */
.L_x_1144:
[----:B------:R-:W2:Y:S02]  /*12530*/  LDL R0, [R1+0xc] ;  /* 0x00000c0001007983 */ /* 0x000ea40000100800 */
[----:B--2---:R-:W-:-:S04]  /*12540*/  SHF.L.U32 R3, R0, 0x1f, RZ ;  /* 0x0000001f00037819 */ /* 0x004fc800000006ff */
[----:B------:R-:W2:Y:S02]  /*12550*/  SYNCS.PHASECHK.TRANS64.TRYWAIT P0, [R20+URZ+0x28460], R3 ;  /* 0x02846003140075a7 */ /* 0x000ea4000800017f */
[----:B--2---:R-:W-:Y:S05]  /*12560*/  @!P0 BRA `(.L_x_1145) ;  /* 0x0000001c00508947 */ /* 0x004fea0003800000 */
.L_x_1187:
[----:B------:R-:W3:Y:S04]  /*12570*/  LDL R0, [R1+0x8] ;  /* 0x0000080001007983 */ /* 0x000ee80000100800 */
[----:B------:R-:W5:Y:S04]  /*12580*/  LDL R2, [R1+0x2c] ;  /* 0x00002c0001027983 */ /* 0x000f680000100800 */
[----:B------:R-:W2:Y:S01]  /*12590*/  LDL R12, [R1+0x28] ;  /* 0x00002800010c7983 */ /* 0x000ea20000100800 */
[----:B------:R-:W-:Y:S05]  /*125a0*/  WARPSYNC.ALL ;  /* 0x0000000000007948 */ /* 0x000fea0003800000 */
[----:B------:R-:W0:Y:S01]  /*125b0*/  S2R R8, SR_TID.X ;  /* 0x0000000000087919 */ /* 0x000e220000002100 */
[----:B------:R-:W-:Y:S01]  /*125c0*/  IMAD.MOV.U32 R10, RZ, RZ, 0x40 ;  /* 0x00000040ff0a7424 */ /* 0x000fe200078e00ff */
[----:B------:R-:W1:Y:S01]  /*125d0*/  S2R R18, SR_TID.X ;  /* 0x0000000000127919 */ /* 0x000e620000002100 */
[----:B0-----:R-:W-:-:S04]  /*125e0*/  LOP3.LUT P0, RZ, R8, 0x4, RZ, 0xc0, !PT ;  /* 0x0000000408ff7812 */ /* 0x001fc8000780c0ff */
[----:B------:R-:W-:Y:S02]  /*125f0*/  SEL R10, R10, 0xffffffc0, !P0 ;  /* 0xffffffc00a0a7807 */ /* 0x000fe40004000000 */
[----:B-1----:R-:W-:Y:S01]  /*12600*/  LOP3.LUT P0, RZ, R18, 0x4, RZ, 0xc0, !PT ;  /* 0x0000000412ff7812 */ /* 0x002fe2000780c0ff */
[----:B---3--:R-:W-:-:S05]  /*12610*/  IMAD.SHL.U32 R0, R0, 0x4000, RZ ;  /* 0x0000400000007824 */ /* 0x008fca00078e00ff */
[C---:B-----5:R-:W-:Y:S02]  /*12620*/  LOP3.LUT R2, R0.reuse, R2, RZ, 0xfc, !PT ;  /* 0x0000000200027212 */ /* 0x060fe400078efcff */
[----:B--2---:R-:W-:-:S03]  /*12630*/  IADD3 R0, R0, UR41, R12 ;  /* 0x0000002900007c10 */ /* 0x004fc6000fffe00c */
[----:B------:R-:W0:Y:S01]  /*12640*/  LDSM.16.MT88.4 R4, [R2+UR41+0x10000] ;  /* 0x010000290204783b */ /* 0x000e220008004200 */
[----:B------:R-:W-:-:S04]  /*12650*/  VIADD R3, R2, UR41 ;  /* 0x0000002902037c36 */ /* 0x000fc80008000000 */
        /* <DEDUP_REMOVED lines=19> */
[----:B-1----:R-:W-:-:S05]  /*12790*/  IMAD.MOV.U32 R15, RZ, RZ, 0x20 ;  /* 0x00000020ff0f7424 */ /* 0x002fca00078e00ff */
[----:B------:R-:W-:Y:S02]  /*127a0*/  SEL R15, R15, 0xffffffe0, !P0 ;  /* 0xffffffe00f0f7807 */ /* 0x000fe40004000000 */
[C-C-:B0-----:R-:W-:Y:S02]  /*127b0*/  PRMT R8, R4.reuse, 0x6420, R5.reuse ;  /* 0x0000642004087816 */ /* 0x141fe40000000005 */
[----:B------:R-:W-:Y:S02]  /*127c0*/  PRMT R9, R4, 0x7531, R5 ;  /* 0x0000753104097816 */ /* 0x000fe40000000005 */
[C-C-:B------:R-:W-:Y:S02]  /*127d0*/  PRMT R10, R6.reuse, 0x6420, R7.reuse ;  /* 0x00006420060a7816 */ /* 0x140fe40000000007 */
[----:B------:R-:W-:-:S05]  /*127e0*/  PRMT R11, R6, 0x7531, R7 ;  /* 0x00007531060b7816 */ /* 0x000fca0000000007 */
[----:B------:R0:W-:Y:S04]  /*127f0*/  STSM.16.M88.4 [R0+0xb000], R8 ;  /* 0x00b0000800007844 */ /* 0x0001e80000000200 */
[----:B------:R-:W1:Y:S01]  /*12800*/  LDSM.16.MT88.4 R4, [R2+UR41+0x11000] ;  /* 0x011000290204783b */ /* 0x000e620008004200 */
[----:B0-----:R-:W-:Y:S02]  /*12810*/  IADD3 R0, R15, 0x8000, R0 ;  /* 0x000080000f007810 */ /* 0x001fe40007ffe000 */
[C-C-:B-1----:R-:W-:Y:S02]  /*12820*/  PRMT R16, R4.reuse, 0x6420, R5.reuse ;  /* 0x0000642004107816 */ /* 0x142fe40000000005 */
        /* <DEDUP_REMOVED lines=30> */
.L_x_1146:
[----:B------:R-:W2:Y:S01]  /*12a10*/  LDL.LU R2, [R1+0x8] ;  /* 0x0000080001027983 */ /* 0x000ea20000300800 */
[----:B0-----:R-:W-:Y:S03]  /*12a20*/  SYNCS.ARRIVE.TRANS64.A1T0 RZ, [R20+URZ+0x28450], RZ ;  /* 0x028450ff14ff79a7 */ /* 0x001fe6000810003f */
[----:B------:R-:W3:Y:S01]  /*12a30*/  LDL.LU R3, [R1+0xc] ;  /* 0x00000c0001037983 */ /* 0x000ee20000300800 */
[----:B-1----:R-:W-:-:S05]  /*12a40*/  @!P1 VIADD R0, R20, 0x28480 ;  /* 0x0002848014009836 */ /* 0x002fca0000000000 */
[----:B------:R-:W-:Y:S01]  /*12a50*/  @!P1 PRMT R0, RZ, 0x654, R0 ;  /* 0x00000654ff009816 */ /* 0x000fe20000000000 */
[----:B------:R-:W-:Y:S06]  /*12a60*/  BAR.SYNC.DEFER_BLOCKING 0x2, 0x80 ;  /* 0x0082000000007b1d */ /* 0x000fec0000010000 */
[----:B------:R2:W-:Y:S02]  /*12a70*/  @!P1 SYNCS.ARRIVE.TRANS64.RED.A1T0 RZ, [R0+URZ], RZ ;  /* 0x000000ff00ff99a7 */ /* 0x0005e4000810043f */
[----:B--2---:R-:W-:-:S05]  /*12a80*/  VIADD R0, R2, 0x1 ;  /* 0x0000000102007836 */ /* 0x004fca0000000000 */
[----:B------:R-:W-:-:S04]  /*12a90*/  ISETP.NE.AND P0, PT, R0, 0x2, PT ;  /* 0x000000020000780c */ /* 0x000fc80003f05270 */
[----:B------:R-:W-:Y:S02]  /*12aa0*/  SEL R2, RZ, 0x1, P0 ;  /* 0x00000001ff027807 */ /* 0x000fe40000000000 */
[----:B------:R-:W-:Y:S02]  /*12ab0*/  SEL R0, R0, RZ, P0 ;  /* 0x000000ff00007207 */ /* 0x000fe40000000000 */
[----:B---3--:R-:W-:-:S03]  /*12ac0*/  LOP3.LUT R3, R3, R2, RZ, 0x3c, !PT ;  /* 0x0000000203037212 */ /* 0x008fc600078e3cff */
[----:B------:R0:W-:Y:S04]  /*12ad0*/  STL [R1+0x8], R0 ;  /* 0x0000080001007387 */ /* 0x0001e80000100800 */
[----:B------:R0:W-:Y:S02]  /*12ae0*/  STL [R1+0xc], R3 ;  /* 0x00000c0301007387 */ /* 0x0001e40000100800 */
.L_x_1100:
[----:B------:R-:W-:Y:S05]  /*12af0*/  BSYNC B6 ;  /* 0x0000000000067941 */ /* 0x000fea0003800000 */
.L_x_1098:
[----:B01----:R-:W2:Y:S02]  /*12b00*/  LDL R0, [R1+0x30] ;  /* 0x0000300001007983 */ /* 0x003ea40000100800 */
[----:B--2---:R-:W-:-:S13]  /*12b10*/  LOP3.LUT P0, RZ, R0, 0x2, RZ, 0xc0, !PT ;  /* 0x0000000200ff7812 */ /* 0x004fda000780c0ff */
[----:B------:R-:W-:Y:S05]  /*12b20*/  @!P0 BRA `(.L_x_1147) ;  /* 0x0000000000308947 */ /* 0x000fea0003800000 */
[----:B------:R-:W0:Y:S08]  /*12b30*/  S2UR UR5, SR_CgaCtaId ;  /* 0x00000000000579c3 */ /* 0x000e300000008800 */
[----:B------:R-:W-:Y:S06]  /*12b40*/  BAR.SYNC.DEFER_BLOCKING 0x5, 0x180 ;  /* 0x0146000000007b1d */ /* 0x000fec0000010000 */
[----:B------:R-:W-:-:S02]  /*12b50*/  UMOV UR4, 0x400 ;  /* 0x0000040000047882 */ /* 0x000fc40000000000 */
[----:B0-----:R-:W-:-:S09]  /*12b60*/  ULEA UR4, UR5, UR4, 0x18 ;  /* 0x0000000405047291 */ /* 0x001fd2000f8ec03f */
[----:B------:R-:W0:Y:S04]  /*12b70*/  LDS.128 R4, [UR4+0x284d0] ;  /* 0x0284d004ff047984 */ /* 0x000e280008000c00 */
[----:B0-----:R0:W-:Y:S01]  /*12b80*/  STL.64 [R1+0x20], R4 ;  /* 0x0000200401007387 */ /* 0x0011e20000100a00 */
[----:B------:R-:W-:Y:S02]  /*12b90*/  IMAD.MOV.U32 R2, RZ, RZ, R7 ;  /* 0x000000ffff027224 */ /* 0x000fe400078e0007 */
[----:B------:R-:W-:-:S03]  /*12ba0*/  IMAD.MOV.U32 R0, RZ, RZ, R6 ;  /* 0x000000ffff007224 */ /* 0x000fc600078e0006 */
[----:B------:R-:W-:Y:S02]  /*12bb0*/  R2UR UR45, R2 ;  /* 0x00000000022d72ca */ /* 0x000fe400000e0000 */
[----:B------:R-:W-:Y:S01]  /*12bc0*/  R2UR UR38, R0 ;  /* 0x00000000002672ca */ /* 0x000fe200000e0000 */
[----:B------:R-:W-:Y:S06]  /*12bd0*/  BAR.ARV 0x4, 0x180 ;  /* 0x0106000000007b1d */ /* 0x000fec0000002000 */
[----:B------:R-:W-:Y:S08]  /*12be0*/  BRA `(.L_x_1148) ;  /* 0x0000000800d07947 */ /* 0x000ff00003800000 */
.L_x_1147:
[----:B------:R-:W0:Y:S01]  /*12bf0*/  S2R R2, SR_TID.X ;  /* 0x0000000000027919 */ /* 0x000e220000002100 */
[----:B------:R-:W-:Y:S01]  /*12c00*/  ULDC UR4, c[0x0][0xc14] ;  /* 0x0003050000047ab9 */ /* 0x000fe20000000800 */
[----:B------:R-:W2:Y:S01]  /*12c10*/  LDL.LU R0, [R1+0x20] ;  /* 0x0000200001007983 */ /* 0x000ea20000300800 */
[----:B0-----:R-:W-:-:S04]  /*12c20*/  LOP3.LUT R8, R2, 0x1f, RZ, 0xc0, !PT ;  /* 0x0000001f02087812 */ /* 0x001fc800078ec0ff */
[C---:B------:R-:W-:Y:S01]  /*12c30*/  ISETP.NE.AND P0, PT, R8.reuse, 0x1f, PT ;  /* 0x0000001f0800780c */ /* 0x040fe20003f05270 */
[----:B------:R-:W-:-:S05]  /*12c40*/  VIADD R5, R8, UR45 ;  /* 0x0000002d08057c36 */ /* 0x000fca0008000000 */
[----:B------:R-:W-:Y:S01]  /*12c50*/  ISETP.GE.OR P1, PT, R5, UR4, !P0 ;  /* 0x0000000405007c0c */ /* 0x000fe2000c726670 */
[----:B------:R-:W-:-:S12]  /*12c60*/  ULDC UR4, c[0x0][0xc14] ;  /* 0x0003050000047ab9 */ /* 0x000fd80000000800 */
[----:B------:R-:W0:Y:S02]  /*12c70*/  @!P1 LDC.64 R2, c[0x0][0xc58] ;  /* 0x00031600ff029b82 */ /* 0x000e240000000a00 */
[----:B0-----:R-:W-:-:S04]  /*12c80*/  @!P1 IMAD.WIDE R2, R5, 0x4, R2 ;  /* 0x0000000405029825 */ /* 0x001fc800078e0202 */
[----:B------:R-:W-:-:S06]  /*12c90*/  IMAD.MOV.U32 R5, RZ, RZ, RZ ;  /* 0x000000ffff057224 */ /* 0x000fcc00078e00ff */
[----:B------:R-:W3:Y:S01]  /*12ca0*/  @!P1 LDG.E R5, desc[UR50][R2.64] ;  /* 0x0000003202059981 */ /* 0x000ee2000c1e1900 */
[C---:B------:R-:W-:Y:S02]  /*12cb0*/  ISETP.NE.AND P1, PT, R8.reuse, RZ, PT ;  /* 0x000000ff0800720c */ /* 0x040fe40003f25270 */
[C---:B------:R-:W-:Y:S02]  /*12cc0*/  ISETP.GE.U32.AND P2, PT, R8.reuse, 0x2, PT ;  /* 0x000000020800780c */ /* 0x040fe40003f46070 */
[C---:B------:R-:W-:Y:S02]  /*12cd0*/  ISETP.GE.U32.AND P3, PT, R8.reuse, 0x4, PT ;  /* 0x000000040800780c */ /* 0x040fe40003f66070 */
[C---:B------:R-:W-:Y:S02]  /*12ce0*/  ISETP.GE.U32.AND P4, PT, R8.reuse, 0x8, PT ;  /* 0x000000080800780c */ /* 0x040fe40003f86070 */
[----:B------:R-:W-:Y:S01]  /*12cf0*/  ISETP.GE.U32.AND P5, PT, R8, 0x10, PT ;  /* 0x000000100800780c */ /* 0x000fe20003fa6070 */
[----:B--2---:R-:W-:-:S02]  /*12d00*/  IMAD.MOV.U32 R6, RZ, RZ, R0 ;  /* 0x000000ffff067224 */ /* 0x004fc400078e0000 */
[----:B---3--:R-:W0:Y:S02]  /*12d10*/  SHFL.UP PT, R0, R5, 0x1, RZ ;  /* 0x0420000005007989 */ /* 0x008e2400000e00ff */
        /* <DEDUP_REMOVED lines=9> */
[----:B------:R-:W1:Y:S02]  /*12db0*/  SHFL.UP PT, R3, R2, 0x8, RZ ;  /* 0x0500000002037989 */ /* 0x000e6400000e00ff */
[----:B-1----:R-:W-:-:S05]  /*12dc0*/  SEL R3, R3, RZ, P4 ;  /* 0x000000ff03037207 */ /* 0x002fca0002000000 */
[----:B------:R-:W-:-:S05]  /*12dd0*/  IMAD.IADD R3, R2, 0x1, R3 ;  /* 0x0000000102037824 */ /* 0x000fca00078e0203 */
[----:B------:R-:W1:Y:S04]  /*12de0*/  SHFL.UP PT, R0, R3, 0x10, RZ ;  /* 0x0600000003007989 */ /* 0x000e6800000e00ff */
[----:B------:R-:W-:Y:S01]  /*12df0*/  SHFL.IDX PT, R9, R6, 0x1, 0x1f ;  /* 0x00201f0006097f89 */ /* 0x000fe200000e0000 */
[----:B-1----:R-:W-:-:S05]  /*12e00*/  SEL R0, R0, RZ, P5 ;  /* 0x000000ff00007207 */ /* 0x002fca0002800000 */
[----:B------:R-:W-:-:S05]  /*12e10*/  IMAD.IADD R8, R3, 0x1, R0 ;  /* 0x0000000103087824 */ /* 0x000fca00078e0200 */
[----:B------:R-:W0:Y:S04]  /*12e20*/  SHFL.IDX PT, R7, R8, 0x1f, 0x1f ;  /* 0x03e01f0008077f89 */ /* 0x000e2800000e0000 */
[----:B------:R-:W1:Y:S01]  /*12e30*/  SHFL.IDX PT, R0, R6, RZ, 0x1f ;  /* 0x00001fff06007589 */ /* 0x000e6200000e0000 */
[----:B0-----:R-:W-:-:S04]  /*12e40*/  IMAD R2, R7, R4, RZ ;  /* 0x0000000407027224 */ /* 0x001fc800078e02ff */
[----:B------:R-:W-:-:S05]  /*12e50*/  IMAD.IADD R7, R9, 0x1, R2 ;  /* 0x0000000109077824 */ /* 0x000fca00078e0202 */
[----:B-1----:R-:W-:-:S13]  /*12e60*/  ISETP.GT.AND P6, PT, R7, R0, PT ;  /* 0x000000000700720c */ /* 0x002fda0003fc4270 */
[----:B------:R-:W-:Y:S05]  /*12e70*/  @P6 BRA `(.L_x_1149) ;  /* 0x0000000000906947 */ /* 0x000fea0003800000 */
.L_x_1153:
[----:B------:R-:W-:-:S04]  /*12e80*/  UIADD3 UR45, UR45, 0x1f, URZ ;  /* 0x0000001f2d2d7890 */ /* 0x000fc8000fffe03f */
[----:B------:R-:W-:-:S06]  /*12e90*/  UISETP.GE.AND UP0, UPT, UR45, UR4, UPT ;  /* 0x000000042d00728c */ /* 0x000fcc000bf06270 */
[----:B------:R-:W-:-:S13]  /*12ea0*/  PLOP3.LUT P6, PT, PT, PT, UP0, 0x40, 0x0 ;  /* 0x000000000000781c */ /* 0x000fda0003fce808 */
[----:B------:R-:W-:Y:S05]  /*12eb0*/  @!P6 BRA `(.L_x_1150) ;  /* 0x0000000400d0e947 */ /* 0x000fea0003800000 */
[----:B------:R-:W0:Y:S01]  /*12ec0*/  S2R R2, SR_TID.X ;  /* 0x0000000000027919 */ /* 0x000e220000002100 */
[----:B------:R-:W-:Y:S01]  /*12ed0*/  BSSY B0, `(.L_x_1151) ;  /* 0x0000009000007945 */ /* 0x000fe20003800000 */
[----:B------:R-:W-:Y:S01]  /*12ee0*/  IMAD.MOV.U32 R5, RZ, RZ, RZ ;  /* 0x000000ffff057224 */ /* 0x000fe200078e00ff */
[----:B0-----:R-:W-:-:S05]  /*12ef0*/  LOP3.LUT R2, R2, 0x1f, RZ, 0xc0, !PT ;  /* 0x0000001f02027812 */ /* 0x001fca00078ec0ff */
[----:B------:R-:W-:-:S05]  /*12f00*/  VIADD R9, R2, UR45 ;  /* 0x0000002d02097c36 */ /* 0x000fca0008000000 */
[----:B------:R-:W-:-:S13]  /*12f10*/  ISETP.GE.OR P6, PT, R9, UR4, !P0 ;  /* 0x0000000409007c0c */ /* 0x000fda000c7c6670 */
[----:B------:R-:W-:Y:S05]  /*12f20*/  @P6 BRA `(.L_x_1152) ;  /* 0x00000000000c6947 */ /* 0x000fea0003800000 */
[----:B------:R-:W0:Y:S02]  /*12f30*/  LDC.64 R2, c[0x0][0xc58] ;  /* 0x00031600ff027b82 */ /* 0x000e240000000a00 */
[----:B0-----:R-:W-:-:S05]  /*12f40*/  IMAD.WIDE R2, R9, 0x4, R2 ;  /* 0x0000000409027825 */ /* 0x001fca00078e0202 */
[----:B------:R0:W5:Y:S02]  /*12f50*/  LDG.E R5, desc[UR50][R2.64] ;  /* 0x0000003202057981 */ /* 0x000164000c1e1900 */
.L_x_1152:
[----:B------:R-:W-:Y:S05]  /*12f60*/  BSYNC B0 ;  /* 0x0000000000007941 */ /* 0x000fea0003800000 */
.L_x_1151:
        /* <DEDUP_REMOVED lines=21> */
.L_x_1149:
        /* <DEDUP_REMOVED lines=10> */
[----:B------:R0:W2:Y:S01]  /*13160*/  LDG.E R9, desc[UR50][R2.64] ;  /* 0x0000003202097981 */ /* 0x0000a2000c1e1900 */
[----:B------:R-:W-:Y:S01]  /*13170*/  IMAD.U32 R12, RZ, RZ, UR6 ;  /* 0x00000006ff0c7e24 */ /* 0x000fe2000f8e00ff */
[----:B------:R-:W-:-:S04]  /*13180*/  ISETP.NE.AND P0, PT, RZ, UR7, PT ;  /* 0x00000007ff007c0c */ /* 0x000fc8000bf05270 */
[----:B------:R-:W2:Y:S01]  /*13190*/  SHFL.IDX PT, R5, R5, R12, 0x1f ;  /* 0x00001f0c05057589 */ /* 0x000ea200000e0000 */
[----:B0-----:R-:W-:Y:S02]  /*131a0*/  IMAD.MOV.U32 R2, RZ, RZ, RZ ;  /* 0x000000ffff027224 */ /* 0x001fe400078e00ff */
[----:B--2---:R-:W-:-:S05]  /*131b0*/  IMAD R6, R5, R9, RZ ;  /* 0x0000000905067224 */ /* 0x004fca00078e02ff */
[----:B------:R-:W-:Y:S01]  /*131c0*/  IABS R10, R6 ;  /* 0x00000006000a7213 */ /* 0x000fe20000000000 */
[----:B------:R-:W-:Y:S06]  /*131d0*/  @!P0 BRA `(.L_x_1154) ;  /* 0x00000000000c8947 */ /* 0x000fec0003800000 */
[----:B------:R-:W-:-:S06]  /*131e0*/  UIADD3 UR4, UR6, -0x1, URZ ;  /* 0xffffffff06047890 */ /* 0x000fcc000fffe03f */
[----:B------:R-:W-:-:S05]  /*131f0*/  IMAD.U32 R3, RZ, RZ, UR4 ;  /* 0x00000004ff037e24 */ /* 0x000fca000f8e00ff */
[----:B------:R0:W1:Y:S02]  /*13200*/  SHFL.IDX PT, R2, R8, R3, 0x1f ;  /* 0x00001f0308027589 */ /* 0x00006400000e0000 */
.L_x_1154:
[----:B0-----:R-:W0:Y:S01]  /*13210*/  I2F.RP R8, R10 ;  /* 0x0000000a00087306 */ /* 0x001e220000209400 */
[----:B-1----:R-:W-:Y:S02]  /*13220*/  IMAD R12, R2, R4, R7 ;  /* 0x00000004020c7224 */ /* 0x002fe400078e0207 */
[----:B------:R-:W-:-:S03]  /*13230*/  IMAD.MOV.U32 R2, RZ, RZ, RZ ;  /* 0x000000ffff027224 */ /* 0x000fc600078e00ff */
[----:B------:R1:W-:Y:S02]  /*13240*/  STL [R1+0x20], R12 ;  /* 0x0000200c01007387 */ /* 0x0003e40000100800 */
[----:B0-----:R-:W0:Y:S02]  /*13250*/  MUFU.RCP R8, R8 ;  /* 0x0000000800087308 */ /* 0x001e240000001000 */
[----:B0-----:R-:W-:-:S06]  /*13260*/  VIADD R11, R8, 0xffffffe ;  /* 0x0ffffffe080b7836 */ /* 0x001fcc0000000000 */
[----:B------:R-:W0:Y:S02]  /*13270*/  F2I.FTZ.U32.TRUNC.NTZ R3, R11 ;  /* 0x0000000b00037305 */ /* 0x000e24000021f000 */
[----:B0-----:R-:W-:-:S04]  /*13280*/  IMAD.MOV R7, RZ, RZ, -R3 ;  /* 0x000000ffff077224 */ /* 0x001fc800078e0a03 */
[----:B------:R-:W-:-:S04]  /*13290*/  IMAD R7, R7, R10, RZ ;  /* 0x0000000a07077224 */ /* 0x000fc800078e02ff */
        /* <DEDUP_REMOVED lines=19> */
[----:B------:R-:W-:Y:S02]  /*133d0*/  IMAD.MOV R3, RZ, RZ, -R0 ;  /* 0x000000ffff037224 */ /* 0x000fe400078e0a00 */
[----:B------:R-:W-:Y:S02]  /*133e0*/  IMAD R7, R6, R2, R7 ;  /* 0x0000000206077224 */ /* 0x000fe400078e0207 */
[----:B------:R-:W-:Y:S01]  /*133f0*/  IMAD.MOV.U32 R2, RZ, RZ, RZ ;  /* 0x000000ffff027224 */ /* 0x000fe200078e00ff */
[----:B------:R-:W-:-:S04]  /*13400*/  VIADDMNMX R4, R3, R4, R9, PT ;  /* 0x0000000403047246 */ /* 0x000fc80003800109 */
[-C--:B------:R-:W-:Y:S02]  /*13410*/  IABS R8, R4.reuse ;  /* 0x0000000400087213 */ /* 0x080fe40000000000 */
[----:B------:R-:W-:Y:S02]  /*13420*/  IABS R6, R4 ;  /* 0x0000000400067213 */ /* 0x000fe40000000000 */
[----:B------:R-:W0:Y:S03]  /*13430*/  I2F.RP R9, R8 ;  /* 0x0000000800097306 */ /* 0x000e260000209400 */
[----:B------:R-:W-:-:S05]  /*13440*/  IMAD.MOV R6, RZ, RZ, -R6 ;  /* 0x000000ffff067224 */ /* 0x000fca00078e0a06 */
[----:B0-----:R-:W0:Y:S02]  /*13450*/  MUFU.RCP R9, R9 ;  /* 0x0000000900097308 */ /* 0x001e240000001000 */
[----:B0-----:R-:W-:-:S06]  /*13460*/  VIADD R10, R9, 0xffffffe ;  /* 0x0ffffffe090a7836 */ /* 0x001fcc0000000000 */
[----:B------:R-:W0:Y:S02]  /*13470*/  F2I.FTZ.U32.TRUNC.NTZ R3, R10 ;  /* 0x0000000a00037305 */ /* 0x000e24000021f000 */
[----:B0-----:R-:W-:-:S04]  /*13480*/  IMAD.MOV R11, RZ, RZ, -R3 ;  /* 0x000000ffff0b7224 */ /* 0x001fc800078e0a03 */
[----:B------:R-:W-:-:S04]  /*13490*/  IMAD R11, R11, R8, RZ ;  /* 0x000000080b0b7224 */ /* 0x000fc800078e02ff */
[----:B------:R-:W-:Y:S01]  /*134a0*/  IMAD.HI.U32 R2, R3, R11, R2 ;  /* 0x0000000b03027227 */ /* 0x000fe200078e0002 */
        /* <DEDUP_REMOVED lines=8> */
[C---:B------:R-:W-:Y:S01]  /*13530*/  LOP3.LUT R3, R7.reuse, R4, RZ, 0x3c, !PT ;  /* 0x0000000407037212 */ /* 0x040fe200078e3cff */
[----:B------:R-:W-:-:S03]  /*13540*/  IMAD.IADD R7, R7, 0x1, R0 ;  /* 0x0000000107077824 */ /* 0x000fc600078e0200 */
[----:B------:R-:W-:-:S07]  /*13550*/  ISETP.GE.AND P2, PT, R3, RZ, PT ;  /* 0x000000ff0300720c */ /* 0x000fce0003f46270 */
[----:B------:R-:W-:-:S06]  /*13560*/  @P0 VIADD R2, R2, 0x1 ;  /* 0x0000000102020836 */ /* 0x000fcc0000000000 */
[----:B------:R-:W-:Y:S01]  /*13570*/  @!P2 IMAD.MOV R2, RZ, RZ, -R2 ;  /* 0x000000ffff02a224 */ /* 0x000fe200078e0a02 */
[----:B------:R-:W-:Y:S01]  /*13580*/  @!P1 LOP3.LUT R2, RZ, R4, RZ, 0x33, !PT ;  /* 0x00000004ff029212 */ /* 0x000fe200078e33ff */
[----:B------:R-:W-:-:S04]  /*13590*/  IMAD.MOV R4, RZ, RZ, -R4 ;  /* 0x000000ffff047224 */ /* 0x000fc800078e0a04 */
[----:B------:R-:W-:Y:S01]  /*135a0*/  IMAD R4, R2, R4, R7 ;  /* 0x0000000402047224 */ /* 0x000fe200078e0207 */
[----:B------:R-:W-:-:S04]  /*135b0*/  LOP3.LUT R2, RZ, R2, RZ, 0x33, !PT ;  /* 0x00000002ff027212 */ /* 0x000fc800078e33ff */
[----:B------:R-:W-:Y:S01]  /*135c0*/  R2UR UR38, R4 ;  /* 0x00000000042672ca */ /* 0x000fe200000e0000 */
[----:B------:R-:W-:-:S05]  /*135d0*/  IMAD.IADD R0, R5, 0x1, R2 ;  /* 0x0000000105007824 */ /* 0x000fca00078e0202 */
[----:B------:R1:W-:Y:S01]  /*135e0*/  STL [R1+0x24], R0 ;  /* 0x0000240001007387 */ /* 0x0003e20000100800 */
[----:B------:R-:W-:Y:S08]  /*135f0*/  BRA `(.L_x_1155) ;  /* 0x0000000000107947 */ /* 0x000ff00003800000 */
.L_x_1150:
[----:B------:R0:W-:Y:S01]  /*13600*/  STL [R1+0x20], R0 ;  /* 0x0000200001007387 */ /* 0x0001e20000100800 */
[----:B------:R-:W-:Y:S01]  /*13610*/  ULDC UR45, c[0x0][0xc14] ;  /* 0x00030500002d7ab9 */ /* 0x000fe20000000800 */
[----:B------:R-:W-:Y:S02]  /*13620*/  UMOV UR38, URZ ;  /* 0x0000003f00267c82 */ /* 0x000fe40008000000 */
[----:B------:R0:W-:Y:S03]  /*13630*/  STL [R1+0x24], RZ ;  /* 0x000024ff01007387 */ /* 0x0001e60000100800 */
.L_x_1155:
[----:B------:R-:W2:Y:S04]  /*13640*/  LDL R3, [R1+0x20] ;  /* 0x0000200001037983 */ /* 0x000ea80000100800 */
[----:B------:R-:W3:Y:S01]  /*13650*/  LDL R2, [R1+0x24] ;  /* 0x0000240001027983 */ /* 0x000ee20000100800 */
[----:B------:R-:W-:Y:S02]  /*13660*/  IMAD.U32 R6, RZ, RZ, UR38 ;  /* 0x00000026ff067e24 */ /* 0x000fe4000f8e00ff */
[----:B------:R-:W-:Y:S01]  /*13670*/  IMAD.U32 R7, RZ, RZ, UR45 ;  /* 0x0000002dff077e24 */ /* 0x000fe2000f8e00ff */
[----:B01----:R-:W0:Y:S02]  /*13680*/  S2R R0, SR_TID.X ;  /* 0x0000000000007919 */ /* 0x003e240000002100 */
[----:B0-----:R-:W-:Y:S01]  /*13690*/  LOP3.LUT R0, R0, 0x1f, RZ, 0xc0, !PT ;  /* 0x0000001f00007812 */ /* 0x001fe200078ec0ff */
[----:B------:R-:W-:Y:S03]  /*136a0*/  BAR.SYNC.DEFER_BLOCKING 0x4, 0x180 ;  /* 0x0106000000007b1d */ /* 0x000fe60000010000 */
[----:B------:R-:W-:-:S13]  /*136b0*/  ISETP.NE.AND P0, PT, R0, RZ, PT ;  /* 0x000000ff0000720c */ /* 0x000fda0003f05270 */
[----:B------:R-:W-:Y:S01]  /*136c0*/  @!P0 MOV R0, 0x400 ;  /* 0x0000040000008802 */ /* 0x000fe20000000f00 */
[----:B--2---:R-:W-:Y:S02]  /*136d0*/  IMAD.MOV.U32 R4, RZ, RZ, R3 ;  /* 0x000000ffff047224 */ /* 0x004fe400078e0003 */
[----:B------:R-:W0:Y:S01]  /*136e0*/  @!P0 S2R R3, SR_CgaCtaId ;  /* 0x0000000000038919 */ /* 0x000e220000008800 */
[----:B---3--:R-:W-:Y:S01]  /*136f0*/  IMAD.MOV.U32 R5, RZ, RZ, R2 ;  /* 0x000000ffff057224 */ /* 0x008fe200078e0002 */
[----:B0-----:R-:W-:-:S05]  /*13700*/  @!P0 LEA R0, R3, R0, 0x18 ;  /* 0x0000000003008211 */ /* 0x001fca00078ec0ff */
[----:B------:R1:W-:Y:S01]  /*13710*/  @!P0 STS.128 [R0+0x284d0], R4 ;  /* 0x0284d00400008388 */ /* 0x0003e20000000c00 */
[----:B------:R-:W-:Y:S06]  /*13720*/  BAR.ARV 0x5, 0x180 ;  /* 0x0146000000007b1d */ /* 0x000fec0000002000 */
.L_x_1148:
[----:B------:R-:W-:Y:S02]  /*13730*/  ULDC UR4, c[0x0][0xc14] ;  /* 0x0003050000047ab9 */ /* 0x000fe40000000800 */
[----:B------:R-:W-:-:S06]  /*13740*/  UISETP.GE.AND UP0, UPT, UR45, UR4, UPT ;  /* 0x000000042d00728c */ /* 0x000fcc000bf06270 */
[----:B------:R-:W-:-:S13]  /*13750*/  PLOP3.LUT P0, PT, PT, PT, UP0, 0x80, 0x0 ;  /* 0x000000000000781c */ /* 0x000fda0003f0f008 */
[----:B------:R-:W-:Y:S05]  /*13760*/  @!P0 BRA `(.L_x_1156) ;  /* 0xffffffc000688947 */ /* 0x000fea000383ffff */
.L_x_1088:
[----:B-1----:R-:W2:Y:S01]  /*13770*/  LDL.LU R0, [R1+0x34] ;  /* 0x0000340001007983 */ /* 0x002ea20000300800 */
[----:B------:R-:W-:Y:S01]  /*13780*/  BSSY B0, `(.L_x_1157) ;  /* 0x000000b000007945 */ /* 0x000fe20003800000 */
[----:B0-----:R-:W0:Y:S01]  /*13790*/  S2R R5, SR_CgaCtaId ;  /* 0x0000000000057919 */ /* 0x001e220000008800 */
        /* <DEDUP_REMOVED lines=9> */
.L_x_1188:
[----:B------:R-:W-:Y:S05]  /*13830*/  BSYNC B0 ;  /* 0x0000000000007941 */ /* 0x000fea0003800000 */
.L_x_1157:
[----:B------:R-:W-:-:S03]  /*13840*/  UMOV UR4, 0xffffffff ;  /* 0xffffffff00047882 */ /* 0x000fc60000000000 */
[----:B------:R-:W-:Y:S05]  /*13850*/  BRA.DIV UR4, `(.L_x_1159) ;  /* 0x0000000a04bc7947 */ /* 0x000fea000b800000 */
[----:B------:R-:W1:Y:S02]  /*13860*/  S2R R2, SR_TID.X ;  /* 0x0000000000027919 */ /* 0x000e640000002100 */
[----:B-1----:R-:W-:-:S04]  /*13870*/  SHF.R.U32.HI R2, RZ, 0x5, R2 ;  /* 0x00000005ff027819 */ /* 0x002fc80000011602 */
[----:B------:R-:W-:-:S05]  /*13880*/  LOP3.LUT R2, R2, 0x3, RZ, 0xc0, !PT ;  /* 0x0000000302027812 */ /* 0x000fca00078ec0ff */
[----:B------:R1:W2:Y:S02]  /*13890*/  SHFL.IDX PT, R14, R2, RZ, 0x1f ;  /* 0x00001fff020e7589 */ /* 0x0002a400000e0000 */
.L_x_1191:
[----:B--2---:R-:W-:Y:S01]  /*138a0*/  ISETP.NE.AND P0, PT, R14, RZ, PT ;  /* 0x000000ff0e00720c */ /* 0x004fe20003f05270 */
[----:B------:R-:W-:-:S12]  /*138b0*/  BSSY B0, `(.L_x_1160) ;  /* 0x000002e000007945 */ /* 0x000fd80003800000 */
[----:B------:R-:W-:Y:S05]  /*138c0*/  @P0 BRA `(.L_x_1161) ;  /* 0x0000000000b00947 */ /* 0x000fea0003800000 */
[----:B------:R-:W-:-:S03]  /*138d0*/  UMOV UR4, 0xffffffff ;  /* 0xffffffff00047882 */ /* 0x000fc60000000000 */
[----:B------:R-:W-:Y:S05]  /*138e0*/  BRA.DIV UR4, `(.L_x_1162) ;  /* 0x0000000a04cc7947 */ /* 0x000fea000b800000 */
[----:B------:R-:W-:-:S13]  /*138f0*/  ELECT P6, URZ, PT ;  /* 0x00000000003f782f */ /* 0x000fda00038c0000 */
.L_x_1194:
[----:B------:R-:W-:Y:S05]  /*13900*/  @!P6 BRA `(.L_x_1161) ;  /* 0x0000000000a0e947 */ /* 0x000fea0003800000 */
[----:B------:R-:W-:-:S06]  /*13910*/  ULOP3.LUT UR4, UR40, 0x2, URZ, 0xfc, !UPT ;  /* 0x0000000228047892 */ /* 0x000fcc000f8efc3f */
[----:B-1----:R-:W-:-:S05]  /*13920*/  IMAD.U32 R2, RZ, RZ, UR4 ;  /* 0x00000004ff027e24 */ /* 0x002fca000f8e00ff */
[----:B------:R-:W-:-:S13]  /*13930*/  ISETP.NE.AND P0, PT, R2, 0x3, PT ;  /* 0x000000030200780c */ /* 0x000fda0003f05270 */
[----:B------:R-:W-:Y:S05]  /*13940*/  @!P0 BRA `(.L_x_1163) ;  /* 0x0000000000048947 */ /* 0x000fea0003800000 */
[----:B------:R-:W-:Y:S01]  /*13950*/  BPT.TRAP 0x1 ;  /* 0x000000040000795c */ /* 0x000fe20000300000 */
.L_x_1163:
        /* <DEDUP_REMOVED lines=14> */
.L_x_1195:
[----:B------:R-:W1:Y:S02]  /*13a40*/  SYNCS.PHASECHK.TRANS64.TRYWAIT P1, [R7+URZ], R2 ;  /* 0x00000002070075a7 */ /* 0x000e64000802017f */
[----:B-1----:R-:W-:Y:S05]  /*13a50*/  @!P1 BRA `(.L_x_1165) ;  /* 0x0000000800a49947 */ /* 0x002fea0003800000 */
.L_x_1196:
[----:B------:R-:W-:Y:S05]  /*13a60*/  @!P0 BRA `(.L_x_1166) ;  /* 0x0000000000048947 */ /* 0x000fea0003800000 */
[----:B------:R-:W-:Y:S01]  /*13a70*/  BPT.TRAP 0x1 ;  /* 0x000000040000795c */ /* 0x000fe20000300000 */
.L_x_1166:
[----:B------:R-:W2:Y:S02]  /*13a80*/  LDL.LU R4, [R1+0x8] ;  /* 0x0000080001047983 */ /* 0x000ea40000300800 */
[----:B--2---:R-:W-:-:S04]  /*13a90*/  IMAD R4, R4, 0x8, R0 ;  /* 0x0000000804047824 */ /* 0x004fc800078e0200 */
[----:B------:R-:W2:Y:S02]  /*13aa0*/  SYNCS.PHASECHK.TRANS64.TRYWAIT P1, [R4+URZ+0x28460], R5 ;  /* 0x02846005040075a7 */ /* 0x000ea4000802017f */
[----:B--2---:R-:W-:Y:S05]  /*13ab0*/  @!P1 BRA `(.L_x_1167) ;  /* 0x0000000800a09947 */ /* 0x004fea0003800000 */
.L_x_1197:
[----:B------:R-:W-:Y:S05]  /*13ac0*/  @!P0 BRA `(.L_x_1168) ;  /* 0x0000000000048947 */ /* 0x000fea0003800000 */
[----:B------:R-:W-:Y:S01]  /*13ad0*/  BPT.TRAP 0x1 ;  /* 0x000000040000795c */ /* 0x000fe20000300000 */
.L_x_1168:
[----:B------:R-:W-:-:S04]  /*13ae0*/  IMAD R3, R3, 0x8, R0 ;  /* 0x0000000803037824 */ /* 0x000fc800078e0200 */
[----:B------:R-:W3:Y:S02]  /*13af0*/  SYNCS.PHASECHK.TRANS64.TRYWAIT P1, [R3+URZ+0x28460], R2 ;  /* 0x02846002030075a7 */ /* 0x000ee4000802017f */
[----:B---3--:R-:W-:Y:S05]  /*13b00*/  @!P1 BRA `(.L_x_1169) ;  /* 0x0000000800a09947 */ /* 0x008fea0003800000 */
.L_x_1198:
[----:B------:R-:W-:Y:S05]  /*13b10*/  @!P0 BRA `(.L_x_1170) ;  /* 0x0000000000048947 */ /* 0x000fea0003800000 */
[----:B------:R-:W-:Y:S01]  /*13b20*/  BPT.TRAP 0x1 ;  /* 0x000000040000795c */ /* 0x000fe20000300000 */
.L_x_1170:
[----:B------:R-:W5:Y:S02]  /*13b30*/  SYNCS.PHASECHK.TRANS64.TRYWAIT P0, [R4+URZ+0x28480], R5 ;  /* 0x02848005040075a7 */ /* 0x000f64000800017f */
[----:B-----5:R-:W-:Y:S05]  /*13b40*/  @!P0 BRA `(.L_x_1171) ;  /* 0x0000000800a48947 */ /* 0x020fea0003800000 */
.L_x_1172:
[----:B------:R0:W0:Y:S02]  /*13b50*/  SYNCS.PHASECHK.TRANS64.TRYWAIT P0, [R3+URZ+0x28480], R2 ;  /* 0x02848002030075a7 */ /* 0x000024000800017f */
[----:B0-----:R-:W-:Y:S05]  /*13b60*/  @!P0 NANOSLEEP.SYNCS 0x989680 ;  /* 0x009896800000895d */ /* 0x001fea0003900000 */
[----:B------:R-:W0:Y:S02]  /*13b70*/  @!P0 SYNCS.PHASECHK.TRANS64 P0, [R3+URZ+0x28480], R2 ;  /* 0x02848002030085a7 */ /* 0x000e24000800007f */
[----:B0-----:R-:W-:Y:S05]  /*13b80*/  @!P0 BRA `(.L_x_1172) ;  /* 0xfffffffc00f08947 */ /* 0x001fea000383ffff */
.L_x_1161:
[----:B------:R-:W-:Y:S05]  /*13b90*/  BSYNC B0 ;  /* 0x0000000000007941 */ /* 0x000fea0003800000 */
.L_x_1160:
[----:B------:R-:W-:Y:S05]  /*13ba0*/  EXIT ;  /* 0x000000000000794d */ /* 0x000fea0003800000 */
.L_x_986:
[----:B0-----:R-:W-:-:S04]  /*13bb0*/  IMAD.U32 R3, RZ, RZ, UR41 ;  /* 0x00000029ff037e24 */ /* 0x001fc8000f8e00ff */
[----:B------:R0:W1:Y:S03]  /*13bc0*/  SYNCS.PHASECHK.TRANS64.TRYWAIT P1, [R3+URZ+0x28400], R0 ;  /* 0x02840000030075a7 */ /* 0x000066000802017f */
[----:B-1----:R-:W-:Y:S05]  /*13bd0*/  @!P1 NANOSLEEP.SYNCS 0x989680 ;  /* 0x009896800000995d */ /* 0x002fea0003900000 */
[----:B------:R-:W1:Y:S02]  /*13be0*/  @!P1 SYNCS.PHASECHK.TRANS64 P1, [R3+URZ+0x28400], R0 ;  /* 0x02840000030095a7 */ /* 0x000e64000802007f */
[----:B-1----:R-:W-:Y:S05]  /*13bf0*/  @!P1 BRA `(.L_x_986) ;  /* 0xfffffffc00ec9947 */ /* 0x002fea000383ffff */
[----:B------:R-:W-:Y:S05]  /*13c00*/  BRA `(.L_x_1173) ;  /* 0xfffffee000f47947 */ /* 0x000fea000383ffff */
.L_x_990:
[----:B-1----:R1:W2:Y:S02]  /*13c10*/  SYNCS.PHASECHK.TRANS64.TRYWAIT P2, [R5+URZ+0x28430], R0 ;  /* 0x02843000050075a7 */ /* 0x0022a4000804017f */
[----:B--2---:R-:W-:Y:S05]  /*13c20*/  @!P2 NANOSLEEP.SYNCS 0x989680 ;  /* 0x009896800000a95d */ /* 0x004fea0003900000 */
[----:B------:R-:W2:Y:S02]  /*13c30*/  @!P2 SYNCS.PHASECHK.TRANS64 P2, [R5+URZ+0x28430], R0 ;  /* 0x028430000500a5a7 */ /* 0x000ea4000804007f */
[----:B--2---:R-:W-:Y:S05]  /*13c40*/  @!P2 BRA `(.L_x_990) ;  /* 0xfffffffc00f0a947 */ /* 0x004fea000383ffff */
[----:B------:R-:W-:Y:S05]  /*13c50*/  BRA `(.L_x_989) ;  /* 0xfffffee400187947 */ /* 0x000fea000383ffff */
.L_x_1006:
[----:B-1----:R-:W-:-:S04]  /*13c60*/  IMAD.U32 R21, RZ, RZ, UR6 ;  /* 0x00000006ff157e24 */ /* 0x002fc8000f8e00ff */
[----:B------:R1:W2:Y:S03]  /*13c70*/  SYNCS.PHASECHK.TRANS64.TRYWAIT P2, [R21+URZ+0x28430], R8 ;  /* 0x02843008150075a7 */ /* 0x0002a6000804017f */
[----:B--2---:R-:W-:Y:S05]  /*13c80*/  @!P2 NANOSLEEP.SYNCS 0x989680 ;  /* 0x009896800000a95d */ /* 0x004fea0003900000 */
[----:B------:R-:W2:Y:S02]  /*13c90*/  @!P2 SYNCS.PHASECHK.TRANS64 P2, [R21+URZ+0x28430], R8 ;  /* 0x028430081500a5a7 */ /* 0x000ea4000804007f */
[----:B--2---:R-:W-:Y:S05]  /*13ca0*/  @!P2 BRA `(.L_x_1006) ;  /* 0xfffffffc00eca947 */ /* 0x004fea000383ffff */
[----:B------:R-:W-:Y:S05]  /*13cb0*/  BRA `(.L_x_1003) ;  /* 0xffffff0400887947 */ /* 0x000fea000383ffff */
.L_x_1010:
[----:B-1----:R-:W-:-:S04]  /*13cc0*/  IMAD.U32 R21, RZ, RZ, UR6 ;  /* 0x00000006ff157e24 */ /* 0x002fc8000f8e00ff */
[----:B------:R1:W2:Y:S03]  /*13cd0*/  SYNCS.PHASECHK.TRANS64.TRYWAIT P2, [R21+URZ+0x28450], R8 ;  /* 0x02845008150075a7 */ /* 0x0002a6000804017f */
[----:B--2---:R-:W-:Y:S05]  /*13ce0*/  @!P2 NANOSLEEP.SYNCS 0x989680 ;  /* 0x009896800000a95d */ /* 0x004fea0003900000 */
[----:B------:R-:W2:Y:S02]  /*13cf0*/  @!P2 SYNCS.PHASECHK.TRANS64 P2, [R21+URZ+0x28450], R8 ;  /* 0x028450081500a5a7 */ /* 0x000ea4000804007f */
[----:B--2---:R-:W-:Y:S05]  /*13d00*/  @!P2 BRA `(.L_x_1010) ;  /* 0xfffffffc00eca947 */ /* 0x004fea000383ffff */
[----:B------:R-:W-:Y:S05]  /*13d10*/  BRA `(.L_x_1007) ;  /* 0xffffff0800507947 */ /* 0x000fea000383ffff */
.L_x_1028:
[----:B-1----:R-:W-:-:S04]  /*13d20*/  IMAD.U32 R6, RZ, RZ, UR6 ;  /* 0x00000006ff067e24 */ /* 0x002fc8000f8e00ff */
[----:B------:R1:W2:Y:S03]  /*13d30*/  SYNCS.PHASECHK.TRANS64.TRYWAIT P2, [R6+URZ+0x28430], R5 ;  /* 0x02843005060075a7 */ /* 0x0002a6000804017f */
[----:B--2---:R-:W-:Y:S05]  /*13d40*/  @!P2 NANOSLEEP.SYNCS 0x989680 ;  /* 0x009896800000a95d */ /* 0x004fea0003900000 */
[----:B------:R-:W2:Y:S02]  /*13d50*/  @!P2 SYNCS.PHASECHK.TRANS64 P2, [R6+URZ+0x28430], R5 ;  /* 0x028430050600a5a7 */ /* 0x000ea4000804007f */
[----:B--2---:R-:W-:Y:S05]  /*13d60*/  @!P2 BRA `(.L_x_1028) ;  /* 0xfffffffc00eca947 */ /* 0x004fea000383ffff */
[----:B------:R-:W-:Y:S05]  /*13d70*/  BRA `(.L_x_1025) ;  /* 0xffffff2800c47947 */ /* 0x000fea000383ffff */
.L_x_1032:
[----:B-1----:R-:W-:-:S04]  /*13d80*/  IMAD.U32 R6, RZ, RZ, UR6 ;  /* 0x00000006ff067e24 */ /* 0x002fc8000f8e00ff */
[----:B------:R1:W2:Y:S03]  /*13d90*/  SYNCS.PHASECHK.TRANS64.TRYWAIT P2, [R6+URZ+0x28450], R5 ;  /* 0x02845005060075a7 */ /* 0x0002a6000804017f */
[----:B--2---:R-:W-:Y:S05]  /*13da0*/  @!P2 NANOSLEEP.SYNCS 0x989680 ;  /* 0x009896800000a95d */ /* 0x004fea0003900000 */
[----:B------:R-:W2:Y:S02]  /*13db0*/  @!P2 SYNCS.PHASECHK.TRANS64 P2, [R6+URZ+0x28450], R5 ;  /* 0x028450050600a5a7 */ /* 0x000ea4000804007f */
[----:B--2---:R-:W-:Y:S05]  /*13dc0*/  @!P2 BRA `(.L_x_1032) ;  /* 0xfffffffc00eca947 */ /* 0x004fea000383ffff */
[----:B------:R-:W-:Y:S05]  /*13dd0*/  BRA `(.L_x_1029) ;  /* 0xffffff2c00987947 */ /* 0x000fea000383ffff */
.L_x_1039:
[----:B-1----:R-:W-:-:S04]  /*13de0*/  IMAD.U32 R6, RZ, RZ, UR6 ;  /* 0x00000006ff067e24 */ /* 0x002fc8000f8e00ff */
[----:B------:R1:W2:Y:S03]  /*13df0*/  SYNCS.PHASECHK.TRANS64.TRYWAIT P2, [R6+URZ+0x28430], R5 ;  /* 0x02843005060075a7 */ /* 0x0002a6000804017f */
[----:B--2---:R-:W-:Y:S05]  /*13e00*/  @!P2 NANOSLEEP.SYNCS 0x989680 ;  /* 0x009896800000a95d */ /* 0x004fea0003900000 */
[----:B------:R-:W2:Y:S02]  /*13e10*/  @!P2 SYNCS.PHASECHK.TRANS64 P2, [R6+URZ+0x28430], R5 ;  /* 0x028430050600a5a7 */ /* 0x000ea4000804007f */
[----:B--2---:R-:W-:Y:S05]  /*13e20*/  @!P2 BRA `(.L_x_1039) ;  /* 0xfffffffc00eca947 */ /* 0x004fea000383ffff */
[----:B------:R-:W-:Y:S05]  /*13e30*/  BRA `(.L_x_1036) ;  /* 0xffffff4400187947 */ /* 0x000fea000383ffff */
.L_x_1043:
[----:B-1----:R-:W-:-:S04]  /*13e40*/  IMAD.U32 R6, RZ, RZ, UR6 ;  /* 0x00000006ff067e24 */ /* 0x002fc8000f8e00ff */
[----:B------:R1:W2:Y:S03]  /*13e50*/  SYNCS.PHASECHK.TRANS64.TRYWAIT P2, [R6+URZ+0x28450], R5 ;  /* 0x02845005060075a7 */ /* 0x0002a6000804017f */
[----:B--2---:R-:W-:Y:S05]  /*13e60*/  @!P2 NANOSLEEP.SYNCS 0x989680 ;  /* 0x009896800000a95d */ /* 0x004fea0003900000 */
[----:B------:R-:W2:Y:S02]  /*13e70*/  @!P2 SYNCS.PHASECHK.TRANS64 P2, [R6+URZ+0x28450], R5 ;  /* 0x028450050600a5a7 */ /* 0x000ea4000804007f */
[----:B--2---:R-:W-:Y:S05]  /*13e80*/  @!P2 BRA `(.L_x_1043) ;  /* 0xfffffffc00eca947 */ /* 0x004fea000383ffff */
[----:B------:R-:W-:Y:S05]  /*13e90*/  BRA `(.L_x_1040) ;  /* 0xffffff4400ec7947 */ /* 0x000fea000383ffff */
.L_x_1057:
[----:B-1----:R-:W-:-:S04]  /*13ea0*/  IMAD.U32 R7, RZ, RZ, UR12 ;  /* 0x0000000cff077e24 */ /* 0x002fc8000f8e00ff */
[----:B------:R1:W2:Y:S03]  /*13eb0*/  SYNCS.PHASECHK.TRANS64.TRYWAIT P1, [R7+URZ+0x28450], R0 ;  /* 0x02845000070075a7 */ /* 0x0002a6000802017f */
[----:B--2---:R-:W-:Y:S05]  /*13ec0*/  @!P1 NANOSLEEP.SYNCS 0x989680 ;  /* 0x009896800000995d */ /* 0x004fea0003900000 */
[----:B------:R-:W2:Y:S02]  /*13ed0*/  @!P1 SYNCS.PHASECHK.TRANS64 P1, [R7+URZ+0x28450], R0 ;  /* 0x02845000070095a7 */ /* 0x000ea4000802007f */
[----:B--2---:R-:W-:Y:S05]  /*13ee0*/  @!P1 BRA `(.L_x_1057) ;  /* 0xfffffffc00ec9947 */ /* 0x004fea000383ffff */
[----:B------:R-:W-:Y:S05]  /*13ef0*/  BRA `(.L_x_1056) ;  /* 0xffffff6400a87947 */ /* 0x000fea000383ffff */
.L_x_1105:
[----:B------:R-:W-:Y:S02]  /*13f00*/  IMAD.MOV.U32 R13, RZ, RZ, R4 ;  /* 0x000000ffff0d7224 */ /* 0x000fe400078e0004 */
[----:B------:R-:W-:Y:S02]  /*13f10*/  IMAD.MOV.U32 R12, RZ, RZ, RZ ;  /* 0x000000ffff0c7224 */ /* 0x000fe400078e00ff */
[----:B------:R-:W-:Y:S02]  /*13f20*/  IMAD.MOV.U32 R11, RZ, RZ, 0x1f ;  /* 0x0000001fff0b7424 */ /* 0x000fe400078e00ff */
[----:B------:R-:W-:-:S07]  /*13f30*/  IMAD.MOV.U32 R15, RZ, RZ, -0x1 ;  /* 0xffffffffff0f7424 */ /* 0x000fce00078e00ff */
[----:B-1----:R-:W-:Y:S05]  /*13f40*/  WARPSYNC.COLLECTIVE R15, `(.L_x_1174) ;  /* 0x000000000f087348 */ /* 0x002fea0003c00000 */
[----:B------:R0:W2:Y:S02]  /*13f50*/  SHFL.IDX P6, R14, R13, R12, R11 ;  /* 0x0000000c0d0e7389 */ /* 0x0000a400000c000b */
[----:B012---:R-:W-:Y:S01]  /*13f60*/  ENDCOLLECTIVE ;  /* 0x000000000000791b */ /* 0x007fe20003800000 */
.L_x_1174:
[----:B------:R-:W-:Y:S05]  /*13f70*/  BRA `(.L_x_1175) ;  /* 0xffffffc800d47947 */ /* 0x000fea000383ffff */
.L_x_1107:
[----:B------:R-:W-:Y:S01]  /*13f80*/  BSSY B0, `(.L_x_1176) ;  /* 0x0000006000007945 */ /* 0x000fe20003800000 */
[----:B------:R-:W-:-:S07]  /*13f90*/  IMAD.MOV.U32 R15, RZ, RZ, -0x1 ;  /* 0xffffffffff0f7424 */ /* 0x000fce00078e00ff */
[----:B0-----:R-:W-:Y:S05]  /*13fa0*/  WARPSYNC.COLLECTIVE R15, `(.L_x_1177) ;  /* 0x000000000f0c7348 */ /* 0x001fea0003c00000 */
[----:B------:R-:W-:Y:S02]  /*13fb0*/  ELECT P6, UR62, PT ;  /* 0x00000000003e782f */ /* 0x000fe400038c0000 */
[----:B------:R-:W-:Y:S01]  /*13fc0*/  MOV R14, UR62 ;  /* 0x0000003e000e7c02 */ /* 0x000fe20008000f00 */
[----:B0-----:R-:W-:Y:S10]  /*13fd0*/  ENDCOLLECTIVE ;  /* 0x000000000000791b */ /* 0x001ff40003800000 */
.L_x_1177:
[----:B------:R-:W-:Y:S05]  /*13fe0*/  BSYNC B0 ;  /* 0x0000000000007941 */ /* 0x000fea0003800000 */
.L_x_1176:
[----:B------:R-:W-:Y:S05]  /*13ff0*/  BRA `(.L_x_1178) ;  /* 0xffffffc800d07947 */ /* 0x000fea000383ffff */
.L_x_1110:
[----:B0-----:R0:W1:Y:S02]  /*14000*/  SYNCS.PHASECHK.TRANS64.TRYWAIT P2, [R4+URZ+0x28480], R3 ;  /* 0x02848003040075a7 */ /* 0x001064000804017f */
[----:B-1----:R-:W-:Y:S05]  /*14010*/  @!P2 NANOSLEEP.SYNCS 0x989680 ;  /* 0x009896800000a95d */ /* 0x002fea0003900000 */
[----:B------:R-:W1:Y:S02]  /*14020*/  @!P2 SYNCS.PHASECHK.TRANS64 P2, [R4+URZ+0x28480], R3 ;  /* 0x028480030400a5a7 */ /* 0x000e64000804007f */
[----:B-1----:R-:W-:Y:S05]  /*14030*/  @!P2 BRA `(.L_x_1110) ;  /* 0xfffffffc00f0a947 */ /* 0x002fea000383ffff */
[----:B------:R-:W-:Y:S05]  /*14040*/  BRA `(.L_x_1179) ;  /* 0xffffffcc00307947 */ /* 0x000fea000383ffff */
.L_x_1112:
[----:B-1----:R1:W2:Y:S02]  /*14050*/  SYNCS.PHASECHK.TRANS64.TRYWAIT P2, [R4+URZ+0x28440], R3 ;  /* 0x02844003040075a7 */ /* 0x0022a4000804017f */
[----:B--2---:R-:W-:Y:S05]  /*14060*/  @!P2 NANOSLEEP.SYNCS 0x989680 ;  /* 0x009896800000a95d */ /* 0x004fea0003900000 */
[----:B------:R-:W2:Y:S02]  /*14070*/  @!P2 SYNCS.PHASECHK.TRANS64 P2, [R4+URZ+0x28440], R3 ;  /* 0x028440030400a5a7 */ /* 0x000ea4000804007f */
[----:B--2---:R-:W-:Y:S05]  /*14080*/  @!P2 BRA `(.L_x_1112) ;  /* 0xfffffffc00f0a947 */ /* 0x004fea000383ffff */
[----:B------:R-:W-:Y:S05]  /*14090*/  BRA `(.L_x_1180) ;  /* 0xffffffcc00a07947 */ /* 0x000fea000383ffff */
.L_x_1115:
[----:B--2---:R-:W-:-:S04]  /*140a0*/  IMAD.U32 R3, RZ, RZ, UR41 ;  /* 0x00000029ff037e24 */ /* 0x004fc8000f8e00ff */
[----:B------:R2:W3:Y:S03]  /*140b0*/  SYNCS.PHASECHK.TRANS64.TRYWAIT P0, [R3+URZ+0x28420], R2 ;  /* 0x02842002030075a7 */ /* 0x0004e6000800017f */
[----:B---3--:R-:W-:Y:S05]  /*140c0*/  @!P0 NANOSLEEP.SYNCS 0x989680 ;  /* 0x009896800000895d */ /* 0x008fea0003900000 */
[----:B------:R-:W3:Y:S02]  /*140d0*/  @!P0 SYNCS.PHASECHK.TRANS64 P0, [R3+URZ+0x28420], R2 ;  /* 0x02842002030085a7 */ /* 0x000ee4000800007f */
[----:B---3--:R-:W-:Y:S05]  /*140e0*/  @!P0 BRA `(.L_x_1115) ;  /* 0xfffffffc00ec8947 */ /* 0x008fea000383ffff */
[----:B------:R-:W-:Y:S05]  /*140f0*/  BRA `(.L_x_1181) ;  /* 0xffffffd000807947 */ /* 0x000fea000383ffff */
.L_x_1121:
[----:B--2---:R2:W3:Y:S02]  /*14100*/  SYNCS.PHASECHK.TRANS64.TRYWAIT P0, [R6+URZ+0x28480], R5 ;  /* 0x02848005060075a7 */ /* 0x0044e4000800017f */
[----:B---3--:R-:W-:Y:S05]  /*14110*/  @!P0 NANOSLEEP.SYNCS 0x989680 ;  /* 0x009896800000895d */ /* 0x008fea0003900000 */
[----:B------:R-:W3:Y:S02]  /*14120*/  @!P0 SYNCS.PHASECHK.TRANS64 P0, [R6+URZ+0x28480], R5 ;  /* 0x02848005060085a7 */ /* 0x000ee4000800007f */
[----:B---3--:R-:W-:Y:S05]  /*14130*/  @!P0 BRA `(.L_x_1121) ;  /* 0xfffffffc00f08947 */ /* 0x008fea000383ffff */
[----:B------:R-:W-:Y:S05]  /*14140*/  BRA `(.L_x_1182) ;  /* 0xffffffd400307947 */ /* 0x000fea000383ffff */
.L_x_1127:
[----:B0-----:R0:W2:Y:S02]  /*14150*/  SYNCS.PHASECHK.TRANS64.TRYWAIT P0, [R6+URZ+0x28440], R5 ;  /* 0x02844005060075a7 */ /* 0x0010a4000800017f */
[----:B--2---:R-:W-:Y:S05]  /*14160*/  @!P0 NANOSLEEP.SYNCS 0x989680 ;  /* 0x009896800000895d */ /* 0x004fea0003900000 */
[----:B------:R-:W2:Y:S02]  /*14170*/  @!P0 SYNCS.PHASECHK.TRANS64 P0, [R6+URZ+0x28440], R5 ;  /* 0x02844005060085a7 */ /* 0x000ea4000800007f */
[----:B--2---:R-:W-:Y:S05]  /*14180*/  @!P0 BRA `(.L_x_1127) ;  /* 0xfffffffc00f08947 */ /* 0x004fea000383ffff */
[----:B------:R-:W-:Y:S05]  /*14190*/  BRA `(.L_x_1183) ;  /* 0xffffffd400f87947 */ /* 0x000fea000383ffff */
.L_x_1134:
[----:B--2---:R-:W2:Y:S02]  /*141a0*/  LDL R5, [R1] ;  /* 0x0000000001057983 */ /* 0x004ea40000100800 */
[----:B--2---:R2:W3:Y:S02]  /*141b0*/  SYNCS.PHASECHK.TRANS64.TRYWAIT P2, [R5+URZ+0x28470], R4 ;  /* 0x02847004050075a7 */ /* 0x0044e4000804017f */
[----:B---3--:R-:W-:Y:S05]  /*141c0*/  @!P2 NANOSLEEP.SYNCS 0x989680 ;  /* 0x009896800000a95d */ /* 0x008fea0003900000 */
[----:B------:R-:W3:Y:S02]  /*141d0*/  @!P2 SYNCS.PHASECHK.TRANS64 P2, [R5+URZ+0x28470], R4 ;  /* 0x028470040500a5a7 */ /* 0x000ee4000804007f */
[----:B---3--:R-:W-:Y:S05]  /*141e0*/  @!P2 BRA `(.L_x_1134) ;  /* 0xfffffffc00eca947 */ /* 0x008fea000383ffff */
[----:B------:R-:W-:Y:S05]  /*141f0*/  BRA `(.L_x_1184) ;  /* 0xffffffd800d87947 */ /* 0x000fea000383ffff */
.L_x_1136:
[----:B--2---:R-:W2:Y:S02]  /*14200*/  LDL R5, [R1] ;  /* 0x0000000001057983 */ /* 0x004ea40000100800 */
[----:B--2---:R2:W3:Y:S02]  /*14210*/  SYNCS.PHASECHK.TRANS64.TRYWAIT P2, [R5+URZ+0x28460], R4 ;  /* 0x02846004050075a7 */ /* 0x0044e4000804017f */
[----:B---3--:R-:W-:Y:S05]  /*14220*/  @!P2 NANOSLEEP.SYNCS 0x989680 ;  /* 0x009896800000a95d */ /* 0x008fea0003900000 */
[----:B------:R-:W3:Y:S02]  /*14230*/  @!P2 SYNCS.PHASECHK.TRANS64 P2, [R5+URZ+0x28460], R4 ;  /* 0x028460040500a5a7 */ /* 0x000ee4000804007f */
[----:B---3--:R-:W-:Y:S05]  /*14240*/  @!P2 BRA `(.L_x_1136) ;  /* 0xfffffffc00eca947 */ /* 0x008fea000383ffff */
[----:B------:R-:W-:Y:S05]  /*14250*/  BRA `(.L_x_1185) ;  /* 0xffffffd800e07947 */ /* 0x000fea000383ffff */
.L_x_1143:
[----:B--2---:R2:W3:Y:S02]  /*14260*/  SYNCS.PHASECHK.TRANS64.TRYWAIT P0, [R20+URZ+0x28470], R3 ;  /* 0x02847003140075a7 */ /* 0x0044e4000800017f */
[----:B---3--:R-:W-:Y:S05]  /*14270*/  @!P0 NANOSLEEP.SYNCS 0x989680 ;  /* 0x009896800000895d */ /* 0x008fea0003900000 */
[----:B------:R-:W3:Y:S02]  /*14280*/  @!P0 SYNCS.PHASECHK.TRANS64 P0, [R20+URZ+0x28470], R3 ;  /* 0x02847003140085a7 */ /* 0x000ee4000800007f */
[----:B---3--:R-:W-:Y:S05]  /*14290*/  @!P0 BRA `(.L_x_1143) ;  /* 0xfffffffc00f08947 */ /* 0x008fea000383ffff */
[----:B------:R-:W-:Y:S05]  /*142a0*/  BRA `(.L_x_1186) ;  /* 0xffffffe000947947 */ /* 0x000fea000383ffff */
.L_x_1145:
[----:B--2---:R2:W3:Y:S02]  /*142b0*/  SYNCS.PHASECHK.TRANS64.TRYWAIT P0, [R20+URZ+0x28460], R3 ;  /* 0x02846003140075a7 */ /* 0x0044e4000800017f */
[----:B---3--:R-:W-:Y:S05]  /*142c0*/  @!P0 NANOSLEEP.SYNCS 0x989680 ;  /* 0x009896800000895d */ /* 0x008fea0003900000 */
[----:B------:R-:W3:Y:S02]  /*142d0*/  @!P0 SYNCS.PHASECHK.TRANS64 P0, [R20+URZ+0x28460], R3 ;  /* 0x02846003140085a7 */ /* 0x000ee4000800007f */
[----:B---3--:R-:W-:Y:S05]  /*142e0*/  @!P0 BRA `(.L_x_1145) ;  /* 0xfffffffc00f08947 */ /* 0x008fea000383ffff */
[----:B------:R-:W-:Y:S05]  /*142f0*/  BRA `(.L_x_1187) ;  /* 0xffffffe0009c7947 */ /* 0x000fea000383ffff */
.L_x_1158:
[----:B0-----:R0:W1:Y:S02]  /*14300*/  SYNCS.PHASECHK.TRANS64.TRYWAIT P0, [R0+URZ+0x28420], R3 ;  /* 0x02842003000075a7 */ /* 0x001064000800017f */
[----:B-1----:R-:W-:Y:S05]  /*14310*/  @!P0 NANOSLEEP.SYNCS 0x989680 ;  /* 0x009896800000895d */ /* 0x002fea0003900000 */
[----:B------:R-:W1:Y:S02]  /*14320*/  @!P0 SYNCS.PHASECHK.TRANS64 P0, [R0+URZ+0x28420], R3 ;  /* 0x02842003000085a7 */ /* 0x000e64000800007f */
[----:B-1----:R-:W-:Y:S05]  /*14330*/  @!P0 BRA `(.L_x_1158) ;  /* 0xfffffffc00f08947 */ /* 0x002fea000383ffff */
[----:B------:R-:W-:Y:S05]  /*14340*/  BRA `(.L_x_1188) ;  /* 0xfffffff400387947 */ /* 0x000fea000383ffff */
.L_x_1159:
        /* <DEDUP_REMOVED lines=8> */
[----:B0---4-:R-:W-:Y:S05]  /*143d0*/  WARPSYNC.COLLECTIVE R15, `(.L_x_1190) ;  /* 0x000000000f087348 */ /* 0x011fea0003c00000 */
[----:B------:R1:W2:Y:S02]  /*143e0*/  SHFL.IDX P6, R14, R13, R12, R11 ;  /* 0x0000000c0d0e7389 */ /* 0x0002a400000c000b */
[----:B012-4-:R-:W-:Y:S01]  /*143f0*/  ENDCOLLECTIVE ;  /* 0x000000000000791b */ /* 0x017fe20003800000 */
.L_x_1190:
[----:B------:R-:W-:Y:S05]  /*14400*/  BSYNC B0 ;  /* 0x0000000000007941 */ /* 0x000fea0003800000 */
.L_x_1189:
[----:B------:R-:W-:Y:S05]  /*14410*/  BRA `(.L_x_1191) ;  /* 0xfffffff400207947 */ /* 0x000fea000383ffff */
.L_x_1162:
[----:B------:R-:W-:Y:S01]  /*14420*/  BSSY B1, `(.L_x_1192) ;  /* 0x0000006000017945 */ /* 0x000fe20003800000 */
[----:B------:R-:W-:-:S07]  /*14430*/  IMAD.MOV.U32 R15, RZ, RZ, -0x1 ;  /* 0xffffffffff0f7424 */ /* 0x000fce00078e00ff */
[----:B01--4-:R-:W-:Y:S05]  /*14440*/  WARPSYNC.COLLECTIVE R15, `(.L_x_1193) ;  /* 0x000000000f0c7348 */ /* 0x013fea0003c00000 */
[----:B------:R-:W-:Y:S02]  /*14450*/  ELECT P6, UR62, PT ;  /* 0x00000000003e782f */ /* 0x000fe400038c0000 */
[----:B------:R-:W-:Y:S01]  /*14460*/  MOV R14, UR62 ;  /* 0x0000003e000e7c02 */ /* 0x000fe20008000f00 */
[----:B01--4-:R-:W-:Y:S10]  /*14470*/  ENDCOLLECTIVE ;  /* 0x000000000000791b */ /* 0x013ff40003800000 */
.L_x_1193:
[----:B------:R-:W-:Y:S05]  /*14480*/  BSYNC B1 ;  /* 0x0000000000017941 */ /* 0x000fea0003800000 */
.L_x_1192:
[----:B------:R-:W-:Y:S05]  /*14490*/  BRA `(.L_x_1194) ;  /* 0xfffffff400187947 */ /* 0x000fea000383ffff */
.L_x_1164:
[----:B0-----:R0:W1:Y:S02]  /*144a0*/  SYNCS.PHASECHK.TRANS64.TRYWAIT P1, [R6+URZ], R5 ;  /* 0x00000005060075a7 */ /* 0x001064000802017f */
[----:B-1----:R-:W-:Y:S05]  /*144b0*/  @!P1 NANOSLEEP.SYNCS 0x989680 ;  /* 0x009896800000995d */ /* 0x002fea0003900000 */
[----:B------:R-:W1:Y:S02]  /*144c0*/  @!P1 SYNCS.PHASECHK.TRANS64 P1, [R6+URZ], R5 ;  /* 0x00000005060095a7 */ /* 0x000e64000802007f */
[----:B-1----:R-:W-:Y:S05]  /*144d0*/  @!P1 BRA `(.L_x_1164) ;  /* 0xfffffffc00f09947 */ /* 0x002fea000383ffff */
[----:B------:R-:W-:Y:S05]  /*144e0*/  BRA `(.L_x_1195) ;  /* 0xfffffff400547947 */ /* 0x000fea000383ffff */
.L_x_1165:
[----:B-1----:R1:W2:Y:S02]  /*144f0*/  SYNCS.PHASECHK.TRANS64.TRYWAIT P1, [R7+URZ], R2 ;  /* 0x00000002070075a7 */ /* 0x0022a4000802017f */
[----:B--2---:R-:W-:Y:S05]  /*14500*/  @!P1 NANOSLEEP.SYNCS 0x989680 ;  /* 0x009896800000995d */ /* 0x004fea0003900000 */
[----:B------:R-:W2:Y:S02]  /*14510*/  @!P1 SYNCS.PHASECHK.TRANS64 P1, [R7+URZ], R2 ;  /* 0x00000002070095a7 */ /* 0x000ea4000802007f */
[----:B--2---:R-:W-:Y:S05]  /*14520*/  @!P1 BRA `(.L_x_1165) ;  /* 0xfffffffc00f09947 */ /* 0x004fea000383ffff */
[----:B------:R-:W-:Y:S05]  /*14530*/  BRA `(.L_x_1196) ;  /* 0xfffffff400487947 */ /* 0x000fea000383ffff */
.L_x_1167:
[----:B--2---:R2:W3:Y:S02]  /*14540*/  SYNCS.PHASECHK.TRANS64.TRYWAIT P1, [R4+URZ+0x28460], R5 ;  /* 0x02846005040075a7 */ /* 0x0044e4000802017f */
[----:B---3--:R-:W-:Y:S05]  /*14550*/  @!P1 NANOSLEEP.SYNCS 0x989680 ;  /* 0x009896800000995d */ /* 0x008fea0003900000 */
[----:B------:R-:W3:Y:S02]  /*14560*/  @!P1 SYNCS.PHASECHK.TRANS64 P1, [R4+URZ+0x28460], R5 ;  /* 0x02846005040095a7 */ /* 0x000ee4000802007f */
[----:B---3--:R-:W-:Y:S05]  /*14570*/  @!P1 BRA `(.L_x_1167) ;  /* 0xfffffffc00f09947 */ /* 0x008fea000383ffff */
[----:B------:R-:W-:Y:S05]  /*14580*/  BRA `(.L_x_1197) ;  /* 0xfffffff4004c7947 */ /* 0x000fea000383ffff */
.L_x_1169:
[----:B---3--:R3:W0:Y:S02]  /*14590*/  SYNCS.PHASECHK.TRANS64.TRYWAIT P1, [R3+URZ+0x28460], R2 ;  /* 0x02846002030075a7 */ /* 0x008624000802017f */
[----:B0-----:R-:W-:Y:S05]  /*145a0*/  @!P1 NANOSLEEP.SYNCS 0x989680 ;  /* 0x009896800000995d */ /* 0x001fea0003900000 */
[----:B------:R-:W0:Y:S02]  /*145b0*/  @!P1 SYNCS.PHASECHK.TRANS64 P1, [R3+URZ+0x28460], R2 ;  /* 0x02846002030095a7 */ /* 0x000e24000802007f */
[----:B0-----:R-:W-:Y:S05]  /*145c0*/  @!P1 BRA `(.L_x_1169) ;  /* 0xfffffffc00f09947 */ /* 0x001fea000383ffff */
[----:B------:R-:W-:Y:S05]  /*145d0*/  BRA `(.L_x_1198) ;  /* 0xfffffff4004c7947 */ /* 0x000fea000383ffff */
.L_x_1171:
[----:B------:R0:W0:Y:S02]  /*145e0*/  SYNCS.PHASECHK.TRANS64.TRYWAIT P0, [R4+URZ+0x28480], R5 ;  /* 0x02848005040075a7 */ /* 0x000024000800017f */
[----:B0-----:R-:W-:Y:S05]  /*145f0*/  @!P0 NANOSLEEP.SYNCS 0x989680 ;  /* 0x009896800000895d */ /* 0x001fea0003900000 */
[----:B------:R-:W0:Y:S02]  /*14600*/  @!P0 SYNCS.PHASECHK.TRANS64 P0, [R4+URZ+0x28480], R5 ;  /* 0x02848005040085a7 */ /* 0x000e24000800007f */
[----:B0-----:R-:W-:Y:S05]  /*14610*/  @!P0 BRA `(.L_x_1171) ;  /* 0xfffffffc00f08947 */ /* 0x001fea000383ffff */
[----:B------:R-:W-:Y:S05]  /*14620*/  BRA `(.L_x_1172) ;  /* 0xfffffff400487947 */ /* 0x000fea000383ffff */
.L_x_1199:
        /* <DEDUP_REMOVED lines=13> */
.L_x_2768:


//--------------------- .text._ZN7cutlass13device_kernelIN5flash11enable_sm90INS1_16FlashAttnFwdSm90INS1_25CollectiveMainloopFwdSm90ILi2EN4cute5tupleIJNS5_1CILi1EEES8_S8_EEENS6_IJNS7_ILi128EEENS7_ILi64EEENS7_ILi256EEEEEELi256ENS_12float_e4m3_tEfNS_4arch4Sm90ELb0ELb1ELb0ELb1ELb0ELb1ELb0ELb1ELb1ELb0ELb0ELb0EEENS1_21CollectiveEpilogueFwdINS6_IJSA_SC_SB_EEES9_NS_10bfloat16_tESG_Li256ELb1ELb0ELb0ELb1EEENS1_36VarlenDynamicPersistentTileSchedulerILi128ELi64ELi256ELi128ELb0ELb0ELb1ELb1ELb0ELb1EEEEEEEEEvNT_6ParamsE --------------------------
	.section	.text._ZN7cutlass13device_kernelIN5flash11enable_sm90INS1_16FlashAttnFwdSm90INS1_25CollectiveMainloopFwdSm90ILi2EN4cute5tupleIJNS5_1CILi1EEES8_S8_EEENS6_IJNS7_ILi128EEENS7_ILi64EEENS7_ILi256EEEEEELi256ENS_12float_e4m3_tEfNS_4arch4Sm90ELb0ELb1ELb0ELb1ELb0ELb1ELb0ELb1ELb1ELb0ELb0ELb0EEENS1_21CollectiveEpilogueFwdINS6_IJSA_SC_SB_EEES9_NS_10bfloat16_tESG_Li256ELb1ELb0ELb0ELb1EEENS1_36VarlenDynamicPersistentTileSchedulerILi128ELi64ELi256ELi128ELb0ELb0ELb1ELb1ELb0ELb1EEEEEEEEEvNT_6ParamsE,"ax",@progbits
	.align	128
.text._ZN7cutlass13device_kernelIN5flash11enable_sm90INS1_16FlashAttnFwdSm90INS1_25CollectiveMainloopFwdSm90ILi2EN4cute5tupleIJNS5_1CILi1EEES8_S8_EEENS6_IJNS7_ILi128EEENS7_ILi64EEENS7_ILi256EEEEEELi256ENS_12float_e4m3_tEfNS_4arch4Sm90ELb0ELb1ELb0ELb1ELb0ELb1ELb0ELb1ELb1ELb0ELb0ELb0EEENS1_21CollectiveEpilogueFwdINS6_IJSA_SC_SB_EEES9_NS_10bfloat16_tESG_Li256ELb1ELb0ELb0ELb1EEENS1_36VarlenDynamicPersistentTileSchedulerILi128ELi64ELi256ELi128ELb0ELb0ELb1ELb1ELb0ELb1EEEEEEEEEvNT_6ParamsE:
        .type           _ZN7cutlass13device_kernelIN5flash11enable_sm90INS1_16FlashAttnFwdSm90INS1_25CollectiveMainloopFwdSm90ILi2EN4cute5tupleIJNS5_1CILi1EEES8_S8_EEENS6_IJNS7_ILi128EEENS7_ILi64EEENS7_ILi256EEEEEELi256ENS_12float_e4m3_tEfNS_4arch4Sm90ELb0ELb1ELb0ELb1ELb0ELb1ELb0ELb1ELb1ELb0ELb0ELb0EEENS1_21CollectiveEpilogueFwdINS6_IJSA_SC_SB_EEES9_NS_10bfloat16_tESG_Li256ELb1ELb0ELb0ELb1EEENS1_36VarlenDynamicPersistentTileSchedulerILi128ELi64ELi256ELi128ELb0ELb0ELb1ELb1ELb0ELb1EEEEEEEEEvNT_6ParamsE,@function
        .size           _ZN7cutlass13device_kernelIN5flash11enable_sm90INS1_16FlashAttnFwdSm90INS1_25CollectiveMainloopFwdSm90ILi2EN4cute5tupleIJNS5_1CILi1EEES8_S8_EEENS6_IJNS7_ILi128EEENS7_ILi64EEENS7_ILi256EEEEEELi256ENS_12float_e4m3_tEfNS_4arch4Sm90ELb0ELb1ELb0ELb1ELb0ELb1ELb0ELb1ELb1ELb0ELb0ELb0EEENS1_21CollectiveEpilogueFwdINS6_IJSA_SC_SB_EEES9_NS_10bfloat16_tESG_Li256ELb1ELb0ELb0ELb1EEENS1_36VarlenDynamicPersistentTileSchedulerILi128ELi64ELi256ELi128ELb0ELb0ELb1ELb1ELb0ELb1EEEEEEEEEvNT_6ParamsE,(.L_x_2769 - _ZN7cutlass13device_kernelIN5flash11enable_sm90INS1_16FlashAttnFwdSm90INS1_25CollectiveMainloopFwdSm90ILi2EN4cute5tupleIJNS5_1CILi1EEES8_S8_EEENS6_IJNS7_ILi128EEENS7_ILi64EEENS7_ILi256EEEEEELi256ENS_12float_e4m3_tEfNS_4arch4Sm90ELb0ELb1ELb0ELb1ELb0ELb1ELb0ELb1ELb1ELb0ELb0ELb0EEENS1_21CollectiveEpilogueFwdINS6_IJSA_SC_SB_EEES9_NS_10bfloat16_tESG_Li256ELb1ELb0ELb0ELb1EEENS1_36VarlenDynamicPersistentTileSchedulerILi128ELi64ELi256ELi128ELb0ELb0ELb1ELb1ELb0ELb1EEEEEEEEEvNT_6ParamsE)
        .other          _ZN7cutlass13device_kernelIN5flash11enable_sm90INS1_16FlashAttnFwdSm90INS1_25CollectiveMainloopFwdSm90ILi2EN4cute5tupleIJNS5_1CILi1EEES8_S8_EEENS6_IJNS7_ILi128EEENS7_ILi64EEENS7_ILi256EEEEEELi256ENS_12float_e4m3_tEfNS_4arch4Sm90ELb0ELb1ELb0ELb1ELb0ELb1ELb0ELb1ELb1ELb0ELb0ELb0EEENS1_21CollectiveEpilogueFwdINS6_IJSA_SC_SB_EEES9_NS_10bfloat16_tESG_Li256ELb1ELb0ELb0ELb1EEENS1_36VarlenDynamicPersistentTileSchedulerILi128ELi64ELi256ELi128ELb0ELb0ELb1ELb1ELb0ELb1EEEEEEEEEvNT_6ParamsE,@"STO_CUDA_ENTRY STV_DEFAULT"
_ZN7cutlass13device_kernelIN5flash11enable_sm90INS1_16FlashAttnFwdSm90INS1_25CollectiveMainloopFwdSm90ILi2EN4cute5tupleIJNS5_1CILi1EEES8_S8_EEENS6_IJNS7_ILi128EEENS7_ILi64EEENS7_ILi256EEEEEELi256ENS_12float_e4m3_tEfNS_4arch4Sm90ELb0ELb1ELb0ELb1ELb0ELb1ELb0ELb1ELb1ELb0ELb0ELb0EEENS1_21CollectiveEpilogueFwdINS6_IJSA_SC_SB_EEES9_NS_10bfloat16_tESG_Li256ELb1ELb0ELb0ELb1EEENS1_36VarlenDynamicPersistentTileSchedulerILi128ELi64ELi256ELi128ELb0ELb0ELb1ELb1ELb0ELb1EEEEEEEEEvNT_6ParamsE:
        /* <DEDUP_REMOVED lines=27> */
.L_x_1201:
[----:B------:R-:W-:Y:S05]  /*01b0*/  BSYNC B0 ;  /* 0x0000000000007941 */ /* 0x000fea0003800000 */
.L_x_1200:
        /* <DEDUP_REMOVED lines=41> */
.L_x_1202:
        /* <DEDUP_REMOVED lines=22> */
.L_x_1203:
        /* <DEDUP_REMOVED lines=18> */
.L_x_1204:
        /* <DEDUP_REMOVED lines=22> */
.L_x_1205:
        /* <DEDUP_REMOVED lines=22> */
.L_x_1206:
        /* <DEDUP_REMOVED lines=8> */
.L_x_1209:
        /* <DEDUP_REMOVED lines=22> */
[----:B------:R-:W-:Y:S01]  /*0b70*/  CS2R R200, SRZ ;  /* 0x0000000000c87805 */ /* 0x000fe2000001ff00 */
[----:B------:R-:W-:Y:S01]  /*0b80*/  IMAD.MOV.U32 R194, RZ, RZ, RZ ;  /* 0x000000ffffc27224 */ /* 0x000fe200078e00ff */
[----:B------:R-:W-:Y:S01]  /*0b90*/  ULOP3.LUT UR45, UR40, 0x1, URZ, 0xfc, !UPT ;  /* 0x00000001282d7892 */ /* 0x000fe2000f8efc3f */
[----:B------:R-:W-:-:S08]  /*0ba0*/  UMOV UR43, URZ ;  /* 0x0000003f002b7c82 */ /* 0x000fd00008000000 */
[----:B------:R-:W-:Y:S01]  /*0bb0*/  UIADD3 UR44, UR44, 0x18000, URZ ;  /* 0x000180002c2c7890 */ /* 0x000fe2000fffe03f */
[----:B0-----:R-:W-:-:S05]  /*0bc0*/  VIADD R236, R0, 0xffffff80 ;  /* 0xffffff8000ec7836 */ /* 0x001fca0000000000 */
[----:B------:R-:W-:-:S04]  /*0bd0*/  SHF.R.S32.HI R3, RZ, 0x1f, R236 ;  /* 0x0000001fff037819 */ /* 0x000fc800000114ec */
[CC--:B------:R-:W-:Y:S02]  /*0be0*/  LEA.HI R5, R3.reuse, R236.reuse, RZ, 0x7 ;  /* 0x000000ec03057211 */ /* 0x0c0fe400078f38ff */
[-C--:B------:R-:W-:Y:S02]  /*0bf0*/  LEA.HI R0, R3, R236.reuse, RZ, 0x4 ;  /* 0x000000ec03007211 */ /* 0x080fe400078f20ff */
[----:B------:R-:W-:Y:S02]  /*0c00*/  LOP3.LUT R223, R5, 0xffffff80, RZ, 0xc0, !PT ;  /* 0xffffff8005df7812 */ /* 0x000fe400078ec0ff */
[----:B------:R-:W-:Y:S02]  /*0c10*/  LEA.HI R2, R3, R236, RZ, 0x5 ;  /* 0x000000ec03027211 */ /* 0x000fe400078f28ff */
[----:B------:R-:W-:Y:S01]  /*0c20*/  SHF.R.S32.HI R230, RZ, 0x7, R5 ;  /* 0x00000007ffe67819 */ /* 0x000fe20000011405 */
[----:B------:R-:W-:Y:S02]  /*0c30*/  IMAD.IADD R223, R236, 0x1, -R223 ;  /* 0x00000001ecdf7824 */ /* 0x000fe400078e0adf */
[----:B------:R-:W-:Y:S01]  /*0c40*/  IMAD.SHL.U32 R2, R2, 0x20, RZ ;  /* 0x0000002002027824 */ /* 0x000fe200078e00ff */
[----:B------:R-:W-:-:S02]  /*0c50*/  LEA.HI R5, R5, R230, RZ, 0x1 ;  /* 0x000000e605057211 */ /* 0x000fc400078f08ff */
[----:B------:R-:W-:Y:S02]  /*0c60*/  SHF.R.S32.HI R4, RZ, 0x1f, R223 ;  /* 0x0000001fff047819 */ /* 0x000fe400000114df */
[----:B------:R-:W-:Y:S02]  /*0c70*/  LOP3.LUT R2, R2, 0xfffffc00, RZ, 0xc0, !PT ;  /* 0xfffffc0002027812 */ /* 0x000fe400078ec0ff */
[CC--:B------:R-:W-:Y:S02]  /*0c80*/  LEA.HI R6, R4.reuse, R223.reuse, RZ, 0x2 ;  /* 0x000000df04067211 */ /* 0x0c0fe400078f10ff */
[----:B------:R-:W-:Y:S02]  /*0c90*/  LEA.HI R4, R4, R223, RZ, 0x5 ;  /* 0x000000df04047211 */ /* 0x000fe400078f28ff */
[--C-:B------:R-:W-:Y:S02]  /*0ca0*/  SHF.R.S32.HI R8, RZ, 0x2, R6.reuse ;  /* 0x00000002ff087819 */ /* 0x100fe40000011406 */
[----:B------:R-:W-:-:S02]  /*0cb0*/  SHF.R.S32.HI R7, RZ, 0x1f, R6 ;  /* 0x0000001fff077819 */ /* 0x000fc40000011406 */
[----:B------:R-:W-:Y:S02]  /*0cc0*/  SHF.R.S32.HI R4, RZ, 0x5, R4 ;  /* 0x00000005ff047819 */ /* 0x000fe40000011404 */
[----:B------:R-:W-:Y:S02]  /*0cd0*/  LEA.HI R7, R7, R8, RZ, 0x3 ;  /* 0x0000000807077211 */ /* 0x000fe400078f18ff */
[----:B------:R-:W-:Y:S02]  /*0ce0*/  LOP3.LUT R5, R5, 0x3fffffe, RZ, 0xc0, !PT ;  /* 0x03fffffe05057812 */ /* 0x000fe400078ec0ff */
[----:B------:R-:W-:Y:S02]  /*0cf0*/  LOP3.LUT R9, R7, 0xfffffff8, RZ, 0xc0, !PT ;  /* 0xfffffff807097812 */ /* 0x000fe400078ec0ff */
[----:B------:R-:W-:Y:S01]  /*0d00*/  LOP3.LUT R7, R0, 0x3fffff0, RZ, 0xc0, !PT ;  /* 0x03fffff000077812 */ /* 0x000fe200078ec0ff */
[----:B------:R-:W-:Y:S01]  /*0d10*/  IMAD.IADD R5, R230, 0x1, -R5 ;  /* 0x00000001e6057824 */ /* 0x000fe200078e0a05 */
[----:B------:R-:W-:Y:S01]  /*0d20*/  LOP3.LUT R196, R6, 0x7ffffffc, RZ, 0xc0, !PT ;  /* 0x7ffffffc06c47812 */ /* 0x000fe200078ec0ff */
[----:B------:R-:W-:Y:S01]  /*0d30*/  IMAD.IADD R11, R8, 0x1, -R9 ;  /* 0x00000001080b7824 */ /* 0x000fe200078e0a09 */
[----:B------:R-:W-:Y:S01]  /*0d40*/  SHF.R.S32.HI R9, RZ, 0x4, R0 ;  /* 0x00000004ff097819 */ /* 0x000fe20000011400 */
[----:B------:R-:W-:-:S02]  /*0d50*/  IMAD.IADD R7, R236, 0x1, -R7 ;  /* 0x00000001ec077824 */ /* 0x000fc400078e0a07 */
[----:B------:R-:W-:Y:S01]  /*0d60*/  IMAD R4, R4, 0x10, R11 ;  /* 0x0000001004047824 */ /* 0x000fe200078e020b */
[----:B------:R-:W-:Y:S01]  /*0d70*/  LEA.HI R0, R0, R9, RZ, 0x1 ;  /* 0x0000000900007211 */ /* 0x000fe200078f08ff */
[----:B------:R-:W-:Y:S02]  /*0d80*/  IMAD R7, R7, 0x40, R2 ;  /* 0x0000004007077824 */ /* 0x000fe400078e0202 */
[----:B------:R-:W-:Y:S01]  /*0d90*/  IMAD R227, R5, 0x40, R4 ;  /* 0x0000004005e37824 */ /* 0x000fe200078e0204 */
[----:B------:R-:W-:Y:S01]  /*0da0*/  LOP3.LUT R0, R0, 0x1ffffffe, RZ, 0xc0, !PT ;  /* 0x1ffffffe00007812 */ /* 0x000fe200078ec0ff */
[----:B------:R-:W-:-:S04]  /*0db0*/  IMAD.IADD R196, R223, 0x1, -R196 ;  /* 0x00000001dfc47824 */ /* 0x000fc800078e0ac4 */
[----:B------:R-:W-:-:S04]  /*0dc0*/  IMAD.IADD R0, R9, 0x1, -R0 ;  /* 0x0000000109007824 */ /* 0x000fc800078e0a00 */
[----:B------:R-:W-:Y:S01]  /*0dd0*/  IMAD R235, R0, 0x8, R7 ;  /* 0x0000000800eb7824 */ /* 0x000fe200078e0207 */
[CC--:B------:R-:W-:Y:S02]  /*0de0*/  LEA.HI R0, R3.reuse, R236.reuse, RZ, 0x6 ;  /* 0x000000ec03007211 */ /* 0x0c0fe400078f30ff */
[----:B------:R-:W-:-:S03]  /*0df0*/  LEA.HI R3, R3, R236, RZ, 0x3 ;  /* 0x000000ec03037211 */ /* 0x000fc600078f18ff */
[----:B------:R-:W-:Y:S01]  /*0e00*/  IMAD.SHL.U32 R0, R0, 0x10, RZ ;  /* 0x0000001000007824 */ /* 0x000fe200078e00ff */
[----:B------:R-:W-:Y:S02]  /*0e10*/  SHF.R.S32.HI R18, RZ, 0x3, R3 ;  /* 0x00000003ff127819 */ /* 0x000fe40000011403 */
[----:B------:R-:W-:Y:S02]  /*0e20*/  LOP3.LUT R5, R3, 0xfffffff8, RZ, 0xc0, !PT ;  /* 0xfffffff803057812 */ /* 0x000fe400078ec0ff */
[C---:B------:R-:W-:Y:S01]  /*0e30*/  IADD3 R195, R18.reuse, 0x20, RZ ;  /* 0x0000002012c37810 */ /* 0x040fe20007ffe0ff */
[----:B------:R-:W-:Y:S01]  /*0e40*/  VIADD R222, R18, 0x40 ;  /* 0x0000004012de7836 */ /* 0x000fe20000000000 */
[----:B------:R-:W-:Y:S01]  /*0e50*/  LOP3.LUT R213, R0, 0xfffffc00, RZ, 0xc0, !PT ;  /* 0xfffffc0000d57812 */ /* 0x000fe200078ec0ff */
[----:B------:R-:W-:Y:S01]  /*0e60*/  VIADD R221, R18, 0x60 ;  /* 0x0000006012dd7836 */ /* 0x000fe20000000000 */
[----:B------:R-:W-:Y:S01]  /*0e70*/  SHF.R.S32.HI R0, RZ, 0x1f, R195 ;  /* 0x0000001fff007819 */ /* 0x000fe200000114c3 */
[----:B------:R-:W-:Y:S01]  /*0e80*/  IMAD.IADD R218, R236, 0x1, -R5 ;  /* 0x00000001ecda7824 */ /* 0x000fe200078e0a05 */
[----:B------:R-:W-:Y:S01]  /*0e90*/  SHF.R.S32.HI R3, RZ, 0x1f, R222 ;  /* 0x0000001fff037819 */ /* 0x000fe200000114de */
[----:B------:R-:W-:Y:S01]  /*0ea0*/  IMAD.SHL.U32 R209, R18, 0x80, RZ ;  /* 0x0000008012d17824 */ /* 0x000fe200078e00ff */
[----:B------:R-:W-:Y:S01]  /*0eb0*/  SHF.R.S32.HI R2, RZ, 0x1f, R221 ;  /* 0x0000001fff027819 */ /* 0x000fe200000114dd */
[----:B------:R-:W-:Y:S01]  /*0ec0*/  IMAD.SHL.U32 R208, R195, 0x80, RZ ;  /* 0x00000080c3d07824 */ /* 0x000fe200078e00ff */
[----:B------:R-:W-:Y:S01]  /*0ed0*/  LEA.HI R0, R0, R195, RZ, 0x3 ;  /* 0x000000c300007211 */ /* 0x000fe200078f18ff */
[----:B------:R-:W-:Y:S01]  /*0ee0*/  IMAD.SHL.U32 R229, R222, 0x80, RZ ;  /* 0x00000080dee57824 */ /* 0x000fe200078e00ff */
[----:B------:R-:W-:Y:S01]  /*0ef0*/  LEA.HI R3, R3, R222, RZ, 0x3 ;  /* 0x000000de03037211 */ /* 0x000fe200078f18ff */
[----:B------:R-:W-:Y:S01]  /*0f00*/  IMAD.SHL.U32 R228, R221, 0x80, RZ ;  /* 0x00000080dde47824 */ /* 0x000fe200078e00ff */
[----:B------:R-:W-:Y:S01]  /*0f10*/  LEA.HI R2, R2, R221, RZ, 0x3 ;  /* 0x000000dd02027211 */ /* 0x000fe200078f18ff */
[----:B------:R-:W-:Y:S01]  /*0f20*/  IMAD.SHL.U32 R192, R218, 0x10, RZ ;  /* 0x00000010dac07824 */ /* 0x000fe200078e00ff */
[----:B------:R-:W-:Y:S01]  /*0f30*/  LOP3.LUT R209, R209, 0x380, RZ, 0xc0, !PT ;  /* 0x00000380d1d17812 */ /* 0x000fe200078ec0ff */
[----:B------:R-:W-:Y:S01]  /*0f40*/  IMAD.SHL.U32 R0, R0, 0x80, RZ ;  /* 0x0000008000007824 */ /* 0x000fe200078e00ff */
[----:B------:R-:W-:Y:S01]  /*0f50*/  LOP3.LUT R208, R208, 0x380, RZ, 0xc0, !PT ;  /* 0x00000380d0d07812 */ /* 0x000fe200078ec0ff */
[----:B------:R-:W-:Y:S01]  /*0f60*/  IMAD.SHL.U32 R3, R3, 0x80, RZ ;  /* 0x0000008003037824 */ /* 0x000fe200078e00ff */
[----:B------:R-:W-:Y:S01]  /*0f70*/  LOP3.LUT R229, R229, 0x380, RZ, 0xc0, !PT ;  /* 0x00000380e5e57812 */ /* 0x000fe200078ec0ff */
[----:B------:R-:W-:Y:S01]  /*0f80*/  IMAD.SHL.U32 R232, R2, 0x80, RZ ;  /* 0x0000008002e87824 */ /* 0x000fe200078e00ff */
[----:B------:R-:W-:Y:S01]  /*0f90*/  LOP3.LUT R228, R228, 0x380, RZ, 0xc0, !PT ;  /* 0x00000380e4e47812 */ /* 0x000fe200078ec0ff */
[----:B------:R-:W-:Y:S01]  /*0fa0*/  IMAD.SHL.U32 R22, R218, 0x8, RZ ;  /* 0x00000008da167824 */ /* 0x000fe200078e00ff */
[----:B------:R-:W-:-:S02]  /*0fb0*/  LOP3.LUT R215, R209, 0x70, R192, 0xf8, !PT ;  /* 0x00000070d1d77812 */ /* 0x000fc400078ef8c0 */
[----:B------:R-:W-:Y:S01]  /*0fc0*/  SHF.R.U32.HI R212, RZ, 0x3, R209 ;  /* 0x00000003ffd47819 */ /* 0x000fe200000116d1 */
[----:B------:R-:W-:Y:S01]  /*0fd0*/  VIADD R199, R22, 0x40 ;  /* 0x0000004016c77836 */ /* 0x000fe20000000000 */
[----:B------:R-:W-:Y:S02]  /*0fe0*/  SHF.R.U32.HI R210, RZ, 0x3, R208 ;  /* 0x00000003ffd27819 */ /* 0x000fe400000116d0 */
[--C-:B------:R-:W-:Y:S02]  /*0ff0*/  LOP3.LUT R2, R208, 0x70, R192.reuse, 0xf8, !PT ;  /* 0x00000070d0027812 */ /* 0x100fe400078ef8c0 */
[--C-:B------:R-:W-:Y:S02]  /*1000*/  LOP3.LUT R4, R229, 0x70, R192.reuse, 0xf8, !PT ;  /* 0x00000070e5047812 */ /* 0x100fe400078ef8c0 */
[----:B------:R-:W-:Y:S02]  /*1010*/  SHF.R.U32.HI R233, RZ, 0x3, R229 ;  /* 0x00000003ffe97819 */ /* 0x000fe400000116e5 */
[----:B------:R-:W-:-:S02]  /*1020*/  LOP3.LUT R5, R228, 0x70, R192, 0xf8, !PT ;  /* 0x00000070e4057812 */ /* 0x000fc400078ef8c0 */
[----:B------:R-:W-:Y:S02]  /*1030*/  SHF.R.U32.HI R231, RZ, 0x3, R228 ;  /* 0x00000003ffe77819 */ /* 0x000fe400000116e4 */
[----:B------:R-:W-:Y:S02]  /*1040*/  LOP3.LUT R211, R0, 0xfffffc00, RZ, 0xc0, !PT ;  /* 0xfffffc0000d37812 */ /* 0x000fe400078ec0ff */
[----:B------:R-:W-:Y:S02]  /*1050*/  LOP3.LUT R234, R3, 0xfffffc00, RZ, 0xc0, !PT ;  /* 0xfffffc0003ea7812 */ /* 0x000fe400078ec0ff */
[----:B------:R-:W-:Y:S02]  /*1060*/  LOP3.LUT R232, R232, 0xfffffc00, RZ, 0xc0, !PT ;  /* 0xfffffc00e8e87812 */ /* 0x000fe400078ec0ff */
[----:B------:R-:W-:Y:S02]  /*1070*/  LOP3.LUT R215, R213, R215, R212, 0xf6, !PT ;  /* 0x000000d7d5d77212 */ /* 0x000fe400078ef6d4 */
[----:B------:R-:W-:-:S02]  /*1080*/  LOP3.LUT R3, R211, R2, R210, 0xf6, !PT ;  /* 0x00000002d3037212 */ /* 0x000fc400078ef6d2 */
[----:B------:R-:W-:Y:S01]  /*1090*/  LOP3.LUT R225, R234, R4, R233, 0xf6, !PT ;  /* 0x00000004eae17212 */ /* 0x000fe200078ef6e9 */
[----:B------:R-:W-:Y:S01]  /*10a0*/  IMAD.IADD R214, R16, 0x1, R215 ;  /* 0x0000000110d67824 */ /* 0x000fe200078e02d7 */
[----:B------:R-:W-:Y:S01]  /*10b0*/  LOP3.LUT R5, R232, R5, R231, 0xf6, !PT ;  /* 0x00000005e8057212 */ /* 0x000fe200078ef6e7 */
[C---:B------:R-:W-:Y:S01]  /*10c0*/  IMAD.IADD R226, R16.reuse, 0x1, R3 ;  /* 0x0000000110e27824 */ /* 0x040fe200078e0203 */
[----:B------:R-:W-:Y:S01]  /*10d0*/  SHF.R.S32.HI R19, RZ, 0x1f, R18 ;  /* 0x0000001fff137819 */ /* 0x000fe20000011412 */
[C---:B------:R-:W-:Y:S01]  /*10e0*/  IMAD.IADD R225, R16.reuse, 0x1, R225 ;  /* 0x0000000110e17824 */ /* 0x040fe200078e02e1 */
[----:B------:R-:W-:Y:S01]  /*10f0*/  SHF.R.S32.HI R216, RZ, 0x1f, R195 ;  /* 0x0000001fffd87819 */ /* 0x000fe200000114c3 */
[----:B------:R-:W-:Y:S01]  /*1100*/  IMAD.IADD R224, R16, 0x1, R5 ;  /* 0x0000000110e07824 */ /* 0x000fe200078e0205 */
[----:B------:R-:W-:Y:S02]  /*1110*/  SHF.R.S32.HI R193, RZ, 0x1f, R192 ;  /* 0x0000001fffc17819 */ /* 0x000fe400000114c0 */
[----:B------:R-:W-:-:S07]  /*1120*/  SHF.R.S32.HI R23, RZ, 0x1f, R22 ;  /* 0x0000001fff177819 */ /* 0x000fce0000011416 */
.L_x_1457:
[----:B------:R-:W-:Y:S05]  /*1130*/  YIELD ;  /* 0x0000000000007946 */ /* 0x000fea0003800000 */
[----:B------:R-:W-:Y:S01]  /*1140*/  ULDC.64 UR4, c[0x0][0xa28] ;  /* 0x00028a0000047ab9 */ /* 0x000fe20000000a00 */
[----:B0-2345:R-:W0:Y:S01]  /*1150*/  LDC.64 R4, c[0x0][0xa08] ;  /* 0x00028200ff047b82 */ /* 0x03de220000000a00 */
[----:B------:R-:W-:Y:S01]  /*1160*/  ISETP.NE.U32.AND P1, PT, RZ, UR4, PT ;  /* 0x00000004ff007c0c */ /* 0x000fe2000bf25070 */
[----:B------:R-:W-:Y:S01]  /*1170*/  IMAD.MOV.U32 R25, RZ, RZ, RZ ;  /* 0x000000ffff197224 */ /* 0x000fe200078e00ff */
[----:B------:R-:W-:Y:S02]  /*1180*/  MOV R11, RZ ;  /* 0x000000ff000b7202 */ /* 0x000fe40000000f00 */
[----:B------:R-:W-:Y:S01]  /*1190*/  ISETP.NE.AND.EX P1, PT, RZ, UR5, PT, P1 ;  /* 0x00000005ff007c0c */ /* 0x000fe2000bf25310 */
[----:B------:R-:W-:-:S02]  /*11a0*/  ULDC.64 UR4, c[0x0][0xa18] ;  /* 0x0002860000047ab9 */ /* 0x000fc40000000a00 */
[----:B------:R-:W-:-:S04]  /*11b0*/  ISETP.NE.U32.AND P2, PT, RZ, UR4, PT ;  /* 0x00000004ff007c0c */ /* 0x000fc8000bf45070 */
[----:B------:R-:W-:Y:S01]  /*11c0*/  ISETP.NE.AND.EX P2, PT, RZ, UR5, PT, P2 ;  /* 0x00000005ff007c0c */ /* 0x000fe2000bf45320 */
[----:B------:R-:W-:Y:S02]  /*11d0*/  ULDC.64 UR4, c[0x0][0xa08] ;  /* 0x0002820000047ab9 */ /* 0x000fe40000000a00 */
[----:B------:R-:W-:-:S03]  /*11e0*/  ISETP.NE.U32.AND P0, PT, RZ, UR4, PT ;  /* 0x00000004ff007c0c */ /* 0x000fc6000bf05070 */
[----:B------:R-:W1:Y:S01]  /*11f0*/  @P1 LDC.64 R2, c[0x0][0xa28] ;  /* 0x00028a00ff021b82 */ /* 0x000e620000000a00 */
[----:B------:R-:W-:Y:S01]  /*1200*/  ISETP.NE.AND.EX P0, PT, RZ, UR5, PT, P0 ;  /* 0x00000005ff007c0c */ /* 0x000fe2000bf05300 */
[----:B0-----:R-:W-:-:S06]  /*1210*/  IMAD.WIDE R8, R207, 0x4, R4 ;  /* 0x00000004cf087825 */ /* 0x001fcc00078e0204 */
[----:B------:R-:W0:Y:S01]  /*1220*/  @P2 LDC.64 R6, c[0x0][0xa18] ;  /* 0x00028600ff062b82 */ /* 0x000e220000000a00 */
[----:B------:R-:W-:Y:S02]  /*1230*/  ULDC UR4, c[0x0][0x288] ;  /* 0x0000a20000047ab9 */ /* 0x000fe40000000800 */
[----:B------:R-:W-:Y:S01]  /*1240*/  IMAD.U32 R198, RZ, RZ, UR4 ;  /* 0x00000004ffc67e24 */ /* 0x000fe2000f8e00ff */
[----:B------:R-:W-:Y:S02]  /*1250*/  ULDC.64 UR4, c[0x0][0x3f8] ;  /* 0x0000fe0000047ab9 */ /* 0x000fe40000000a00 */
[----:B------:R2:W5:Y:S01]  /*1260*/  @P0 LDG.E R25, desc[UR46][R8.64] ;  /* 0x0000002e08190981 */ /* 0x000562000c1e1900 */
[----:B-1----:R-:W-:-:S05]  /*1270*/  @P1 IMAD.WIDE R2, R207, 0x4, R2 ;  /* 0x00000004cf021825 */ /* 0x002fca00078e0202 */
[----:B------:R2:W5:Y:S01]  /*1280*/  @P1 LDG.E R11, desc[UR46][R2.64] ;  /* 0x0000002e020b1981 */ /* 0x000562000c1e1900 */
[----:B0-----:R-:W-:-:S05]  /*1290*/  @P2 IMAD.WIDE R4, R207, 0x4, R6 ;  /* 0x00000004cf042825 */ /* 0x001fca00078e0206 */
        /* <DEDUP_REMOVED lines=10> */
[----:B--2---:R-:W-:Y:S06]  /*1340*/  @P2 BRA `(.L_x_1211) ;  /* 0x0000000000242947 */ /* 0x004fec0003800000 */
        /* <DEDUP_REMOVED lines=9> */
.L_x_1211:
[----:B------:R-:W-:Y:S01]  /*13e0*/  ULDC.64 UR4, c[0x0][0xa20] ;  /* 0x0002880000047ab9 */ /* 0x000fe20000000a00 */
[----:B------:R-:W-:Y:S01]  /*13f0*/  IMAD.MOV.U32 R220, RZ, RZ, R205 ;  /* 0x000000ffffdc7224 */ /* 0x000fe200078e00cd */
[----:B------:R-:W-:Y:S01]  /*1400*/  ISETP.NE.U32.AND P1, PT, RZ, UR4, PT ;  /* 0x00000004ff007c0c */ /* 0x000fe2000bf25070 */
[----:B------:R-:W-:Y:S02]  /*1410*/  IMAD.MOV.U32 R217, RZ, RZ, R206 ;  /* 0x000000ffffd97224 */ /* 0x000fe400078e00ce */
[----:B------:R-:W-:Y:S01]  /*1420*/  IMAD.MOV.U32 R219, RZ, RZ, R207 ;  /* 0x000000ffffdb7224 */ /* 0x000fe200078e00cf */
[----:B------:R-:W-:-:S13]  /*1430*/  ISETP.NE.AND.EX P1, PT, RZ, UR5, PT, P1 ;  /* 0x00000005ff007c0c */ /* 0x000fda000bf25310 */
[----:B------:R-:W-:Y:S05]  /*1440*/  @!P1 BRA `(.L_x_1212) ;  /* 0x0000000000109947 */ /* 0x000fea0003800000 */
[----:B------:R-:W0:Y:S02]  /*1450*/  LDC.64 R2, c[0x0][0xa20] ;  /* 0x00028800ff027b82 */ /* 0x000e240000000a00 */
[----:B0-----:R-:W-:-:S05]  /*1460*/  IMAD.WIDE R2, R207, 0x4, R2 ;  /* 0x00000004cf027825 */ /* 0x001fca00078e0202 */
[----:B------:R0:W5:Y:S01]  /*1470*/  LDG.E R24, desc[UR46][R2.64] ;  /* 0x0000002e02187981 */ /* 0x000162000c1e1900 */
[----:B------:R-:W-:Y:S05]  /*1480*/  BRA `(.L_x_1213) ;  /* 0x0000000000107947 */ /* 0x000fea0003800000 */
.L_x_1212:
[----:B------:R-:W-:Y:S05]  /*1490*/  @!P0 BRA `(.L_x_1213) ;  /* 0x00000000000c8947 */ /* 0x000fea0003800000 */
[----:B------:R-:W2:Y:S04]  /*14a0*/  LDG.E R3, desc[UR46][R8.64] ;  /* 0x0000002e08037981 */ /* 0x000ea8000c1e1900 */
[----:B------:R-:W2:Y:S02]  /*14b0*/  LDG.E R24, desc[UR46][R8.64+0x4] ;  /* 0x0000042e08187981 */ /* 0x000ea4000c1e1900 */
[----:B--2---:R-:W-:-:S07]  /*14c0*/  IMAD.IADD R24, R24, 0x1, -R3 ;  /* 0x0000000118187824 */ /* 0x004fce00078e0a03 */
.L_x_1213:
[----:B------:R-:W-:Y:S01]  /*14d0*/  ULDC.64 UR4, c[0x0][0xa10] ;  /* 0x0002840000047ab9 */ /* 0x000fe20000000a00 */
[----:B------:R-:W1:Y:S01]  /*14e0*/  LDC.64 R8, c[0x0][0x9e0] ;  /* 0x00027800ff087b82 */ /* 0x000e620000000a00 */
[----:B------:R-:W-:-:S04]  /*14f0*/  ISETP.NE.U32.AND P0, PT, RZ, UR4, PT ;  /* 0x00000004ff007c0c */ /* 0x000fc8000bf05070 */
[----:B------:R-:W-:Y:S01]  /*1500*/  ISETP.NE.AND.EX P0, PT, RZ, UR5, PT, P0 ;  /* 0x00000005ff007c0c */ /* 0x000fe2000bf05300 */
[----:B------:R-:W-:Y:S02]  /*1510*/  ULDC.64 UR4, c[0x0][0xa30] ;  /* 0x00028c0000047ab9 */ /* 0x000fe40000000a00 */
[----:B------:R-:W-:-:S04]  /*1520*/  ISETP.NE.U32.AND P1, PT, RZ, UR4, PT ;  /* 0x00000004ff007c0c */ /* 0x000fc8000bf25070 */
[----:B------:R-:W-:-:S06]  /*1530*/  ISETP.NE.AND.EX P1, PT, RZ, UR5, PT, P1 ;  /* 0x00000005ff007c0c */ /* 0x000fcc000bf25310 */
[----:B0-----:R-:W0:Y:S08]  /*1540*/  @P0 LDC.64 R2, c[0x0][0xa10] ;  /* 0x00028400ff020b82 */ /* 0x001e300000000a00 */
[----:B------:R-:W2:Y:S01]  /*1550*/  @P1 LDC.64 R4, c[0x0][0xa30] ;  /* 0x00028c00ff041b82 */ /* 0x000ea20000000a00 */
[----:B0-----:R-:W-:-:S05]  /*1560*/  @P0 IMAD.WIDE R2, R207, 0x4, R2 ;  /* 0x00000004cf020825 */ /* 0x001fca00078e0202 */
[----:B------:R-:W3:Y:S04]  /*1570*/  @P0 LDG.E R0, desc[UR46][R2.64] ;  /* 0x0000002e02000981 */ /* 0x000ee8000c1e1900 */
[----:B------:R-:W3:Y:S01]  /*1580*/  @P0 LDG.E R7, desc[UR46][R2.64+0x4] ;  /* 0x0000042e02070981 */ /* 0x000ee2000c1e1900 */
[----:B-----5:R-:W-:Y:S02]  /*1590*/  IMAD.MOV.U32 R27, RZ, RZ, R24 ;  /* 0x000000ffff1b7224 */ /* 0x020fe400078e0018 */
[----:B--2---:R-:W-:-:S04]  /*15a0*/  @P1 IMAD.WIDE R4, R207, 0x4, R4 ;  /* 0x00000004cf041825 */ /* 0x004fc800078e0204 */
[----:B------:R-:W-:Y:S01]  /*15b0*/  IMAD.IADD R11, R24, 0x1, -R11 ;  /* 0x00000001180b7824 */ /* 0x000fe200078e0a0b */
[----:B------:R0:W5:Y:S01]  /*15c0*/  @P1 LDG.E R27, desc[UR46][R4.64] ;  /* 0x0000002e041b1981 */ /* 0x000162000c1e1900 */
[----:B-1----:R-:W-:Y:S02]  /*15d0*/  ISETP.GE.AND P1, PT, R9, 0x1, PT ;  /* 0x000000010900780c */ /* 0x002fe40003f26270 */
[----:B------:R-:W-:Y:S01]  /*15e0*/  LEA R6, R205, 0x80, 0x7 ;  /* 0x00000080cd067811 */ /* 0x000fe200078e38ff */
[----:B---3--:R-:W-:-:S04]  /*15f0*/  @P0 IMAD.IADD R48, R7, 0x1, -R0 ;  /* 0x0000000107300824 */ /* 0x008fc800078e0a00 */
[----:B------:R-:W-:-:S04]  /*1600*/  IMAD.IADD R197, R11, 0x1, R48 ;  /* 0x000000010bc57824 */ /* 0x000fc800078e0230 */
[C---:B------:R-:W-:Y:S01]  /*1610*/  VIADD R0, R197.reuse, 0x3f ;  /* 0x0000003fc5007836 */ /* 0x040fe20000000000 */
[----:B------:R-:W-:-:S04]  /*1620*/  IADD3 R3, R197, R6, -R198 ;  /* 0x00000006c5037210 */ /* 0x000fc80007ffe8c6 */
[----:B------:R-:W-:-:S04]  /*1630*/  SHF.R.S32.HI R7, RZ, 0x1f, R0 ;  /* 0x0000001fff077819 */ /* 0x000fc80000011400 */
[----:B------:R-:W-:Y:S01]  /*1640*/  LEA.HI R7, R7, R0, RZ, 0x6 ;  /* 0x0000000007077211 */ /* 0x000fe200078f30ff */
[----:B------:R-:W-:-:S03]  /*1650*/  IMAD.IADD R0, R3, 0x1, R8 ;  /* 0x0000000103007824 */ /* 0x000fc600078e0208 */
[----:B------:R-:W-:Y:S01]  /*1660*/  SHF.R.S32.HI R56, RZ, 0x6, R7 ;  /* 0x00000006ff387819 */ /* 0x000fe20000011407 */
[----:B0-----:R-:W-:Y:S06]  /*1670*/  @!P1 BRA `(.L_x_1214) ;  /* 0x0000000000489947 */ /* 0x001fec0003800000 */
[C---:B------:R-:W-:Y:S01]  /*1680*/  ISETP.GT.AND P0, PT, R3.reuse, RZ, PT ;  /* 0x000000ff0300720c */ /* 0x040fe20003f04270 */
[----:B------:R-:W-:Y:S01]  /*1690*/  BSSY B0, `(.L_x_1215) ;  /* 0x000000e000007945 */ /* 0x000fe20003800000 */
[----:B------:R-:W-:-:S11]  /*16a0*/  VIADD R2, R3, 0xffffffff ;  /* 0xffffffff03027836 */ /* 0x000fd60000000000 */
        /* <DEDUP_REMOVED lines=8> */
.L_x_1216:
[----:B------:R-:W-:-:S13]  /*1730*/  ISETP.NE.AND P0, PT, R9, 0x1, PT ;  /* 0x000000010900780c */ /* 0x000fda0003f05270 */
[----:B------:R-:W0:Y:S02]  /*1740*/  @P0 LDC.64 R4, c[0x0][0x9e8] ;  /* 0x00027a00ff040b82 */ /* 0x000e240000000a00 */
[----:B0-----:R-:W-:-:S05]  /*1750*/  @P0 IMAD.HI.U32 R4, R2, R4, RZ ;  /* 0x0000000402040227 */ /* 0x001fca00078e00ff */
[----:B------:R-:W-:-:S07]  /*1760*/  @P0 SHF.R.U32.HI R2, RZ, R5, R4 ;  /* 0x00000005ff020219 */ /* 0x000fce0000011604 */
.L_x_1217:
[----:B------:R-:W-:Y:S05]  /*1770*/  BSYNC B0 ;  /* 0x0000000000007941 */ /* 0x000fea0003800000 */
.L_x_1215:
[----:B------:R-:W-:-:S05]  /*1780*/  IMAD R3, R2, R9, R9 ;  /* 0x0000000902037224 */ /* 0x000fca00078e0209 */
[----:B------:R-:W-:-:S07]  /*1790*/  VIMNMX R0, R0, R3, PT ;  /* 0x0000000300007248 */ /* 0x000fce0003fe0100 */
.L_x_1214:
[----:B------:R-:W-:Y:S01]  /*17a0*/  LEA R2, R205, -R198, 0x7 ;  /* 0x800000c6cd027211 */ /* 0x000fe200078e38ff */
[----:B------:R-:W-:-:S04]  /*17b0*/  ULDC UR4, c[0x0][0x9dc] ;  /* 0x0002770000047ab9 */ /* 0x000fc80000000800 */
[----:B------:R-:W-:-:S04]  /*17c0*/  IMAD.IADD R2, R197, 0x1, R2 ;  /* 0x00000001c5027824 */ /* 0x000fc800078e0202 */
[----:B------:R-:W-:Y:S01]  /*17d0*/  VIADD R3, R2, -UR4 ;  /* 0x8000000402037c36 */ /* 0x000fe20008000000 */
[----:B------:R-:W-:Y:S06]  /*17e0*/  @!P1 BRA `(.L_x_1218) ;  /* 0x0000000000449947 */ /* 0x000fec0003800000 */
[----:B------:R-:W-:Y:S01]  /*17f0*/  ISETP.GT.AND P0, PT, R2, -0x1, PT ;  /* 0xffffffff0200780c */ /* 0x000fe20003f04270 */
[----:B------:R-:W-:-:S12]  /*1800*/  BSSY B0, `(.L_x_1219) ;  /* 0x000000d000007945 */ /* 0x000fd80003800000 */
        /* <DEDUP_REMOVED lines=8> */
.L_x_1220:
[----:B------:R-:W-:-:S13]  /*1890*/  ISETP.NE.AND P0, PT, R9, 0x1, PT ;  /* 0x000000010900780c */ /* 0x000fda0003f05270 */
[----:B------:R-:W0:Y:S02]  /*18a0*/  @P0 LDC.64 R4, c[0x0][0x9e8] ;  /* 0x00027a00ff040b82 */ /* 0x000e240000000a00 */
[----:B0-----:R-:W-:-:S05]  /*18b0*/  @P0 IMAD.HI.U32 R4, R2, R4, RZ ;  /* 0x0000000402040227 */ /* 0x001fca00078e00ff */
[----:B------:R-:W-:-:S07]  /*18c0*/  @P0 SHF.R.U32.HI R2, RZ, R5, R4 ;  /* 0x00000005ff020219 */ /* 0x000fce0000011604 */
.L_x_1221:
[----:B------:R-:W-:Y:S05]  /*18d0*/  BSYNC B0 ;  /* 0x0000000000007941 */ /* 0x000fea0003800000 */
.L_x_1219:
[----:B------:R-:W-:-:S05]  /*18e0*/  IMAD R2, R2, R9, RZ ;  /* 0x0000000902027224 */ /* 0x000fca00078e02ff */
[----:B------:R-:W-:-:S07]  /*18f0*/  VIMNMX R3, R3, R2, !PT ;  /* 0x0000000203037248 */ /* 0x000fce0007fe0100 */
.L_x_1218:
[----:B------:R-:W-:Y:S01]  /*1900*/  VIADD R0, R0, 0x3f ;  /* 0x0000003f00007836 */ /* 0x000fe20000000000 */
[----:B------:R-:W-:-:S04]  /*1910*/  SHF.R.S32.HI R2, RZ, 0x1f, R3 ;  /* 0x0000001fff027819 */ /* 0x000fc80000011403 */
[----:B------:R-:W-:Y:S02]  /*1920*/  SHF.R.S32.HI R5, RZ, 0x1f, R0 ;  /* 0x0000001fff057819 */ /* 0x000fe40000011400 */
[----:B------:R-:W-:Y:S02]  /*1930*/  LEA.HI R2, R2, R3, RZ, 0x6 ;  /* 0x0000000302027211 */ /* 0x000fe400078f30ff */
[----:B------:R-:W-:Y:S02]  /*1940*/  LEA.HI R5, R5, R0, RZ, 0x6 ;  /* 0x0000000005057211 */ /* 0x000fe400078f30ff */
[----:B------:R-:W-:Y:S02]  /*1950*/  SHF.R.S32.HI R2, RZ, 0x6, R2 ;  /* 0x00000006ff027819 */ /* 0x000fe40000011402 */
[----:B------:R-:W-:Y:S02]  /*1960*/  SHF.R.S32.HI R5, RZ, 0x6, R5 ;  /* 0x00000006ff057819 */ /* 0x000fe40000011405 */
[----:B------:R-:W-:-:S02]  /*1970*/  VIMNMX R2, RZ, R2, !PT ;  /* 0x00000002ff027248 */ /* 0x000fc40007fe0100 */
[----:B------:R-:W-:-:S03]  /*1980*/  VIMNMX R5, R56, R5, PT ;  /* 0x0000000538057248 */ /* 0x000fc60003fe0100 */
[--C-:B------:R-:W-:Y:S02]  /*1990*/  IMAD R2, R2, 0x40, -R11.reuse ;  /* 0x0000004002027824 */ /* 0x100fe400078e0a0b */
[----:B------:R-:W-:-:S03]  /*19a0*/  IMAD R5, R5, 0x40, -R11 ;  /* 0x0000004005057824 */ /* 0x000fc600078e0a0b */
[----:B------:R-:W-:Y:S02]  /*19b0*/  VIMNMX R2, RZ, R2, !PT ;  /* 0x00000002ff027248 */ /* 0x000fe40007fe0100 */
[----:B------:R-:W-:Y:S02]  /*19c0*/  VIMNMX R5, R5, R48, PT ;  /* 0x0000003005057248 */ /* 0x000fe40003fe0100 */
[----:B------:R-:W-:Y:S02]  /*19d0*/  SHF.R.U32.HI R26, RZ, 0x6, R2 ;  /* 0x00000006ff1a7819 */ /* 0x000fe40000011602 */
[----:B------:R-:W-:-:S03]  /*19e0*/  ISETP.GT.AND P0, PT, R5, R2, PT ;  /* 0x000000020500720c */ /* 0x000fc60003f04270 */
[----:B------:R-:W-:-:S10]  /*19f0*/  IMAD.MOV.U32 R49, RZ, RZ, R26 ;  /* 0x000000ffff317224 */ /* 0x000fd400078e001a */
[----:B------:R-:W-:-:S05]  /*1a00*/  @P0 VIADD R0, R5, 0x3f ;  /* 0x0000003f05000836 */ /* 0x000fca0000000000 */
[----:B------:R-:W-:-:S04]  /*1a10*/  @P0 SHF.R.S32.HI R3, RZ, 0x1f, R0 ;  /* 0x0000001fff030819 */ /* 0x000fc80000011400 */
[----:B------:R-:W-:-:S04]  /*1a20*/  @P0 LEA.HI R3, R3, R0, RZ, 0x6 ;  /* 0x0000000003030211 */ /* 0x000fc800078f30ff */
[----:B------:R-:W-:Y:S02]  /*1a30*/  @P0 SHF.R.S32.HI R49, RZ, 0x6, R3 ;  /* 0x00000006ff310819 */ /* 0x000fe40000011403 */
[----:B------:R-:W-:Y:S02]  /*1a40*/  PLOP3.LUT P0, PT, PT, PT, PT, 0x80, 0x0 ;  /* 0x000000000000781c */ /* 0x000fe40003f0f070 */
[----:B------:R-:W-:-:S13]  /*1a50*/  ISETP.GT.AND P1, PT, R49, R26, PT ;  /* 0x0000001a3100720c */ /* 0x000fda0003f24270 */
[----:B------:R-:W-:Y:S05]  /*1a60*/  @!P1 BRA `(.L_x_1222) ;  /* 0x0000005400c49947 */ /* 0x000fea0003800000 */
        /* <DEDUP_REMOVED lines=19> */
[----:B-1---5:R-:W-:Y:S05]  /*1ba0*/  CALL.ABS.NOINC R2 ;  /* 0x0000000002007343 */ /* 0x022fea0003c00000 */
.L_x_1224:
[----:B------:R-:W-:Y:S05]  /*1bb0*/  BSYNC B6 ;  /* 0x0000000000067941 */ /* 0x000fea0003800000 */
.L_x_1223:
        /* <DEDUP_REMOVED lines=20> */
.L_x_1226:
[----:B------:R-:W-:Y:S05]  /*1d00*/  BSYNC B6 ;  /* 0x0000000000067941 */ /* 0x000fea0003800000 */
.L_x_1225:
[----:B------:R-:W-:Y:S01]  /*1d10*/  ULDC.64 UR4, c[0x0][0x9f8] ;  /* 0x00027e0000047ab9 */ /* 0x000fe20000000a00 */
[----:B------:R-:W-:Y:S01]  /*1d20*/  IMAD.MOV.U32 R4, RZ, RZ, R207 ;  /* 0x000000ffff047224 */ /* 0x000fe200078e00cf */
[----:B------:R-:W-:Y:S01]  /*1d30*/  ISETP.NE.U32.AND P0, PT, RZ, UR4, PT ;  /* 0x00000004ff007c0c */ /* 0x000fe2000bf05070 */
[----:B------:R-:W0:Y:S08]  /*1d40*/  LDC R0, c[0x0][0x428] ;  /* 0x00010a00ff007b82 */ /* 0x000e300000000800 */
[----:B------:R-:W1:Y:S01]  /*1d50*/  LDC.64 R66, c[0x0][0x2f0] ;  /* 0x0000bc00ff427b82 */ /* 0x000e620000000a00 */
[----:B------:R-:W-:Y:S01]  /*1d60*/  ISETP.NE.AND.EX P0, PT, RZ, UR5, PT, P0 ;  /* 0x00000005ff007c0c */ /* 0x000fe2000bf05300 */
[----:B------:R-:W2:Y:S01]  /*1d70*/  S2R R21, SR_TID.X ;  /* 0x0000000000157919 */ /* 0x000ea20000002100 */
[----:B------:R-:W-:Y:S01]  /*1d80*/  IMAD.IADD R47, R25, 0x1, R24 ;  /* 0x00000001192f7824 */ /* 0x000fe200078e0218 */
[----:B------:R-:W-:Y:S01]  /*1d90*/  ULDC.64 UR6, c[0x0][0xa08] ;  /* 0x0002820000067ab9 */ /* 0x000fe20000000a00 */
[----:B------:R-:W-:-:S03]  /*1da0*/  ULDC.64 UR4, c[0x0][0x2f8] ;  /* 0x0000be0000047ab9 */ /* 0x000fc60000000a00 */
[----:B------:R-:W3:Y:S08]  /*1db0*/  LDC.64 R70, c[0x0][0x3e8] ;  /* 0x0000fa00ff467b82 */ /* 0x000ef00000000a00 */
[----:B------:R-:W4:Y:S08]  /*1dc0*/  @P0 LDC.64 R2, c[0x0][0x9f8] ;  /* 0x00027e00ff020b82 */ /* 0x000f300000000a00 */
[----:B------:R-:W3:Y:S08]  /*1dd0*/  LDC R13, c[0x0][0x3d4] ;  /* 0x0000f500ff0d7b82 */ /* 0x000ef00000000800 */
[----:B------:R-:W3:Y:S01]  /*1de0*/  LDC.64 R74, c[0x0][0x3d8] ;  /* 0x0000f600ff4a7b82 */ /* 0x000ee20000000a00 */
[----:B----4-:R-:W-:-:S05]  /*1df0*/  @P0 IMAD.WIDE R2, R207, 0x4, R2 ;  /* 0x00000004cf020825 */ /* 0x010fca00078e0202 */
[----:B------:R4:W3:Y:S01]  /*1e00*/  @P0 LDG.E R4, desc[UR46][R2.64] ;  /* 0x0000002e02040981 */ /* 0x0008e2000c1e1900 */
[----:B0-----:R-:W-:Y:S01]  /*1e10*/  ISETP.NE.AND P0, PT, R0, 0x1, PT ;  /* 0x000000010000780c */ /* 0x001fe20003f05270 */
[-C--:B-1----:R-:W-:Y:S01]  /*1e20*/  IMAD.WIDE.U32 R60, R18, R66.reuse, R192 ;  /* 0x00000042123c7225 */ /* 0x082fe200078e00c0 */
[----:B------:R-:W-:Y:S02]  /*1e30*/  SHF.R.S32.HI R15, RZ, 0x1f, R47 ;  /* 0x0000001fff0f7819 */ /* 0x000fe4000001142f */
[----:B--2---:R-:W-:Y:S01]  /*1e40*/  SHF.R.U32.HI R28, RZ, 0x7, R21 ;  /* 0x00000007ff1c7819 */ /* 0x004fe20000011615 */
[----:B------:R-:W-:Y:S01]  /*1e50*/  VIADD R101, R192, 0x80 ;  /* 0x00000080c0657836 */ /* 0x000fe20000000000 */
[----:B------:R-:W-:Y:S01]  /*1e60*/  IADD3 R46, P1, R18, R47, RZ ;  /* 0x0000002f122e7210 */ /* 0x000fe20007f3e0ff */
[-C--:B------:R-:W-:Y:S01]  /*1e70*/  IMAD R6, R15, R66.reuse, RZ ;  /* 0x000000420f067224 */ /* 0x080fe200078e02ff */
[----:B------:R-:W-:Y:S01]  /*1e80*/  ISETP.NE.AND P6, PT, R28, 0x1, PT ;  /* 0x000000011c00780c */ /* 0x000fe20003fc5270 */
[----:B----4-:R-:W-:Y:S01]  /*1e90*/  IMAD.WIDE.U32 R2, R47, R66, RZ ;  /* 0x000000422f027225 */ /* 0x010fe200078e00ff */
[----:B------:R-:W-:-:S02]  /*1ea0*/  SHF.L.U64.HI R63, R66, 0x5, R67 ;  /* 0x00000005423f7819 */ /* 0x000fc40000010243 */
[----:B---3--:R-:W-:Y:S01]  /*1eb0*/  SHF.L.U64.HI R68, R70, 0x6, R71 ;  /* 0x0000000646447819 */ /* 0x008fe20000010247 */
[----:B------:R-:W0:Y:S01]  /*1ec0*/  @P0 LDC R5, c[0x0][0x42c] ;  /* 0x00010b00ff050b82 */ /* 0x000e220000000800 */
[----:B------:R-:W-:Y:S01]  /*1ed0*/  IMAD.SHL.U32 R65, R66, 0x40, RZ ;  /* 0x0000004042417824 */ /* 0x000fe200078e00ff */
[----:B------:R-:W-:Y:S01]  /*1ee0*/  SHF.L.U64.HI R72, R74, 0x6, R75 ;  /* 0x000000064a487819 */ /* 0x000fe2000001024b */
[----:B------:R-:W-:Y:S02]  /*1ef0*/  IMAD.SHL.U32 R69, R70, 0x20, RZ ;  /* 0x0000002046457824 */ /* 0x000fe400078e00ff */
[----:B------:R-:W-:Y:S02]  /*1f00*/  IMAD.SHL.U32 R73, R74, 0x20, RZ ;  /* 0x000000204a497824 */ /* 0x000fe400078e00ff */
[----:B------:R-:W-:Y:S01]  /*1f10*/  IMAD.SHL.U32 R76, R13, 0x2, RZ ;  /* 0x000000020d4c7824 */ /* 0x000fe200078e00ff */
[----:B------:R-:W1:Y:S01]  /*1f20*/  @P0 LDC R7, c[0x0][0x430] ;  /* 0x00010c00ff070b82 */ /* 0x000e620000000800 */
[----:B0-----:R-:W-:-:S04]  /*1f30*/  @P0 IMAD.HI.U32 R0, R206, R5, RZ ;  /* 0x00000005ce000227 */ /* 0x001fc800078e00ff */
[----:B------:R-:W-:Y:S01]  /*1f40*/  IMAD.MOV.U32 R5, RZ, RZ, R206 ;  /* 0x000000ffff057224 */ /* 0x000fe200078e00ce */
[----:B-1----:R-:W-:Y:S01]  /*1f50*/  @P0 SHF.R.U32.HI R5, RZ, R7, R0 ;  /* 0x00000007ff050219 */ /* 0x002fe20000011600 */
[----:B------:R-:W-:Y:S01]  /*1f60*/  IMAD R7, R47, R67, R6 ;  /* 0x000000432f077224 */ /* 0x000fe200078e0206 */
[----:B------:R-:W-:Y:S01]  /*1f70*/  ISETP.NE.U32.AND P0, PT, RZ, UR6, PT ;  /* 0x00000006ff007c0c */ /* 0x000fe2000bf05070 */
[----:B------:R-:W-:Y:S01]  /*1f80*/  IMAD.X R47, R19, 0x1, R15, P1 ;  /* 0x00000001132f7824 */ /* 0x000fe200008e060f */
[----:B------:R-:W-:Y:S01]  /*1f90*/  SHF.R.S32.HI R8, RZ, 0x1f, R5 ;  /* 0x0000001fff087819 */ /* 0x000fe20000011405 */
[----:B------:R-:W-:Y:S01]  /*1fa0*/  IMAD.IADD R3, R3, 0x1, R7 ;  /* 0x0000000103037824 */ /* 0x000fe200078e0207 */
[----:B------:R-:W-:-:S03]  /*1fb0*/  ISETP.NE.AND.EX P0, PT, RZ, UR7, PT, P0 ;  /* 0x00000007ff007c0c */ /* 0x000fc6000bf05300 */
[----:B------:R-:W-:Y:S02]  /*1fc0*/  IMAD R6, R8, UR4, RZ ;  /* 0x0000000408067c24 */ /* 0x000fe4000f8e02ff */
[----:B------:R-:W-:-:S04]  /*1fd0*/  IMAD.WIDE.U32 R2, R5, UR4, R2 ;  /* 0x0000000405027c25 */ /* 0x000fc8000f8e0002 */
[----:B------:R-:W-:Y:S01]  /*1fe0*/  IMAD R7, R5, UR5, R6 ;  /* 0x0000000505077c24 */ /* 0x000fe2000f8e0206 */
[----:B------:R-:W-:Y:S01]  /*1ff0*/  ULDC.64 UR4, c[0x0][0x300] ;  /* 0x0000c00000047ab9 */ /* 0x000fe20000000a00 */
[----:B------:R-:W-:Y:S02]  /*2000*/  IMAD R6, R19, R70, RZ ;  /* 0x0000004613067224 */ /* 0x000fe400078e02ff */
[----:B------:R-:W-:Y:S01]  /*2010*/  IMAD.IADD R3, R3, 0x1, R7 ;  /* 0x0000000103037824 */ /* 0x000fe200078e0207 */
[----:B------:R-:W-:Y:S02]  /*2020*/  SHF.R.S32.HI R0, RZ, 0x1f, R4 ;  /* 0x0000001fff007819 */ /* 0x000fe40000011404 */
[----:B------:R-:W-:Y:S02]  /*2030*/  SEL R25, R4, RZ, !P0 ;  /* 0x000000ff04197207 */ /* 0x000fe40004000000 */
[----:B------:R-:W-:-:S03]  /*2040*/  SEL R10, R0, RZ, !P0 ;  /* 0x000000ff000a7207 */ /* 0x000fc60004000000 */
[----:B------:R-:W-:-:S04]  /*2050*/  IMAD.WIDE.U32 R40, R25, UR4, R2 ;  /* 0x0000000419287c25 */ /* 0x000fc8000f8e0002 */
[----:B------:R-:W-:Y:S01]  /*2060*/  IMAD R0, R10, UR4, RZ ;  /* 0x000000040a007c24 */ /* 0x000fe2000f8e02ff */
[----:B------:R-:W-:-:S03]  /*2070*/  IADD3 R57, P0, R40, R60, RZ ;  /* 0x0000003c28397210 */ /* 0x000fc60007f1e0ff */
[----:B------:R-:W-:Y:S01]  /*2080*/  IMAD R7, R25, UR5, R0 ;  /* 0x0000000519077c24 */ /* 0x000fe2000f8e0200 */
[----:B------:R-:W-:Y:S05]  /*2090*/  @!P6 WARPSYNC.ALL ;  /* 0x000000000000e948 */ /* 0x000fea0003800000 */
[----:B------:R-:W-:Y:S01]  /*20a0*/  ULDC.64 UR4, c[0x0][0x320] ;  /* 0x0000c80000047ab9 */ /* 0x000fe20000000a00 */
[----:B------:R-:W-:Y:S02]  /*20b0*/  IMAD R0, R19, R66, RZ ;  /* 0x0000004213007224 */ /* 0x000fe400078e02ff */
[----:B------:R-:W-:Y:S02]  /*20c0*/  IMAD R2, R8, UR4, RZ ;  /* 0x0000000408027c24 */ /* 0x000fe4000f8e02ff */
[----:B------:R-:W-:-:S02]  /*20d0*/  IMAD R3, R18, R67, R0 ;  /* 0x0000004312037224 */ /* 0x000fc400078e0200 */
[----:B------:R-:W-:Y:S02]  /*20e0*/  IMAD R9, R5, UR5, R2 ;  /* 0x0000000505097c24 */ /* 0x000fe4000f8e0202 */
[----:B------:R-:W-:Y:S02]  /*20f0*/  IMAD.IADD R0, R41, 0x1, R7 ;  /* 0x0000000129007824 */ /* 0x000fe400078e0207 */
[----:B------:R-:W-:Y:S01]  /*2100*/  IMAD.WIDE.U32 R4, R5, UR4, R192 ;  /* 0x0000000405047c25 */ /* 0x000fe2000f8e00c0 */
[----:B------:R-:W-:Y:S02]  /*2110*/  ULDC.64 UR4, c[0x0][0x328] ;  /* 0x0000ca0000047ab9 */ /* 0x000fe40000000a00 */
[----:B------:R-:W-:Y:S01]  /*2120*/  IADD3.X R60, R0, R61, R3, P0, !PT ;  /* 0x0000003d003c7210 */ /* 0x000fe200007fe403 */
[----:B------:R-:W-:Y:S01]  /*2130*/  IMAD.IADD R5, R5, 0x1, R9 ;  /* 0x0000000105057824 */ /* 0x000fe200078e0209 */
[----:B------:R-:W-:Y:S01]  /*2140*/  @!P6 BAR.SYNC.DEFER_BLOCKING 0x9, 0x100 ;  /* 0x024400000000eb1d */ /* 0x000fe20000010000 */
[----:B------:R-:W-:Y:S01]  /*2150*/  IMAD.WIDE.U32 R2, R18, R70, R22 ;  /* 0x0000004612027225 */ /* 0x000fe200078e0016 */
[----:B------:R-:W-:-:S02]  /*2160*/  ISETP.GE.AND P0, PT, R192, R13, PT ;  /* 0x0000000dc000720c */ /* 0x000fc40003f06270 */
[----:B------:R-:W-:Y:S01]  /*2170*/  SHF.L.U64.HI R61, R66, 0x6, R67 ;  /* 0x00000006423d7819 */ /* 0x000fe20000010243 */
[----:B------:R-:W-:Y:S01]  /*2180*/  IMAD R9, R18, R71, R6 ;  /* 0x0000004712097224 */ /* 0x000fe200078e0206 */
[----:B------:R-:W-:Y:S01]  /*2190*/  MOV R20, R2 ;  /* 0x0000000200147202 */ /* 0x000fe20000000f00 */
[----:B------:R-:W-:Y:S01]  /*21a0*/  IMAD R8, R10, UR4, RZ ;  /* 0x000000040a087c24 */ /* 0x000fe2000f8e02ff */
[----:B------:R-:W-:Y:S01]  /*21b0*/  SHF.L.U64.HI R67, R70, 0x5, R71 ;  /* 0x0000000546437819 */ /* 0x000fe20000010247 */
[----:B------:R-:W-:Y:S01]  /*21c0*/  IMAD.IADD R21, R3, 0x1, R9 ;  /* 0x0000000103157824 */ /* 0x000fe200078e0209 */
[----:B------:R-:W-:Y:S01]  /*21d0*/  SEL R3, R13, RZ, P0 ;  /* 0x000000ff0d037207 */ /* 0x000fe20000000000 */
[----:B------:R-:W-:Y:S02]  /*21e0*/  IMAD R83, R25, UR5, R8 ;  /* 0x0000000519537c24 */ /* 0x000fe4000f8e0208 */
[----:B------:R-:W-:-:S04]  /*21f0*/  IMAD.WIDE.U32 R6, R18, R70, R192 ;  /* 0x0000004612067225 */ /* 0x000fc800078e00c0 */
[----:B------:R-:W-:Y:S02]  /*2200*/  IMAD.IADD R8, R192, 0x1, R3 ;  /* 0x00000001c0087824 */ /* 0x000fe400078e0203 */
[----:B------:R-:W-:Y:S02]  /*2210*/  IMAD.IADD R7, R9, 0x1, R7 ;  /* 0x0000000109077824 */ /* 0x000fe400078e0207 */
[----:B------:R-:W-:Y:S01]  /*2220*/  IMAD.WIDE.U32 R24, R25, UR4, R4 ;  /* 0x0000000419187c25 */ /* 0x000fe2000f8e0004 */
[----:B------:R-:W-:Y:S01]  /*2230*/  SHF.R.S32.HI R9, RZ, 0x1f, R8 ;  /* 0x0000001fff097819 */ /* 0x000fe20000011408 */
[----:B------:R-:W-:Y:S02]  /*2240*/  ULDC UR4, c[0x0][0x2e4] ;  /* 0x0000b90000047ab9 */ /* 0x000fe40000000800 */
[----:B------:R-:W-:Y:S01]  /*2250*/  IMAD R4, R19, R74, RZ ;  /* 0x0000004a13047224 */ /* 0x000fe200078e02ff */
[C---:B------:R-:W-:Y:S01]  /*2260*/  LEA.HI R10, R9.reuse, R8, RZ, 0x7 ;  /* 0x00000008090a7211 */ /* 0x040fe200078f38ff */
[----:B------:R-:W-:Y:S01]  /*2270*/  IMAD.WIDE.U32 R2, R18, R74, R22 ;  /* 0x0000004a12027225 */ /* 0x000fe200078e0016 */
[----:B------:R-:W-:-:S02]  /*2280*/  LEA.HI R8, R9, R8, RZ, 0x4 ;  /* 0x0000000809087211 */ /* 0x000fc400078f20ff */
[----:B------:R-:W-:Y:S01]  /*2290*/  ISETP.GE.AND P1, PT, R192, UR4, PT ;  /* 0x00000004c0007c0c */ /* 0x000fe2000bf26270 */
[----:B------:R-:W-:Y:S01]  /*22a0*/  IMAD R11, R18, R75, R4 ;  /* 0x0000004b120b7224 */ /* 0x000fe200078e0204 */
[----:B------:R-:W-:Y:S01]  /*22b0*/  LOP3.LUT R9, R208, 0x70, R8, 0xf8, !PT ;  /* 0x00000070d0097812 */ /* 0x000fe200078ef808 */
[----:B------:R-:W-:Y:S01]  /*22c0*/  IMAD.WIDE.U32 R4, R18, R74, R192 ;  /* 0x0000004a12047225 */ /* 0x000fe200078e00c0 */
[----:B------:R-:W-:Y:S02]  /*22d0*/  LOP3.LUT R77, R8, 0xfffffff0, RZ, 0xc0, !PT ;  /* 0xfffffff0084d7812 */ /* 0x000fe400078ec0ff */
[----:B------:R-:W-:Y:S01]  /*22e0*/  LOP3.LUT R9, R9, R210, RZ, 0x3c, !PT ;  /* 0x000000d209097212 */ /* 0x000fe200078e3cff */
[----:B------:R-:W-:Y:S01]  /*22f0*/  IMAD.IADD R43, R3, 0x1, R11 ;  /* 0x00000001032b7824 */ /* 0x000fe200078e020b */
[----:B------:R-:W-:Y:S01]  /*2300*/  LOP3.LUT R3, R209, 0x70, R8, 0xf8, !PT ;  /* 0x00000070d1037812 */ /* 0x000fe200078ef808 */
[----:B------:R-:W-:Y:S01]  /*2310*/  IMAD.SHL.U32 R10, R10, 0x40, RZ ;  /* 0x000000400a0a7824 */ /* 0x000fe200078e00ff */
[----:B------:R-:W-:Y:S01]  /*2320*/  ISETP.GE.AND P2, PT, R101, UR4, PT ;  /* 0x0000000465007c0c */ /* 0x000fe2000bf46270 */
[----:B------:R-:W-:Y:S01]  /*2330*/  IMAD.IADD R5, R11, 0x1, R5 ;  /* 0x000000010b057824 */ /* 0x000fe200078e0205 */
[----:B-----5:R-:W-:Y:S01]  /*2340*/  SHF.R.S32.HI R11, RZ, 0x1f, R27 ;  /* 0x0000001fff0b7819 */ /* 0x020fe2000001141b */
[----:B------:R-:W-:Y:S01]  /*2350*/  IMAD.MOV.U32 R42, RZ, RZ, R2 ;  /* 0x000000ffff2a7224 */ /* 0x000fe200078e0002 */
[----:B------:R-:W-:Y:S01]  /*2360*/  LOP3.LUT R10, R10, 0xffffe000, RZ, 0xc0, !PT ;  /* 0xffffe0000a0a7812 */ /* 0x000fe200078ec0ff */
[----:B------:R-:W-:Y:S01]  /*2370*/  IMAD.WIDE.U32 R20, R27, R70, R20 ;  /* 0x000000461b147225 */ /* 0x000fe200078e0014 */
[----:B------:R-:W-:-:S02]  /*2380*/  LOP3.LUT R3, R3, R212, RZ, 0x3c, !PT ;  /* 0x000000d403037212 */ /* 0x000fc400078e3cff */
[----:B------:R-:W-:Y:S01]  /*2390*/  IADD3 R64, R9, R10, R211 ;  /* 0x0000000a09407210 */ /* 0x000fe20007ffe0d3 */
[----:B------:R-:W-:Y:S01]  /*23a0*/  IMAD R2, R11, R70, RZ ;  /* 0x000000460b027224 */ /* 0x000fe200078e02ff */
[----:B------:R-:W-:Y:S01]  /*23b0*/  IADD3 R62, R3, R10, R213 ;  /* 0x0000000a033e7210 */ /* 0x000fe20007ffe0d5 */
[----:B------:R-:W-:Y:S01]  /*23c0*/  IMAD R10, R11, R74, RZ ;  /* 0x0000004a0b0a7224 */ /* 0x000fe200078e02ff */
[----:B------:R-:W-:Y:S01]  /*23d0*/  SHF.R.S32.HI R79, RZ, 0x4, R8 ;  /* 0x00000004ff4f7819 */ /* 0x000fe20000011408 */
[C---:B------:R-:W-:Y:S01]  /*23e0*/  IMAD R9, R27.reuse, R71, R2 ;  /* 0x000000471b097224 */ /* 0x040fe200078e0202 */
[----:B------:R-:W-:Y:S01]  /*23f0*/  SHF.L.U64.HI R71, R74, 0x5, R75 ;  /* 0x000000054a477819 */ /* 0x000fe2000001024b */
[----:B------:R-:W-:Y:S01]  /*2400*/  IMAD.WIDE.U32 R2, R27, R70, R6 ;  /* 0x000000461b027225 */ /* 0x000fe200078e0006 */
[----:B------:R-:W-:-:S03]  /*2410*/  SHF.R.S32.HI R81, RZ, 0x1f, R77 ;  /* 0x0000001fff517819 */ /* 0x000fc6000001144d */
[----:B------:R-:W-:Y:S01]  /*2420*/  IMAD R7, R27, R75, R10 ;  /* 0x0000004b1b077224 */ /* 0x000fe200078e020a */
[----:B------:R-:W-:Y:S01]  /*2430*/  IADD3 R80, R9, R3, RZ ;  /* 0x0000000309507210 */ /* 0x000fe20007ffe0ff */
[----:B------:R-:W-:-:S04]  /*2440*/  IMAD.WIDE.U32 R42, R27, R74, R42 ;  /* 0x0000004a1b2a7225 */ /* 0x000fc800078e002a */
[----:B------:R-:W-:-:S04]  /*2450*/  IMAD.WIDE.U32 R44, R27, R74, R4 ;  /* 0x0000004a1b2c7225 */ /* 0x000fc800078e0004 */
[----:B------:R-:W-:Y:S02]  /*2460*/  IMAD.SHL.U32 R66, R66, 0x20, RZ ;  /* 0x0000002042427824 */ /* 0x000fe400078e00ff */
[----:B------:R-:W-:Y:S02]  /*2470*/  IMAD.SHL.U32 R70, R70, 0x40, RZ ;  /* 0x0000004046467824 */ /* 0x000fe400078e00ff */
[----:B------:R-:W-:Y:S02]  /*2480*/  IMAD.SHL.U32 R74, R74, 0x40, RZ ;  /* 0x000000404a4a7824 */ /* 0x000fe400078e00ff */
[----:B------:R-:W-:Y:S02]  /*2490*/  VIADD R75, R28, 0x8 ;  /* 0x000000081c4b7836 */ /* 0x000fe40000000000 */
[----:B------:R-:W-:Y:S02]  /*24a0*/  IMAD.IADD R78, R21, 0x1, R9 ;  /* 0x00000001154e7824 */ /* 0x000fe400078e0209 */
[----:B------:R-:W-:-:S02]  /*24b0*/  IMAD.IADD R82, R43, 0x1, R7 ;  /* 0x000000012b527824 */ /* 0x000fc400078e0207 */
[----:B------:R-:W-:Y:S02]  /*24c0*/  IMAD.IADD R84, R7, 0x1, R45 ;  /* 0x0000000107547824 */ /* 0x000fe400078e022d */
[----:B------:R-:W-:-:S07]  /*24d0*/  IMAD.IADD R83, R25, 0x1, R83 ;  /* 0x0000000119537824 */ /* 0x000fce00078e0253 */
.L_x_1274:
[----:B------:R-:W0:Y:S01]  /*24e0*/  LDC.64 R50, c[0x0][0x2d8] ;  /* 0x0000b600ff327b82 */ /* 0x000e220000000a00 */
[----:B------:R-:W-:Y:S01]  /*24f0*/  VIADD R49, R49, 0xffffffff ;  /* 0xffffffff31317836 */ /* 0x000fe20000000000 */
[----:B------:R-:W-:Y:S05]  /*2500*/  YIELD ;  /* 0x0000000000007946 */ /* 0x000fea0003800000 */
[----:B--23--:R-:W-:Y:S01]  /*2510*/  SHF.R.S32.HI R11, RZ, 0x1f, R49 ;  /* 0x0000001fff0b7819 */ /* 0x00cfe20000011431 */
[----:B------:R-:W1:Y:S01]  /*2520*/  LDC R37, c[0x0][0x3d4] ;  /* 0x0000f500ff257b82 */ /* 0x000e620000000800 */
[-C--:B------:R-:W-:Y:S01]  /*2530*/  IMAD R4, R61, R49.reuse, RZ ;  /* 0x000000313d047224 */ /* 0x080fe200078e02ff */
[----:B------:R-:W-:Y:S01]  /*2540*/  BSSY B0, `(.L_x_1227) ;  /* 0x000046f000007945 */ /* 0x000fe20003800000 */
[----:B------:R-:W-:-:S04]  /*2550*/  IMAD.WIDE.U32 R54, R65, R49, RZ ;  /* 0x0000003141367225 */ /* 0x000fc800078e00ff */
[----:B------:R-:W-:Y:S01]  /*2560*/  IMAD R5, R11, R65, R4 ;  /* 0x000000410b057224 */ /* 0x000fe200078e0204 */
[----:B------:R-:W-:-:S03]  /*2570*/  IADD3 R13, P3, P4, R57, R54, R66 ;  /* 0x00000036390d7210 */ /* 0x000fc60007c7e042 */
[----:B------:R-:W-:Y:S02]  /*2580*/  IMAD.IADD R59, R55, 0x1, R5 ;  /* 0x00000001373b7824 */ /* 0x000fe400078e0205 */
[----:B------:R-:W-:-:S03]  /*2590*/  IMAD R5, R17, 0x4000, R215 ;  /* 0x0000400011057824 */ /* 0x000fc600078e02d7 */
[----:B------:R-:W-:Y:S01]  /*25a0*/  IADD3.X R4, R60, R59, R63, P3, P4 ;  /* 0x0000003b3c047210 */ /* 0x000fe20001fe843f */
[----:B------:R-:W-:Y:S01]  /*25b0*/  IMAD.IADD R86, R16, 0x1, R5 ;  /* 0x0000000110567824 */ /* 0x000fe200078e0205 */
[-C--:B0-----:R-:W-:Y:S02]  /*25c0*/  IADD3 R14, P4, P5, R54, R50.reuse, R57 ;  /* 0x00000032360e7210 */ /* 0x081fe40007d9e039 */
[----:B------:R-:W-:Y:S02]  /*25d0*/  IADD3 R12, P3, R13, R50, RZ ;  /* 0x000000320d0c7210 */ /* 0x000fe40007f7e0ff */
[----:B------:R-:W-:Y:S02]  /*25e0*/  IADD3.X R15, R59, R51, R60, P4, P5 ;  /* 0x000000333b0f7210 */ /* 0x000fe400027ea43c */
[----:B-1----:R-:W-:Y:S01]  /*25f0*/  ISETP.GE.AND P4, PT, R37, 0x1, PT ;  /* 0x000000012500780c */ /* 0x002fe20003f86270 */
[----:B------:R-:W-:Y:S01]  /*2600*/  IMAD.X R13, R4, 0x1, R51, P3 ;  /* 0x00000001040d7824 */ /* 0x000fe200018e0633 */
[----:B------:R-:W-:-:S04]  /*2610*/  ISETP.GT.AND P5, PT, R49, R26, PT ;  /* 0x0000001a3100720c */ /* 0x000fc80003fa4270 */
[----:B------:R-:W-:-:S07]  /*2620*/  P2R R102, PR, RZ, 0x20 ;  /* 0x00000020ff667803 */ /* 0x000fce0000000000 */
[----:B----4-:R-:W-:Y:S05]  /*2630*/  @!P4 BRA `(.L_x_1228) ;  /* 0x000000440014c947 */ /* 0x010fea0003800000 */
[----:B------:R-:W-:Y:S01]  /*2640*/  ULDC.U8 UR4, c[0x0][0x3f0] ;  /* 0x0000fc0000047ab9 */ /* 0x000fe20000000000 */
[-C--:B------:R-:W-:Y:S01]  /*2650*/  IMAD R5, R72, R49.reuse, RZ ;  /* 0x0000003148057224 */ /* 0x080fe200078e02ff */
[----:B------:R-:W-:Y:S01]  /*2660*/  ISETP.NE.AND P3, PT, RZ, UR4, PT ;  /* 0x00000004ff007c0c */ /* 0x000fe2000bf65270 */
[-C--:B------:R-:W-:Y:S02]  /*2670*/  IMAD R7, R68, R49.reuse, RZ ;  /* 0x0000003144077224 */ /* 0x080fe400078e02ff */
[C---:B------:R-:W-:Y:S02]  /*2680*/  IMAD R9, R11.reuse, R74, R5 ;  /* 0x0000004a0b097224 */ /* 0x040fe400078e0205 */
[----:B------:R-:W-:Y:S02]  /*2690*/  IMAD R11, R11, R70, R7 ;  /* 0x000000460b0b7224 */ /* 0x000fe400078e0207 */
[----:B------:R-:W-:Y:S02]  /*26a0*/  IMAD R87, R49, -0x40, R48 ;  /* 0xffffffc031577824 */ /* 0x000fe400078e0230 */
[----:B------:R-:W-:-:S03]  /*26b0*/  IMAD.WIDE.U32 R6, R74, R49, RZ ;  /* 0x000000314a067225 */ /* 0x000fc600078e00ff */
[----:B------:R-:W-:Y:S01]  /*26c0*/  VIMNMX R87, R87, 0x40, PT ;  /* 0x0000004057577848 */ /* 0x000fe20003fe0100 */
        /* <DEDUP_REMOVED lines=28> */
.L_x_1231:
[----:B------:R-:W-:Y:S05]  /*2890*/  BSYNC B1 ;  /* 0x0000000000017941 */ /* 0x000fea0003800000 */
.L_x_1230:
[----:B------:R-:W-:Y:S01]  /*28a0*/  ISETP.GE.AND P5, PT, R195, R87, PT ;  /* 0x00000057c300720c */ /* 0x000fe20003fa6270 */
[----:B------:R-:W-:Y:S01]  /*28b0*/  BSSY B1, `(.L_x_1232) ;  /* 0x000001b000017945 */ /* 0x000fe20003800000 */
[----:B------:R-:W-:Y:S02]  /*28c0*/  CS2R R30, SRZ ;  /* 0x00000000001e7805 */ /* 0x000fe4000001ff00 */
[----:B0-----:R-:W-:Y:S01]  /*28d0*/  CS2R R10, SRZ ;  /* 0x00000000000a7805 */ /* 0x001fe2000001ff00 */
[----:B-----5:R-:W-:Y:S01]  /*28e0*/  IMAD.MOV.U32 R36, RZ, RZ, R32 ;  /* 0x000000ffff247224 */ /* 0x020fe200078e0020 */
[----:B------:R-:W-:Y:S01]  /*28f0*/  CS2R R28, SRZ ;  /* 0x00000000001c7805 */ /* 0x000fe2000001ff00 */
[----:B------:R-:W-:-:S06]  /*2900*/  IMAD.MOV.U32 R99, RZ, RZ, R58 ;  /* 0x000000ffff637224 */ /* 0x000fcc00078e003a */
[----:B------:R-:W-:Y:S05]  /*2910*/  @P5 BRA `(.L_x_1233) ;  /* 0x0000000000505947 */ /* 0x000fea0003800000 */
        /* <DEDUP_REMOVED lines=20> */
.L_x_1233:
[----:B------:R-:W-:Y:S05]  /*2a60*/  BSYNC B1 ;  /* 0x0000000000017941 */ /* 0x000fea0003800000 */
.L_x_1232:
[----:B------:R-:W-:Y:S01]  /*2a70*/  UISETP.NE.AND UP0, UPT, UR45, 0x3, UPT ;  /* 0x000000032d00788c */ /* 0x000fe2000bf05270 */
[----:B------:R-:W-:Y:S01]  /*2a80*/  IMAD.MOV.U32 R52, RZ, RZ, R34 ;  /* 0x000000ffff347224 */ /* 0x000fe200078e0022 */
[----:B-----5:R-:W-:Y:S01]  /*2a90*/  MOV R51, R28 ;  /* 0x0000001c00337202 */ /* 0x020fe20000000f00 */
[----:B------:R-:W-:Y:S02]  /*2aa0*/  IMAD.MOV.U32 R96, RZ, RZ, R54 ;  /* 0x000000ffff607224 */ /* 0x000fe400078e0036 */
[----:B------:R-:W-:Y:S01]  /*2ab0*/  IMAD.MOV.U32 R38, RZ, RZ, R8 ;  /* 0x000000ffff267224 */ /* 0x000fe200078e0008 */
[----:B------:R-:W-:Y:S01]  /*2ac0*/  PLOP3.LUT P3, PT, PT, PT, UP0, 0x80, 0x0 ;  /* 0x000000000000781c */ /* 0x000fe20003f6f008 */
[----:B------:R-:W-:Y:S02]  /*2ad0*/  IMAD.MOV.U32 R50, RZ, RZ, R30 ;  /* 0x000000ffff327224 */ /* 0x000fe400078e001e */
[----:B------:R-:W-:-:S10]  /*2ae0*/  IMAD.MOV.U32 R39, RZ, RZ, R10 ;  /* 0x000000ffff277224 */ /* 0x000fd400078e000a */
[----:B------:R-:W-:Y:S05]  /*2af0*/  @!P3 BRA `(.L_x_1234) ;  /* 0x000000000004b947 */ /* 0x000fea0003800000 */
[----:B------:R-:W-:Y:S01]  /*2b00*/  BPT.TRAP 0x1 ;  /* 0x000000040000795c */ /* 0x000fe20000300000 */
.L_x_1234:
[----:B------:R-:W-:Y:S01]  /*2b10*/  IMAD R85, R17, 0x8, R16 ;  /* 0x0000000811557824 */ /* 0x000fe200078e0210 */
[----:B------:R-:W-:Y:S01]  /*2b20*/  SHF.L.U32 R88, R201, 0x1f, RZ ;  /* 0x0000001fc9587819 */ /* 0x000fe200000006ff */
[----:B------:R-:W-:Y:S03]  /*2b30*/  BSSY B1, `(.L_x_1235) ;  /* 0x0000003000017945 */ /* 0x000fe60003800000 */
[----:B------:R-:W1:Y:S02]  /*2b40*/  SYNCS.PHASECHK.TRANS64.TRYWAIT P6, [R85+URZ+0x28490], R88 ;  /* 0x02849058550075a7 */ /* 0x000e6400080c017f */
[----:B-1----:R-:W-:Y:S05]  /*2b50*/  @!P6 BRA `(.L_x_1236) ;  /* 0x0000022000b0e947 */ /* 0x002fea0003800000 */
.L_x_1602:
[----:B------:R-:W-:Y:S05]  /*2b60*/  BSYNC B1 ;  /* 0x0000000000017941 */ /* 0x000fea0003800000 */
.L_x_1235:
[----:B------:R-:W-:Y:S04]  /*2b70*/  BSSY B1, `(.L_x_1237) ;  /* 0x00000e2000017945 */ /* 0x000fe80003800000 */
[----:B------:R-:W-:Y:S05]  /*2b80*/  @P4 BRA `(.L_x_1238) ;  /* 0x0000000c00804947 */ /* 0x000fea0003800000 */
[----:B------:R-:W-:Y:S04]  /*2b90*/  BSSY B2, `(.L_x_1239) ;  /* 0x0000070000027945 */ /* 0x000fe80003800000 */
[----:B------:R-:W-:Y:S05]  /*2ba0*/  @P1 BRA `(.L_x_1240) ;  /* 0x0000000400b81947 */ /* 0x000fea0003800000 */
[----:B0-----:R0:W2:Y:S01]  /*2bb0*/  LDS.128 R4, [R86+0x20000] ;  /* 0x0200000056047984 */ /* 0x0010a20000000c00 */
[----:B------:R-:W-:Y:S01]  /*2bc0*/  ISETP.GE.AND P4, PT, R22, R37, PT ;  /* 0x000000251600720c */ /* 0x000fe20003f86270 */
[----:B------:R-:W-:-:S12]  /*2bd0*/  BSSY B3, `(.L_x_1241) ;  /* 0x000006a000037945 */ /* 0x000fd80003800000 */
[----:B0-----:R-:W-:Y:S05]  /*2be0*/  @P4 BRA `(.L_x_1242) ;  /* 0x0000000400a04947 */ /* 0x001fea0003800000 */
[----:B------:R-:W-:Y:S01]  /*2bf0*/  SHF.R.U32.HI R58, RZ, 0x8, R55 ;  /* 0x00000008ff3a7819 */ /* 0x000fe20000011637 */
[----:B--2---:R-:W-:Y:S01]  /*2c00*/  IMAD.MOV.U32 R54, RZ, RZ, R6 ;  /* 0x000000ffff367224 */ /* 0x004fe200078e0006 */
[--C-:B------:R-:W-:Y:S02]  /*2c10*/  SHF.R.U32.HI R91, RZ, 0x10, R59.reuse ;  /* 0x00000010ff5b7819 */ /* 0x100fe4000001163b */
[----:B------:R-:W-:Y:S02]  /*2c20*/  SHF.R.U32.HI R89, RZ, 0x8, R59 ;  /* 0x00000008ff597819 */ /* 0x000fe4000001163b */
[----:B------:R-:W-:Y:S02]  /*2c30*/  LOP3.LUT R53, R59, 0xff0000ff, RZ, 0xc0, !PT ;  /* 0xff0000ff3b357812 */ /* 0x000fe400078ec0ff */
[----:B------:R-:W-:Y:S01]  /*2c40*/  SHF.R.U32.HI R59, RZ, 0x10, R55 ;  /* 0x00000010ff3b7819 */ /* 0x000fe20000011637 */
[----:B------:R-:W-:Y:S01]  /*2c50*/  IMAD.SHL.U32 R6, R89, 0x100, RZ ;  /* 0x0000010059067824 */ /* 0x000fe200078e00ff */
[----:B------:R-:W-:Y:S01]  /*2c60*/  LOP3.LUT R90, R55, 0xff0000ff, RZ, 0xc0, !PT ;  /* 0xff0000ff375a7812 */ /* 0x000fe200078ec0ff */
[----:B------:R-:W-:-:S02]  /*2c70*/  IMAD.MOV.U32 R55, RZ, RZ, R7 ;  /* 0x000000ffff377224 */ /* 0x000fc400078e0007 */
[----:B------:R-:W-:Y:S01]  /*2c80*/  IMAD.SHL.U32 R7, R58, 0x100, RZ ;  /* 0x000001003a077824 */ /* 0x000fe200078e00ff */
[----:B------:R-:W-:Y:S01]  /*2c90*/  LOP3.LUT R58, R53, 0xff00, R6, 0xf8, !PT ;  /* 0x0000ff00353a7812 */ /* 0x000fe200078ef806 */
[----:B------:R-:W-:Y:S01]  /*2ca0*/  IMAD.U32 R59, R59, 0x10000, RZ ;  /* 0x000100003b3b7824 */ /* 0x000fe200078e00ff */
[----:B------:R-:W-:Y:S02]  /*2cb0*/  F2FP.F16.E4M3.UNPACK_B R53, R96.H1 ;  /* 0x00000060ff35723e */ /* 0x000fe400030006ff */
[----:B------:R-:W-:Y:S01]  /*2cc0*/  LOP3.LUT R90, R90, 0xff00, R7, 0xf8, !PT ;  /* 0x0000ff005a5a7812 */ /* 0x000fe200078ef807 */
[----:B------:R-:W-:Y:S01]  /*2cd0*/  IMAD.U32 R7, R91, 0x10000, RZ ;  /* 0x000100005b077824 */ /* 0x000fe200078e00ff */
[-C--:B------:R-:W-:Y:S01]  /*2ce0*/  F2FP.F16.E4M3.UNPACK_B R6, R5.reuse ;  /* 0x00000005ff06723e */ /* 0x080fe200020006ff */
[--C-:B------:R-:W-:Y:S01]  /*2cf0*/  HADD2.F32 R92, -RZ, R53.reuse.H1_H1 ;  /* 0x30000035ff5c7230 */ /* 0x100fe20000004100 */
[----:B------:R-:W-:Y:S02]  /*2d00*/  F2FP.F16.E4M3.UNPACK_B R5, R5.H1 ;  /* 0x00000005ff05723e */ /* 0x000fe400030006ff */
[----:B------:R-:W-:Y:S01]  /*2d10*/  LOP3.LUT R89, R58, 0xff0000, R7, 0xf8, !PT ;  /* 0x00ff00003a597812 */ /* 0x000fe200078ef807 */
[----:B------:R-:W-:Y:S01]  /*2d20*/  HADD2.F32 R7, -RZ, R6.H1_H1 ;  /* 0x30000006ff077230 */ /* 0x000fe20000004100 */
[----:B------:R-:W-:Y:S01]  /*2d30*/  LOP3.LUT R91, R90, 0xff0000, R59, 0xf8, !PT ;  /* 0x00ff00005a5b7812 */ /* 0x000fe200078ef83b */
[----:B------:R-:W-:Y:S01]  /*2d40*/  HADD2.F32 R90, -RZ, R53.H0_H0 ;  /* 0x20000035ff5a7230 */ /* 0x000fe20000004100 */
[----:B------:R-:W-:Y:S01]  /*2d50*/  F2FP.F16.E4M3.UNPACK_B R58, R99.H1 ;  /* 0x00000063ff3a723e */ /* 0x000fe200030006ff */
[----:B------:R-:W-:-:S02]  /*2d60*/  HADD2.F32 R53, -RZ, R5.H1_H1 ;  /* 0x30000005ff357230 */ /* 0x000fc40000004100 */
[----:B------:R-:W-:Y:S02]  /*2d70*/  HADD2.F32 R6, -RZ, R6.H0_H0 ;  /* 0x20000006ff067230 */ /* 0x000fe40000004100 */
[----:B------:R-:W-:Y:S01]  /*2d80*/  FMUL.FTZ R93, R7, R90 ;  /* 0x0000005a075d7220 */ /* 0x000fe20000410000 */
[--C-:B------:R-:W-:Y:S02]  /*2d90*/  HADD2.F32 R59, -RZ, R58.reuse.H0_H0 ;  /* 0x2000003aff3b7230 */ /* 0x100fe40000004100 */
[----:B------:R-:W-:Y:S01]  /*2da0*/  FMUL.FTZ R94, R53, R92 ;  /* 0x0000005c355e7220 */ /* 0x000fe20000410000 */
[----:B------:R-:W-:Y:S02]  /*2db0*/  HADD2.F32 R5, -RZ, R5.H0_H0 ;  /* 0x20000005ff057230 */ /* 0x000fe40000004100 */
[C---:B------:R-:W-:Y:S01]  /*2dc0*/  FMUL.FTZ R90, R6.reuse, R90 ;  /* 0x0000005a065a7220 */ /* 0x040fe20000410000 */
[----:B------:R-:W-:Y:S02]  /*2dd0*/  HADD2.F32 R58, -RZ, R58.H1_H1 ;  /* 0x3000003aff3a7230 */ /* 0x000fe40000004100 */
[-C--:B------:R-:W-:Y:S01]  /*2de0*/  FFMA.FTZ R95, R6, R59.reuse, -R93 ;  /* 0x0000003b065f7223 */ /* 0x080fe2000001085d */
[----:B------:R-:W-:Y:S01]  /*2df0*/  F2FP.F16.E4M3.UNPACK_B R6, R96 ;  /* 0x00000060ff06723e */ /* 0x000fe200020006ff */
[----:B------:R-:W-:Y:S01]  /*2e00*/  FMUL.FTZ R92, R5, R92 ;  /* 0x0000005c055c7220 */ /* 0x000fe20000410000 */
[----:B------:R-:W-:Y:S01]  /*2e10*/  FFMA.FTZ R96, R7, R59, R90 ;  /* 0x0000003b07607223 */ /* 0x000fe2000001005a */
[----:B------:R-:W-:Y:S01]  /*2e20*/  FFMA.FTZ R97, R5, R58, -R94 ;  /* 0x0000003a05617223 */ /* 0x000fe2000001085e */
[-C--:B------:R-:W-:Y:S01]  /*2e30*/  F2FP.F16.E4M3.UNPACK_B R5, R4.reuse.H1 ;  /* 0x00000004ff05723e */ /* 0x080fe200030006ff */
[--C-:B------:R-:W-:Y:S01]  /*2e40*/  HADD2.F32 R90, -RZ, R6.reuse.H1_H1 ;  /* 0x30000006ff5a7230 */ /* 0x100fe20000004100 */
[----:B------:R-:W-:Y:S01]  /*2e50*/  F2FP.F16.E4M3.UNPACK_B R4, R4 ;  /* 0x00000004ff04723e */ /* 0x000fe200020006ff */
[----:B------:R-:W-:-:S02]  /*2e60*/  HADD2.F32 R59, -RZ, R6.H0_H0 ;  /* 0x20000006ff3b7230 */ /* 0x000fc40000004100 */
[----:B------:R-:W-:Y:S01]  /*2e70*/  FFMA.FTZ R98, R53, R58, R92 ;  /* 0x0000003a35627223 */ /* 0x000fe2000001005c */
[--C-:B------:R-:W-:Y:S01]  /*2e80*/  HADD2.F32 R6, -RZ, R5.reuse.H0_H0 ;  /* 0x20000005ff067230 */ /* 0x100fe20000004100 */
[----:B------:R-:W-:Y:S01]  /*2e90*/  F2FP.F16.E4M3.UNPACK_B R53, R99 ;  /* 0x00000063ff35723e */ /* 0x000fe200020006ff */
[----:B------:R-:W-:Y:S02]  /*2ea0*/  HADD2.F32 R7, -RZ, R5.H1_H1 ;  /* 0x30000005ff077230 */ /* 0x000fe40000004100 */
[--C-:B------:R-:W-:Y:S02]  /*2eb0*/  HADD2.F32 R5, -RZ, R4.reuse.H0_H0 ;  /* 0x20000004ff057230 */ /* 0x100fe40000004100 */
[-C--:B------:R-:W-:Y:S01]  /*2ec0*/  FMUL.FTZ R92, R6, R90.reuse ;  /* 0x0000005a065c7220 */ /* 0x080fe20000410000 */
[----:B------:R-:W-:Y:S02]  /*2ed0*/  HADD2.F32 R4, -RZ, R4.H1_H1 ;  /* 0x30000004ff047230 */ /* 0x000fe40000004100 */
[----:B------:R-:W-:Y:S01]  /*2ee0*/  FMUL.FTZ R93, R7, R90 ;  /* 0x0000005a075d7220 */ /* 0x000fe20000410000 */
[--C-:B------:R-:W-:Y:S01]  /*2ef0*/  HADD2.F32 R58, -RZ, R53.reuse.H1_H1 ;  /* 0x30000035ff3a7230 */ /* 0x100fe20000004100 */
[----:B------:R-:W-:Y:S01]  /*2f00*/  F2FP.SATFINITE.E4M3.F32.PACK_AB_MERGE_C R103, R98, R97, RZ ;  /* 0x000000616267723e */ /* 0x000fe200048070ff */
[----:B------:R-:W-:-:S02]  /*2f10*/  HADD2.F32 R53, -RZ, R53.H0_H0 ;  /* 0x20000035ff357230 */ /* 0x000fc40000004100 */
[-C--:B------:R-:W-:Y:S01]  /*2f20*/  FMUL.FTZ R90, R4, R59.reuse ;  /* 0x0000003b045a7220 */ /* 0x080fe20000410000 */
[----:B------:R-:W-:Y:S01]  /*2f30*/  FMUL.FTZ R59, R5, R59 ;  /* 0x0000003b053b7220 */ /* 0x000fe20000410000 */
[-C--:B------:R-:W-:Y:S01]  /*2f40*/  FFMA.FTZ R6, R6, R58.reuse, -R93 ;  /* 0x0000003a06067223 */ /* 0x080fe2000001085d */
[----:B------:R-:W-:Y:S01]  /*2f50*/  FFMA.FTZ R7, R7, R58, R92 ;  /* 0x0000003a07077223 */ /* 0x000fe2000001005c */
[-C--:B------:R-:W-:Y:S01]  /*2f60*/  FFMA.FTZ R93, R5, R53.reuse, -R90 ;  /* 0x00000035055d7223 */ /* 0x080fe2000001085a */
[----:B------:R-:W-:Y:S01]  /*2f70*/  FFMA.FTZ R94, R4, R53, R59 ;  /* 0x00000035045e7223 */ /* 0x000fe2000001003b */
[----:B------:R-:W-:Y:S02]  /*2f80*/  F2FP.F16.E4M3.UNPACK_B R5, R55.H1 ;  /* 0x00000037ff05723e */ /* 0x000fe400030006ff */
[----:B------:R-:W-:Y:S02]  /*2f90*/  F2FP.F16.E4M3.UNPACK_B R59, R91.H1 ;  /* 0x0000005bff3b723e */ /* 0x000fe400030006ff */
[----:B------:R-:W-:Y:S01]  /*2fa0*/  F2FP.SATFINITE.E4M3.F32.PACK_AB_MERGE_C R100, R7, R6, RZ ;  /* 0x000000060764723e */ /* 0x000fe200048070ff */
[----:B------:R-:W-:Y:S01]  /*2fb0*/  HADD2.F32 R7, -RZ, R5.H1_H1 ;  /* 0x30000005ff077230 */ /* 0x000fe20000004100 */
        /* <DEDUP_REMOVED lines=15> */
[-C--:B------:R-:W-:Y:S01]  /*30b0*/  FMUL.FTZ R97, R5, R90.reuse ;  /* 0x0000005a05617220 */ /* 0x080fe20000410000 */
[----:B------:R-:W-:Y:S01]  /*30c0*/  F2FP.F16.E4M3.UNPACK_B R55, R55 ;  /* 0x00000037ff37723e */ /* 0x000fe200020006ff */
[C---:B------:R-:W-:Y:S01]  /*30d0*/  FMUL.FTZ R90, R4.reuse, R90 ;  /* 0x0000005a045a7220 */ /* 0x040fe20000410000 */
[----:B------:R-:W-:Y:S01]  /*30e0*/  FFMA.FTZ R99, R7, R58, R92 ;  /* 0x0000003a07637223 */ /* 0x000fe2000001005c */
[----:B------:R-:W-:Y:S01]  /*30f0*/  FFMA.FTZ R97, R4, R6, -R97 ;  /* 0x0000000604617223 */ /* 0x000fe20000010861 */
[----:B------:R-:W-:-:S02]  /*3100*/  HADD2.F32 R4, -RZ, R54.H0_H0 ;  /* 0x20000036ff047230 */ /* 0x000fc40000004100 */
[----:B------:R-:W-:Y:S01]  /*3110*/  FFMA.FTZ R90, R5, R6, R90 ;  /* 0x00000006055a7223 */ /* 0x000fe2000001005a */
[----:B------:R-:W-:Y:S01]  /*3120*/  HADD2.F32 R5, -RZ, R55.H0_H0 ;  /* 0x20000037ff057230 */ /* 0x000fe20000004100 */
[----:B------:R-:W-:Y:S01]  /*3130*/  F2FP.SATFINITE.E4M3.F32.PACK_AB_MERGE_C R98, R99, R98, RZ ;  /* 0x000000626362723e */ /* 0x000fe200048070ff */
[----:B------:R-:W-:Y:S02]  /*3140*/  HADD2.F32 R54, -RZ, R54.H1_H1 ;  /* 0x30000036ff367230 */ /* 0x000fe40000004100 */
[----:B------:R-:W-:Y:S01]  /*3150*/  HADD2.F32 R91, -RZ, R91.H0_H0 ;  /* 0x2000005bff5b7230 */ /* 0x000fe20000004100 */
[----:B------:R-:W-:Y:S01]  /*3160*/  F2FP.SATFINITE.E4M3.F32.PACK_AB_MERGE_C R90, R90, R97, RZ ;  /* 0x000000615a5a723e */ /* 0x000fe200048070ff */
[----:B------:R-:W-:Y:S02]  /*3170*/  HADD2.F32 R55, -RZ, R55.H1_H1 ;  /* 0x30000037ff377230 */ /* 0x000fe40000004100 */
[----:B------:R-:W-:Y:S02]  /*3180*/  HADD2.F32 R58, -RZ, R59.H0_H0 ;  /* 0x2000003bff3a7230 */ /* 0x000fe40000004100 */
[----:B------:R-:W-:Y:S01]  /*3190*/  FMUL.FTZ R7, R54, R91 ;  /* 0x0000005b36077220 */ /* 0x000fe20000410000 */
[----:B------:R-:W-:-:S02]  /*31a0*/  HADD2.F32 R89, -RZ, R89.H0_H0 ;  /* 0x20000059ff597230 */ /* 0x000fc40000004100 */
[C---:B------:R-:W-:Y:S01]  /*31b0*/  FMUL.FTZ R91, R4.reuse, R91 ;  /* 0x0000005b045b7220 */ /* 0x040fe20000410000 */
[----:B------:R-:W-:Y:S02]  /*31c0*/  HADD2.F32 R6, -RZ, R53.H0_H0 ;  /* 0x20000035ff067230 */ /* 0x000fe40000004100 */
        /* <DEDUP_REMOVED lines=9> */
[----:B------:R-:W-:-:S07]  /*3260*/  F2FP.SATFINITE.E4M3.F32.PACK_AB_MERGE_C R7, R55, R92, R98 ;  /* 0x0000005c3707723e */ /* 0x000fce0004807062 */
.L_x_1242:
[----:B------:R-:W-:Y:S05]  /*3270*/  BSYNC B3 ;  /* 0x0000000000037941 */ /* 0x000fea0003800000 */
.L_x_1241:
[----:B--2---:R2:W-:Y:S02]  /*3280*/  STG.E.128 desc[UR46][R14.64], R4 ;  /* 0x000000040e007986 */ /* 0x0045e4000c101d2e */
.L_x_1240:
[----:B------:R-:W-:Y:S05]  /*3290*/  BSYNC B2 ;  /* 0x0000000000027941 */ /* 0x000fea0003800000 */
.L_x_1239:
[----:B------:R-:W-:Y:S05]  /*32a0*/  @P2 BRA `(.L_x_1238) ;  /* 0x0000000400b82947 */ /* 0x000fea0003800000 */
[----:B0-2---:R0:W2:Y:S01]  /*32b0*/  LDS.128 R4, [R86+0x22000] ;  /* 0x0220000056047984 */ /* 0x0050a20000000c00 */
[----:B------:R-:W-:Y:S01]  /*32c0*/  ISETP.GE.AND P4, PT, R199, R37, PT ;  /* 0x00000025c700720c */ /* 0x000fe20003f86270 */
[----:B------:R-:W-:-:S12]  /*32d0*/  BSSY B2, `(.L_x_1243) ;  /* 0x000006a000027945 */ /* 0x000fd80003800000 */
[----:B0-----:R-:W-:Y:S05]  /*32e0*/  @P4 BRA `(.L_x_1244) ;  /* 0x0000000400a04947 */ /* 0x001fea0003800000 */
[----:B------:R-:W-:Y:S01]  /*32f0*/  SHF.R.U32.HI R59, RZ, 0x8, R33 ;  /* 0x00000008ff3b7819 */ /* 0x000fe20000011621 */
[----:B--2---:R-:W-:Y:S01]  /*3300*/  IMAD.MOV.U32 R34, RZ, RZ, R7 ;  /* 0x000000ffff227224 */ /* 0x004fe200078e0007 */
[----:B------:R-:W-:Y:S02]  /*3310*/  SHF.R.U32.HI R54, RZ, 0x8, R35 ;  /* 0x00000008ff367819 */ /* 0x000fe40000011623 */
[----:B------:R-:W-:Y:S01]  /*3320*/  LOP3.LUT R32, R33, 0xff0000ff, RZ, 0xc0, !PT ;  /* 0xff0000ff21207812 */ /* 0x000fe200078ec0ff */
[----:B------:R-:W-:Y:S01]  /*3330*/  IMAD.SHL.U32 R7, R59, 0x100, RZ ;  /* 0x000001003b077824 */ /* 0x000fe200078e00ff */
[----:B------:R-:W-:Y:S01]  /*3340*/  SHF.R.U32.HI R55, RZ, 0x10, R33 ;  /* 0x00000010ff377819 */ /* 0x000fe20000011621 */
[----:B------:R-:W-:Y:S01]  /*3350*/  IMAD.MOV.U32 R33, RZ, RZ, R6 ;  /* 0x000000ffff217224 */ /* 0x000fe200078e0006 */
[----:B------:R-:W-:Y:S01]  /*3360*/  SHF.R.U32.HI R58, RZ, 0x10, R35 ;  /* 0x00000010ff3a7819 */ /* 0x000fe20000011623 */
[----:B------:R-:W-:Y:S01]  /*3370*/  IMAD.SHL.U32 R6, R54, 0x100, RZ ;  /* 0x0000010036067824 */ /* 0x000fe200078e00ff */
[----:B------:R-:W-:-:S02]  /*3380*/  LOP3.LUT R53, R35, 0xff0000ff, RZ, 0xc0, !PT ;  /* 0xff0000ff23357812 */ /* 0x000fc400078ec0ff */
[----:B------:R-:W-:Y:S01]  /*3390*/  LOP3.LUT R7, R32, 0xff00, R7, 0xf8, !PT ;  /* 0x0000ff0020077812 */ /* 0x000fe200078ef807 */
[----:B------:R-:W-:Y:S01]  /*33a0*/  IMAD.U32 R58, R58, 0x10000, RZ ;  /* 0x000100003a3a7824 */ /* 0x000fe200078e00ff */
[----:B------:R-:W-:Y:S01]  /*33b0*/  LOP3.LUT R35, R53, 0xff00, R6, 0xf8, !PT ;  /* 0x0000ff0035237812 */ /* 0x000fe200078ef806 */
[----:B------:R-:W-:Y:S01]  /*33c0*/  IMAD.U32 R32, R55, 0x10000, RZ ;  /* 0x0001000037207824 */ /* 0x000fe200078e00ff */
[----:B------:R-:W-:Y:S02]  /*33d0*/  F2FP.F16.E4M3.UNPACK_B R53, R52.H1 ;  /* 0x00000034ff35723e */ /* 0x000fe400030006ff */
[-C--:B------:R-:W-:Y:S02]  /*33e0*/  F2FP.F16.E4M3.UNPACK_B R6, R5.reuse ;  /* 0x00000005ff06723e */ /* 0x080fe400020006ff */
[----:B------:R-:W-:Y:S01]  /*33f0*/  LOP3.LUT R59, R35, 0xff0000, R58, 0xf8, !PT ;  /* 0x00ff0000233b7812 */ /* 0x000fe200078ef83a */
[--C-:B------:R-:W-:Y:S01]  /*3400*/  HADD2.F32 R55, -RZ, R53.reuse.H0_H0 ;  /* 0x20000035ff377230 */ /* 0x100fe20000004100 */
[----:B------:R-:W-:Y:S01]  /*3410*/  LOP3.LUT R54, R7, 0xff0000, R32, 0xf8, !PT ;  /* 0x00ff000007367812 */ /* 0x000fe200078ef820 */
[--C-:B------:R-:W-:Y:S01]  /*3420*/  HADD2.F32 R7, -RZ, R6.reuse.H1_H1 ;  /* 0x30000006ff077230 */ /* 0x100fe20000004100 */
        /* <DEDUP_REMOVED lines=26> */
[----:B------:R-:W-:Y:S02]  /*35d0*/  HADD2.F32 R52, -RZ, R52.H0_H0 ;  /* 0x20000034ff347230 */ /* 0x000fe40000004100 */
[----:B------:R-:W-:Y:S01]  /*35e0*/  FMUL.FTZ R53, R7, R35 ;  /* 0x0000002307357220 */ /* 0x000fe20000410000 */
[----:B------:R-:W-:-:S02]  /*35f0*/  HADD2.F32 R4, -RZ, R4.H1_H1 ;  /* 0x30000004ff047230 */ /* 0x000fc40000004100 */
[--C-:B------:R-:W-:Y:S02]  /*3600*/  HADD2.F32 R32, -RZ, R36.reuse.H1_H1 ;  /* 0x30000024ff207230 */ /* 0x100fe40000004100 */
[-C--:B------:R-:W-:Y:S01]  /*3610*/  FMUL.FTZ R35, R5, R52.reuse ;  /* 0x0000003405237220 */ /* 0x080fe20000410000 */
[----:B------:R-:W-:Y:S02]  /*3620*/  HADD2.F32 R36, -RZ, R36.H0_H0 ;  /* 0x20000024ff247230 */ /* 0x000fe40000004100 */
[----:B------:R-:W-:Y:S01]  /*3630*/  FMUL.FTZ R58, R4, R52 ;  /* 0x00000034043a7220 */ /* 0x000fe20000410000 */
[-C--:B------:R-:W-:Y:S01]  /*3640*/  FFMA.FTZ R53, R6, R32.reuse, -R53 ;  /* 0x0000002006357223 */ /* 0x080fe20000010835 */
[----:B------:R-:W-:Y:S02]  /*3650*/  FFMA.FTZ R90, R7, R32, R90 ;  /* 0x00000020075a7223 */ /* 0x000fe4000001005a */
[-C--:B------:R-:W-:Y:S01]  /*3660*/  FFMA.FTZ R58, R5, R36.reuse, -R58 ;  /* 0x00000024053a7223 */ /* 0x080fe2000001083a */
[----:B------:R-:W-:Y:S01]  /*3670*/  FFMA.FTZ R55, R4, R36, R35 ;  /* 0x0000002404377223 */ /* 0x000fe20000010023 */
[----:B------:R-:W-:-:S02]  /*3680*/  F2FP.F16.E4M3.UNPACK_B R5, R34.H1 ;  /* 0x00000022ff05723e */ /* 0x000fc400030006ff */
[----:B------:R-:W-:Y:S02]  /*3690*/  F2FP.F16.E4M3.UNPACK_B R36, R59.H1 ;  /* 0x0000003bff24723e */ /* 0x000fe400030006ff */
        /* <DEDUP_REMOVED lines=12> */
[--C-:B------:R-:W-:Y:S02]  /*3760*/  HADD2.F32 R52, -RZ, R59.reuse.H1_H1 ;  /* 0x3000003bff347230 */ /* 0x100fe40000004100 */
        /* <DEDUP_REMOVED lines=11> */
[--C-:B------:R-:W-:Y:S02]  /*3820*/  HADD2.F32 R5, -RZ, R34.reuse.H0_H0 ;  /* 0x20000022ff057230 */ /* 0x100fe40000004100 */
[----:B------:R-:W-:Y:S01]  /*3830*/  FFMA.FTZ R94, R7, R35, R90 ;  /* 0x00000023075e7223 */ /* 0x000fe2000001005a */
[----:B------:R-:W-:Y:S02]  /*3840*/  HADD2.F32 R33, -RZ, R33.H1_H1 ;  /* 0x30000021ff217230 */ /* 0x000fe40000004100 */
[----:B------:R-:W-:Y:S01]  /*3850*/  FMUL.FTZ R6, R4, R59 ;  /* 0x0000003b04067220 */ /* 0x000fe20000410000 */
[----:B------:R-:W-:Y:S01]  /*3860*/  HADD2.F32 R34, -RZ, R34.H1_H1 ;  /* 0x30000022ff227230 */ /* 0x000fe20000004100 */
[----:B------:R-:W-:Y:S01]  /*3870*/  F2FP.SATFINITE.E4M3.F32.PACK_AB_MERGE_C R52, R52, R53, RZ ;  /* 0x000000353434723e */ /* 0x000fe200048070ff */
        /* <DEDUP_REMOVED lines=15> */
.L_x_1244:
[----:B------:R-:W-:Y:S05]  /*3970*/  BSYNC B2 ;  /* 0x0000000000027941 */ /* 0x000fea0003800000 */
.L_x_1243:
[----:B--2---:R3:W-:Y:S02]  /*3980*/  STG.E.128 desc[UR46][R14.64+0x80], R4 ;  /* 0x000080040e007986 */ /* 0x0047e4000c101d2e */
.L_x_1238:
[----:B------:R-:W-:Y:S05]  /*3990*/  BSYNC B1 ;  /* 0x0000000000017941 */ /* 0x000fea0003800000 */
.L_x_1237:
[----:B------:R-:W-:Y:S05]  /*39a0*/  @P5 BRA `(.L_x_1245) ;  /* 0x0000003000a05947 */ /* 0x000fea0003800000 */
[----:B------:R-:W-:Y:S04]  /*39b0*/  BSSY B1, `(.L_x_1246) ;  /* 0x0000071000017945 */ /* 0x000fe80003800000 */
[----:B------:R-:W-:Y:S05]  /*39c0*/  @P1 BRA `(.L_x_1247) ;  /* 0x0000000400bc1947 */ /* 0x000fea0003800000 */
[----:B0-23--:R0:W2:Y:S01]  /*39d0*/  LDS.128 R4, [R86+0x21000] ;  /* 0x0210000056047984 */ /* 0x00d0a20000000c00 */
[----:B------:R-:W-:Y:S01]  /*39e0*/  ISETP.GE.AND P4, PT, R22, R37, PT ;  /* 0x000000251600720c */ /* 0x000fe20003f86270 */
[----:B------:R-:W-:-:S12]  /*39f0*/  BSSY B2, `(.L_x_1248) ;  /* 0x000006b000027945 */ /* 0x000fd80003800000 */
[----:B0-----:R-:W-:Y:S05]  /*3a00*/  @P4 BRA `(.L_x_1249) ;  /* 0x0000000400a44947 */ /* 0x001fea0003800000 */
[----:B------:R-:W-:Y:S01]  /*3a10*/  SHF.R.U32.HI R34, RZ, 0x8, R31 ;  /* 0x00000008ff227819 */ /* 0x000fe2000001161f */
[----:B--2---:R-:W-:Y:S01]  /*3a20*/  IMAD.MOV.U32 R28, RZ, RZ, R7 ;  /* 0x000000ffff1c7224 */ /* 0x004fe200078e0007 */
[----:B------:R-:W-:Y:S01]  /*3a30*/  LOP3.LUT R14, R31, 0xff0000ff, RZ, 0xc0, !PT ;  /* 0xff0000ff1f0e7812 */ /* 0x000fe200078ec0ff */
[----:B------:R-:W-:Y:S01]  /*3a40*/  IMAD.MOV.U32 R15, RZ, RZ, R6 ;  /* 0x000000ffff0f7224 */ /* 0x000fe200078e0006 */
[----:B------:R-:W-:Y:S01]  /*3a50*/  SHF.R.U32.HI R33, RZ, 0x10, R31 ;  /* 0x00000010ff217819 */ /* 0x000fe2000001161f */
[----:B------:R-:W-:Y:S01]  /*3a60*/  IMAD.SHL.U32 R7, R34, 0x100, RZ ;  /* 0x0000010022077824 */ /* 0x000fe200078e00ff */
[--C-:B------:R-:W-:Y:S02]  /*3a70*/  SHF.R.U32.HI R31, RZ, 0x8, R29.reuse ;  /* 0x00000008ff1f7819 */ /* 0x100fe4000001161d */
[----:B------:R-:W-:Y:S02]  /*3a80*/  LOP3.LUT R30, R29, 0xff0000ff, RZ, 0xc0, !PT ;  /* 0xff0000ff1d1e7812 */ /* 0x000fe400078ec0ff */
[----:B------:R-:W-:Y:S01]  /*3a90*/  SHF.R.U32.HI R32, RZ, 0x10, R29 ;  /* 0x00000010ff207819 */ /* 0x000fe2000001161d */
[----:B------:R-:W-:Y:S01]  /*3aa0*/  IMAD.SHL.U32 R29, R31, 0x100, RZ ;  /* 0x000001001f1d7824 */ /* 0x000fe200078e00ff */
[----:B------:R-:W-:-:S02]  /*3ab0*/  LOP3.LUT R7, R14, 0xff00, R7, 0xf8, !PT ;  /* 0x0000ff000e077812 */ /* 0x000fc400078ef807 */
[----:B------:R-:W-:Y:S01]  /*3ac0*/  SHF.L.U32 R14, R33, 0x10, RZ ;  /* 0x00000010210e7819 */ /* 0x000fe200000006ff */
        /* <DEDUP_REMOVED lines=93> */
.L_x_1249:
[----:B------:R-:W-:Y:S05]  /*40a0*/  BSYNC B2 ;  /* 0x0000000000027941 */ /* 0x000fea0003800000 */
.L_x_1248:
[----:B--2---:R4:W-:Y:S02]  /*40b0*/  STG.E.128 desc[UR46][R12.64], R4 ;  /* 0x000000040c007986 */ /* 0x0049e4000c101d2e */
.L_x_1247:
[----:B------:R-:W-:Y:S05]  /*40c0*/  BSYNC B1 ;  /* 0x0000000000017941 */ /* 0x000fea0003800000 */
.L_x_1246:
[----:B------:R-:W-:Y:S05]  /*40d0*/  @P2 BRA `(.L_x_1245) ;  /* 0x0000002800d42947 */ /* 0x000fea0003800000 */
[----:B0-234-:R0:W2:Y:S01]  /*40e0*/  LDS.128 R4, [R86+0x23000] ;  /* 0x0230000056047984 */ /* 0x01d0a20000000c00 */
[----:B------:R-:W-:Y:S01]  /*40f0*/  ISETP.GE.AND P4, PT, R199, R37, PT ;  /* 0x00000025c700720c */ /* 0x000fe20003f86270 */
[----:B------:R-:W-:-:S12]  /*4100*/  BSSY B1, `(.L_x_1250) ;  /* 0x000006b000017945 */ /* 0x000fd80003800000 */
[----:B0-----:R-:W-:Y:S05]  /*4110*/  @P4 BRA `(.L_x_1251) ;  /* 0x0000000400a44947 */ /* 0x001fea0003800000 */
[----:B------:R-:W-:Y:S01]  /*4120*/  SHF.R.U32.HI R8, RZ, 0x8, R11 ;  /* 0x00000008ff087819 */ /* 0x000fe2000001160b */
[----:B--2---:R-:W-:Y:S01]  /*4130*/  IMAD.MOV.U32 R10, RZ, RZ, R7 ;  /* 0x000000ffff0a7224 */ /* 0x004fe200078e0007 */
[--C-:B------:R-:W-:Y:S02]  /*4140*/  SHF.R.U32.HI R28, RZ, 0x8, R9.reuse ;  /* 0x00000008ff1c7819 */ /* 0x100fe40000011609 */
[----:B------:R-:W-:Y:S01]  /*4150*/  SHF.R.U32.HI R30, RZ, 0x10, R9 ;  /* 0x00000010ff1e7819 */ /* 0x000fe20000011609 */
[----:B------:R-:W-:Y:S01]  /*4160*/  IMAD.SHL.U32 R7, R8, 0x100, RZ ;  /* 0x0000010008077824 */ /* 0x000fe200078e00ff */
[----:B------:R-:W-:Y:S01]  /*4170*/  LOP3.LUT R15, R9, 0xff0000ff, RZ, 0xc0, !PT ;  /* 0xff0000ff090f7812 */ /* 0x000fe200078ec0ff */
[----:B------:R-:W-:Y:S01]  /*4180*/  IMAD.MOV.U32 R9, RZ, RZ, R6 ;  /* 0x000000ffff097224 */ /* 0x000fe200078e0006 */
[----:B------:R-:W-:Y:S01]  /*4190*/  SHF.R.U32.HI R29, RZ, 0x10, R11 ;  /* 0x00000010ff1d7819 */ /* 0x000fe2000001160b */
[----:B------:R-:W-:Y:S01]  /*41a0*/  IMAD.SHL.U32 R6, R28, 0x100, RZ ;  /* 0x000001001c067824 */ /* 0x000fe200078e00ff */
[----:B------:R-:W-:-:S03]  /*41b0*/  LOP3.LUT R14, R11, 0xff0000ff, RZ, 0xc0, !PT ;  /* 0xff0000ff0b0e7812 */ /* 0x000fc600078ec0ff */
[----:B------:R-:W-:Y:S01]  /*41c0*/  IMAD.U32 R11, R29, 0x10000, RZ ;  /* 0x000100001d0b7824 */ /* 0x000fe200078e00ff */
        /* <DEDUP_REMOVED lines=94> */
.L_x_1251:
[----:B------:R-:W-:Y:S05]  /*47b0*/  BSYNC B1 ;  /* 0x0000000000017941 */ /* 0x000fea0003800000 */
.L_x_1250:
[----:B--2---:R0:W-:Y:S01]  /*47c0*/  STG.E.128 desc[UR46][R12.64+0x80], R4 ;  /* 0x000080040c007986 */ /* 0x0041e2000c101d2e */
[----:B------:R-:W-:Y:S05]  /*47d0*/  BRA `(.L_x_1245) ;  /* 0x0000002400147947 */ /* 0x000fea0003800000 */
.L_x_1229:
[----:B------:R-:W-:Y:S02]  /*47e0*/  ISETP.GE.AND P3, PT, R195, R87, PT ;  /* 0x00000057c300720c */ /* 0x000fe40003f66270 */
[----:B------:R-:W-:Y:S02]  /*47f0*/  CS2R R14, SRZ ;  /* 0x00000000000e7805 */ /* 0x000fe4000001ff00 */
[----:B------:R-:W-:Y:S02]  /*4800*/  CS2R R12, SRZ ;  /* 0x00000000000c7805 */ /* 0x000fe4000001ff00 */
[----:B------:R-:W-:Y:S02]  /*4810*/  CS2R R30, SRZ ;  /* 0x00000000001e7805 */ /* 0x000fe4000001ff00 */
[----:B------:R-:W-:Y:S02]  /*4820*/  ISETP.GE.OR P3, PT, R192, R37, P3 ;  /* 0x00000025c000720c */ /* 0x000fe40001f66670 */
[----:B------:R-:W-:-:S11]  /*4830*/  CS2R R28, SRZ ;  /* 0x00000000001c7805 */ /* 0x000fd6000001ff00 */
[----:B------:R-:W-:-:S04]  /*4840*/  @!P3 IADD3 R39, P4, P5, R44, R6, R73 ;  /* 0x000000062c27b210 */ /* 0x000fc80007d9e049 */
[----:B------:R-:W-:Y:S02]  /*4850*/  @!P3 IADD3.X R8, R84, R53, R71, P4, P5 ;  /* 0x000000355408b210 */ /* 0x000fe400027ea447 */
[----:B------:R-:W-:-:S04]  /*4860*/  ISETP.GE.AND P4, PT, R18, R87, PT ;  /* 0x000000571200720c */ /* 0x000fc80003f86270 */
[----:B------:R-:W-:-:S13]  /*4870*/  ISETP.GE.OR P4, PT, R192, R37, P4 ;  /* 0x00000025c000720c */ /* 0x000fda0002786670 */
[----:B------:R-:W0:Y:S08]  /*4880*/  @!P4 LDC.64 R32, c[0x0][0x3c8] ;  /* 0x0000f200ff20cb82 */ /* 0x000e300000000a00 */
[----:B------:R-:W1:Y:S01]  /*4890*/  @!P4 LDC.64 R34, c[0x0][0x3e0] ;  /* 0x0000f800ff22cb82 */ /* 0x000e620000000a00 */
[----:B0-----:R-:W-:-:S07]  /*48a0*/  @!P4 IADD3 R32, P5, P6, R44, R32, R6 ;  /* 0x000000202c20c210 */ /* 0x001fce0007ebe006 */
[----:B------:R-:W0:Y:S01]  /*48b0*/  @!P3 LDC.64 R6, c[0x0][0x3c8] ;  /* 0x0000f200ff06bb82 */ /* 0x000e220000000a00 */
[----:B------:R-:W-:Y:S02]  /*48c0*/  @!P4 IADD3.X R33, R84, R33, R53, P5, P6 ;  /* 0x000000215421c210 */ /* 0x000fe40002fec435 */
[----:B-1----:R-:W-:-:S03]  /*48d0*/  @!P4 IADD3 R34, P5, P6, R2, R34, R4 ;  /* 0x000000220222c210 */ /* 0x002fc60007ebe004 */
[----:B------:R-:W2:Y:S02]  /*48e0*/  @!P4 LDG.E.128 R12, desc[UR46][R32.64] ;  /* 0x0000002e200cc981 */ /* 0x000ea4000c1e1d00 */
[----:B------:R-:W1:Y:S01]  /*48f0*/  @!P3 LDC.64 R52, c[0x0][0x3e0] ;  /* 0x0000f800ff34bb82 */ /* 0x000e620000000a00 */
[----:B------:R-:W-:Y:S02]  /*4900*/  @!P4 IADD3.X R35, R80, R35, R85, P5, P6 ;  /* 0x000000235023c210 */ /* 0x000fe40002fec455 */
[----:B------:R-:W-:-:S03]  /*4910*/  @!P3 IADD3 R5, P5, P6, R2, R4, R69 ;  /* 0x000000040205b210 */ /* 0x000fc60007ebe045 */
[----:B------:R-:W3:Y:S01]  /*4920*/  @!P4 LDG.E.128 R28, desc[UR46][R34.64] ;  /* 0x0000002e221cc981 */ /* 0x000ee2000c1e1d00 */
[----:B------:R-:W-:Y:S02]  /*4930*/  @!P3 IADD3.X R4, R80, R85, R67, P5, P6 ;  /* 0x000000555004b210 */ /* 0x000fe40002fec443 */
[----:B0-----:R-:W-:-:S05]  /*4940*/  @!P3 IADD3 R38, P4, R39, R6, RZ ;  /* 0x000000062726b210 */ /* 0x001fca0007f9e0ff */
[----:B------:R-:W-:Y:S01]  /*4950*/  @!P3 IMAD.X R39, R8, 0x1, R7, P4 ;  /* 0x000000010827b824 */ /* 0x000fe200020e0607 */
[----:B-1----:R-:W-:Y:S02]  /*4960*/  @!P3 IADD3 R52, P4, R5, R52, RZ ;  /* 0x000000340534b210 */ /* 0x002fe40007f9e0ff */
[----:B------:R-:W-:Y:S02]  /*4970*/  CS2R R6, SRZ ;  /* 0x0000000000067805 */ /* 0x000fe4000001ff00 */
[----:B------:R-:W-:Y:S02]  /*4980*/  CS2R R10, SRZ ;  /* 0x00000000000a7805 */ /* 0x000fe4000001ff00 */
[----:B------:R-:W-:Y:S01]  /*4990*/  CS2R R8, SRZ ;  /* 0x0000000000087805 */ /* 0x000fe2000001ff00 */
[----:B------:R-:W-:Y:S01]  /*49a0*/  @!P3 IMAD.X R53, R4, 0x1, R53, P4 ;  /* 0x000000010435b824 */ /* 0x000fe200020e0635 */
[----:B------:R-:W-:-:S04]  /*49b0*/  CS2R R4, SRZ ;  /* 0x0000000000047805 */ /* 0x000fc8000001ff00 */
[----:B------:R-:W4:Y:S04]  /*49c0*/  @!P3 LDG.E.128 R8, desc[UR46][R52.64] ;  /* 0x0000002e3408b981 */ /* 0x000f28000c1e1d00 */
[----:B------:R-:W5:Y:S01]  /*49d0*/  @!P3 LDG.E.128 R4, desc[UR46][R38.64] ;  /* 0x0000002e2604b981 */ /* 0x000f62000c1e1d00 */
[----:B------:R-:W-:-:S06]  /*49e0*/  UISETP.NE.AND UP0, UPT, UR45, 0x3, UPT ;  /* 0x000000032d00788c */ /* 0x000fcc000bf05270 */
[----:B------:R-:W-:Y:S02]  /*49f0*/  PLOP3.LUT P3, PT, PT, PT, UP0, 0x80, 0x0 ;  /* 0x000000000000781c */ /* 0x000fe40003f6f008 */
[----:B------:R-:W-:Y:S01]  /*4a00*/  ISETP.GE.AND P4, PT, R192, R37, PT ;  /* 0x00000025c000720c */ /* 0x000fe20003f86270 */
[----:B--2---:R-:W-:Y:S02]  /*4a10*/  IMAD.MOV.U32 R98, RZ, RZ, R14 ;  /* 0x000000ffff627224 */ /* 0x004fe400078e000e */
[----:B------:R-:W-:Y:S02]  /*4a20*/  IMAD.MOV.U32 R111, RZ, RZ, R12 ;  /* 0x000000ffff6f7224 */ /* 0x000fe400078e000c */
[----:B---3--:R-:W-:Y:S02]  /*4a30*/  IMAD.MOV.U32 R100, RZ, RZ, R30 ;  /* 0x000000ffff647224 */ /* 0x008fe400078e001e */
[----:B------:R-:W-:Y:S01]  /*4a40*/  IMAD.MOV.U32 R113, RZ, RZ, R28 ;  /* 0x000000ffff717224 */ /* 0x000fe200078e001c */
[----:B----4-:R-:W-:Y:S01]  /*4a50*/  MOV R91, R10 ;  /* 0x0000000a005b7202 */ /* 0x010fe20000000f00 */
[----:B------:R-:W-:-:S02]  /*4a60*/  IMAD.MOV.U32 R92, RZ, RZ, R8 ;  /* 0x000000ffff5c7224 */ /* 0x000fc400078e0008 */
[----:B-----5:R-:W-:Y:S02]  /*4a70*/  IMAD.MOV.U32 R89, RZ, RZ, R6 ;  /* 0x000000ffff597224 */ /* 0x020fe400078e0006 */
[----:B------:R-:W-:Y:S01]  /*4a80*/  IMAD.MOV.U32 R90, RZ, RZ, R4 ;  /* 0x000000ffff5a7224 */ /* 0x000fe200078e0004 */
[----:B------:R-:W-:Y:S06]  /*4a90*/  @!P3 BRA `(.L_x_1252) ;  /* 0x000000000004b947 */ /* 0x000fec0003800000 */
[----:B------:R-:W-:Y:S01]  /*4aa0*/  BPT.TRAP 0x1 ;  /* 0x000000040000795c */ /* 0x000fe20000300000 */
.L_x_1252:
[----:B------:R-:W-:Y:S01]  /*4ab0*/  IMAD R85, R17, 0x8, R16 ;  /* 0x0000000811557824 */ /* 0x000fe200078e0210 */
[----:B------:R-:W-:Y:S01]  /*4ac0*/  SHF.L.U32 R88, R201, 0x1f, RZ ;  /* 0x0000001fc9587819 */ /* 0x000fe200000006ff */
[----:B------:R-:W0:Y:S01]  /*4ad0*/  LDC R93, c[0x0][0x2e4] ;  /* 0x0000b900ff5d7b82 */ /* 0x000e220000000800 */
[----:B------:R-:W-:Y:S01]  /*4ae0*/  BSSY B1, `(.L_x_1253) ;  /* 0x0000006000017945 */ /* 0x000fe20003800000 */
[----:B------:R-:W-:Y:S01]  /*4af0*/  IMAD.MOV.U32 R55, RZ, RZ, R59 ;  /* 0x000000ffff377224 */ /* 0x000fe200078e003b */
[----:B------:R-:W1:Y:S05]  /*4b00*/  SYNCS.PHASECHK.TRANS64.TRYWAIT P5, [R85+URZ+0x28490], R88 ;  /* 0x02849058550075a7 */ /* 0x000e6a00080a017f */
[----:B------:R-:W2:Y:S01]  /*4b10*/  LDC.64 R52, c[0x0][0x2f0] ;  /* 0x0000bc00ff347b82 */ /* 0x000ea20000000a00 */
[----:B0-----:R-:W-:Y:S01]  /*4b20*/  IMAD.IADD R95, R93, 0x1, -R76 ;  /* 0x000000015d5f7824 */ /* 0x001fe200078e0a4c */
[----:B-1----:R-:W-:Y:S06]  /*4b30*/  @!P5 BRA `(.L_x_1254) ;  /* 0x0000020000ccd947 */ /* 0x002fec0003800000 */
.L_x_1603:
[----:B------:R-:W-:Y:S05]  /*4b40*/  BSYNC B1 ;  /* 0x0000000000017941 */ /* 0x000fea0003800000 */
.L_x_1253:
[----:B------:R-:W-:Y:S01]  /*4b50*/  ISETP.GE.OR P5, PT, R18, R87, P1 ;  /* 0x000000571200720c */ /* 0x000fe20000fa6670 */
[----:B------:R-:W-:-:S12]  /*4b60*/  BSSY B1, `(.L_x_1255) ;  /* 0x00000f8000017945 */ /* 0x000fd80003800000 */
[----:B------:R-:W-:Y:S05]  /*4b70*/  @P5 BRA `(.L_x_1256) ;  /* 0x0000000c00d85947 */ /* 0x000fea0003800000 */
[-C--:B--2---:R-:W-:Y:S01]  /*4b80*/  IMAD R32, R19, R52.reuse, RZ ;  /* 0x0000003413207224 */ /* 0x084fe200078e02ff */
[----:B------:R-:W-:Y:S01]  /*4b90*/  BSSY B2, `(.L_x_1257) ;  /* 0x00000e8000027945 */ /* 0x000fe20003800000 */
[----:B------:R-:W-:-:S04]  /*4ba0*/  IMAD.WIDE.U32 R58, R18, R52, R54 ;  /* 0x00000034123a7225 */ /* 0x000fc800078e0036 */
[----:B------:R-:W-:Y:S01]  /*4bb0*/  IMAD R97, R18, R53, R32 ;  /* 0x0000003512617224 */ /* 0x000fe200078e0220 */
[----:B------:R-:W-:Y:S02]  /*4bc0*/  SEL R32, R76, R95, !P0 ;  /* 0x0000005f4c207207 */ /* 0x000fe40004000000 */
        /* <DEDUP_REMOVED lines=13> */
[----:B------:R-:W-:Y:S01]  /*4ca0*/  IADD3 R32, R33, R32, R213 ;  /* 0x0000002021207210 */ /* 0x000fe20007ffe0d5 */
[----:B------:R-:W-:-:S04]  /*4cb0*/  IMAD R33, R17, 0x4000, R62 ;  /* 0x0000400011217824 */ /* 0x000fc800078e023e */
[----:B------:R-:W-:Y:S02]  /*4cc0*/  IMAD R35, R17, 0x4000, R32 ;  /* 0x0000400011237824 */ /* 0x000fe400078e0220 */
[C---:B------:R-:W-:Y:S02]  /*4cd0*/  IMAD.IADD R33, R16.reuse, 0x1, R33 ;  /* 0x0000000110217824 */ /* 0x040fe400078e0221 */
[----:B------:R-:W-:-:S04]  /*4ce0*/  IMAD.IADD R36, R16, 0x1, R35 ;  /* 0x0000000110247824 */ /* 0x000fc800078e0223 */
[----:B------:R-:W1:Y:S04]  /*4cf0*/  LDS.128 R32, [R33+0x20000] ;  /* 0x0200000021207984 */ /* 0x000e680000000c00 */
[----:B------:R-:W2:Y:S01]  /*4d00*/  LDS.128 R36, [R36+0x20000] ;  /* 0x0200000024247984 */ /* 0x000ea20000000c00 */
[----:B------:R-:W-:Y:S05]  /*4d10*/  @P4 BRA `(.L_x_1258) ;  /* 0x0000000c003c4947 */ /* 0x000fea0003800000 */
[--C-:B------:R-:W-:Y:S02]  /*4d20*/  SHF.R.U32.HI R109, RZ, 0x8, R13.reuse ;  /* 0x00000008ff6d7819 */ /* 0x100fe4000001160d */
[----:B------:R-:W-:Y:S02]  /*4d30*/  LOP3.LUT R12, R13, 0xff0000ff, RZ, 0xc0, !PT ;  /* 0xff0000ff0d0c7812 */ /* 0x000fe400078ec0ff */
[----:B------:R-:W-:Y:S01]  /*4d40*/  SHF.R.U32.HI R107, RZ, 0x10, R13 ;  /* 0x00000010ff6b7819 */ /* 0x000fe2000001160d */
[----:B------:R-:W-:Y:S01]  /*4d50*/  IMAD.SHL.U32 R13, R109, 0x100, RZ ;  /* 0x000001006d0d7824 */ /* 0x000fe200078e00ff */
[----:B------:R-:W-:Y:S02]  /*4d60*/  SHF.R.U32.HI R106, RZ, 0x8, R15 ;  /* 0x00000008ff6a7819 */ /* 0x000fe4000001160f */
[----:B------:R-:W-:Y:S02]  /*4d70*/  SHF.R.U32.HI R103, RZ, 0x8, R31 ;  /* 0x00000008ff677819 */ /* 0x000fe4000001161f */
[----:B------:R-:W-:-:S02]  /*4d80*/  SHF.R.U32.HI R104, RZ, 0x8, R29 ;  /* 0x00000008ff687819 */ /* 0x000fc4000001161d */
[----:B------:R-:W-:Y:S02]  /*4d90*/  LOP3.LUT R14, R15, 0xff0000ff, RZ, 0xc0, !PT ;  /* 0xff0000ff0f0e7812 */ /* 0x000fe400078ec0ff */
[----:B------:R-:W-:Y:S01]  /*4da0*/  SHF.R.U32.HI R105, RZ, 0x10, R15 ;  /* 0x00000010ff697819 */ /* 0x000fe2000001160f */
[----:B------:R-:W-:Y:S01]  /*4db0*/  IMAD.SHL.U32 R15, R106, 0x100, RZ ;  /* 0x000001006a0f7824 */ /* 0x000fe200078e00ff */
[----:B------:R-:W-:Y:S01]  /*4dc0*/  LOP3.LUT R12, R12, 0xff00, R13, 0xf8, !PT ;  /* 0x0000ff000c0c7812 */ /* 0x000fe200078ef80d */
[----:B------:R-:W-:Y:S01]  /*4dd0*/  IMAD.U32 R13, R107, 0x10000, RZ ;  /* 0x000100006b0d7824 */ /* 0x000fe200078e00ff */
[----:B------:R-:W-:Y:S02]  /*4de0*/  LOP3.LUT R30, R31, 0xff0000ff, RZ, 0xc0, !PT ;  /* 0xff0000ff1f1e7812 */ /* 0x000fe400078ec0ff */
[----:B------:R-:W-:Y:S01]  /*4df0*/  SHF.R.U32.HI R110, RZ, 0x10, R31 ;  /* 0x00000010ff6e7819 */ /* 0x000fe2000001161f */
[----:B------:R-:W-:Y:S01]  /*4e00*/  IMAD.SHL.U32 R31, R103, 0x100, RZ ;  /* 0x00000100671f7824 */ /* 0x000fe200078e00ff */
[----:B------:R-:W-:-:S02]  /*4e10*/  LOP3.LUT R28, R29, 0xff0000ff, RZ, 0xc0, !PT ;  /* 0xff0000ff1d1c7812 */ /* 0x000fc400078ec0ff */
[----:B------:R-:W-:Y:S01]  /*4e20*/  SHF.R.U32.HI R108, RZ, 0x10, R29 ;  /* 0x00000010ff6c7819 */ /* 0x000fe2000001161d */
[----:B------:R-:W-:Y:S01]  /*4e30*/  IMAD.SHL.U32 R29, R104, 0x100, RZ ;  /* 0x00000100681d7824 */ /* 0x000fe200078e00ff */
[----:B------:R-:W-:Y:S01]  /*4e40*/  LOP3.LUT R15, R14, 0xff00, R15, 0xf8, !PT ;  /* 0x0000ff000e0f7812 */ /* 0x000fe200078ef80f */
[----:B------:R-:W-:Y:S01]  /*4e50*/  IMAD.U32 R110, R110, 0x10000, RZ ;  /* 0x000100006e6e7824 */ /* 0x000fe200078e00ff */
[----:B------:R-:W-:Y:S01]  /*4e60*/  LOP3.LUT R14, R12, 0xff0000, R13, 0xf8, !PT ;  /* 0x00ff00000c0e7812 */ /* 0x000fe200078ef80d */
[----:B------:R-:W-:Y:S01]  /*4e70*/  IMAD.U32 R12, R105, 0x10000, RZ ;  /* 0x00010000690c7824 */ /* 0x000fe200078e00ff */
[----:B------:R-:W-:Y:S02]  /*4e80*/  LOP3.LUT R109, R30, 0xff00, R31, 0xf8, !PT ;  /* 0x0000ff001e6d7812 */ /* 0x000fe400078ef81f */
[----:B------:R-:W-:Y:S02]  /*4e90*/  LOP3.LUT R107, R28, 0xff00, R29, 0xf8, !PT ;  /* 0x0000ff001c6b7812 */ /* 0x000fe400078ef81d */
[----:B------:R-:W-:-:S02]  /*4ea0*/  F2FP.F16.E4M3.UNPACK_B R105, R113.H1 ;  /* 0x00000071ff69723e */ /* 0x000fc400030006ff */
[----:B--2---:R-:W-:Y:S02]  /*4eb0*/  F2FP.F16.E4M3.UNPACK_B R30, R36.H1 ;  /* 0x00000024ff1e723e */ /* 0x004fe400030006ff */
[----:B-1----:R-:W-:Y:S01]  /*4ec0*/  F2FP.F16.E4M3.UNPACK_B R28, R32.H1 ;  /* 0x00000020ff1c723e */ /* 0x002fe200030006ff */
[----:B------:R-:W-:Y:S01]  /*4ed0*/  HADD2.F32 R106, -RZ, R105.H0_H0 ;  /* 0x20000069ff6a7230 */ /* 0x000fe20000004100 */
[----:B------:R-:W-:Y:S01]  /*4ee0*/  F2FP.F16.E4M3.UNPACK_B R103, R111.H1 ;  /* 0x0000006fff67723e */ /* 0x000fe200030006ff */
[----:B------:R-:W-:Y:S01]  /*4ef0*/  HADD2.F32 R31, -RZ, R30.H0_H0 ;  /* 0x2000001eff1f7230 */ /* 0x000fe20000004100 */
[----:B------:R-:W-:Y:S01]  /*4f00*/  LOP3.LUT R13, R109, 0xff0000, R110, 0xf8, !PT ;  /* 0x00ff00006d0d7812 */ /* 0x000fe200078ef86e */
[--C-:B------:R-:W-:Y:S01]  /*4f10*/  HADD2.F32 R29, -RZ, R28.reuse.H0_H0 ;  /* 0x2000001cff1d7230 */ /* 0x100fe20000004100 */
[----:B------:R-:W-:Y:S01]  /*4f20*/  SHF.L.U32 R108, R108, 0x10, RZ ;  /* 0x000000106c6c7819 */ /* 0x000fe200000006ff */
[----:B------:R-:W-:Y:S02]  /*4f30*/  HADD2.F32 R104, -RZ, R103.H0_H0 ;  /* 0x20000067ff687230 */ /* 0x000fe40000004100 */
[----:B------:R-:W-:Y:S01]  /*4f40*/  FMUL.FTZ R112, R31, R106 ;  /* 0x0000006a1f707220 */ /* 0x000fe20000410000 */
[----:B------:R-:W-:Y:S01]  /*4f50*/  F2FP.F16.E4M3.UNPACK_B R36, R36 ;  /* 0x00000024ff24723e */ /* 0x000fe200020006ff */
[C---:B------:R-:W-:Y:S01]  /*4f60*/  FMUL.FTZ R106, R29.reuse, R106 ;  /* 0x0000006a1d6a7220 */ /* 0x040fe20000410000 */
[----:B------:R-:W-:Y:S01]  /*4f70*/  F2FP.F16.E4M3.UNPACK_B R32, R32 ;  /* 0x00000020ff20723e */ /* 0x000fe200020006ff */
[----:B------:R-:W-:Y:S01]  /*4f80*/  FFMA.FTZ R112, R29, R104, -R112 ;  /* 0x000000681d707223 */ /* 0x000fe20000010870 */
[----:B------:R-:W-:-:S02]  /*4f90*/  HADD2.F32 R29, -RZ, R28.H1_H1 ;  /* 0x3000001cff1d7230 */ /* 0x000fc40000004100 */
[----:B------:R-:W-:Y:S01]  /*4fa0*/  FFMA.FTZ R110, R31, R104, R106 ;  /* 0x000000681f6e7223 */ /* 0x000fe2000001006a */
[----:B------:R-:W-:Y:S01]  /*4fb0*/  HADD2.F32 R106, -RZ, R105.H1_H1 ;  /* 0x30000069ff6a7230 */ /* 0x000fe20000004100 */
[----:B------:R-:W-:Y:S01]  /*4fc0*/  F2FP.F16.E4M3.UNPACK_B R105, R113 ;  /* 0x00000071ff69723e */ /* 0x000fe200020006ff */
[----:B------:R-:W-:Y:S01]  /*4fd0*/  HADD2.F32 R31, -RZ, R30.H1_H1 ;  /* 0x3000001eff1f7230 */ /* 0x000fe20000004100 */
[----:B------:R-:W-:Y:S01]  /*4fe0*/  LOP3.LUT R12, R15, 0xff0000, R12, 0xf8, !PT ;  /* 0x00ff00000f0c7812 */ /* 0x000fe200078ef80c */
[----:B------:R-:W-:Y:S01]  /*4ff0*/  HADD2.F32 R104, -RZ, R103.H1_H1 ;  /* 0x30000067ff687230 */ /* 0x000fe20000004100 */
[----:B------:R-:W-:Y:S01]  /*5000*/  LOP3.LUT R15, R107, 0xff0000, R108, 0xf8, !PT ;  /* 0x00ff00006b0f7812 */ /* 0x000fe200078ef86c */
        /* <DEDUP_REMOVED lines=30> */
[----:B------:R-:W-:Y:S01]  /*51f0*/  FMUL.FTZ R114, R31, R104 ;  /* 0x000000681f727220 */ /* 0x000fe20000410000 */
[----:B------:R-:W-:Y:S01]  /*5200*/  HADD2.F32 R36, -RZ, R32.H0_H0 ;  /* 0x20000020ff247230 */ /* 0x000fe20000004100 */
[----:B------:R-:W-:Y:S01]  /*5210*/  F2FP.F16.E4M3.UNPACK_B R100, R100 ;  /* 0x00000064ff64723e */ /* 0x000fe200020006ff */
[----:B------:R-:W-:Y:S02]  /*5220*/  HADD2.F32 R30, -RZ, R30.H1_H1 ;  /* 0x3000001eff1e7230 */ /* 0x000fe40000004100 */
[----:B------:R-:W-:Y:S01]  /*5230*/  FMUL.FTZ R104, R29, R104 ;  /* 0x000000681d687220 */ /* 0x000fe20000410000 */
[----:B------:R-:W-:-:S02]  /*5240*/  HADD2.F32 R28, -RZ, R28.H1_H1 ;  /* 0x3000001cff1c7230 */ /* 0x000fc40000004100 */
[----:B------:R-:W-:Y:S01]  /*5250*/  FFMA.FTZ R114, R29, R36, -R114 ;  /* 0x000000241d727223 */ /* 0x000fe20000010872 */
[----:B------:R-:W-:Y:S02]  /*5260*/  HADD2.F32 R29, -RZ, R32.H1_H1 ;  /* 0x30000020ff1d7230 */ /* 0x000fe40000004100 */
[-C--:B------:R-:W-:Y:S01]  /*5270*/  FMUL.FTZ R109, R30, R103.reuse ;  /* 0x000000671e6d7220 */ /* 0x080fe20000410000 */
[----:B------:R-:W-:Y:S01]  /*5280*/  F2FP.F16.E4M3.UNPACK_B R34, R34 ;  /* 0x00000022ff22723e */ /* 0x000fe200020006ff */
[C---:B------:R-:W-:Y:S01]  /*5290*/  FMUL.FTZ R103, R28.reuse, R103 ;  /* 0x000000671c677220 */ /* 0x040fe20000410000 */
[----:B------:R-:W-:Y:S02]  /*52a0*/  HADD2.F32 R32, -RZ, R100.H0_H0 ;  /* 0x20000064ff207230 */ /* 0x000fe40000004100 */
[-C--:B------:R-:W-:Y:S01]  /*52b0*/  FFMA.FTZ R117, R28, R29.reuse, -R109 ;  /* 0x0000001d1c757223 */ /* 0x080fe2000001086d */
[----:B------:R-:W-:Y:S01]  /*52c0*/  F2FP.F16.E4M3.UNPACK_B R98, R98 ;  /* 0x00000062ff62723e */ /* 0x000fe200020006ff */
[----:B------:R-:W-:Y:S01]  /*52d0*/  FFMA.FTZ R119, R30, R29, R103 ;  /* 0x0000001d1e777223 */ /* 0x000fe20000010067 */
[----:B------:R-:W-:-:S02]  /*52e0*/  HADD2.F32 R29, -RZ, R38.H0_H0 ;  /* 0x20000026ff1d7230 */ /* 0x000fc40000004100 */
[----:B------:R-:W-:Y:S01]  /*52f0*/  FFMA.FTZ R104, R31, R36, R104 ;  /* 0x000000241f687223 */ /* 0x000fe20000010068 */
[----:B------:R-:W-:Y:S01]  /*5300*/  HADD2.F32 R103, -RZ, R100.H1_H1 ;  /* 0x30000064ff677230 */ /* 0x000fe20000004100 */
[----:B------:R-:W-:Y:S01]  /*5310*/  F2FP.SATFINITE.E4M3.F32.PACK_AB_MERGE_C R114, R117, R114, RZ ;  /* 0x000000727572723e */ /* 0x000fe200048070ff */
        /* <DEDUP_REMOVED lines=10> */
[----:B------:R-:W-:Y:S01]  /*53c0*/  F2FP.SATFINITE.E4M3.F32.PACK_AB_MERGE_C R110, R113, R110, RZ ;  /* 0x0000006e716e723e */ /* 0x000fe200048070ff */
[-C--:B------:R-:W-:Y:S01]  /*53d0*/  FFMA.FTZ R109, R28, R30.reuse, -R109 ;  /* 0x0000001e1c6d7223 */ /* 0x080fe2000001086d */
[----:B------:R-:W-:Y:S01]  /*53e0*/  FFMA.FTZ R36, R29, R30, R32 ;  /* 0x0000001e1d247223 */ /* 0x000fe20000010020 */
[----:B------:R-:W-:Y:S01]  /*53f0*/  FFMA.FTZ R103, R38, R31, R103 ;  /* 0x0000001f26677223 */ /* 0x000fe20000010067 */
[----:B------:R-:W-:Y:S01]  /*5400*/  F2FP.F16.E4M3.UNPACK_B R30, R37 ;  /* 0x00000025ff1e723e */ /* 0x000fe200020006ff */
[----:B------:R-:W-:Y:S01]  /*5410*/  FFMA.FTZ R100, R34, R31, -R115 ;  /* 0x0000001f22647223 */ /* 0x000fe20000010873 */
[----:B------:R-:W-:-:S02]  /*5420*/  F2FP.F16.E4M3.UNPACK_B R38, R15 ;  /* 0x0000000fff26723e */ /* 0x000fc400020006ff */
[----:B------:R-:W-:Y:S01]  /*5430*/  F2FP.F16.E4M3.UNPACK_B R28, R33 ;  /* 0x00000021ff1c723e */ /* 0x000fe200020006ff */
[----:B------:R-:W-:Y:S01]  /*5440*/  HADD2.F32 R31, -RZ, R30.H0_H0 ;  /* 0x2000001eff1f7230 */ /* 0x000fe20000004100 */
[----:B------:R-:W-:Y:S01]  /*5450*/  F2FP.F16.E4M3.UNPACK_B R34, R14 ;  /* 0x0000000eff22723e */ /* 0x000fe200020006ff */
[----:B------:R-:W-:Y:S01]  /*5460*/  HADD2.F32 R98, -RZ, R38.H0_H0 ;  /* 0x20000026ff627230 */ /* 0x000fe20000004100 */
[----:B------:R-:W-:Y:S01]  /*5470*/  F2FP.SATFINITE.E4M3.F32.PACK_AB_MERGE_C R32, R111, R112, RZ ;  /* 0x000000706f20723e */ /* 0x000fe200048070ff */
[----:B------:R-:W-:Y:S01]  /*5480*/  HADD2.F32 R29, -RZ, R28.H0_H0 ;  /* 0x2000001cff1d7230 */ /* 0x000fe20000004100 */
[----:B------:R-:W-:Y:S01]  /*5490*/  F2FP.SATFINITE.E4M3.F32.PACK_AB_MERGE_C R112, R103, R36, R104 ;  /* 0x000000246770723e */ /* 0x000fe20004807068 */
[----:B------:R-:W-:Y:S01]  /*54a0*/  HADD2.F32 R36, -RZ, R34.H0_H0 ;  /* 0x20000022ff247230 */ /* 0x000fe20000004100 */
[----:B------:R-:W-:Y:S01]  /*54b0*/  F2FP.SATFINITE.E4M3.F32.PACK_AB_MERGE_C R114, R100, R109, R114 ;  /* 0x0000006d6472723e */ /* 0x000fe20004807072 */
[----:B------:R-:W-:Y:S01]  /*54c0*/  FMUL.FTZ R100, R31, R98 ;  /* 0x000000621f647220 */ /* 0x000fe20000410000 */
[----:B------:R-:W-:-:S02]  /*54d0*/  HADD2.F32 R30, -RZ, R30.H1_H1 ;  /* 0x3000001eff1e7230 */ /* 0x000fc40000004100 */
[C---:B------:R-:W-:Y:S01]  /*54e0*/  FMUL.FTZ R98, R29.reuse, R98 ;  /* 0x000000621d627220 */ /* 0x040fe20000410000 */
[----:B------:R-:W-:Y:S02]  /*54f0*/  HADD2.F32 R103, -RZ, R38.H1_H1 ;  /* 0x30000026ff677230 */ /* 0x000fe40000004100 */
[-C--:B------:R-:W-:Y:S01]  /*5500*/  FFMA.FTZ R100, R29, R36.reuse, -R100 ;  /* 0x000000241d647223 */ /* 0x080fe20000010864 */
[----:B------:R-:W-:Y:S02]  /*5510*/  HADD2.F32 R28, -RZ, R28.H1_H1 ;  /* 0x3000001cff1c7230 */ /* 0x000fe40000004100 */
[----:B------:R-:W-:Y:S01]  /*5520*/  FFMA.FTZ R98, R31, R36, R98 ;  /* 0x000000241f627223 */ /* 0x000fe20000010062 */
[----:B------:R-:W-:Y:S02]  /*5530*/  HADD2.F32 R29, -RZ, R34.H1_H1 ;  /* 0x30000022ff1d7230 */ /* 0x000fe40000004100 */
[-C--:B------:R-:W-:Y:S01]  /*5540*/  FMUL.FTZ R31, R30, R103.reuse ;  /* 0x000000671e1f7220 */ /* 0x080fe20000410000 */
[----:B------:R-:W-:Y:S01]  /*5550*/  F2FP.SATFINITE.E4M3.F32.PACK_AB_MERGE_C R32, R105, R106, R32 ;  /* 0x0000006a6920723e */ /* 0x000fe20004807020 */
[C---:B------:R-:W-:Y:S01]  /*5560*/  FMUL.FTZ R103, R28.reuse, R103 ;  /* 0x000000671c677220 */ /* 0x040fe20000410000 */
[----:B------:R-:W-:Y:S01]  /*5570*/  F2FP.F16.E4M3.UNPACK_B R33, R33.H1 ;  /* 0x00000021ff21723e */ /* 0x000fe200030006ff */
[----:B------:R-:W-:Y:S01]  /*5580*/  FFMA.FTZ R105, R28, R29, -R31 ;  /* 0x0000001d1c697223 */ /* 0x000fe2000001081f */
[----:B------:R-:W-:-:S02]  /*5590*/  F2FP.F16.E4M3.UNPACK_B R37, R37.H1 ;  /* 0x00000025ff25723e */ /* 0x000fc400030006ff */
[----:B------:R-:W-:Y:S01]  /*55a0*/  F2FP.F16.E4M3.UNPACK_B R31, R15.H1 ;  /* 0x0000000fff1f723e */ /* 0x000fe200030006ff */
[----:B------:R-:W-:Y:S01]  /*55b0*/  HADD2.F32 R15, -RZ, R33.H0_H0 ;  /* 0x20000021ff0f7230 */ /* 0x000fe20000004100 */
[----:B------:R-:W-:Y:S01]  /*55c0*/  F2FP.SATFINITE.E4M3.F32.PACK_AB_MERGE_C R110, R108, R107, R110 ;  /* 0x0000006b6c6e723e */ /* 0x000fe2000480706e */
[----:B------:R-:W-:Y:S01]  /*55d0*/  FFMA.FTZ R107, R30, R29, R103 ;  /* 0x0000001d1e6b7223 */ /* 0x000fe20000010067 */
[----:B------:R-:W-:Y:S01]  /*55e0*/  HADD2.F32 R28, -RZ, R37.H0_H0 ;  /* 0x20000025ff1c7230 */ /* 0x000fe20000004100 */
[----:B------:R-:W-:Y:S01]  /*55f0*/  F2FP.F16.E4M3.UNPACK_B R14, R14.H1 ;  /* 0x0000000eff0e723e */ /* 0x000fe200030006ff */
[----:B------:R-:W-:Y:S02]  /*5600*/  HADD2.F32 R30, -RZ, R31.H0_H0 ;  /* 0x2000001fff1e7230 */ /* 0x000fe40000004100 */
[----:B------:R-:W-:Y:S02]  /*5610*/  HADD2.F32 R37, -RZ, R37.H1_H1 ;  /* 0x30000025ff257230 */ /* 0x000fe40000004100 */
[----:B------:R-:W-:-:S02]  /*5620*/  HADD2.F32 R34, -RZ, R31.H1_H1 ;  /* 0x3000001fff227230 */ /* 0x000fc40000004100 */
[CC--:B------:R-:W-:Y:S01]  /*5630*/  FMUL.FTZ R36, R28.reuse, R30.reuse ;  /* 0x0000001e1c247220 */ /* 0x0c0fe20000410000 */
[----:B------:R-:W-:Y:S02]  /*5640*/  HADD2.F32 R33, -RZ, R33.H1_H1 ;  /* 0x30000021ff217230 */ /* 0x000fe40000004100 */
[----:B------:R-:W-:Y:S01]  /*5650*/  FMUL.FTZ R31, R15, R30 ;  /* 0x0000001e0f1f7220 */ /* 0x000fe20000410000 */
[--C-:B------:R-:W-:Y:S02]  /*5660*/  HADD2.F32 R29, -RZ, R14.reuse.H0_H0 ;  /* 0x2000000eff1d7230 */ /* 0x100fe40000004100 */
[----:B------:R-:W-:Y:S02]  /*5670*/  HADD2.F32 R30, -RZ, R14.H1_H1 ;  /* 0x3000000eff1e7230 */ /* 0x000fe40000004100 */
[-C--:B------:R-:W-:Y:S01]  /*5680*/  FMUL.FTZ R14, R37, R34.reuse ;  /* 0x00000022250e7220 */ /* 0x080fe20000410000 */
[----:B------:R-:W-:Y:S01]  /*5690*/  FMUL.FTZ R34, R33, R34 ;  /* 0x0000002221227220 */ /* 0x000fe20000410000 */
[-C--:B------:R-:W-:Y:S01]  /*56a0*/  FFMA.FTZ R104, R15, R29.reuse, -R36 ;  /* 0x0000001d0f687223 */ /* 0x080fe20000010824 */
[----:B------:R-:W-:Y:S01]  /*56b0*/  FFMA.FTZ R106, R28, R29, R31 ;  /* 0x0000001d1c6a7223 */ /* 0x000fe2000001001f */
[-C--:B------:R-:W-:Y:S01]  /*56c0*/  FFMA.FTZ R109, R33, R30.reuse, -R14 ;  /* 0x0000001e216d7223 */ /* 0x080fe2000001080e */
[----:B------:R-:W-:Y:S01]  /*56d0*/  F2FP.F16.E4M3.UNPACK_B R29, R39 ;  /* 0x00000027ff1d723e */ /* 0x000fe200020006ff */
[----:B------:R-:W-:Y:S01]  /*56e0*/  FFMA.FTZ R111, R37, R30, R34 ;  /* 0x0000001e256f7223 */ /* 0x000fe20000010022 */
[----:B------:R-:W-:-:S02]  /*56f0*/  F2FP.F16.E4M3.UNPACK_B R14, R35 ;  /* 0x00000023ff0e723e */ /* 0x000fc400020006ff */
[----:B------:R-:W-:Y:S01]  /*5700*/  F2FP.F16.E4M3.UNPACK_B R39, R39.H1 ;  /* 0x00000027ff27723e */ /* 0x000fe200030006ff */
[--C-:B------:R-:W-:Y:S01]  /*5710*/  HADD2.F32 R30, -RZ, R29.reuse.H0_H0 ;  /* 0x2000001dff1e7230 */ /* 0x100fe20000004100 */
[----:B------:R-:W-:Y:S01]  /*5720*/  F2FP.F16.E4M3.UNPACK_B R36, R13.H1 ;  /* 0x0000000dff24723e */ /* 0x000fe200030006ff */
[----:B------:R-:W-:Y:S01]  /*5730*/  HADD2.F32 R15, -RZ, R14.H0_H0 ;  /* 0x2000000eff0f7230 */ /* 0x000fe20000004100 */
[----:B------:R-:W-:Y:S01]  /*5740*/  F2FP.F16.E4M3.UNPACK_B R35, R35.H1 ;  /* 0x00000023ff23723e */ /* 0x000fe200030006ff */
[----:B------:R-:W-:Y:S01]  /*5750*/  HADD2.F32 R29, -RZ, R29.H1_H1 ;  /* 0x3000001dff1d7230 */ /* 0x000fe20000004100 */
[----:B------:R-:W-:Y:S01]  /*5760*/  F2FP.F16.E4M3.UNPACK_B R34, R13 ;  /* 0x0000000dff22723e */ /* 0x000fe200020006ff */
[----:B------:R-:W-:Y:S01]  /*5770*/  HADD2.F32 R103, -RZ, R36.H0_H0 ;  /* 0x20000024ff677230 */ /* 0x000fe20000004100 */
[-C--:B------:R-:W-:Y:S01]  /*5780*/  F2FP.F16.E4M3.UNPACK_B R13, R12.reuse ;  /* 0x0000000cff0d723e */ /* 0x080fe200020006ff */
[----:B------:R-:W-:Y:S01]  /*5790*/  HADD2.F32 R28, -RZ, R35.H0_H0 ;  /* 0x20000023ff1c7230 */ /* 0x000fe20000004100 */
[----:B------:R-:W-:Y:S01]  /*57a0*/  F2FP.F16.E4M3.UNPACK_B R31, R12.H1 ;  /* 0x0000000cff1f723e */ /* 0x000fe200030006ff */
[----:B------:R-:W-:Y:S01]  /*57b0*/  HADD2.F32 R12, -RZ, R39.H0_H0 ;  /* 0x20000027ff0c7230 */ /* 0x000fe20000004100 */
[----:B------:R-:W-:Y:S01]  /*57c0*/  F2FP.SATFINITE.E4M3.F32.PACK_AB_MERGE_C R104, R109, R104, RZ ;  /* 0x000000686d68723e */ /* 0x000fe200048070ff */
[----:B------:R-:W-:Y:S01]  /*57d0*/  HADD2.F32 R38, -RZ, R34.H0_H0 ;  /* 0x20000022ff267230 */ /* 0x000fe20000004100 */
[----:B------:R-:W-:Y:S01]  /*57e0*/  F2FP.SATFINITE.E4M3.F32.PACK_AB_MERGE_C R106, R111, R106, RZ ;  /* 0x0000006a6f6a723e */ /* 0x000fe200048070ff */
[----:B------:R-:W-:-:S02]  /*57f0*/  HADD2.F32 R37, -RZ, R31.H0_H0 ;  /* 0x2000001fff257230 */ /* 0x000fc40000004100 */
[-C--:B------:R-:W-:Y:S01]  /*5800*/  FMUL.FTZ R115, R12, R103.reuse ;  /* 0x000000670c737220 */ /* 0x080fe20000410000 */
[----:B------:R-:W-:Y:S01]  /*5810*/  FMUL.FTZ R103, R28, R103 ;  /* 0x000000671c677220 */ /* 0x000fe20000410000 */
[----:B------:R-:W-:Y:S02]  /*5820*/  HADD2.F32 R39, -RZ, R39.H1_H1 ;  /* 0x30000027ff277230 */ /* 0x000fe40000004100 */
[----:B------:R-:W-:Y:S01]  /*5830*/  FMUL.FTZ R108, R30, R38 ;  /* 0x000000261e6c7220 */ /* 0x000fe20000410000 */
[----:B------:R-:W-:Y:S02]  /*5840*/  HADD2.F32 R36, -RZ, R36.H1_H1 ;  /* 0x30000024ff247230 */ /* 0x000fe40000004100 */
[-C--:B------:R-:W-:Y:S01]  /*5850*/  FFMA.FTZ R115, R28, R37.reuse, -R115 ;  /* 0x000000251c737223 */ /* 0x080fe20000010873 */
[----:B------:R-:W-:Y:S02]  /*5860*/  HADD2.F32 R35, -RZ, R35.H1_H1 ;  /* 0x30000023ff237230 */ /* 0x000fe40000004100 */
[----:B------:R-:W-:Y:S01]  /*5870*/  FFMA.FTZ R103, R12, R37, R103 ;  /* 0x000000250c677223 */ /* 0x000fe20000010067 */
[----:B------:R-:W-:-:S02]  /*5880*/  HADD2.F32 R33, -RZ, R13.H0_H0 ;  /* 0x2000000dff217230 */ /* 0x000fc40000004100 */
[-C--:B------:R-:W-:Y:S01]  /*5890*/  FMUL.FTZ R28, R39, R36.reuse ;  /* 0x00000024271c7220 */ /* 0x080fe20000410000 */
[----:B------:R-:W-:Y:S02]  /*58a0*/  HADD2.F32 R34, -RZ, R34.H1_H1 ;  /* 0x30000022ff227230 */ /* 0x000fe40000004100 */
[----:B------:R-:W-:Y:S01]  /*58b0*/  FMUL.FTZ R36, R35, R36 ;  /* 0x0000002423247220 */ /* 0x000fe20000410000 */
[----:B------:R-:W-:Y:S02]  /*58c0*/  HADD2.F32 R14, -RZ, R14.H1_H1 ;  /* 0x3000000eff0e7230 */ /* 0x000fe40000004100 */
[C---:B------:R-:W-:Y:S01]  /*58d0*/  FMUL.FTZ R113, R15.reuse, R38 ;  /* 0x000000260f717220 */ /* 0x040fe20000410000 */
[----:B------:R-:W-:Y:S02]  /*58e0*/  HADD2.F32 R12, -RZ, R31.H1_H1 ;  /* 0x3000001fff0c7230 */ /* 0x000fe40000004100 */
[----:B------:R-:W-:Y:S01]  /*58f0*/  FFMA.FTZ R108, R15, R33, -R108 ;  /* 0x000000210f6c7223 */ /* 0x000fe2000001086c */
[----:B------:R-:W-:-:S02]  /*5900*/  HADD2.F32 R13, -RZ, R13.H1_H1 ;  /* 0x3000000dff0d7230 */ /* 0x000fc40000004100 */
[-C--:B------:R-:W-:Y:S01]  /*5910*/  FMUL.FTZ R15, R29, R34.reuse ;  /* 0x000000221d0f7220 */ /* 0x080fe20000410000 */
[----:B------:R-:W-:Y:S01]  /*5920*/  FMUL.FTZ R34, R14, R34 ;  /* 0x000000220e227220 */ /* 0x000fe20000410000 */
[-C--:B------:R-:W-:Y:S01]  /*5930*/  FFMA.FTZ R36, R39, R12.reuse, R36 ;  /* 0x0000000c27247223 */ /* 0x080fe20000010024 */
[----:B------:R-:W-:Y:S01]  /*5940*/  FFMA.FTZ R28, R35, R12, -R28 ;  /* 0x0000000c231c7223 */ /* 0x000fe2000001081c */
[----:B------:R-:W-:Y:S01]  /*5950*/  FFMA.FTZ R113, R30, R33, R113 ;  /* 0x000000211e717223 */ /* 0x000fe20000010071 */
[-C--:B------:R-:W-:Y:S01]  /*5960*/  FFMA.FTZ R34, R29, R13.reuse, R34 ;  /* 0x0000000d1d227223 */ /* 0x080fe20000010022 */
[----:B------:R-:W-:Y:S01]  /*5970*/  FFMA.FTZ R15, R14, R13, -R15 ;  /* 0x0000000d0e0f7223 */ /* 0x000fe2000001080f */
[----:B------:R-:W-:Y:S01]  /*5980*/  F2FP.SATFINITE.E4M3.F32.PACK_AB_MERGE_C R36, R36, R103, RZ ;  /* 0x000000672424723e */ /* 0x000fe200048070ff */
[----:B------:R-:W-:Y:S01]  /*5990*/  IMAD.MOV.U32 R38, RZ, RZ, R112 ;  /* 0x000000ffff267224 */ /* 0x000fe200078e0070 */
[----:B------:R-:W-:Y:S02]  /*59a0*/  F2FP.SATFINITE.E4M3.F32.PACK_AB_MERGE_C R28, R28, R115, RZ ;  /* 0x000000731c1c723e */ /* 0x000fe400048070ff */
[----:B------:R-:W-:Y:S01]  /*59b0*/  F2FP.SATFINITE.E4M3.F32.PACK_AB_MERGE_C R39, R34, R113, R36 ;  /* 0x000000712227723e */ /* 0x000fe20004807024 */
[----:B------:R-:W-:Y:S01]  /*59c0*/  IMAD.MOV.U32 R36, RZ, RZ, R110 ;  /* 0x000000ffff247224 */ /* 0x000fe200078e006e */
[----:B------:R-:W-:Y:S01]  /*59d0*/  F2FP.SATFINITE.E4M3.F32.PACK_AB_MERGE_C R33, R105, R100, R104 ;  /* 0x000000646921723e */ /* 0x000fe20004807068 */
[----:B------:R-:W-:Y:S01]  /*59e0*/  IMAD.MOV.U32 R34, RZ, RZ, R114 ;  /* 0x000000ffff227224 */ /* 0x000fe200078e0072 */
[----:B------:R-:W-:-:S02]  /*59f0*/  F2FP.SATFINITE.E4M3.F32.PACK_AB_MERGE_C R35, R15, R108, R28 ;  /* 0x0000006c0f23723e */ /* 0x000fc4000480701c */
[----:B------:R-:W-:-:S07]  /*5a00*/  F2FP.SATFINITE.E4M3.F32.PACK_AB_MERGE_C R37, R107, R98, R106 ;  /* 0x000000626b25723e */ /* 0x000fce000480706a */
.L_x_1258:
[----:B------:R-:W-:Y:S05]  /*5a10*/  BSYNC B2 ;  /* 0x0000000000027941 */ /* 0x000fea0003800000 */
.L_x_1257:
[----:B------:R-:W-:Y:S02]  /*5a20*/  ISETP.GE.AND P5, PT, R96, R93, PT ;  /* 0x0000005d6000720c */ /* 0x000fe40003fa6270 */
[----:B------:R-:W-:-:S11]  /*5a30*/  P2R R13, PR, RZ, 0x1 ;  /* 0x00000001ff0d7803 */ /* 0x000fd60000000000 */
[--C-:B------:R-:W-:Y:S02]  /*5a40*/  @!P5 SHF.R.S32.HI R12, RZ, 0x1f, R96.reuse ;  /* 0x0000001fff0cd819 */ /* 0x100fe40000011460 */
[----:B------:R-:W-:-:S04]  /*5a50*/  @!P5 IADD3 R15, P0, P6, R40, R58, R96 ;  /* 0x0000003a280fd210 */ /* 0x000fc80007e1e060 */
[----:B------:R-:W-:Y:S02]  /*5a60*/  @!P5 IADD3.X R28, R0, R97, R12, P0, P6 ;  /* 0x00000061001cd210 */ /* 0x000fe400007ec40c */
[----:B------:R-:W-:Y:S02]  /*5a70*/  IADD3 R12, P6, R99, R50, RZ ;  /* 0x00000032630c7210 */ /* 0x000fe40007fde0ff */
[----:B------:R-:W-:-:S03]  /*5a80*/  ISETP.NE.AND P0, PT, R13, RZ, PT ;  /* 0x000000ff0d00720c */ /* 0x000fc60003f05270 */
[----:B------:R-:W-:Y:S01]  /*5a90*/  IMAD.X R13, R94, 0x1, R51, P6 ;  /* 0x000000015e0d7824 */ /* 0x000fe200030e0633 */
[----:B------:R-:W-:-:S04]  /*5aa0*/  @!P5 IADD3 R14, P6, R15, R50, RZ ;  /* 0x000000320f0ed210 */ /* 0x000fc80007fde0ff */
[----:B-1----:R1:W-:Y:S01]  /*5ab0*/  STG.E.128 desc[UR46][R12.64], R32 ;  /* 0x000000200c007986 */ /* 0x0023e2000c101d2e */
[----:B------:R-:W-:-:S05]  /*5ac0*/  @!P5 IMAD.X R15, R28, 0x1, R51, P6 ;  /* 0x000000011c0fd824 */ /* 0x000fca00030e0633 */
[----:B--2---:R1:W-:Y:S03]  /*5ad0*/  @!P5 STG.E.128 desc[UR46][R14.64], R36 ;  /* 0x000000240e00d986 */ /* 0x0043e6000c101d2e */
.L_x_1256:
[----:B------:R-:W-:Y:S05]  /*5ae0*/  BSYNC B1 ;  /* 0x0000000000017941 */ /* 0x000fea0003800000 */
.L_x_1255:
[C---:B------:R-:W-:Y:S01]  /*5af0*/  ISETP.GE.OR P5, PT, R195.reuse, R87, P1 ;  /* 0x00000057c300720c */ /* 0x040fe20000fa6670 */
[-C--:B-12---:R-:W-:Y:S02]  /*5b00*/  IMAD R12, R216, R52.reuse, RZ ;  /* 0x00000034d80c7224 */ /* 0x086fe400078e02ff */
[----:B------:R-:W-:-:S04]  /*5b10*/  IMAD.WIDE.U32 R54, R195, R52, R54 ;  /* 0x00000034c3367225 */ /* 0x000fc800078e0036 */
[----:B------:R-:W-:-:S06]  /*5b20*/  IMAD R35, R195, R53, R12 ;  /* 0x00000035c3237224 */ /* 0x000fcc00078e020c */
[----:B------:R-:W-:Y:S05]  /*5b30*/  @P5 BRA `(.L_x_1245) ;  /* 0x00000010003c5947 */ /* 0x000fea0003800000 */
[----:B------:R-:W-:Y:S01]  /*5b40*/  IMAD.IADD R35, R55, 0x1, R35 ;  /* 0x0000000137237824 */ /* 0x000fe200078e0223 */
[----:B------:R-:W-:Y:S01]  /*5b50*/  IADD3 R33, P5, P6, R40, R54, R77 ;  /* 0x0000003628217210 */ /* 0x000fe20007ebe04d */
[----:B------:R-:W-:Y:S01]  /*5b60*/  BSSY B1, `(.L_x_1259) ;  /* 0x00000e8000017945 */ /* 0x000fe20003800000 */
[----:B------:R-:W-:Y:S02]  /*5b70*/  SEL R95, R76, R95, !P0 ;  /* 0x0000005f4c5f7207 */ /* 0x000fe40004000000 */
[----:B------:R-:W-:Y:S02]  /*5b80*/  IADD3.X R12, R0, R35, R81, P5, P6 ;  /* 0x00000023000c7210 */ /* 0x000fe40002fec451 */
[----:B------:R-:W-:-:S05]  /*5b90*/  IADD3 R32, P5, R33, R50, RZ ;  /* 0x0000003221207210 */ /* 0x000fca0007fbe0ff */
[----:B------:R-:W-:Y:S01]  /*5ba0*/  IMAD.X R33, R12, 0x1, R51, P5 ;  /* 0x000000010c217824 */ /* 0x000fe200028e0633 */
[----:B------:R-:W-:-:S04]  /*5bb0*/  SHF.R.S32.HI R12, RZ, 0x1f, R95 ;  /* 0x0000001fff0c7819 */ /* 0x000fc8000001145f */
[----:B------:R-:W-:-:S04]  /*5bc0*/  LEA.HI R12, R12, R95, RZ, 0x5 ;  /* 0x0000005f0c0c7211 */ /* 0x000fc800078f28ff */
[----:B------:R-:W-:-:S04]  /*5bd0*/  LEA.HI.SX32 R12, R12, R79, 0x1b ;  /* 0x0000004f0c0c7211 */ /* 0x000fc800078fdaff */
[----:B------:R-:W-:Y:S01]  /*5be0*/  SHF.R.S32.HI R13, RZ, 0x1f, R12 ;  /* 0x0000001fff0d7819 */ /* 0x000fe2000001140c */
[----:B------:R-:W-:-:S03]  /*5bf0*/  IMAD.SHL.U32 R37, R12, 0x10, RZ ;  /* 0x000000100c257824 */ /* 0x000fc600078e00ff */
[----:B------:R-:W-:Y:S02]  /*5c00*/  LEA.HI R12, R13, R12, RZ, 0x3 ;  /* 0x0000000c0d0c7211 */ /* 0x000fe400078f18ff */
[----:B------:R-:W-:-:S03]  /*5c10*/  LOP3.LUT R13, R208, 0x70, R37, 0xf8, !PT ;  /* 0x00000070d00d7812 */ /* 0x000fc600078ef825 */
[----:B------:R-:W-:Y:S01]  /*5c20*/  IMAD.SHL.U32 R14, R12, 0x400, RZ ;  /* 0x000004000c0e7824 */ /* 0x000fe200078e00ff */
[----:B------:R-:W-:Y:S01]  /*5c30*/  LOP3.LUT R12, R13, R210, RZ, 0x3c, !PT ;  /* 0x000000d20d0c7212 */ /* 0x000fe200078e3cff */
[----:B------:R-:W-:-:S03]  /*5c40*/  IMAD R13, R17, 0x4000, R64 ;  /* 0x00004000110d7824 */ /* 0x000fc600078e0240 */
[----:B------:R-:W-:Y:S01]  /*5c50*/  LOP3.LUT R14, R14, 0xffffe000, RZ, 0xc0, !PT ;  /* 0xffffe0000e0e7812 */ /* 0x000fe200078ec0ff */
[----:B------:R-:W-:-:S03]  /*5c60*/  IMAD.IADD R13, R16, 0x1, R13 ;  /* 0x00000001100d7824 */ /* 0x000fc600078e020d */
[----:B------:R-:W-:-:S05]  /*5c70*/  IADD3 R12, R12, R14, R211 ;  /* 0x0000000e0c0c7210 */ /* 0x000fca0007ffe0d3 */
[----:B------:R-:W-:-:S04]  /*5c80*/  IMAD R15, R17, 0x4000, R12 ;  /* 0x00004000110f7824 */ /* 0x000fc800078e020c */
[----:B------:R-:W-:Y:S02]  /*5c90*/  IMAD.IADD R28, R16, 0x1, R15 ;  /* 0x00000001101c7824 */ /* 0x000fe400078e020f */
[----:B------:R-:W1:Y:S04]  /*5ca0*/  LDS.128 R12, [R13+0x20000] ;  /* 0x020000000d0c7984 */ /* 0x000e680000000c00 */
[----:B------:R-:W2:Y:S01]  /*5cb0*/  LDS.128 R28, [R28+0x20000] ;  /* 0x020000001c1c7984 */ /* 0x000ea20000000c00 */
[----:B------:R-:W-:Y:S05]  /*5cc0*/  @P4 BRA `(.L_x_1260) ;  /* 0x0000000c00444947 */ /* 0x000fea0003800000 */
[----:B------:R-:W-:Y:S02]  /*5cd0*/  SHF.R.U32.HI R4, RZ, 0x8, R5 ;  /* 0x00000008ff047819 */ /* 0x000fe40000011605 */
[----:B------:R-:W-:Y:S02]  /*5ce0*/  SHF.R.U32.HI R8, RZ, 0x8, R9 ;  /* 0x00000008ff087819 */ /* 0x000fe40000011609 */
[----:B------:R-:W-:Y:S01]  /*5cf0*/  SHF.R.U32.HI R38, RZ, 0x10, R5 ;  /* 0x00000010ff267819 */ /* 0x000fe20000011605 */
[----:B------:R-:W-:Y:S01]  /*5d00*/  IMAD.SHL.U32 R4, R4, 0x100, RZ ;  /* 0x0000010004047824 */ /* 0x000fe200078e00ff */
[----:B------:R-:W-:Y:S01]  /*5d10*/  SHF.R.U32.HI R10, RZ, 0x8, R11 ;  /* 0x00000008ff0a7819 */ /* 0x000fe2000001160b */
[----:B------:R-:W-:Y:S01]  /*5d20*/  IMAD.SHL.U32 R8, R8, 0x100, RZ ;  /* 0x0000010008087824 */ /* 0x000fe200078e00ff */
[----:B------:R-:W-:Y:S02]  /*5d30*/  LOP3.LUT R5, R5, 0xff0000ff, RZ, 0xc0, !PT ;  /* 0xff0000ff05057812 */ /* 0x000fe400078ec0ff */
[----:B------:R-:W-:-:S02]  /*5d40*/  SHF.R.U32.HI R6, RZ, 0x8, R7 ;  /* 0x00000008ff067819 */ /* 0x000fc40000011607 */
[----:B------:R-:W-:Y:S02]  /*5d50*/  SHF.R.U32.HI R36, RZ, 0x10, R11 ;  /* 0x00000010ff247819 */ /* 0x000fe4000001160b */
[----:B------:R-:W-:Y:S02]  /*5d60*/  SHF.R.U32.HI R39, RZ, 0x10, R9 ;  /* 0x00000010ff277819 */ /* 0x000fe40000011609 */
[----:B------:R-:W-:Y:S02]  /*5d70*/  LOP3.LUT R11, R11, 0xff0000ff, RZ, 0xc0, !PT ;  /* 0xff0000ff0b0b7812 */ /* 0x000fe400078ec0ff */
[----:B------:R-:W-:Y:S02]  /*5d80*/  SHF.L.U32 R10, R10, 0x8, RZ ;  /* 0x000000080a0a7819 */ /* 0x000fe400000006ff */
[----:B------:R-:W-:Y:S02]  /*5d90*/  LOP3.LUT R9, R9, 0xff0000ff, RZ, 0xc0, !PT ;  /* 0xff0000ff09097812 */ /* 0x000fe400078ec0ff */
[----:B------:R-:W-:Y:S01]  /*5da0*/  LOP3.LUT R5, R5, 0xff00, R4, 0xf8, !PT ;  /* 0x0000ff0005057812 */ /* 0x000fe200078ef804 */
[----:B------:R-:W-:Y:S01]  /*5db0*/  IMAD.SHL.U32 R4, R6, 0x100, RZ ;  /* 0x0000010006047824 */ /* 0x000fe200078e00ff */
[----:B------:R-:W-:Y:S01]  /*5dc0*/  SHF.R.U32.HI R34, RZ, 0x10, R7 ;  /* 0x00000010ff227819 */ /* 0x000fe20000011607 */
[----:B------:R-:W-:Y:S01]  /*5dd0*/  IMAD.U32 R6, R38, 0x10000, RZ ;  /* 0x0001000026067824 */ /* 0x000fe200078e00ff */
[----:B------:R-:W-:-:S02]  /*5de0*/  LOP3.LUT R7, R7, 0xff0000ff, RZ, 0xc0, !PT ;  /* 0xff0000ff07077812 */ /* 0x000fc400078ec0ff */
[----:B------:R-:W-:Y:S02]  /*5df0*/  LOP3.LUT R94, R11, 0xff00, R10, 0xf8, !PT ;  /* 0x0000ff000b5e7812 */ /* 0x000fe400078ef80a */
[----:B------:R-:W-:Y:S02]  /*5e00*/  LOP3.LUT R58, R9, 0xff00, R8, 0xf8, !PT ;  /* 0x0000ff00093a7812 */ /* 0x000fe400078ef808 */
[----:B------:R-:W-:Y:S02]  /*5e10*/  F2FP.F16.E4M3.UNPACK_B R38, R92.H1 ;  /* 0x0000005cff26723e */ /* 0x000fe400030006ff */
[----:B--2---:R-:W-:Y:S02]  /*5e20*/  F2FP.F16.E4M3.UNPACK_B R10, R28.H1 ;  /* 0x0000001cff0a723e */ /* 0x004fe400030006ff */
[----:B-1----:R-:W-:Y:S01]  /*5e30*/  F2FP.F16.E4M3.UNPACK_B R8, R12.H1 ;  /* 0x0000000cff08723e */ /* 0x002fe200030006ff */
[----:B------:R-:W-:Y:S01]  /*5e40*/  HADD2.F32 R52, -RZ, R38.H0_H0 ;  /* 0x20000026ff347230 */ /* 0x000fe20000004100 */
[----:B------:R-:W-:Y:S01]  /*5e50*/  LOP3.LUT R7, R7, 0xff00, R4, 0xf8, !PT ;  /* 0x0000ff0007077812 */ /* 0x000fe200078ef804 */
[----:B------:R-:W-:Y:S01]  /*5e60*/  IMAD.U32 R4, R34, 0x10000, RZ ;  /* 0x0001000022047824 */ /* 0x000fe200078e00ff */
[----:B------:R-:W-:Y:S01]  /*5e70*/  F2FP.F16.E4M3.UNPACK_B R34, R90.H1 ;  /* 0x0000005aff22723e */ /* 0x000fe200030006ff */
[----:B------:R-:W-:Y:S01]  /*5e80*/  HADD2.F32 R11, -RZ, R10.H0_H0 ;  /* 0x2000000aff0b7230 */ /* 0x000fe20000004100 */
[----:B------:R-:W-:Y:S01]  /*5e90*/  LOP3.LUT R6, R5, 0xff0000, R6, 0xf8, !PT ;  /* 0x00ff000005067812 */ /* 0x000fe200078ef806 */
[----:B------:R-:W-:Y:S01]  /*5ea0*/  HADD2.F32 R9, -RZ, R8.H0_H0 ;  /* 0x20000008ff097230 */ /* 0x000fe20000004100 */
[----:B------:R-:W-:Y:S01]  /*5eb0*/  LOP3.LUT R4, R7, 0xff0000, R4, 0xf8, !PT ;  /* 0x00ff000007047812 */ /* 0x000fe200078ef804 */
[----:B------:R-:W-:-:S02]  /*5ec0*/  IMAD.U32 R7, R39, 0x10000, RZ ;  /* 0x0001000027077824 */ /* 0x000fc400078e00ff */
[-C--:B------:R-:W-:Y:S01]  /*5ed0*/  FMUL.FTZ R96, R11, R52.reuse ;  /* 0x000000340b607220 */ /* 0x080fe20000410000 */
[----:B------:R-:W-:Y:S02]  /*5ee0*/  IMAD.U32 R5, R36, 0x10000, RZ ;  /* 0x0001000024057824 */ /* 0x000fe400078e00ff */
[----:B------:R-:W-:Y:S01]  /*5ef0*/  FMUL.FTZ R52, R9, R52 ;  /* 0x0000003409347220 */ /* 0x000fe20000410000 */
[----:B------:R-:W-:Y:S01]  /*5f00*/  HADD2.F32 R36, -RZ, R34.H0_H0 ;  /* 0x20000022ff247230 */ /* 0x000fe20000004100 */
[----:B------:R-:W-:Y:S01]  /*5f10*/  LOP3.LUT R7, R58, 0xff0000, R7, 0xf8, !PT ;  /* 0x00ff00003a077812 */ /* 0x000fe200078ef807 */
[----:B------:R-:W-:Y:S01]  /*5f20*/  HADD2.F32 R38, -RZ, R38.H1_H1 ;  /* 0x30000026ff267230 */ /* 0x000fe20000004100 */
[----:B------:R-:W-:Y:S01]  /*5f30*/  F2FP.F16.E4M3.UNPACK_B R92, R92 ;  /* 0x0000005cff5c723e */ /* 0x000fe200020006ff */
[----:B------:R-:W-:Y:S02]  /*5f40*/  HADD2.F32 R34, -RZ, R34.H1_H1 ;  /* 0x30000022ff227230 */ /* 0x000fe40000004100 */
[----:B------:R-:W-:Y:S01]  /*5f50*/  FFMA.FTZ R58, R11, R36, R52 ;  /* 0x000000240b3a7223 */ /* 0x000fe20000010034 */
[----:B------:R-:W-:Y:S01]  /*5f60*/  HADD2.F32 R11, -RZ, R10.H1_H1 ;  /* 0x3000000aff0b7230 */ /* 0x000fe20000004100 */
[----:B------:R-:W-:Y:S01]  /*5f70*/  F2FP.F16.E4M3.UNPACK_B R28, R28 ;  /* 0x0000001cff1c723e */ /* 0x000fe200020006ff */
[----:B------:R-:W-:Y:S01]  /*5f80*/  FFMA.FTZ R96, R9, R36, -R96 ;  /* 0x0000002409607223 */ /* 0x000fe20000010860 */
[----:B------:R-:W-:Y:S01]  /*5f90*/  F2FP.F16.E4M3.UNPACK_B R12, R12 ;  /* 0x0000000cff0c723e */ /* 0x000fe200020006ff */
[----:B------:R-:W-:Y:S01]  /*5fa0*/  HADD2.F32 R9, -RZ, R8.H1_H1 ;  /* 0x30000008ff097230 */ /* 0x000fe20000004100 */
[----:B------:R-:W-:Y:S01]  /*5fb0*/  F2FP.F16.E4M3.UNPACK_B R90, R90 ;  /* 0x0000005aff5a723e */ /* 0x000fe200020006ff */
[----:B------:R-:W-:-:S02]  /*5fc0*/  HADD2.F32 R39, -RZ, R92.H0_H0 ;  /* 0x2000005cff277230 */ /* 0x000fc40000004100 */
[-C--:B------:R-:W-:Y:S01]  /*5fd0*/  FMUL.FTZ R36, R11, R38.reuse ;  /* 0x000000260b247220 */ /* 0x080fe20000410000 */
[----:B------:R-:W-:Y:S02]  /*5fe0*/  HADD2.F32 R10, -RZ, R28.H0_H0 ;  /* 0x2000001cff0a7230 */ /* 0x000fe40000004100 */
[C---:B------:R-:W-:Y:S01]  /*5ff0*/  FMUL.FTZ R38, R9.reuse, R38 ;  /* 0x0000002609267220 */ /* 0x040fe20000410000 */
[----:B------:R-:W-:Y:S02]  /*6000*/  HADD2.F32 R8, -RZ, R12.H0_H0 ;  /* 0x2000000cff087230 */ /* 0x000fe40000004100 */
[-C--:B------:R-:W-:Y:S01]  /*6010*/  FFMA.FTZ R95, R9, R34.reuse, -R36 ;  /* 0x00000022095f7223 */ /* 0x080fe20000010824 */
[----:B------:R-:W-:Y:S02]  /*6020*/  HADD2.F32 R9, -RZ, R90.H0_H0 ;  /* 0x2000005aff097230 */ /* 0x000fe40000004100 */
[-C--:B------:R-:W-:Y:S01]  /*6030*/  FMUL.FTZ R53, R10, R39.reuse ;  /* 0x000000270a357220 */ /* 0x080fe20000410000 */
[----:B------:R-:W-:Y:S01]  /*6040*/  FFMA.FTZ R97, R11, R34, R38 ;  /* 0x000000220b617223 */ /* 0x000fe20000010026 */
[----:B------:R-:W-:Y:S01]  /*6050*/  FMUL.FTZ R39, R8, R39 ;  /* 0x0000002708277220 */ /* 0x000fe20000410000 */
[----:B------:R-:W-:-:S02]  /*6060*/  HADD2.F32 R11, -RZ, R92.H1_H1 ;  /* 0x3000005cff0b7230 */ /* 0x000fc40000004100 */
[-C--:B------:R-:W-:Y:S01]  /*6070*/  FFMA.FTZ R53, R8, R9.reuse, -R53 ;  /* 0x0000000908357223 */ /* 0x080fe20000010835 */
[----:B------:R-:W-:Y:S02]  /*6080*/  HADD2.F32 R28, -RZ, R28.H1_H1 ;  /* 0x3000001cff1c7230 */ /* 0x000fe40000004100 */
[----:B------:R-:W-:Y:S01]  /*6090*/  FFMA.FTZ R38, R10, R9, R39 ;  /* 0x000000090a267223 */ /* 0x000fe20000010027 */
[----:B------:R-:W-:Y:S01]  /*60a0*/  HADD2.F32 R12, -RZ, R12.H1_H1 ;  /* 0x3000000cff0c7230 */ /* 0x000fe20000004100 */
[----:B------:R-:W-:Y:S01]  /*60b0*/  F2FP.F16.E4M3.UNPACK_B R34, R91.H1 ;  /* 0x0000005bff22723e */ /* 0x000fe200030006ff */
        /* <DEDUP_REMOVED lines=11> */
[----:B------:R-:W-:Y:S01]  /*6170*/  HADD2.F32 R9, -RZ, R8.H0_H0 ;  /* 0x20000008ff097230 */ /* 0x000fe20000004100 */
[----:B------:R-:W-:Y:S01]  /*6180*/  F2FP.F16.E4M3.UNPACK_B R14, R14 ;  /* 0x0000000eff0e723e */ /* 0x000fe200020006ff */
[----:B------:R-:W-:Y:S02]  /*6190*/  HADD2.F32 R39, -RZ, R34.H1_H1 ;  /* 0x30000022ff277230 */ /* 0x000fe40000004100 */
[-C--:B------:R-:W-:Y:S01]  /*61a0*/  FMUL.FTZ R34, R11, R36.reuse ;  /* 0x000000240b227220 */ /* 0x080fe20000410000 */
[----:B------:R-:W-:Y:S02]  /*61b0*/  HADD2.F32 R28, -RZ, R12.H0_H0 ;  /* 0x2000000cff1c7230 */ /* 0x000fe40000004100 */
[----:B------:R-:W-:Y:S01]  /*61c0*/  FMUL.FTZ R90, R9, R36 ;  /* 0x00000024095a7220 */ /* 0x000fe20000410000 */
[----:B------:R-:W-:Y:S01]  /*61d0*/  HADD2.F32 R10, -RZ, R10.H1_H1 ;  /* 0x3000000aff0a7230 */ /* 0x000fe20000004100 */
[----:B------:R-:W-:Y:S01]  /*61e0*/  F2FP.F16.E4M3.UNPACK_B R30, R30 ;  /* 0x0000001eff1e723e */ /* 0x000fe200020006ff */
[----:B------:R-:W-:-:S02]  /*61f0*/  HADD2.F32 R8, -RZ, R8.H1_H1 ;  /* 0x30000008ff087230 */ /* 0x000fc40000004100 */
[-C--:B------:R-:W-:Y:S01]  /*6200*/  FFMA.FTZ R36, R9, R28.reuse, -R34 ;  /* 0x0000001c09247223 */ /* 0x080fe20000010822 */
[----:B------:R-:W-:Y:S02]  /*6210*/  HADD2.F32 R9, -RZ, R12.H1_H1 ;  /* 0x3000000cff097230 */ /* 0x000fe40000004100 */
[-C--:B------:R-:W-:Y:S01]  /*6220*/  FMUL.FTZ R99, R10, R39.reuse ;  /* 0x000000270a637220 */ /* 0x080fe20000410000 */
[----:B------:R-:W-:Y:S01]  /*6230*/  FFMA.FTZ R90, R11, R28, R90 ;  /* 0x0000001c0b5a7223 */ /* 0x000fe2000001005a */
[C---:B------:R-:W-:Y:S01]  /*6240*/  FMUL.FTZ R39, R8.reuse, R39 ;  /* 0x0000002708277220 */ /* 0x040fe20000410000 */
[----:B------:R-:W-:Y:S01]  /*6250*/  F2FP.F16.E4M3.UNPACK_B R89, R89 ;  /* 0x00000059ff59723e */ /* 0x000fe200020006ff */
[-C--:B------:R-:W-:Y:S01]  /*6260*/  FFMA.FTZ R99, R8, R9.reuse, -R99 ;  /* 0x0000000908637223 */ /* 0x080fe20000010863 */
[--C-:B------:R-:W-:Y:S02]  /*6270*/  HADD2.F32 R11, -RZ, R91.reuse.H0_H0 ;  /* 0x2000005bff0b7230 */ /* 0x100fe40000004100 */
[----:B------:R-:W-:Y:S01]  /*6280*/  FFMA.FTZ R103, R10, R9, R39 ;  /* 0x000000090a677223 */ /* 0x000fe20000010027 */
[----:B------:R-:W-:Y:S01]  /*6290*/  HADD2.F32 R8, -RZ, R14.H0_H0 ;  /* 0x2000000eff087230 */ /* 0x000fe20000004100 */
[----:B------:R-:W-:Y:S01]  /*62a0*/  F2FP.F16.E4M3.UNPACK_B R28, R7 ;  /* 0x00000007ff1c723e */ /* 0x000fe200020006ff */
[----:B------:R-:W-:Y:S01]  /*62b0*/  HADD2.F32 R9, -RZ, R30.H0_H0 ;  /* 0x2000001eff097230 */ /* 0x000fe20000004100 */
[----:B------:R-:W-:Y:S01]  /*62c0*/  F2FP.SATFINITE.E4M3.F32.PACK_AB_MERGE_C R36, R99, R36, RZ ;  /* 0x000000246324723e */ /* 0x000fe200048070ff */
[----:B------:R-:W-:-:S02]  /*62d0*/  HADD2.F32 R91, -RZ, R91.H1_H1 ;  /* 0x3000005bff5b7230 */ /* 0x000fc40000004100 */
[-C--:B------:R-:W-:Y:S01]  /*62e0*/  FMUL.FTZ R12, R8, R11.reuse ;  /* 0x0000000b080c7220 */ /* 0x080fe20000410000 */
[----:B------:R-:W-:Y:S02]  /*62f0*/  HADD2.F32 R30, -RZ, R30.H1_H1 ;  /* 0x3000001eff1e7230 */ /* 0x000fe40000004100 */
[----:B------:R-:W-:Y:S01]  /*6300*/  FMUL.FTZ R39, R9, R11 ;  /* 0x0000000b09277220 */ /* 0x000fe20000410000 */
[--C-:B------:R-:W-:Y:S01]  /*6310*/  HADD2.F32 R10, -RZ, R89.reuse.H0_H0 ;  /* 0x20000059ff0a7230 */ /* 0x100fe20000004100 */
[----:B------:R-:W-:Y:S01]  /*6320*/  F2FP.SATFINITE.E4M3.F32.PACK_AB_MERGE_C R103, R103, R90, RZ ;  /* 0x0000005a6767723e */ /* 0x000fe200048070ff */
[----:B------:R-:W-:Y:S02]  /*6330*/  HADD2.F32 R14, -RZ, R14.H1_H1 ;  /* 0x3000000eff0e7230 */ /* 0x000fe40000004100 */
[-C--:B------:R-:W-:Y:S01]  /*6340*/  FMUL.FTZ R11, R30, R91.reuse ;  /* 0x0000005b1e0b7220 */ /* 0x080fe20000410000 */
[----:B------:R-:W-:Y:S02]  /*6350*/  HADD2.F32 R89, -RZ, R89.H1_H1 ;  /* 0x30000059ff597230 */ /* 0x000fe40000004100 */
[-C--:B------:R-:W-:Y:S01]  /*6360*/  FFMA.FTZ R39, R8, R10.reuse, -R39 ;  /* 0x0000000a08277223 */ /* 0x080fe20000010827 */
[----:B------:R-:W-:Y:S01]  /*6370*/  FFMA.FTZ R34, R9, R10, R12 ;  /* 0x0000000a09227223 */ /* 0x000fe2000001000c */
[C---:B------:R-:W-:Y:S01]  /*6380*/  FMUL.FTZ R91, R14.reuse, R91 ;  /* 0x0000005b0e5b7220 */ /* 0x040fe20000410000 */
[----:B------:R-:W-:Y:S01]  /*6390*/  F2FP.F16.E4M3.UNPACK_B R10, R29 ;  /* 0x0000001dff0a723e */ /* 0x000fe200020006ff */
[----:B------:R-:W-:Y:S01]  /*63a0*/  FFMA.FTZ R14, R14, R89, -R11 ;  /* 0x000000590e0e7223 */ /* 0x000fe2000001080b */
[----:B------:R-:W-:Y:S01]  /*63b0*/  F2FP.F16.E4M3.UNPACK_B R8, R13 ;  /* 0x0000000dff08723e */ /* 0x000fe200020006ff */
[----:B------:R-:W-:Y:S01]  /*63c0*/  FFMA.FTZ R91, R30, R89, R91 ;  /* 0x000000591e5b7223 */ /* 0x000fe2000001005b */
[----:B------:R-:W-:Y:S01]  /*63d0*/  F2FP.F16.E4M3.UNPACK_B R12, R6 ;  /* 0x00000006ff0c723e */ /* 0x000fe200020006ff */
[----:B------:R-:W-:Y:S01]  /*63e0*/  HADD2.F32 R11, -RZ, R10.H0_H0 ;  /* 0x2000000aff0b7230 */ /* 0x000fe20000004100 */
[----:B------:R-:W-:Y:S01]  /*63f0*/  F2FP.SATFINITE.E4M3.F32.PACK_AB_MERGE_C R90, R14, R39, R36 ;  /* 0x000000270e5a723e */ /* 0x000fe20004807024 */
[----:B------:R-:W-:Y:S01]  /*6400*/  HADD2.F32 R30, -RZ, R28.H0_H0 ;  /* 0x2000001cff1e7230 */ /* 0x000fe20000004100 */
[----:B------:R-:W-:Y:S01]  /*6410*/  F2FP.SATFINITE.E4M3.F32.PACK_AB_MERGE_C R103, R91, R34, R103 ;  /* 0x000000225b67723e */ /* 0x000fe20004807067 */
[----:B------:R-:W-:Y:S01]  /*6420*/  HADD2.F32 R9, -RZ, R8.H0_H0 ;  /* 0x20000008ff097230 */ /* 0x000fe20000004100 */
[----:B------:R-:W-:Y:S01]  /*6430*/  F2FP.SATFINITE.E4M3.F32.PACK_AB_MERGE_C R95, R95, R96, RZ ;  /* 0x000000605f5f723e */ /* 0x000fe200048070ff */
[----:B------:R-:W-:-:S02]  /*6440*/  HADD2.F32 R14, -RZ, R12.H0_H0 ;  /* 0x2000000cff0e7230 */ /* 0x000fc40000004100 */
[-C--:B------:R-:W-:Y:S01]  /*6450*/  FMUL.FTZ R34, R11, R30.reuse ;  /* 0x0000001e0b227220 */ /* 0x080fe20000410000 */
[----:B------:R-:W-:Y:S02]  /*6460*/  HADD2.F32 R10, -RZ, R10.H1_H1 ;  /* 0x3000000aff0a7230 */ /* 0x000fe40000004100 */
[C---:B------:R-:W-:Y:S01]  /*6470*/  FMUL.FTZ R30, R9.reuse, R30 ;  /* 0x0000001e091e7220 */ /* 0x040fe20000410000 */
[----:B------:R-:W-:Y:S02]  /*6480*/  HADD2.F32 R39, -RZ, R28.H1_H1 ;  /* 0x3000001cff277230 */ /* 0x000fe40000004100 */
[-C--:B------:R-:W-:Y:S01]  /*6490*/  FFMA.FTZ R34, R9, R14.reuse, -R34 ;  /* 0x0000000e09227223 */ /* 0x080fe20000010822 */
[----:B------:R-:W-:Y:S02]  /*64a0*/  HADD2.F32 R8, -RZ, R8.H1_H1 ;  /* 0x30000008ff087230 */ /* 0x000fe40000004100 */
[----:B------:R-:W-:Y:S01]  /*64b0*/  FFMA.FTZ R30, R11, R14, R30 ;  /* 0x0000000e0b1e7223 */ /* 0x000fe2000001001e */
[----:B------:R-:W-:-:S02]  /*64c0*/  HADD2.F32 R9, -RZ, R12.H1_H1 ;  /* 0x3000000cff097230 */ /* 0x000fc40000004100 */
[-C--:B------:R-:W-:Y:S01]  /*64d0*/  FMUL.FTZ R11, R10, R39.reuse ;  /* 0x000000270a0b7220 */ /* 0x080fe20000410000 */
[----:B------:R-:W-:Y:S01]  /*64e0*/  F2FP.SATFINITE.E4M3.F32.PACK_AB_MERGE_C R97, R97, R58, RZ ;  /* 0x0000003a6161723e */ /* 0x000fe200048070ff */
[----:B------:R-:W-:Y:S01]  /*64f0*/  FMUL.FTZ R39, R8, R39 ;  /* 0x0000002708277220 */ /* 0x000fe20000410000 */
[----:B------:R-:W-:Y:S01]  /*6500*/  F2FP.SATFINITE.E4M3.F32.PACK_AB_MERGE_C R58, R52, R53, R95 ;  /* 0x00000035343a723e */ /* 0x000fe2000480705f */
[----:B------:R-:W-:Y:S01]  /*6510*/  FFMA.FTZ R53, R8, R9, -R11 ;  /* 0x0000000908357223 */ /* 0x000fe2000001080b */
[----:B------:R-:W-:Y:S02]  /*6520*/  F2FP.F16.E4M3.UNPACK_B R13, R13.H1 ;  /* 0x0000000dff0d723e */ /* 0x000fe400030006ff */
[----:B------:R-:W-:Y:S02]  /*6530*/  F2FP.F16.E4M3.UNPACK_B R29, R29.H1 ;  /* 0x0000001dff1d723e */ /* 0x000fe400030006ff */
[----:B------:R-:W-:Y:S01]  /*6540*/  F2FP.F16.E4M3.UNPACK_B R11, R7.H1 ;  /* 0x00000007ff0b723e */ /* 0x000fe200030006ff */
[----:B------:R-:W-:Y:S01]  /*6550*/  HADD2.F32 R7, -RZ, R13.H0_H0 ;  /* 0x2000000dff077230 */ /* 0x000fe20000004100 */
[----:B------:R-:W-:Y:S01]  /*6560*/  F2FP.SATFINITE.E4M3.F32.PACK_AB_MERGE_C R97, R59, R38, R97 ;  /* 0x000000263b61723e */ /* 0x000fe20004807061 */
[----:B------:R-:W-:Y:S01]  /*6570*/  FFMA.FTZ R59, R10, R9, R39 ;  /* 0x000000090a3b7223 */ /* 0x000fe20000010027 */
[----:B------:R-:W-:Y:S01]  /*6580*/  HADD2.F32 R8, -RZ, R29.H0_H0 ;  /* 0x2000001dff087230 */ /* 0x000fe20000004100 */
[----:B------:R-:W-:Y:S01]  /*6590*/  F2FP.F16.E4M3.UNPACK_B R6, R6.H1 ;  /* 0x00000006ff06723e */ /* 0x000fe200030006ff */
[----:B------:R-:W-:Y:S01]  /*65a0*/  HADD2.F32 R10, -RZ, R11.H0_H0 ;  /* 0x2000000bff0a7230 */ /* 0x000fe20000004100 */
[----:B------:R-:W-:Y:S01]  /*65b0*/  LOP3.LUT R5, R94, 0xff0000, R5, 0xf8, !PT ;  /* 0x00ff00005e057812 */ /* 0x000fe200078ef805 */
[----:B------:R-:W-:-:S02]  /*65c0*/  HADD2.F32 R29, -RZ, R29.H1_H1 ;  /* 0x3000001dff1d7230 */ /* 0x000fc40000004100 */
[----:B------:R-:W-:Y:S02]  /*65d0*/  HADD2.F32 R12, -RZ, R11.H1_H1 ;  /* 0x3000000bff0c7230 */ /* 0x000fe40000004100 */
[CC--:B------:R-:W-:Y:S01]  /*65e0*/  FMUL.FTZ R14, R8.reuse, R10.reuse ;  /* 0x0000000a080e7220 */ /* 0x0c0fe20000410000 */
[--C-:B------:R-:W-:Y:S02]  /*65f0*/  HADD2.F32 R9, -RZ, R6.reuse.H0_H0 ;  /* 0x20000006ff097230 */ /* 0x100fe40000004100 */
[----:B------:R-:W-:Y:S01]  /*6600*/  FMUL.FTZ R11, R7, R10 ;  /* 0x0000000a070b7220 */ /* 0x000fe20000410000 */
[----:B------:R-:W-:Y:S01]  /*6610*/  HADD2.F32 R13, -RZ, R13.H1_H1 ;  /* 0x3000000dff0d7230 */ /* 0x000fe20000004100 */
[----:B------:R-:W-:Y:S01]  /*6620*/  F2FP.F16.E4M3.UNPACK_B R28, R5.H1 ;  /* 0x00000005ff1c723e */ /* 0x000fe200030006ff */
[----:B------:R-:W-:Y:S02]  /*6630*/  HADD2.F32 R10, -RZ, R6.H1_H1 ;  /* 0x30000006ff0a7230 */ /* 0x000fe40000004100 */
[----:B------:R-:W-:Y:S01]  /*6640*/  FMUL.FTZ R6, R29, R12 ;  /* 0x0000000c1d067220 */ /* 0x000fe20000410000 */
[-C--:B------:R-:W-:Y:S01]  /*6650*/  FFMA.FTZ R36, R7, R9.reuse, -R14 ;  /* 0x0000000907247223 */ /* 0x080fe2000001080e */
[----:B------:R-:W-:Y:S01]  /*6660*/  FFMA.FTZ R38, R8, R9, R11 ;  /* 0x0000000908267223 */ /* 0x000fe2000001000b */
[----:B------:R-:W-:Y:S01]  /*6670*/  F2FP.F16.E4M3.UNPACK_B R9, R31 ;  /* 0x0000001fff09723e */ /* 0x000fe200020006ff */
[C---:B------:R-:W-:Y:S01]  /*6680*/  FFMA.FTZ R89, R13.reuse, R10, -R6 ;  /* 0x0000000a0d597223 */ /* 0x040fe20000010806 */
[----:B------:R-:W-:Y:S01]  /*6690*/  F2FP.F16.E4M3.UNPACK_B R6, R15 ;  /* 0x0000000fff06723e */ /* 0x000fe200020006ff */
[----:B------:R-:W-:Y:S01]  /*66a0*/  FMUL.FTZ R12, R13, R12 ;  /* 0x0000000c0d0c7220 */ /* 0x000fe20000410000 */
[----:B------:R-:W-:Y:S01]  /*66b0*/  F2FP.F16.E4M3.UNPACK_B R31, R31.H1 ;  /* 0x0000001fff1f723e */ /* 0x000fe200030006ff */
[----:B------:R-:W-:Y:S01]  /*66c0*/  HADD2.F32 R39, -RZ, R28.H0_H0 ;  /* 0x2000001cff277230 */ /* 0x000fe20000004100 */
        /* <DEDUP_REMOVED lines=22> */
[----:B------:R-:W-:Y:S02]  /*6830*/  HADD2.F32 R12, -RZ, R5.H0_H0 ;  /* 0x20000005ff0c7230 */ /* 0x000fe40000004100 */
[----:B------:R-:W-:Y:S01]  /*6840*/  FMUL.FTZ R28, R15, R28 ;  /* 0x0000001c0f1c7220 */ /* 0x000fe20000410000 */
[----:B------:R-:W-:Y:S02]  /*6850*/  HADD2.F32 R9, -RZ, R9.H1_H1 ;  /* 0x30000009ff097230 */ /* 0x000fe40000004100 */
[C---:B------:R-:W-:Y:S01]  /*6860*/  FMUL.FTZ R29, R7.reuse, R29 ;  /* 0x0000001d071d7220 */ /* 0x040fe20000410000 */
[----:B------:R-:W-:Y:S02]  /*6870*/  HADD2.F32 R14, -RZ, R14.H1_H1 ;  /* 0x3000000eff0e7230 */ /* 0x000fe40000004100 */
[----:B------:R-:W-:Y:S01]  /*6880*/  FFMA.FTZ R52, R7, R12, -R52 ;  /* 0x0000000c07347223 */ /* 0x000fe20000010834 */
[----:B------:R-:W-:-:S02]  /*6890*/  HADD2.F32 R6, -RZ, R6.H1_H1 ;  /* 0x30000006ff067230 */ /* 0x000fc40000004100 */
[----:B------:R-:W-:Y:S01]  /*68a0*/  FFMA.FTZ R29, R10, R12, R29 ;  /* 0x0000000c0a1d7223 */ /* 0x000fe2000001001d */
[----:B------:R-:W-:Y:S02]  /*68b0*/  HADD2.F32 R4, -RZ, R11.H1_H1 ;  /* 0x3000000bff047230 */ /* 0x000fe40000004100 */
[-C--:B------:R-:W-:Y:S01]  /*68c0*/  FMUL.FTZ R7, R9, R14.reuse ;  /* 0x0000000e09077220 */ /* 0x080fe20000410000 */
[----:B------:R-:W-:Y:S02]  /*68d0*/  HADD2.F32 R5, -RZ, R5.H1_H1 ;  /* 0x30000005ff057230 */ /* 0x000fe40000004100 */
[C---:B------:R-:W-:Y:S01]  /*68e0*/  FMUL.FTZ R14, R6.reuse, R14 ;  /* 0x0000000e060e7220 */ /* 0x040fe20000410000 */
[----:B------:R-:W-:Y:S01]  /*68f0*/  F2FP.SATFINITE.E4M3.F32.PACK_AB_MERGE_C R30, R59, R30, R38 ;  /* 0x0000001e3b1e723e */ /* 0x000fe20004807026 */
[-C--:B------:R-:W-:Y:S01]  /*6900*/  FFMA.FTZ R28, R31, R4.reuse, R28 ;  /* 0x000000041f1c7223 */ /* 0x080fe2000001001c */
[----:B------:R-:W-:Y:S01]  /*6910*/  FFMA.FTZ R8, R15, R4, -R8 ;  /* 0x000000040f087223 */ /* 0x000fe20000010808 */
[-C--:B------:R-:W-:Y:S01]  /*6920*/  FFMA.FTZ R14, R9, R5.reuse, R14 ;  /* 0x00000005090e7223 */ /* 0x080fe2000001000e */
[----:B------:R-:W-:Y:S01]  /*6930*/  FFMA.FTZ R7, R6, R5, -R7 ;  /* 0x0000000506077223 */ /* 0x000fe20000010807 */
[----:B------:R-:W-:Y:S01]  /*6940*/  F2FP.SATFINITE.E4M3.F32.PACK_AB_MERGE_C R13, R53, R34, R36 ;  /* 0x00000022350d723e */ /* 0x000fe20004807024 */
[----:B------:R-:W-:Y:S01]  /*6950*/  IMAD.MOV.U32 R12, RZ, RZ, R58 ;  /* 0x000000ffff0c7224 */ /* 0x000fe200078e003a */
[----:B------:R-:W-:-:S02]  /*6960*/  F2FP.SATFINITE.E4M3.F32.PACK_AB_MERGE_C R28, R28, R39, RZ ;  /* 0x000000271c1c723e */ /* 0x000fc400048070ff */
[----:B------:R-:W-:Y:S02]  /*6970*/  F2FP.SATFINITE.E4M3.F32.PACK_AB_MERGE_C R8, R8, R95, RZ ;  /* 0x0000005f0808723e */ /* 0x000fe400048070ff */
[----:B------:R-:W-:Y:S01]  /*6980*/  F2FP.SATFINITE.E4M3.F32.PACK_AB_MERGE_C R31, R14, R29, R28 ;  /* 0x0000001d0e1f723e */ /* 0x000fe2000480701c */
[----:B------:R-:W-:Y:S01]  /*6990*/  IMAD.MOV.U32 R29, RZ, RZ, R30 ;  /* 0x000000ffff1d7224 */ /* 0x000fe200078e001e */
[----:B------:R-:W-:Y:S01]  /*69a0*/  F2FP.SATFINITE.E4M3.F32.PACK_AB_MERGE_C R15, R7, R52, R8 ;  /* 0x00000034070f723e */ /* 0x000fe20004807008 */
[----:B------:R-:W-:Y:S02]  /*69b0*/  IMAD.MOV.U32 R28, RZ, RZ, R97 ;  /* 0x000000ffff1c7224 */ /* 0x000fe400078e0061 */
[----:B------:R-:W-:Y:S02]  /*69c0*/  IMAD.MOV.U32 R14, RZ, RZ, R90 ;  /* 0x000000ffff0e7224 */ /* 0x000fe400078e005a */
[----:B------:R-:W-:-:S07]  /*69d0*/  IMAD.MOV.U32 R30, RZ, RZ, R103 ;  /* 0x000000ffff1e7224 */ /* 0x000fce00078e0067 */
.L_x_1260:
[----:B------:R-:W-:Y:S05]  /*69e0*/  BSYNC B1 ;  /* 0x0000000000017941 */ /* 0x000fea0003800000 */
.L_x_1259:
[----:B-1----:R1:W-:Y:S01]  /*69f0*/  STG.E.128 desc[UR46][R32.64], R12 ;  /* 0x0000000c20007986 */ /* 0x0023e2000c101d2e */
[----:B------:R-:W-:-:S13]  /*6a00*/  ISETP.GE.AND P4, PT, R37, R93, PT ;  /* 0x0000005d2500720c */ /* 0x000fda0003f86270 */
[----:B------:R-:W-:Y:S05]  /*6a10*/  @P4 BRA `(.L_x_1245) ;  /* 0x0000000000844947 */ /* 0x000fea0003800000 */
[--C-:B------:R-:W-:Y:S02]  /*6a20*/  SHF.R.S32.HI R4, RZ, 0x1f, R37.reuse ;  /* 0x0000001fff047819 */ /* 0x100fe40000011425 */
[----:B------:R-:W-:-:S04]  /*6a30*/  IADD3 R37, P4, P5, R40, R54, R37 ;  /* 0x0000003628257210 */ /* 0x000fc80007d9e025 */
[----:B------:R-:W-:Y:S02]  /*6a40*/  IADD3.X R4, R0, R35, R4, P4, P5 ;  /* 0x0000002300047210 */ /* 0x000fe400027ea404 */
[----:B------:R-:W-:-:S05]  /*6a50*/  IADD3 R50, P4, R37, R50, RZ ;  /* 0x0000003225327210 */ /* 0x000fca0007f9e0ff */
[----:B------:R-:W-:-:S05]  /*6a60*/  IMAD.X R51, R4, 0x1, R51, P4 ;  /* 0x0000000104337824 */ /* 0x000fca00020e0633 */
[----:B--2---:R2:W-:Y:S01]  /*6a70*/  STG.E.128 desc[UR46][R50.64], R28 ;  /* 0x0000001c32007986 */ /* 0x0045e2000c101d2e */
[----:B------:R-:W-:Y:S05]  /*6a80*/  BRA `(.L_x_1245) ;  /* 0x0000000000687947 */ /* 0x000fea0003800000 */
.L_x_1228:
[----:B------:R-:W-:-:S06]  /*6a90*/  UISETP.NE.AND UP0, UPT, UR45, 0x3, UPT ;  /* 0x000000032d00788c */ /* 0x000fcc000bf05270 */
[----:B------:R-:W-:-:S13]  /*6aa0*/  PLOP3.LUT P3, PT, PT, PT, UP0, 0x80, 0x0 ;  /* 0x000000000000781c */ /* 0x000fda0003f6f008 */
[----:B------:R-:W-:Y:S05]  /*6ab0*/  @!P3 BRA `(.L_x_1261) ;  /* 0x000000000004b947 */ /* 0x000fea0003800000 */
[----:B------:R-:W-:Y:S01]  /*6ac0*/  BPT.TRAP 0x1 ;  /* 0x000000040000795c */ /* 0x000fe20000300000 */
.L_x_1261:
[----:B------:R-:W-:Y:S01]  /*6ad0*/  IMAD R85, R17, 0x8, R16 ;  /* 0x0000000811557824 */ /* 0x000fe200078e0210 */
[----:B------:R-:W-:Y:S01]  /*6ae0*/  SHF.L.U32 R88, R201, 0x1f, RZ ;  /* 0x0000001fc9587819 */ /* 0x000fe200000006ff */
[----:B------:R-:W-:Y:S01]  /*6af0*/  IMAD R87, R49, -0x40, R48 ;  /* 0xffffffc031577824 */ /* 0x000fe200078e0230 */
[----:B------:R-:W-:Y:S02]  /*6b00*/  BSSY B1, `(.L_x_1262) ;  /* 0x0000004000017945 */ /* 0x000fe40003800000 */
[----:B------:R-:W0:Y:S02]  /*6b10*/  SYNCS.PHASECHK.TRANS64.TRYWAIT P4, [R85+URZ+0x28490], R88 ;  /* 0x02849058550075a7 */ /* 0x000e24000808017f */
[----:B------:R-:W-:Y:S01]  /*6b20*/  VIMNMX R87, R87, 0x40, PT ;  /* 0x0000004057577848 */ /* 0x000fe20003fe0100 */
[----:B0-----:R-:W-:Y:S06]  /*6b30*/  @!P4 BRA `(.L_x_1263) ;  /* 0x000001e000e0c947 */ /* 0x001fec0003800000 */
.L_x_1604:
[----:B------:R-:W-:Y:S05]  /*6b40*/  BSYNC B1 ;  /* 0x0000000000017941 */ /* 0x000fea0003800000 */
.L_x_1262:
[-C--:B------:R-:W-:Y:S01]  /*6b50*/  ISETP.GE.AND P5, PT, R18, R87.reuse, PT ;  /* 0x000000571200720c */ /* 0x080fe20003fa6270 */
[----:B------:R-:W-:Y:S01]  /*6b60*/  BSSY B1, `(.L_x_1264) ;  /* 0x0000007000017945 */ /* 0x000fe20003800000 */
[----:B------:R-:W-:-:S11]  /*6b70*/  ISETP.GE.AND P4, PT, R195, R87, PT ;  /* 0x00000057c300720c */ /* 0x000fd60003f86270 */
[----:B------:R-:W-:Y:S05]  /*6b80*/  @P5 BRA `(.L_x_1265) ;  /* 0x0000000000105947 */ /* 0x000fea0003800000 */
[----:B------:R-:W1:Y:S04]  /*6b90*/  @!P1 LDS.128 R4, [R86+0x20000] ;  /* 0x0200000056049984 */ /* 0x000e680000000c00 */
[----:B------:R-:W2:Y:S04]  /*6ba0*/  @!P2 LDS.128 R8, [R86+0x22000] ;  /* 0x022000005608a984 */ /* 0x000ea80000000c00 */
[----:B-1----:R1:W-:Y:S04]  /*6bb0*/  @!P1 STG.E.128 desc[UR46][R14.64], R4 ;  /* 0x000000040e009986 */ /* 0x0023e8000c101d2e */
[----:B--2---:R1:W-:Y:S02]  /*6bc0*/  @!P2 STG.E.128 desc[UR46][R14.64+0x80], R8 ;  /* 0x000080080e00a986 */ /* 0x0043e4000c101d2e */
.L_x_1265:
[----:B------:R-:W-:Y:S05]  /*6bd0*/  BSYNC B1 ;  /* 0x0000000000017941 */ /* 0x000fea0003800000 */
.L_x_1264:
[----:B------:R-:W-:Y:S05]  /*6be0*/  @P4 BRA `(.L_x_1245) ;  /* 0x0000000000104947 */ /* 0x000fea0003800000 */
[----:B-1----:R-:W1:Y:S04]  /*6bf0*/  @!P1 LDS.128 R4, [R86+0x21000] ;  /* 0x0210000056049984 */ /* 0x002e680000000c00 */
[----:B------:R-:W2:Y:S04]  /*6c00*/  @!P2 LDS.128 R8, [R86+0x23000] ;  /* 0x023000005608a984 */ /* 0x000ea80000000c00 */
[----:B-1----:R1:W-:Y:S04]  /*6c10*/  @!P1 STG.E.128 desc[UR46][R12.64], R4 ;  /* 0x000000040c009986 */ /* 0x0023e8000c101d2e */
[----:B--2---:R1:W-:Y:S02]  /*6c20*/  @!P2 STG.E.128 desc[UR46][R12.64+0x80], R8 ;  /* 0x000080080c00a986 */ /* 0x0043e4000c101d2e */
.L_x_1245:
[----:B------:R-:W-:Y:S05]  /*6c30*/  BSYNC B0 ;  /* 0x0000000000007941 */ /* 0x000fea0003800000 */
.L_x_1227:
[----:B01234-:R-:W0:Y:S01]  /*6c40*/  S2R R4, SR_TID.X ;  /* 0x0000000000047919 */ /* 0x01fe220000002100 */
[----:B------:R-:W-:Y:S01]  /*6c50*/  @!PT LDS RZ, [RZ] ;  /* 0x00000000fffff984 */ /* 0x000fe20000000800 */
[----:B------:R-:W-:Y:S01]  /*6c60*/  @!PT LDS RZ, [RZ] ;  /* 0x00000000fffff984 */ /* 0x000fe20000000800 */
[----:B------:R-:W-:Y:S01]  /*6c70*/  @!PT LDS RZ, [RZ] ;  /* 0x00000000fffff984 */ /* 0x000fe20000000800 */
[----:B------:R-:W-:Y:S01]  /*6c80*/  @!PT LDS RZ, [RZ] ;  /* 0x00000000fffff984 */ /* 0x000fe20000000800 */
[----:B------:R1:W-:Y:S06]  /*6c90*/  MEMBAR.ALL.CTA ;  /* 0x0000000000007992 */ /* 0x0003ec0000008000 */
[----:B-1----:R-:W1:Y:S01]  /*6ca0*/  FENCE.VIEW.ASYNC.S ;  /* 0x00000000000073c6 */ /* 0x002e620000000000 */
[----:B------:R-:W-:Y:S05]  /*6cb0*/  WARPSYNC.ALL ;  /* 0x0000000000007948 */ /* 0x000fea0003800000 */
[----:B------:R-:W-:Y:S01]  /*6cc0*/  BSSY B0, `(.L_x_1266) ;  /* 0x0000009000007945 */ /* 0x000fe20003800000 */
[----:B0-----:R-:W-:Y:S01]  /*6cd0*/  LOP3.LUT R4, R4, 0x7f, RZ, 0xc0, !PT ;  /* 0x0000007f04047812 */ /* 0x001fe200078ec0ff */
[----:B-1----:R0:W-:Y:S03]  /*6ce0*/  BAR.SYNC.DEFER_BLOCKING R75, 0x80 ;  /* 0x0002004b0000751d */ /* 0x0021e60000010000 */
[----:B------:R-:W-:-:S13]  /*6cf0*/  ISETP.NE.AND P4, PT, R4, RZ, PT ;  /* 0x000000ff0400720c */ /* 0x000fda0003f85270 */
[----:B------:R-:W-:-:S05]  /*6d00*/  @!P4 VIADD R4, R85, 0x284a0 ;  /* 0x000284a05504c836 */ /* 0x000fca0000000000 */
[----:B------:R-:W-:-:S04]  /*6d10*/  @!P4 PRMT R4, RZ, 0x654, R4 ;  /* 0x00000654ff04c816 */ /* 0x000fc80000000004 */
[----:B------:R0:W-:Y:S01]  /*6d20*/  @!P4 SYNCS.ARRIVE.TRANS64.RED.A1T0 RZ, [R4+URZ], RZ ;  /* 0x000000ff04ffc9a7 */ /* 0x0001e2000810043f */
[----:B------:R-:W-:Y:S05]  /*6d30*/  @!P3 BRA `(.L_x_1267) ;  /* 0x000000000004b947 */ /* 0x000fea0003800000 */
[----:B------:R-:W-:Y:S01]  /*6d40*/  BPT.TRAP 0x1 ;  /* 0x000000040000795c */ /* 0x000fe20000300000 */
.L_x_1267:
[----:B------:R-:W-:Y:S05]  /*6d50*/  BSYNC B0 ;  /* 0x0000000000007941 */ /* 0x000fea0003800000 */
.L_x_1266:
[----:B------:R-:W1:Y:S01]  /*6d60*/  SYNCS.PHASECHK.TRANS64.TRYWAIT P3, [R85+URZ+0x284b0], R88 ;  /* 0x0284b058550075a7 */ /* 0x000e62000806017f */
[----:B------:R-:W-:Y:S01]  /*6d70*/  ULDC UR41, c[0x0][0x2e4] ;  /* 0x0000b90000297ab9 */ /* 0x000fe20000000800 */
[----:B------:R-:W-:Y:S01]  /*6d80*/  ULDC.64 UR36, c[0x0][0x318] ;  /* 0x0000c60000247ab9 */ /* 0x000fe20000000a00 */
[----:B------:R-:W-:Y:S01]  /*6d90*/  ULDC.64 UR38, c[0x0][0x308] ;  /* 0x0000c20000267ab9 */ /* 0x000fe20000000a00 */
[----:B------:R-:W-:Y:S04]  /*6da0*/  BSSY B0, `(.L_x_1268) ;  /* 0x0000002000007945 */ /* 0x000fe80003800000 */
[----:B-1----:R-:W-:Y:S05]  /*6db0*/  @!P3 BRA `(.L_x_1269) ;  /* 0x000001e00054b947 */ /* 0x002fea0003800000 */
.L_x_1605:
[----:B------:R-:W-:Y:S05]  /*6dc0*/  BSYNC B0 ;  /* 0x0000000000007941 */ /* 0x000fea0003800000 */
.L_x_1268:
[----:B------:R-:W-:Y:S01]  /*6dd0*/  ISETP.GE.AND P3, PT, R18, R87, PT ;  /* 0x000000571200720c */ /* 0x000fe20003f66270 */
[----:B------:R-:W-:Y:S01]  /*6de0*/  BSSY B0, `(.L_x_1270) ;  /* 0x0000010000007945 */ /* 0x000fe20003800000 */
[----:B------:R-:W-:-:S11]  /*6df0*/  IMAD.WIDE R12, R49, 0x40, R46 ;  /* 0x00000040310c7825 */ /* 0x000fd600078e022e */
[----:B------:R-:W-:Y:S05]  /*6e00*/  @P3 BRA `(.L_x_1271) ;  /* 0x0000000000343947 */ /* 0x000fea0003800000 */
[----:B0-----:R-:W-:Y:S02]  /*6e10*/  IMAD.MOV.U32 R4, RZ, RZ, R24 ;  /* 0x000000ffff047224 */ /* 0x001fe400078e0018 */
[----:B------:R-:W-:Y:S02]  /*6e20*/  IMAD.MOV.U32 R5, RZ, RZ, R83 ;  /* 0x000000ffff057224 */ /* 0x000fe400078e0053 */
[----:B------:R-:W-:Y:S02]  /*6e30*/  IMAD R7, R13, UR36, RZ ;  /* 0x000000240d077c24 */ /* 0x000fe4000f8e02ff */
[----:B------:R-:W-:-:S04]  /*6e40*/  IMAD.WIDE.U32 R4, R12, UR36, R4 ;  /* 0x000000240c047c25 */ /* 0x000fc8000f8e0004 */
[----:B------:R-:W-:Y:S01]  /*6e50*/  IMAD R7, R12, UR37, R7 ;  /* 0x000000250c077c24 */ /* 0x000fe2000f8e0207 */
[----:B------:R-:W-:-:S04]  /*6e60*/  IADD3 R14, P3, R4, UR38, RZ ;  /* 0x00000026040e7c10 */ /* 0x000fc8000ff7e0ff */
[----:B------:R-:W-:Y:S02]  /*6e70*/  IADD3.X R15, R5, UR39, R7, P3, !PT ;  /* 0x00000027050f7c10 */ /* 0x000fe40009ffe407 */
[----:B------:R-:W-:-:S13]  /*6e80*/  ISETP.GE.AND P3, PT, R192, UR41, PT ;  /* 0x00000029c0007c0c */ /* 0x000fda000bf66270 */
[----:B------:R-:W0:Y:S04]  /*6e90*/  @!P3 LDS.128 R4, [R86+0x10000] ;  /* 0x010000005604b984 */ /* 0x000e280000000c00 */
[----:B0-----:R-:W-:Y:S01]  /*6ea0*/  @!P3 STG.E.128 desc[UR46][R14.64], R4 ;  /* 0x000000040e00b986 */ /* 0x001fe2000c101d2e */
[----:B------:R-:W-:-:S13]  /*6eb0*/  ISETP.GE.AND P3, PT, R101, UR41, PT ;  /* 0x0000002965007c0c */ /* 0x000fda000bf66270 */
[----:B------:R-:W0:Y:S04]  /*6ec0*/  @!P3 LDS.128 R8, [R86+0x12000] ;  /* 0x012000005608b984 */ /* 0x000e280000000c00 */
[----:B0-----:R2:W-:Y:S02]  /*6ed0*/  @!P3 STG.E.128 desc[UR46][R14.64+0x80], R8 ;  /* 0x000080080e00b986 */ /* 0x0015e4000c101d2e */
.L_x_1271:
[----:B------:R-:W-:Y:S05]  /*6ee0*/  BSYNC B0 ;  /* 0x0000000000007941 */ /* 0x000fea0003800000 */
.L_x_1270:
[----:B------:R-:W-:Y:S01]  /*6ef0*/  ISETP.GE.AND P3, PT, R195, R87, PT ;  /* 0x00000057c300720c */ /* 0x000fe20003f66270 */
[----:B------:R-:W-:-:S12]  /*6f00*/  BSSY B0, `(.L_x_1272) ;  /* 0x0000011000007945 */ /* 0x000fd80003800000 */
[----:B------:R-:W-:Y:S05]  /*6f10*/  @P3 BRA `(.L_x_1273) ;  /* 0x00000000003c3947 */ /* 0x000fea0003800000 */
[----:B------:R-:W-:Y:S01]  /*6f20*/  IADD3 R7, P3, R12, 0x20, RZ ;  /* 0x000000200c077810 */ /* 0x000fe20007f7e0ff */
[----:B0-----:R-:W-:Y:S02]  /*6f30*/  IMAD.MOV.U32 R4, RZ, RZ, R24 ;  /* 0x000000ffff047224 */ /* 0x001fe400078e0018 */
[----:B------:R-:W-:Y:S02]  /*6f40*/  IMAD.MOV.U32 R5, RZ, RZ, R83 ;  /* 0x000000ffff057224 */ /* 0x000fe400078e0053 */
[----:B------:R-:W-:Y:S02]  /*6f50*/  IMAD.X R12, RZ, RZ, R13, P3 ;  /* 0x000000ffff0c7224 */ /* 0x000fe400018e060d */
[----:B------:R-:W-:-:S04]  /*6f60*/  IMAD.WIDE.U32 R4, R7, UR36, R4 ;  /* 0x0000002407047c25 */ /* 0x000fc8000f8e0004 */
[----:B------:R-:W-:-:S04]  /*6f70*/  IMAD R12, R12, UR36, RZ ;  /* 0x000000240c0c7c24 */ /* 0x000fc8000f8e02ff */
[----:B------:R-:W-:Y:S01]  /*6f80*/  IMAD R7, R7, UR37, R12 ;  /* 0x0000002507077c24 */ /* 0x000fe2000f8e020c */
[----:B------:R-:W-:-:S04]  /*6f90*/  IADD3 R12, P3, R4, UR38, RZ ;  /* 0x00000026040c7c10 */ /* 0x000fc8000ff7e0ff */
[----:B------:R-:W-:Y:S02]  /*6fa0*/  IADD3.X R13, R5, UR39, R7, P3, !PT ;  /* 0x00000027050d7c10 */ /* 0x000fe40009ffe407 */
[----:B------:R-:W-:-:S13]  /*6fb0*/  ISETP.GE.AND P3, PT, R192, UR41, PT ;  /* 0x00000029c0007c0c */ /* 0x000fda000bf66270 */
[----:B------:R-:W0:Y:S04]  /*6fc0*/  @!P3 LDS.128 R4, [R86+0x11000] ;  /* 0x011000005604b984 */ /* 0x000e280000000c00 */
[----:B0-----:R-:W-:Y:S01]  /*6fd0*/  @!P3 STG.E.128 desc[UR46][R12.64], R4 ;  /* 0x000000040c00b986 */ /* 0x001fe2000c101d2e */
[----:B------:R-:W-:-:S13]  /*6fe0*/  ISETP.GE.AND P3, PT, R101, UR41, PT ;  /* 0x0000002965007c0c */ /* 0x000fda000bf66270 */
[----:B--2---:R-:W0:Y:S04]  /*6ff0*/  @!P3 LDS.128 R8, [R86+0x13000] ;  /* 0x013000005608b984 */ /* 0x004e280000000c00 */
[----:B0-----:R3:W-:Y:S02]  /*7000*/  @!P3 STG.E.128 desc[UR46][R12.64+0x80], R8 ;  /* 0x000080080c00b986 */ /* 0x0017e4000c101d2e */
.L_x_1273:
[----:B------:R-:W-:Y:S05]  /*7010*/  BSYNC B0 ;  /* 0x0000000000007941 */ /* 0x000fea0003800000 */
.L_x_1272:
[----:B------:R-:W-:Y:S01]  /*7020*/  @!PT LDS RZ, [RZ] ;  /* 0x00000000fffff984 */ /* 0x000fe20000000800 */
[----:B------:R-:W-:Y:S01]  /*7030*/  @!PT LDS RZ, [RZ] ;  /* 0x00000000fffff984 */ /* 0x000fe20000000800 */
[----:B------:R-:W-:Y:S01]  /*7040*/  @!PT LDS RZ, [RZ] ;  /* 0x00000000fffff984 */ /* 0x000fe20000000800 */
[----:B------:R-:W-:Y:S01]  /*7050*/  @!PT LDS RZ, [RZ] ;  /* 0x00000000fffff984 */ /* 0x000fe20000000800 */
[----:B------:R4:W-:Y:S06]  /*7060*/  MEMBAR.ALL.CTA ;  /* 0x0000000000007992 */ /* 0x0009ec0000008000 */
[----:B----4-:R-:W4:Y:S02]  /*7070*/  FENCE.VIEW.ASYNC.S ;  /* 0x00000000000073c6 */ /* 0x010f240000000000 */
[----:B----4-:R4:W-:Y:S01]  /*7080*/  BAR.SYNC.DEFER_BLOCKING R75, 0x80 ;  /* 0x0002004b0000751d */ /* 0x0109e20000010000 */
[----:B------:R-:W-:Y:S01]  /*7090*/  ISETP.NE.AND P5, PT, R102, RZ, PT ;  /* 0x000000ff6600720c */ /* 0x000fe20003fa5270 */
[----:B------:R-:W-:Y:S01]  /*70a0*/  VIADD R17, R17, 0x1 ;  /* 0x0000000111117836 */ /* 0x000fe20000000000 */
[----:B-1----:R-:W-:-:S04]  /*70b0*/  @!P4 IADD3 R85, R85, 0x284c0, RZ ;  /* 0x000284c05555c810 */ /* 0x002fc80007ffe0ff */
[C---:B------:R-:W-:Y:S02]  /*70c0*/  ISETP.NE.AND P3, PT, R17.reuse, 0x2, PT ;  /* 0x000000021100780c */ /* 0x040fe40003f65270 */
[----:B------:R-:W-:Y:S02]  /*70d0*/  @!P4 PRMT R85, RZ, 0x654, R85 ;  /* 0x00000654ff55c816 */ /* 0x000fe40000000055 */
[----:B0-----:R-:W-:Y:S02]  /*70e0*/  SEL R4, RZ, 0x1, P3 ;  /* 0x00000001ff047807 */ /* 0x001fe40001800000 */
[----:B------:R-:W-:Y:S02]  /*70f0*/  SEL R17, R17, RZ, P3 ;  /* 0x000000ff11117207 */ /* 0x000fe40001800000 */
[----:B------:R-:W-:Y:S01]  /*7100*/  LOP3.LUT R201, R201, R4, RZ, 0x3c, !PT ;  /* 0x00000004c9c97212 */ /* 0x000fe200078e3cff */
[----:B------:R4:W-:Y:S01]  /*7110*/  @!P4 SYNCS.ARRIVE.TRANS64.RED.A1T0 RZ, [R85+URZ], RZ ;  /* 0x000000ff55ffc9a7 */ /* 0x0009e2000810043f */
[----:B------:R-:W-:Y:S05]  /*7120*/  @P5 BRA `(.L_x_1274) ;  /* 0xffffffb000ec5947 */ /* 0x000fea000383ffff */
[----:B------:R-:W0:Y:S01]  /*7130*/  S2R R5, SR_TID.X ;  /* 0x0000000000057919 */ /* 0x000e220000002100 */
[----:B------:R-:W-:Y:S02]  /*7140*/  PLOP3.LUT P0, PT, PT, PT, PT, 0x8, 0x0 ;  /* 0x000000000000781c */ /* 0x000fe40003f0e170 */
[----:B0-----:R-:W-:-:S04]  /*7150*/  SHF.R.U32.HI R5, RZ, 0x7, R5 ;  /* 0x00000007ff057819 */ /* 0x001fc80000011605 */
[----:B------:R-:W-:-:S13]  /*7160*/  ISETP.NE.AND P5, PT, R5, 0x1, PT ;  /* 0x000000010500780c */ /* 0x000fda0003fa5270 */
[----:B------:R-:W-:Y:S06]  /*7170*/  @!P5 BAR.ARV 0x9, 0x100 ;  /* 0x024400000000db1d */ /* 0x000fec0000002000 */
.L_x_1222:
[----:B------:R-:W0:Y:S01]  /*7180*/  LDC R0, c[0x0][0x428] ;  /* 0x00010a00ff007b82 */ /* 0x000e220000000800 */
[----:B------:R-:W-:Y:S05]  /*7190*/  @P0 BRA `(.L_x_1275) ;  /* 0x00000000000c0947 */ /* 0x000fea0003800000 */
[----:B------:R-:W1:Y:S01]  /*71a0*/  FENCE.VIEW.ASYNC.G ;  /* 0x00000000000073c6 */ /* 0x000e620000000100 */
[----:B------:R-:W-:Y:S05]  /*71b0*/  WARPSYNC.ALL ;  /* 0x0000000000007948 */ /* 0x000fea0003800000 */
[----:B-1----:R-:W-:Y:S06]  /*71c0*/  BAR.ARV 0xc, 0x180 ;  /* 0x0306000000007b1d */ /* 0x002fec0000002000 */
.L_x_1275:
[----:B------:R-:W-:Y:S01]  /*71d0*/  ULDC.64 UR4, c[0x0][0x990] ;  /* 0x0002640000047ab9 */ /* 0x000fe20000000a00 */
[----:B0-----:R-:W-:Y:S01]  /*71e0*/  ISETP.NE.AND P2, PT, R0, 0x1, PT ;  /* 0x000000010000780c */ /* 0x001fe20003f45270 */
[----:B------:R-:W-:Y:S01]  /*71f0*/  ULDC.64 UR6, c[0x0][0x998] ;  /* 0x0002660000067ab9 */ /* 0x000fe20000000a00 */
[----:B------:R-:W-:Y:S01]  /*7200*/  ISETP.NE.U32.AND P0, PT, RZ, UR4, PT ;  /* 0x00000004ff007c0c */ /* 0x000fe2000bf05070 */
[----:B------:R-:W-:Y:S01]  /*7210*/  IMAD.MOV.U32 R7, RZ, RZ, R206 ;  /* 0x000000ffff077224 */ /* 0x000fe200078e00ce */
[----:B------:R-:W-:Y:S02]  /*7220*/  ISETP.NE.U32.AND P1, PT, RZ, UR6, PT ;  /* 0x00000006ff007c0c */ /* 0x000fe4000bf25070 */
[----:B------:R-:W-:Y:S02]  /*7230*/  ISETP.NE.AND.EX P0, PT, RZ, UR5, PT, P0 ;  /* 0x00000005ff007c0c */ /* 0x000fe4000bf05300 */
[----:B------:R-:W-:-:S05]  /*7240*/  ISETP.NE.AND.EX P1, PT, RZ, UR7, PT, P1 ;  /* 0x00000007ff007c0c */ /* 0x000fca000bf25310 */
[----:B------:R-:W0:Y:S06]  /*7250*/  @P2 LDC R5, c[0x0][0x42c] ;  /* 0x00010b00ff052b82 */ /* 0x000e2c0000000800 */
[--C-:B------:R-:W-:Y:S02]  /*7260*/  @P0 SHF.R.S32.HI R3, RZ, 0x1f, R207.reuse ;  /* 0x0000001fff030819 */ /* 0x100fe400000114cf */
[----:B--23--:R-:W1:Y:S01]  /*7270*/  @P0 LDC.64 R10, c[0x0][0x9a8] ;  /* 0x00026a00ff0a0b82 */ /* 0x00ce620000000a00 */
[----:B------:R-:W-:-:S07]  /*7280*/  @P1 SHF.R.S32.HI R9, RZ, 0x1f, R207 ;  /* 0x0000001fff091819 */ /* 0x000fce00000114cf */
[----:B------:R-:W2:Y:S08]  /*7290*/  @P2 LDC R2, c[0x0][0x430] ;  /* 0x00010c00ff022b82 */ /* 0x000eb00000000800 */
[----:B------:R-:W3:Y:S01]  /*72a0*/  @P1 LDC.64 R12, c[0x0][0x9b8] ;  /* 0x00026e00ff0c1b82 */ /* 0x000ee20000000a00 */
[----:B0-----:R-:W-:-:S07]  /*72b0*/  @P2 IMAD.HI.U32 R5, R206, R5, RZ ;  /* 0x00000005ce052227 */ /* 0x001fce00078e00ff */
[----:B------:R-:W0:Y:S01]  /*72c0*/  @P0 LDC.64 R14, c[0x0][0x9b0] ;  /* 0x00026c00ff0e0b82 */ /* 0x000e220000000a00 */
[----:B-1----:R-:W-:-:S04]  /*72d0*/  @P0 IMAD R0, R3, R10, RZ ;  /* 0x0000000a03000224 */ /* 0x002fc800078e02ff */
[----:B------:R-:W-:-:S03]  /*72e0*/  @P0 IMAD R11, R207, R11, R0 ;  /* 0x0000000bcf0b0224 */ /* 0x000fc600078e0200 */
[----:B------:R-:W1:Y:S01]  /*72f0*/  @P1 LDC.64 R20, c[0x0][0x9c0] ;  /* 0x00027000ff141b82 */ /* 0x000e620000000a00 */
[----:B--2---:R-:W-:Y:S01]  /*7300*/  @P2 SHF.R.U32.HI R7, RZ, R2, R5 ;  /* 0x00000002ff072219 */ /* 0x004fe20000011605 */
[----:B------:R-:W-:-:S04]  /*7310*/  @P0 IMAD.WIDE.U32 R2, R207, R10, RZ ;  /* 0x0000000acf020225 */ /* 0x000fc800078e00ff */
[----:B------:R-:W-:Y:S01]  /*7320*/  @P0 IMAD.IADD R3, R3, 0x1, R11 ;  /* 0x0000000103030824 */ /* 0x000fe200078e020b */
[--C-:B------:R-:W-:Y:S01]  /*7330*/  @P1 SHF.R.S32.HI R11, RZ, 0x1f, R7.reuse ;  /* 0x0000001fff0b1819 */ /* 0x100fe20000011407 */
[----:B---3--:R-:W-:Y:S01]  /*7340*/  @P1 IMAD R4, R9, R12, RZ ;  /* 0x0000000c09041224 */ /* 0x008fe200078e02ff */
[----:B------:R-:W-:-:S03]  /*7350*/  @P0 SHF.R.S32.HI R9, RZ, 0x1f, R7 ;  /* 0x0000001fff090819 */ /* 0x000fc60000011407 */
[C---:B------:R-:W-:Y:S02]  /*7360*/  @P1 IMAD R13, R207.reuse, R13, R4 ;  /* 0x0000000dcf0d1224 */ /* 0x040fe400078e0204 */
[----:B------:R-:W-:-:S04]  /*7370*/  @P1 IMAD.WIDE.U32 R4, R207, R12, RZ ;  /* 0x0000000ccf041225 */ /* 0x000fc800078e00ff */
[----:B0-----:R-:W-:Y:S02]  /*7380*/  @P0 IMAD R0, R9, R14, RZ ;  /* 0x0000000e09000224 */ /* 0x001fe400078e02ff */
[----:B------:R-:W-:Y:S02]  /*7390*/  @P1 IMAD.IADD R5, R5, 0x1, R13 ;  /* 0x0000000105051824 */ /* 0x000fe400078e020d */
[----:B------:R-:W-:Y:S02]  /*73a0*/  @P0 IMAD R9, R7, R15, R0 ;  /* 0x0000000f07090224 */ /* 0x000fe400078e0200 */
[----:B-1----:R-:W-:Y:S02]  /*73b0*/  @P1 IMAD R6, R11, R20, RZ ;  /* 0x000000140b061224 */ /* 0x002fe400078e02ff */
        /* <DEDUP_REMOVED lines=10> */
[----:B------:R-:W0:Y:S01]  /*7460*/  LDC.64 R10, c[0x0][0x9e0] ;  /* 0x00027800ff0a7b82 */ /* 0x000e220000000a00 */
[----:B------:R-:W-:Y:S01]  /*7470*/  @P1 LEA.HI.X R9, R6, UR7, R3, 0x2, P4 ;  /* 0x0000000706091c11 */ /* 0x000fe2000a0f1403 */
[----:B------:R-:W-:-:S04]  /*7480*/  IMAD.MOV.U32 R3, RZ, RZ, 0x3f800000 ;  /* 0x3f800000ff037424 */ /* 0x000fc800078e00ff */
[----:B------:R-:W2:Y:S02]  /*7490*/  @P1 LDG.E R0, desc[UR46][R8.64] ;  /* 0x0000002e08001981 */ /* 0x000ea4000c1e1900 */
[----:B------:R-:W1:Y:S02]  /*74a0*/  @P2 LDC R7, c[0x0][0x42c] ;  /* 0x00010b00ff072b82 */ /* 0x000e640000000800 */
[----:B------:R-:W2:Y:S06]  /*74b0*/  @P0 LDG.E R3, desc[UR46][R4.64] ;  /* 0x0000002e04030981 */ /* 0x000eac000c1e1900 */
[----:B------:R-:W3:Y:S01]  /*74c0*/  @P2 LDC R2, c[0x0][0x430] ;  /* 0x00010c00ff022b82 */ /* 0x000ee20000000800 */
[----:B------:R-:W-:-:S02]  /*74d0*/  IADD3 R204, R197, 0x80, -R198 ;  /* 0x00000080c5cc7810 */ /* 0x000fc40007ffe8c6 */
[----:B0-----:R-:W-:-:S03]  /*74e0*/  ISETP.GE.AND P1, PT, R11, 0x1, PT ;  /* 0x000000010b00780c */ /* 0x001fc60003f26270 */
[----:B------:R-:W-:Y:S02]  /*74f0*/  IMAD R204, R205, 0x80, R204 ;  /* 0x00000080cdcc7824 */ /* 0x000fe400078e02cc */
[----:B-1----:R-:W-:-:S05]  /*7500*/  @P2 IMAD.HI.U32 R7, R206, R7, RZ ;  /* 0x00000007ce072227 */ /* 0x002fca00078e00ff */
[----:B---3--:R-:W-:Y:S01]  /*7510*/  @P2 SHF.R.U32.HI R206, RZ, R2, R7 ;  /* 0x00000002ffce2219 */ /* 0x008fe20000011607 */
[----:B--2---:R-:W-:Y:S01]  /*7520*/  FMUL.FTZ R0, R3, R0 ;  /* 0x0000000003007220 */ /* 0x004fe20000410000 */
[----:B------:R-:W-:-:S03]  /*7530*/  IMAD.IADD R3, R204, 0x1, R10 ;  /* 0x00000001cc037824 */ /* 0x000fc600078e020a */
[----:B------:R-:W-:Y:S01]  /*7540*/  FMUL.FTZ R2, R0, UR4 ;  /* 0x0000000400027c20 */ /* 0x000fe20008410000 */
[----:B------:R-:W-:Y:S06]  /*7550*/  @!P1 BRA `(.L_x_1276) ;  /* 0x0000000000489947 */ /* 0x000fec0003800000 */
        /* <DEDUP_REMOVED lines=11> */
.L_x_1278:
[----:B------:R-:W-:-:S13]  /*7610*/  ISETP.NE.AND P0, PT, R11, 0x1, PT ;  /* 0x000000010b00780c */ /* 0x000fda0003f05270 */
[----:B------:R-:W0:Y:S02]  /*7620*/  @P0 LDC.64 R4, c[0x0][0x9e8] ;  /* 0x00027a00ff040b82 */ /* 0x000e240000000a00 */
[----:B0-----:R-:W-:-:S05]  /*7630*/  @P0 IMAD.HI.U32 R4, R0, R4, RZ ;  /* 0x0000000400040227 */ /* 0x001fca00078e00ff */
[----:B------:R-:W-:-:S07]  /*7640*/  @P0 SHF.R.U32.HI R0, RZ, R5, R4 ;  /* 0x00000005ff000219 */ /* 0x000fce0000011604 */
.L_x_1279:
[----:B------:R-:W-:Y:S05]  /*7650*/  BSYNC B0 ;  /* 0x0000000000007941 */ /* 0x000fea0003800000 */
.L_x_1277:
[----:B------:R-:W-:-:S05]  /*7660*/  IMAD R0, R0, R11, R11 ;  /* 0x0000000b00007224 */ /* 0x000fca00078e020b */
[----:B------:R-:W-:-:S07]  /*7670*/  VIMNMX R3, R3, R0, PT ;  /* 0x0000000003037248 */ /* 0x000fce0003fe0100 */
.L_x_1276:
[----:B------:R-:W-:Y:S01]  /*7680*/  VIADD R3, R3, 0x3f ;  /* 0x0000003f03037836 */ /* 0x000fe20000000000 */
[----:B------:R-:W-:Y:S01]  /*7690*/  ULDC UR4, c[0x0][0x9dc] ;  /* 0x0002770000047ab9 */ /* 0x000fe20000000800 */
[----:B------:R-:W-:-:S03]  /*76a0*/  IMAD.IADD R152, R197, 0x1, -R198 ;  /* 0x00000001c5987824 */ /* 0x000fc600078e0ac6 */
[----:B------:R-:W-:Y:S01]  /*76b0*/  SHF.R.S32.HI R0, RZ, 0x1f, R3 ;  /* 0x0000001fff007819 */ /* 0x000fe20000011403 */
[----:B------:R-:W-:-:S03]  /*76c0*/  IMAD R57, R205, 0x80, R152 ;  /* 0x00000080cd397824 */ /* 0x000fc600078e0298 */
[----:B------:R-:W-:-:S04]  /*76d0*/  LEA.HI R0, R0, R3, RZ, 0x6 ;  /* 0x0000000300007211 */ /* 0x000fc800078f30ff */
[----:B------:R-:W-:Y:S01]  /*76e0*/  SHF.R.S32.HI R3, RZ, 0x6, R0 ;  /* 0x00000006ff037819 */ /* 0x000fe20000011400 */
[----:B------:R-:W-:-:S03]  /*76f0*/  VIADD R0, R57, -UR4 ;  /* 0x8000000439007c36 */ /* 0x000fc60008000000 */
[----:B------:R-:W-:Y:S01]  /*7700*/  VIMNMX R56, R56, R3, PT ;  /* 0x0000000338387248 */ /* 0x000fe20003fe0100 */
        /* <DEDUP_REMOVED lines=11> */
.L_x_1282:
[----:B------:R-:W-:Y:S01]  /*77c0*/  ISETP.NE.AND P0, PT, R11, 0x1, PT ;  /* 0x000000010b00780c */ /* 0x000fe20003f05270 */
[----:B------:R-:W-:-:S12]  /*77d0*/  IMAD.MOV.U32 R4, RZ, RZ, R57 ;  /* 0x000000ffff047224 */ /* 0x000fd800078e0039 */
[----:B------:R-:W0:Y:S02]  /*77e0*/  @P0 LDC.64 R6, c[0x0][0x9e8] ;  /* 0x00027a00ff060b82 */ /* 0x000e240000000a00 */
[----:B0-----:R-:W-:-:S05]  /*77f0*/  @P0 IMAD.HI.U32 R6, R57, R6, RZ ;  /* 0x0000000639060227 */ /* 0x001fca00078e00ff */
[----:B------:R-:W-:-:S07]  /*7800*/  @P0 SHF.R.U32.HI R4, RZ, R7, R6 ;  /* 0x00000007ff040219 */ /* 0x000fce0000011606 */
.L_x_1283:
[----:B------:R-:W-:Y:S05]  /*7810*/  BSYNC B0 ;  /* 0x0000000000007941 */ /* 0x000fea0003800000 */
.L_x_1281:
[----:B------:R-:W-:-:S05]  /*7820*/  IMAD R3, R4, R11, RZ ;  /* 0x0000000b04037224 */ /* 0x000fca00078e02ff */
[----:B------:R-:W-:-:S07]  /*7830*/  VIMNMX R0, R0, R3, !PT ;  /* 0x0000000300007248 */ /* 0x000fce0007fe0100 */
.L_x_1280:
[----:B------:R-:W-:Y:S01]  /*7840*/  SHF.R.S32.HI R5, RZ, 0x1f, R0 ;  /* 0x0000001fff057819 */ /* 0x000fe20000011400 */
[----:B------:R-:W-:Y:S01]  /*7850*/  IMAD.MOV.U32 R134, RZ, RZ, RZ ;  /* 0x000000ffff867224 */ /* 0x000fe200078e00ff */
[----:B------:R-:W-:Y:S02]  /*7860*/  PLOP3.LUT P0, PT, PT, PT, PT, 0x80, 0x0 ;  /* 0x000000000000781c */ /* 0x000fe40003f0f070 */
[----:B------:R-:W-:Y:S02]  /*7870*/  CS2R R146, SRZ ;  /* 0x0000000000927805 */ /* 0x000fe4000001ff00 */
[----:B------:R-:W-:Y:S01]  /*7880*/  LEA.HI R5, R5, R0, RZ, 0x6 ;  /* 0x0000000005057211 */ /* 0x000fe200078f30ff */
[----:B------:R-:W-:Y:S01]  /*7890*/  IMAD.MOV.U32 R0, RZ, RZ, RZ ;  /* 0x000000ffff007224 */ /* 0x000fe200078e00ff */
[----:B------:R-:W-:Y:S02]  /*78a0*/  MOV R3, RZ ;  /* 0x000000ff00037202 */ /* 0x000fe40000000f00 */
[----:B------:R-:W-:-:S02]  /*78b0*/  CS2R R100, SRZ ;  /* 0x0000000000647805 */ /* 0x000fc4000001ff00 */
[----:B------:R-:W-:Y:S02]  /*78c0*/  SHF.R.S32.HI R5, RZ, 0x6, R5 ;  /* 0x00000006ff057819 */ /* 0x000fe40000011405 */
[----:B------:R-:W-:Y:S01]  /*78d0*/  CS2R R144, SRZ ;  /* 0x0000000000907805 */ /* 0x000fe2000001ff00 */
[----:B------:R-:W-:Y:S01]  /*78e0*/  IMAD.MOV.U32 R141, RZ, RZ, RZ ;  /* 0x000000ffff8d7224 */ /* 0x000fe200078e00ff */
[----:B------:R-:W-:Y:S02]  /*78f0*/  CS2R R108, SRZ ;  /* 0x00000000006c7805 */ /* 0x000fe4000001ff00 */
[----:B------:R-:W-:Y:S02]  /*7900*/  VIMNMX R203, RZ, R5, !PT ;  /* 0x00000005ffcb7248 */ /* 0x000fe40007fe0100 */
[----:B------:R-:W-:Y:S02]  /*7910*/  CS2R R132, SRZ ;  /* 0x0000000000847805 */ /* 0x000fe4000001ff00 */
[----:B------:R-:W-:-:S02]  /*7920*/  CS2R R138, SRZ ;  /* 0x00000000008a7805 */ /* 0x000fc4000001ff00 */
[----:B------:R-:W-:Y:S02]  /*7930*/  CS2R R92, SRZ ;  /* 0x00000000005c7805 */ /* 0x000fe4000001ff00 */
[----:B------:R-:W-:Y:S02]  /*7940*/  ISETP.GT.AND P1, PT, R56, R203, PT ;  /* 0x000000cb3800720c */ /* 0x000fe40003f24270 */
[----:B------:R-:W-:Y:S02]  /*7950*/  CS2R R136, SRZ ;  /* 0x0000000000887805 */ /* 0x000fe4000001ff00 */
[----:B------:R-:W-:Y:S02]  /*7960*/  CS2R R126, SRZ ;  /* 0x00000000007e7805 */ /* 0x000fe4000001ff00 */
[----:B------:R-:W-:Y:S02]  /*7970*/  CS2R R130, SRZ ;  /* 0x0000000000827805 */ /* 0x000fe4000001ff00 */
[----:B----4-:R-:W-:-:S02]  /*7980*/  CS2R R84, SRZ ;  /* 0x0000000000547805 */ /* 0x010fc4000001ff00 */
        /* <DEDUP_REMOVED lines=24> */
[----:B------:R-:W-:Y:S01]  /*7b10*/  CS2R R80, SRZ ;  /* 0x0000000000507805 */ /* 0x000fe2000001ff00 */
[----:B------:R-:W-:Y:S01]  /*7b20*/  IMAD.MOV.U32 R79, RZ, RZ, RZ ;  /* 0x000000ffff4f7224 */ /* 0x000fe200078e00ff */
        /* <DEDUP_REMOVED lines=27> */
[----:B------:R-:W-:Y:S06]  /*7ce0*/  @!P1 BRA `(.L_x_1284) ;  /* 0x0000013000189947 */ /* 0x000fec0003800000 */
[----:B------:R-:W-:-:S03]  /*7cf0*/  UMOV UR4, 0xffffffff ;  /* 0xffffffff00047882 */ /* 0x000fc60000000000 */
[----:B------:R-:W-:Y:S05]  /*7d00*/  BRA.DIV UR4, `(.L_x_1285) ;  /* 0x000001d204947947 */ /* 0x000fea000b800000 */
[----:B------:R0:W1:Y:S02]  /*7d10*/  SHFL.IDX PT, R202, R230, RZ, 0x1f ;  /* 0x00001fffe6ca7589 */ /* 0x00006400000e0000 */
.L_x_1608:
[----:B-1----:R-:W-:Y:S01]  /*7d20*/  LEA.HI R0, R202, R202, RZ, 0x1 ;  /* 0x000000caca007211 */ /* 0x002fe200078f08ff */
[----:B------:R-:W-:-:S03]  /*7d30*/  ULOP3.LUT UP0, URZ, UR44, 0x1bf, URZ, 0xc0, !UPT ;  /* 0x000001bf2c3f7892 */ /* 0x000fc6000f80c03f */
[----:B------:R-:W-:-:S03]  /*7d40*/  LOP3.LUT R3, R0, 0x1e, RZ, 0xc0, !PT ;  /* 0x0000001e00037812 */ /* 0x000fc600078ec0ff */
[----:B------:R-:W-:Y:S02]  /*7d50*/  PLOP3.LUT P0, PT, PT, PT, UP0, 0x80, 0x0 ;  /* 0x000000000000781c */ /* 0x000fe40003f0f008 */
[----:B------:R-:W-:-:S05]  /*7d60*/  IMAD.IADD R3, R202, 0x1, -R3 ;  /* 0x00000001ca037824 */ /* 0x000fca00078e0a03 */
[----:B------:R-:W-:-:S04]  /*7d70*/  LEA R3, R3, UR44, 0xd ;  /* 0x0000002c03037c11 */ /* 0x000fc8000f8e68ff */
[----:B------:R-:W-:-:S04]  /*7d80*/  SHF.R.U32.HI R3, RZ, 0x4, R3 ;  /* 0x00000004ff037819 */ /* 0x000fc80000011603 */
[----:B------:R-:W-:Y:S01]  /*7d90*/  LOP3.LUT R52, R3, 0x3fff, RZ, 0xc0, !PT ;  /* 0x00003fff03347812 */ /* 0x000fe200078ec0ff */
[----:B------:R-:W-:Y:S06]  /*7da0*/  @!P0 BRA `(.L_x_1286) ;  /* 0x0000000000408947 */ /* 0x000fec0003800000 */
        /* <DEDUP_REMOVED lines=15> */
[----:B0-2--5:R-:W-:Y:S05]  /*7ea0*/  CALL.ABS.NOINC R14 ;  /* 0x000000000e007343 */ /* 0x025fea0003c00000 */
.L_x_1286:
        /* <DEDUP_REMOVED lines=13> */
.L_x_1290:
[----:B--2---:R2:W3:Y:S02]  /*7f80*/  SYNCS.PHASECHK.TRANS64.TRYWAIT P0, [R16+URZ+0x28400], R3 ;  /* 0x02840003100075a7 */ /* 0x0044e4000800017f */
[----:B---3--:R-:W-:Y:S05]  /*7f90*/  @!P0 NANOSLEEP.SYNCS 0x989680 ;  /* 0x009896800000895d */ /* 0x008fea0003900000 */
[----:B------:R-:W3:Y:S02]  /*7fa0*/  @!P0 SYNCS.PHASECHK.TRANS64 P0, [R16+URZ+0x28400], R3 ;  /* 0x02840003100085a7 */ /* 0x000ee4000800007f */
[----:B---3--:R-:W-:Y:S05]  /*7fb0*/  @!P0 BRA `(.L_x_1290) ;  /* 0xfffffffc00f08947 */ /* 0x008fea000383ffff */
.L_x_1289:
[----:B------:R-:W-:Y:S05]  /*7fc0*/  BSYNC B0 ;  /* 0x0000000000007941 */ /* 0x000fea0003800000 */
.L_x_1288:
[----:B------:R-:W-:Y:S05]  /*7fd0*/  BRA `(.L_x_1291) ;  /* 0x0000009400a87947 */ /* 0x000fea0003800000 */
.L_x_1287:
[----:B------:R-:W1:Y:S01]  /*7fe0*/  LDC.64 R12, c[0x0][0x3d8] ;  /* 0x0000f600ff0c7b82 */ /* 0x000e620000000a00 */
[----:B-----5:R-:W-:Y:S01]  /*7ff0*/  SHF.R.S32.HI R3, RZ, 0x1f, R27 ;  /* 0x0000001fff037819 */ /* 0x020fe2000001141b */
[----:B------:R-:W-:Y:S01]  /*8000*/  IMAD.MOV.U32 R4, RZ, RZ, R22 ;  /* 0x000000ffff047224 */ /* 0x000fe200078e0016 */
[----:B------:R-:W-:Y:S01]  /*8010*/  MOV R5, R23 ;  /* 0x0000001700057202 */ /* 0x000fe20000000f00 */
[----:B------:R-:W-:Y:S01]  /*8020*/  IMAD.MOV.U32 R9, RZ, RZ, R193 ;  /* 0x000000ffff097224 */ /* 0x000fe200078e00c1 */
[----:B------:R-:W-:-:S03]  /*8030*/  ULOP3.LUT UP0, URZ, UR44, 0x3ff, URZ, 0xc0, !UPT ;  /* 0x000003ff2c3f7892 */ /* 0x000fc6000f80c03f */
[----:B------:R-:W2:Y:S01]  /*8040*/  LDC.64 R14, c[0x0][0x3e8] ;  /* 0x0000fa00ff0e7b82 */ /* 0x000ea20000000a00 */
[-C--:B-1----:R-:W-:Y:S02]  /*8050*/  IMAD R8, R19, R12.reuse, RZ ;  /* 0x0000000c13087224 */ /* 0x082fe400078e02ff */
[-C--:B------:R-:W-:Y:S02]  /*8060*/  IMAD R0, R3, R12.reuse, RZ ;  /* 0x0000000c03007224 */ /* 0x080fe400078e02ff */
[----:B------:R-:W-:Y:S02]  /*8070*/  IMAD R24, R18, R13, R8 ;  /* 0x0000000d12187224 */ /* 0x000fe400078e0208 */
[----:B------:R-:W-:Y:S02]  /*8080*/  IMAD.MOV.U32 R8, RZ, RZ, R192 ;  /* 0x000000ffff087224 */ /* 0x000fe400078e00c0 */
[----:B------:R-:W-:Y:S01]  /*8090*/  IMAD.WIDE.U32 R54, R27, R12, RZ ;  /* 0x0000000c1b367225 */ /* 0x000fe200078e00ff */
[----:B--2---:R-:W-:-:S03]  /*80a0*/  SHF.L.U64.HI R31, R14, 0x5, R15 ;  /* 0x000000050e1f7819 */ /* 0x004fc6000001020f */
[----:B------:R-:W-:-:S04]  /*80b0*/  IMAD.WIDE.U32 R6, R18, R12, R4 ;  /* 0x0000000c12067225 */ /* 0x000fc800078e0004 */
[----:B------:R-:W-:Y:S01]  /*80c0*/  IMAD R53, R27, R13, R0 ;  /* 0x0000000d1b357224 */ /* 0x000fe200078e0200 */
[----:B------:R-:W-:Y:S01]  /*80d0*/  IADD3 R63, P0, R6, R54, RZ ;  /* 0x00000036063f7210 */ /* 0x000fe20007f1e0ff */
[----:B------:R-:W-:-:S04]  /*80e0*/  IMAD.WIDE.U32 R10, R18, R12, R8 ;  /* 0x0000000c120a7225 */ /* 0x000fc800078e0008 */
[----:B------:R-:W-:Y:S01]  /*80f0*/  IMAD.IADD R53, R53, 0x1, R55 ;  /* 0x0000000135357824 */ /* 0x000fe200078e0237 */
[----:B------:R-:W-:Y:S01]  /*8100*/  IADD3 R25, P1, R10, R54, RZ ;  /* 0x000000360a197210 */ /* 0x000fe20007f3e0ff */
[-C--:B------:R-:W-:Y:S02]  /*8110*/  IMAD R0, R3, R14.reuse, RZ ;  /* 0x0000000e03007224 */ /* 0x080fe400078e02ff */
[----:B------:R-:W-:Y:S01]  /*8120*/  IMAD.WIDE.U32 R4, R18, R14, R4 ;  /* 0x0000000e12047225 */ /* 0x000fe200078e0004 */
[C---:B------:R-:W-:Y:S02]  /*8130*/  IADD3.X R62, R53.reuse, R7, R24, P0, !PT ;  /* 0x00000007353e7210 */ /* 0x040fe400007fe418 */
[----:B------:R-:W-:Y:S01]  /*8140*/  IADD3.X R24, R53, R24, R11, P1, !PT ;  /* 0x0000001835187210 */ /* 0x000fe20000ffe40b */
[----:B------:R-:W-:Y:S01]  /*8150*/  IMAD R3, R19, R14, RZ ;  /* 0x0000000e13037224 */ /* 0x000fe200078e02ff */
[----:B------:R-:W-:Y:S01]  /*8160*/  PLOP3.LUT P1, PT, PT, PT, UP0, 0x80, 0x0 ;  /* 0x000000000000781c */ /* 0x000fe20003f2f008 */
[----:B------:R-:W-:-:S02]  /*8170*/  IMAD R61, R27, R15, R0 ;  /* 0x0000000f1b3d7224 */ /* 0x000fc400078e0200 */
[----:B------:R-:W-:Y:S01]  /*8180*/  IMAD.WIDE.U32 R58, R27, R14, RZ ;  /* 0x0000000e1b3a7225 */ /* 0x000fe200078e00ff */
[----:B------:R-:W-:-:S03]  /*8190*/  SHF.L.U64.HI R27, R12, 0x5, R13 ;  /* 0x000000050c1b7819 */ /* 0x000fc6000001020d */
[----:B------:R-:W-:Y:S01]  /*81a0*/  IMAD.WIDE.U32 R8, R18, R14, R8 ;  /* 0x0000000e12087225 */ /* 0x000fe200078e0008 */
[----:B------:R-:W-:-:S03]  /*81b0*/  IADD3 R65, P0, R4, R58, RZ ;  /* 0x0000003a04417210 */ /* 0x000fc60007f1e0ff */
[----:B------:R-:W-:Y:S01]  /*81c0*/  IMAD R3, R18, R15, R3 ;  /* 0x0000000f12037224 */ /* 0x000fe200078e0203 */
[----:B------:R-:W-:Y:S01]  /*81d0*/  IADD3 R73, P2, R8, R58, RZ ;  /* 0x0000003a08497210 */ /* 0x000fe20007f5e0ff */
[----:B------:R-:W-:Y:S02]  /*81e0*/  IMAD.IADD R61, R61, 0x1, R59 ;  /* 0x000000013d3d7824 */ /* 0x000fe400078e023b */
[----:B------:R-:W-:Y:S02]  /*81f0*/  IMAD.SHL.U32 R30, R12, 0x20, RZ ;  /* 0x000000200c1e7824 */ /* 0x000fe400078e00ff */
[----:B------:R-:W-:Y:S01]  /*8200*/  IMAD.SHL.U32 R32, R14, 0x20, RZ ;  /* 0x000000200e207824 */ /* 0x000fe200078e00ff */
[C---:B------:R-:W-:Y:S02]  /*8210*/  IADD3.X R67, R61.reuse, R5, R3, P0, !PT ;  /* 0x000000053d437210 */ /* 0x040fe400007fe403 */
[----:B------:R-:W-:Y:S01]  /*8220*/  IADD3.X R26, R61, R3, R9, P2, !PT ;  /* 0x000000033d1a7210 */ /* 0x000fe200017fe409 */
        /* <DEDUP_REMOVED lines=16> */
[----:B0-2---:R-:W-:Y:S05]  /*8330*/  CALL.ABS.NOINC R14 ;  /* 0x000000000e007343 */ /* 0x005fea0003c00000 */
.L_x_1292:
[----:B------:R-:W1:Y:S01]  /*8340*/  LDC.64 R12, c[0x0][0x3d8] ;  /* 0x0000f600ff0c7b82 */ /* 0x000e620000000a00 */
[----:B------:R-:W-:Y:S01]  /*8350*/  SHF.R.S32.HI R3, RZ, 0x1f, R205 ;  /* 0x0000001fff037819 */ /* 0x000fe200000114cd */
[----:B------:R-:W-:Y:S01]  /*8360*/  ULDC.U8 UR4, c[0x0][0x3f0] ;  /* 0x0000fc0000047ab9 */ /* 0x000fe20000000000 */
[----:B------:R-:W-:Y:S01]  /*8370*/  BSSY B0, `(.L_x_1293) ;  /* 0x0000928000007945 */ /* 0x000fe20003800000 */
[----:B------:R-:W-:-:S04]  /*8380*/  ISETP.NE.AND P0, PT, RZ, UR4, PT ;  /* 0x00000004ff007c0c */ /* 0x000fc8000bf05270 */
[----:B------:R-:W2:Y:S01]  /*8390*/  LDC.64 R10, c[0x0][0x3e8] ;  /* 0x0000fa00ff0a7b82 */ /* 0x000ea20000000a00 */
[-C--:B-1----:R-:W-:Y:S02]  /*83a0*/  IMAD R0, R3, R12.reuse, RZ ;  /* 0x0000000c03007224 */ /* 0x082fe400078e02ff */
[----:B------:R-:W-:-:S04]  /*83b0*/  IMAD.WIDE.U32 R4, R205, R12, RZ ;  /* 0x0000000ccd047225 */ /* 0x000fc800078e00ff */
[-C--:B--2---:R-:W-:Y:S02]  /*83c0*/  IMAD R6, R3, R10.reuse, RZ ;  /* 0x0000000a03067224 */ /* 0x084fe400078e02ff */
[C---:B------:R-:W-:Y:S02]  /*83d0*/  IMAD R3, R205.reuse, R13, R0 ;  /* 0x0000000dcd037224 */ /* 0x040fe400078e0200 */
[----:B------:R-:W-:-:S04]  /*83e0*/  IMAD.WIDE.U32 R8, R205, R10, RZ ;  /* 0x0000000acd087225 */ /* 0x000fc800078e00ff */
[----:B------:R-:W-:Y:S01]  /*83f0*/  IMAD R7, R205, R11, R6 ;  /* 0x0000000bcd077224 */ /* 0x000fe200078e0206 */
[C---:B------:R-:W-:Y:S01]  /*8400*/  SHF.L.U32 R6, R4.reuse, 0x7, RZ ;  /* 0x0000000704067819 */ /* 0x040fe200000006ff */
[----:B------:R-:W-:Y:S02]  /*8410*/  IMAD.IADD R5, R5, 0x1, R3 ;  /* 0x0000000105057824 */ /* 0x000fe400078e0203 */
[----:B------:R-:W-:Y:S02]  /*8420*/  IMAD R0, R205, -0x80, R198 ;  /* 0xffffff80cd007824 */ /* 0x000fe400078e02c6 */
[----:B------:R-:W-:Y:S01]  /*8430*/  IMAD.IADD R3, R9, 0x1, R7 ;  /* 0x0000000109037824 */ /* 0x000fe200078e0207 */
[----:B------:R-:W-:Y:S01]  /*8440*/  SHF.L.U64.HI R7, R4, 0x7, R5 ;  /* 0x0000000704077819 */ /* 0x000fe20000010205 */
[----:B------:R-:W-:Y:S01]  /*8450*/  IMAD.SHL.U32 R4, R8, 0x80, RZ ;  /* 0x0000008008047824 */ /* 0x000fe200078e00ff */
[----:B------:R-:W-:Y:S02]  /*8460*/  VIMNMX R74, R0, 0x80, PT ;  /* 0x00000080004a7848 */ /* 0x000fe40003fe0100 */
[----:B------:R-:W-:Y:S01]  /*8470*/  SHF.L.U64.HI R5, R8, 0x7, R3 ;  /* 0x0000000708057819 */ /* 0x000fe20000010203 */
[----:B------:R-:W-:Y:S06]  /*8480*/  @!P0 BRA `(.L_x_1294) ;  /* 0x0000004800648947 */ /* 0x000fec0003800000 */
[----:B------:R-:W1:Y:S01]  /*8490*/  LDC R0, c[0x0][0x428] ;  /* 0x00010a00ff007b82 */ /* 0x000e620000000800 */
[----:B------:R-:W-:Y:S01]  /*84a0*/  ISETP.GE.AND P0, PT, R18, R74, PT ;  /* 0x0000004a1200720c */ /* 0x000fe20003f06270 */
[----:B------:R-:W-:Y:S01]  /*84b0*/  BSSY B1, `(.L_x_1295) ;  /* 0x000001c000017945 */ /* 0x000fe20003800000 */
[----:B------:R-:W-:Y:S01]  /*84c0*/  IMAD R3, R205, 0x80, R18 ;  /* 0x00000080cd037824 */ /* 0x000fe200078e0212 */
[----:B------:R-:W-:Y:S02]  /*84d0*/  CS2R R28, SRZ ;  /* 0x00000000001c7805 */ /* 0x000fe4000001ff00 */
[----:B------:R-:W-:Y:S02]  /*84e0*/  CS2R R44, SRZ ;  /* 0x00000000002c7805 */ /* 0x000fe4000001ff00 */
[----:B------:R-:W-:Y:S02]  /*84f0*/  CS2R R48, SRZ ;  /* 0x0000000000307805 */ /* 0x000fe4000001ff00 */
[----:B------:R-:W-:-:S02]  /*8500*/  CS2R R46, SRZ ;  /* 0x00000000002e7805 */ /* 0x000fc4000001ff00 */
[----:B------:R-:W-:Y:S02]  /*8510*/  CS2R R50, SRZ ;  /* 0x0000000000327805 */ /* 0x000fe4000001ff00 */
[----:B-1----:R-:W-:-:S13]  /*8520*/  ISETP.NE.AND P1, PT, R0, 0x1, PT ;  /* 0x000000010000780c */ /* 0x002fda0003f25270 */
[----:B------:R-:W1:Y:S08]  /*8530*/  @P1 LDC R0, c[0x0][0x42c] ;  /* 0x00010b00ff001b82 */ /* 0x000e700000000800 */
[----:B------:R-:W2:Y:S01]  /*8540*/  @P1 LDC R21, c[0x0][0x430] ;  /* 0x00010c00ff151b82 */ /* 0x000ea20000000800 */
[----:B------:R-:W-:Y:S05]  /*8550*/  @P0 BRA `(.L_x_1296) ;  /* 0x0000000000440947 */ /* 0x000fea0003800000 */
[----:B------:R-:W-:Y:S01]  /*8560*/  ULDC.64 UR6, c[0x0][0x3c8] ;  /* 0x0000f20000067ab9 */ /* 0x000fe20000000a00 */
[----:B------:R-:W-:Y:S01]  /*8570*/  ULDC UR4, c[0x0][0x3d4] ;  /* 0x0000f50000047ab9 */ /* 0x000fe20000000800 */
[----:B------:R-:W-:Y:S01]  /*8580*/  IADD3 R8, P4, P5, R63, UR6, R6 ;  /* 0x000000063f087c10 */ /* 0x000fe2000fd9e006 */
[----:B------:R-:W-:Y:S01]  /*8590*/  ULDC.64 UR8, c[0x0][0x3e0] ;  /* 0x0000f80000087ab9 */ /* 0x000fe20000000a00 */
[----:B------:R-:W-:Y:S02]  /*85a0*/  ISETP.GE.AND P3, PT, R22, UR4, PT ;  /* 0x0000000416007c0c */ /* 0x000fe4000bf66270 */
[----:B------:R-:W-:Y:S02]  /*85b0*/  CS2R R48, SRZ ;  /* 0x0000000000307805 */ /* 0x000fe4000001ff00 */
[----:B------:R-:W-:Y:S02]  /*85c0*/  ISETP.GE.AND P2, PT, R199, UR4, PT ;  /* 0x00000004c7007c0c */ /* 0x000fe4000bf46270 */
[----:B------:R-:W-:-:S02]  /*85d0*/  CS2R R44, SRZ ;  /* 0x00000000002c7805 */ /* 0x000fc4000001ff00 */
[----:B------:R-:W-:Y:S02]  /*85e0*/  IADD3.X R9, R62, UR7, R7, P4, P5 ;  /* 0x000000073e097c10 */ /* 0x000fe4000a7ea407 */
[----:B------:R-:W-:Y:S02]  /*85f0*/  CS2R R50, SRZ ;  /* 0x0000000000327805 */ /* 0x000fe4000001ff00 */
[----:B------:R-:W-:Y:S02]  /*8600*/  IADD3 R14, P4, P5, R65, UR8, R4 ;  /* 0x00000008410e7c10 */ /* 0x000fe4000fd9e004 */
[----:B------:R-:W-:Y:S02]  /*8610*/  CS2R R46, SRZ ;  /* 0x00000000002e7805 */ /* 0x000fe4000001ff00 */
[----:B------:R-:W-:Y:S01]  /*8620*/  IADD3.X R15, R67, UR9, R5, P4, P5 ;  /* 0x00000009430f7c10 */ /* 0x000fe2000a7ea405 */
[----:B------:R3:W5:Y:S04]  /*8630*/  @!P3 LDG.E.64 R48, desc[UR46][R8.64] ;  /* 0x0000002e0830b981 */ /* 0x000768000c1e1b00 */
[----:B------:R3:W5:Y:S04]  /*8640*/  @!P2 LDG.E.64 R44, desc[UR46][R8.64+0x40] ;  /* 0x0000402e082ca981 */ /* 0x000768000c1e1b00 */
[----:B------:R3:W5:Y:S04]  /*8650*/  @!P3 LDG.E.64 R50, desc[UR46][R14.64] ;  /* 0x0000002e0e32b981 */ /* 0x000768000c1e1b00 */
[----:B------:R3:W5:Y:S02]  /*8660*/  @!P2 LDG.E.64 R46, desc[UR46][R14.64+0x40] ;  /* 0x0000402e0e2ea981 */ /* 0x000764000c1e1b00 */
.L_x_1296:
[----:B------:R-:W-:Y:S05]  /*8670*/  BSYNC B1 ;  /* 0x0000000000017941 */ /* 0x000fea0003800000 */
.L_x_1295:
[----:B------:R-:W-:Y:S01]  /*8680*/  ISETP.GE.AND P2, PT, R195, R74, PT ;  /* 0x0000004ac300720c */ /* 0x000fe20003f46270 */
[----:B------:R-:W-:Y:S01]  /*8690*/  IMAD R3, R218, 0x20, R3 ;  /* 0x00000020da037824 */ /* 0x000fe200078e0203 */
[----:B------:R-:W-:Y:S01]  /*86a0*/  BSSY B1, `(.L_x_1297) ;  /* 0x000001b000017945 */ /* 0x000fe20003800000 */
[----:B------:R-:W-:Y:S02]  /*86b0*/  CS2R R40, SRZ ;  /* 0x0000000000287805 */ /* 0x000fe4000001ff00 */
[----:B------:R-:W-:Y:S01]  /*86c0*/  CS2R R34, SRZ ;  /* 0x0000000000227805 */ /* 0x000fe2000001ff00 */
[----:B-1----:R-:W-:Y:S01]  /*86d0*/  @P1 IMAD.HI.U32 R0, R3, R0, RZ ;  /* 0x0000000003001227 */ /* 0x002fe200078e00ff */
[----:B------:R-:W-:-:S06]  /*86e0*/  CS2R R42, SRZ ;  /* 0x00000000002a7805 */ /* 0x000fcc000001ff00 */
[----:B------:R-:W-:Y:S05]  /*86f0*/  @P2 BRA `(.L_x_1298) ;  /* 0x0000000000542947 */ /* 0x000fea0003800000 */
[----:B---3--:R-:W-:Y:S01]  /*8700*/  IADD3 R8, P3, P4, R63, R30, R6 ;  /* 0x0000001e3f087210 */ /* 0x008fe20007c7e006 */
[----:B------:R-:W-:Y:S01]  /*8710*/  ULDC.64 UR6, c[0x0][0x3c8] ;  /* 0x0000f20000067ab9 */ /* 0x000fe20000000a00 */
[----:B------:R-:W-:Y:S01]  /*8720*/  ULDC UR4, c[0x0][0x3d4] ;  /* 0x0000f50000047ab9 */ /* 0x000fe20000000800 */
[----:B------:R-:W-:Y:S01]  /*8730*/  ULDC.64 UR8, c[0x0][0x3e0] ;  /* 0x0000f80000087ab9 */ /* 0x000fe20000000a00 */
[----:B------:R-:W-:Y:S02]  /*8740*/  IADD3.X R9, R62, R27, R7, P3, P4 ;  /* 0x0000001b3e097210 */ /* 0x000fe40001fe8407 */
[----:B------:R-:W-:Y:S02]  /*8750*/  CS2R R40, SRZ ;  /* 0x0000000000287805 */ /* 0x000fe4000001ff00 */
[----:B------:R-:W-:Y:S02]  /*8760*/  IADD3 R14, P4, P5, R65, R32, R4 ;  /* 0x00000020410e7210 */ /* 0x000fe40007d9e004 */
[----:B------:R-:W-:-:S02]  /*8770*/  CS2R R28, SRZ ;  /* 0x00000000001c7805 */ /* 0x000fc4000001ff00 */
[----:B------:R-:W-:Y:S02]  /*8780*/  IADD3 R8, P3, R8, UR6, RZ ;  /* 0x0000000608087c10 */ /* 0x000fe4000ff7e0ff */
[----:B------:R-:W-:Y:S02]  /*8790*/  CS2R R42, SRZ ;  /* 0x00000000002a7805 */ /* 0x000fe4000001ff00 */
[----:B------:R-:W-:Y:S02]  /*87a0*/  IADD3.X R15, R67, R31, R5, P4, P5 ;  /* 0x0000001f430f7210 */ /* 0x000fe400027ea405 */
[----:B------:R-:W-:Y:S02]  /*87b0*/  CS2R R34, SRZ ;  /* 0x0000000000227805 */ /* 0x000fe4000001ff00 */
[----:B------:R-:W-:Y:S02]  /*87c0*/  ISETP.GE.AND P5, PT, R22, UR4, PT ;  /* 0x0000000416007c0c */ /* 0x000fe4000bfa6270 */
[----:B------:R-:W-:-:S02]  /*87d0*/  ISETP.GE.AND P4, PT, R199, UR4, PT ;  /* 0x00000004c7007c0c */ /* 0x000fc4000bf86270 */
[----:B------:R-:W-:Y:S02]  /*87e0*/  IADD3.X R9, R9, UR7, RZ, P3, !PT ;  /* 0x0000000709097c10 */ /* 0x000fe40009ffe4ff */
[----:B------:R-:W-:-:S04]  /*87f0*/  IADD3 R14, P3, R14, UR8, RZ ;  /* 0x000000080e0e7c10 */ /* 0x000fc8000ff7e0ff */
[----:B------:R-:W-:-:S03]  /*8800*/  IADD3.X R15, R15, UR9, RZ, P3, !PT ;  /* 0x000000090f0f7c10 */ /* 0x000fc60009ffe4ff */
[----:B------:R1:W5:Y:S04]  /*8810*/  @!P5 LDG.E.64 R40, desc[UR46][R8.64] ;  /* 0x0000002e0828d981 */ /* 0x000368000c1e1b00 */
[----:B------:R1:W5:Y:S04]  /*8820*/  @!P4 LDG.E.64 R28, desc[UR46][R8.64+0x40] ;  /* 0x0000402e081cc981 */ /* 0x000368000c1e1b00 */
[----:B------:R1:W5:Y:S04]  /*8830*/  @!P5 LDG.E.64 R42, desc[UR46][R14.64] ;  /* 0x0000002e0e2ad981 */ /* 0x000368000c1e1b00 */
[----:B------:R1:W5:Y:S02]  /*8840*/  @!P4 LDG.E.64 R34, desc[UR46][R14.64+0x40] ;  /* 0x0000402e0e22c981 */ /* 0x000364000c1e1b00 */
.L_x_1298:
[----:B------:R-:W-:Y:S05]  /*8850*/  BSYNC B1 ;  /* 0x0000000000017941 */ /* 0x000fea0003800000 */
.L_x_1297:
[-C--:B------:R-:W-:Y:S01]  /*8860*/  ISETP.GE.AND P3, PT, R222, R74.reuse, PT ;  /* 0x0000004ade00720c */ /* 0x080fe20003f66270 */
[----:B------:R-:W-:Y:S01]  /*8870*/  BSSY B1, `(.L_x_1299) ;  /* 0x0000024000017945 */ /* 0x000fe20003800000 */
[----:B--2---:R-:W-:Y:S01]  /*8880*/  @P1 SHF.R.U32.HI R3, RZ, R21, R0 ;  /* 0x00000015ff031219 */ /* 0x004fe20000011600 */
[----:B------:R-:W-:Y:S01]  /*8890*/  IMAD.MOV.U32 R55, RZ, RZ, R53 ;  /* 0x000000ffff377224 */ /* 0x000fe200078e0035 */
[----:B------:R-:W-:Y:S01]  /*88a0*/  ISETP.GE.AND P4, PT, R221, R74, PT ;  /* 0x0000004add00720c */ /* 0x000fe20003f86270 */
[----:B------:R-:W-:Y:S01]  /*88b0*/  IMAD.MOV.U32 R60, RZ, RZ, R58 ;  /* 0x000000ffff3c7224 */ /* 0x000fe200078e003a */
[----:B-1-3--:R-:W-:Y:S02]  /*88c0*/  CS2R R8, SRZ ;  /* 0x0000000000087805 */ /* 0x00afe4000001ff00 */
[----:B------:R-:W-:Y:S02]  /*88d0*/  CS2R R30, SRZ ;  /* 0x00000000001e7805 */ /* 0x000fe4000001ff00 */
[----:B------:R-:W-:-:S02]  /*88e0*/  CS2R R36, SRZ ;  /* 0x0000000000247805 */ /* 0x000fc4000001ff00 */
[----:B------:R-:W-:Y:S02]  /*88f0*/  CS2R R32, SRZ ;  /* 0x0000000000207805 */ /* 0x000fe4000001ff00 */
[----:B------:R-:W-:Y:S02]  /*8900*/  CS2R R26, SRZ ;  /* 0x00000000001a7805 */ /* 0x000fe4000001ff00 */
[----:B------:R-:W-:Y:S02]  /*8910*/  CS2R R20, SRZ ;  /* 0x0000000000147805 */ /* 0x000fe4000001ff00 */
[----:B------:R-:W-:Y:S02]  /*8920*/  CS2R R24, SRZ ;  /* 0x0000000000187805 */ /* 0x000fe4000001ff00 */
[----:B------:R-:W-:Y:S02]  /*8930*/  SHF.R.S32.HI R53, RZ, 0x1f, R3 ;  /* 0x0000001fff357819 */ /* 0x000fe40000011403 */
[----:B------:R-:W-:Y:S01]  /*8940*/  CS2R R38, SRZ ;  /* 0x0000000000267805 */ /* 0x000fe2000001ff00 */
[----:B------:R-:W-:Y:S06]  /*8950*/  @P3 BRA `(.L_x_1300) ;  /* 0x0000000000543947 */ /* 0x000fec0003800000 */
[----:B------:R-:W-:Y:S01]  /*8960*/  LEA R14, P1, R12, R6, 0x6 ;  /* 0x000000060c0e7211 */ /* 0x000fe200078230ff */
[----:B------:R-:W-:Y:S01]  /*8970*/  ULDC.64 UR4, c[0x0][0x3c8] ;  /* 0x0000f20000047ab9 */ /* 0x000fe20000000a00 */
[----:B------:R-:W-:Y:S01]  /*8980*/  LEA R58, P5, R10, R4, 0x6 ;  /* 0x000000040a3a7211 */ /* 0x000fe200078a30ff */
[----:B------:R-:W-:Y:S01]  /*8990*/  ULDC.64 UR6, c[0x0][0x3e0] ;  /* 0x0000f80000067ab9 */ /* 0x000fe20000000a00 */
[----:B------:R-:W-:Y:S02]  /*89a0*/  LEA.HI.X R15, R12, R7, R13, 0x6, P1 ;  /* 0x000000070c0f7211 */ /* 0x000fe400008f340d */
[----:B------:R-:W-:Y:S02]  /*89b0*/  CS2R R36, SRZ ;  /* 0x0000000000247805 */ /* 0x000fe4000001ff00 */
[----:B------:R-:W-:Y:S02]  /*89c0*/  LEA.HI.X R0, R10, R5, R11, 0x6, P5 ;  /* 0x000000050a007211 */ /* 0x000fe400028f340b */
[----:B------:R-:W-:-:S02]  /*89d0*/  CS2R R30, SRZ ;  /* 0x00000000001e7805 */ /* 0x000fc4000001ff00 */
[----:B------:R-:W-:Y:S01]  /*89e0*/  IADD3 R14, P1, P5, R63, UR4, R14 ;  /* 0x000000043f0e7c10 */ /* 0x000fe2000fd3e00e */
[----:B------:R-:W-:Y:S01]  /*89f0*/  ULDC UR4, c[0x0][0x3d4] ;  /* 0x0000f50000047ab9 */ /* 0x000fe20000000800 */
[----:B------:R-:W-:Y:S02]  /*8a00*/  CS2R R38, SRZ ;  /* 0x0000000000267805 */ /* 0x000fe4000001ff00 */
[----:B------:R-:W-:Y:S02]  /*8a10*/  CS2R R32, SRZ ;  /* 0x0000000000207805 */ /* 0x000fe4000001ff00 */
[----:B------:R-:W-:Y:S02]  /*8a20*/  IADD3.X R15, R62, UR5, R15, P1, P5 ;  /* 0x000000053e0f7c10 */ /* 0x000fe40008fea40f */
[----:B------:R-:W-:-:S04]  /*8a30*/  IADD3 R58, P1, P5, R65, UR6, R58 ;  /* 0x00000006413a7c10 */ /* 0x000fc8000fd3e03a */
[----:B------:R-:W-:Y:S02]  /*8a40*/  IADD3.X R59, R67, UR7, R0, P1, P5 ;  /* 0x00000007433b7c10 */ /* 0x000fe40008fea400 */
[----:B------:R-:W-:Y:S02]  /*8a50*/  ISETP.GE.AND P1, PT, R22, UR4, PT ;  /* 0x0000000416007c0c */ /* 0x000fe4000bf26270 */
[----:B------:R-:W-:-:S11]  /*8a60*/  ISETP.GE.AND P5, PT, R199, UR4, PT ;  /* 0x00000004c7007c0c */ /* 0x000fd6000bfa6270 */
[----:B------:R1:W5:Y:S04]  /*8a70*/  @!P1 LDG.E.64 R36, desc[UR46][R14.64] ;  /* 0x0000002e0e249981 */ /* 0x000368000c1e1b00 */
[----:B------:R1:W5:Y:S04]  /*8a80*/  @!P5 LDG.E.64 R30, desc[UR46][R14.64+0x40] ;  /* 0x0000402e0e1ed981 */ /* 0x000368000c1e1b00 */
[----:B------:R1:W5:Y:S04]  /*8a90*/  @!P1 LDG.E.64 R38, desc[UR46][R58.64] ;  /* 0x0000002e3a269981 */ /* 0x000368000c1e1b00 */
[----:B------:R1:W5:Y:S02]  /*8aa0*/  @!P5 LDG.E.64 R32, desc[UR46][R58.64+0x40] ;  /* 0x0000402e3a20d981 */ /* 0x000364000c1e1b00 */
.L_x_1300:
[----:B------:R-:W-:Y:S05]  /*8ab0*/  BSYNC B1 ;  /* 0x0000000000017941 */ /* 0x000fea0003800000 */
.L_x_1299:
[----:B------:R-:W-:Y:S04]  /*8ac0*/  BSSY B1, `(.L_x_1301) ;  /* 0x0000019000017945 */ /* 0x000fe80003800000 */
[----:B------:R-:W-:Y:S05]  /*8ad0*/  @P4 BRA `(.L_x_1302) ;  /* 0x00000000005c4947 */ /* 0x000fea0003800000 */
[----:B------:R-:W-:Y:S01]  /*8ae0*/  IMAD R9, R13, 0x60, RZ ;  /* 0x000000600d097824 */ /* 0x000fe200078e02ff */
[----:B------:R-:W-:Y:S01]  /*8af0*/  ULDC.64 UR4, c[0x0][0x3c8] ;  /* 0x0000f20000047ab9 */ /* 0x000fe20000000a00 */
[----:B------:R-:W-:Y:S01]  /*8b00*/  IMAD.WIDE.U32 R6, R12, 0x60, R6 ;  /* 0x000000600c067825 */ /* 0x000fe200078e0006 */
[----:B------:R-:W-:Y:S01]  /*8b10*/  ULDC.64 UR6, c[0x0][0x3e0] ;  /* 0x0000f80000067ab9 */ /* 0x000fe20000000a00 */
[----:B------:R-:W-:Y:S02]  /*8b20*/  CS2R R26, SRZ ;  /* 0x00000000001a7805 */ /* 0x000fe4000001ff00 */
[----:B------:R-:W-:Y:S01]  /*8b30*/  CS2R R24, SRZ ;  /* 0x0000000000187805 */ /* 0x000fe2000001ff00 */
[----:B------:R-:W-:Y:S01]  /*8b40*/  IMAD.IADD R7, R7, 0x1, R9 ;  /* 0x0000000107077824 */ /* 0x000fe200078e0209 */
[----:B------:R-:W-:Y:S01]  /*8b50*/  IADD3 R6, P1, P5, R63, UR4, R6 ;  /* 0x000000043f067c10 */ /* 0x000fe2000fd3e006 */
[----:B-1----:R-:W-:Y:S01]  /*8b60*/  IMAD R15, R11, 0x60, RZ ;  /* 0x000000600b0f7824 */ /* 0x002fe200078e02ff */
[----:B------:R-:W-:Y:S01]  /*8b70*/  ULDC UR4, c[0x0][0x3d4] ;  /* 0x0000f50000047ab9 */ /* 0x000fe20000000800 */
[----:B------:R-:W-:Y:S01]  /*8b80*/  IMAD.WIDE.U32 R4, R10, 0x60, R4 ;  /* 0x000000600a047825 */ /* 0x000fe200078e0004 */
[----:B------:R-:W-:-:S02]  /*8b90*/  IADD3.X R7, R62, UR5, R7, P1, P5 ;  /* 0x000000053e077c10 */ /* 0x000fc40008fea407 */
[----:B------:R-:W-:Y:S02]  /*8ba0*/  CS2R R8, SRZ ;  /* 0x0000000000087805 */ /* 0x000fe4000001ff00 */
[----:B------:R-:W-:Y:S01]  /*8bb0*/  CS2R R20, SRZ ;  /* 0x0000000000147805 */ /* 0x000fe2000001ff00 */
[----:B------:R-:W-:Y:S01]  /*8bc0*/  IMAD.IADD R0, R5, 0x1, R15 ;  /* 0x0000000105007824 */ /* 0x000fe200078e020f */
        /* <DEDUP_REMOVED lines=8> */
.L_x_1302:
[----:B------:R-:W-:Y:S05]  /*8c50*/  BSYNC B1 ;  /* 0x0000000000017941 */ /* 0x000fea0003800000 */
.L_x_1301:
[----:B------:R-:W-:Y:S01]  /*8c60*/  IMAD R0, R53, R12, RZ ;  /* 0x0000000c35007224 */ /* 0x000fe200078e02ff */
[----:B------:R-:W-:Y:S01]  /*8c70*/  ULDC.64 UR4, c[0x0][0x3c8] ;  /* 0x0000f20000047ab9 */ /* 0x000fe20000000a00 */
[----:B--2---:R-:W-:Y:S01]  /*8c80*/  IMAD.WIDE.U32 R6, R3, R10, R60 ;  /* 0x0000000a03067225 */ /* 0x004fe200078e003c */
[----:B------:R-:W-:-:S03]  /*8c90*/  ULDC.64 UR6, c[0x0][0x3e0] ;  /* 0x0000f80000067ab9 */ /* 0x000fc60000000a00 */
[----:B------:R-:W-:-:S04]  /*8ca0*/  IMAD.WIDE.U32 R4, R3, R12, R54 ;  /* 0x0000000c03047225 */ /* 0x000fc800078e0036 */
[----:B------:R-:W-:Y:S01]  /*8cb0*/  IMAD R10, R53, R10, RZ ;  /* 0x0000000a350a7224 */ /* 0x000fe200078e02ff */
[----:B------:R-:W-:Y:S01]  /*8cc0*/  IADD3 R4, P1, R4, UR4, RZ ;  /* 0x0000000404047c10 */ /* 0x000fe2000ff3e0ff */
[C---:B------:R-:W-:Y:S01]  /*8cd0*/  IMAD R13, R3.reuse, R13, R0 ;  /* 0x0000000d030d7224 */ /* 0x040fe200078e0200 */
[----:B------:R-:W-:Y:S01]  /*8ce0*/  IADD3 R0, P5, R6, UR6, RZ ;  /* 0x0000000606007c10 */ /* 0x000fe2000ffbe0ff */
[----:B------:R-:W-:Y:S01]  /*8cf0*/  IMAD R3, R3, R11, R10 ;  /* 0x0000000b03037224 */ /* 0x000fe200078e020a */
[----:B------:R-:W-:Y:S02]  /*8d00*/  UMOV UR4, 0xffffffff ;  /* 0xffffffff00047882 */ /* 0x000fe40000000000 */
[----:B------:R-:W-:Y:S02]  /*8d10*/  IADD3.X R5, R5, UR5, R13, P1, !PT ;  /* 0x0000000505057c10 */ /* 0x000fe40008ffe40d */
[----:B------:R-:W-:Y:S01]  /*8d20*/  IADD3.X R3, R7, UR7, R3, P5, !PT ;  /* 0x0000000707037c10 */ /* 0x000fe2000affe403 */
[----:B------:R-:W-:Y:S06]  /*8d30*/  BRA.DIV UR4, `(.L_x_1303) ;  /* 0x000001c204b47947 */ /* 0x000fec000b800000 */
.L_x_1611:
[----:B------:R-:W-:-:S03]  /*8d40*/  UMOV UR4, 0xffffffff ;  /* 0xffffffff00047882 */ /* 0x000fc60000000000 */
[----:B------:R-:W-:Y:S05]  /*8d50*/  BRA.DIV UR4, `(.L_x_1304) ;  /* 0x000001c204d47947 */ /* 0x000fea000b800000 */
.L_x_1614:
[----:B------:R-:W-:-:S03]  /*8d60*/  UMOV UR4, 0xffffffff ;  /* 0xffffffff00047882 */ /* 0x000fc60000000000 */
[----:B------:R-:W-:Y:S05]  /*8d70*/  BRA.DIV UR4, `(.L_x_1305) ;  /* 0x000001c204f47947 */ /* 0x000fea000b800000 */
.L_x_1617:
[----:B------:R-:W-:-:S03]  /*8d80*/  UMOV UR4, 0xffffffff ;  /* 0xffffffff00047882 */ /* 0x000fc60000000000 */
[----:B------:R-:W-:Y:S05]  /*8d90*/  BRA.DIV UR4, `(.L_x_1306) ;  /* 0x000001c604147947 */ /* 0x000fea000b800000 */
.L_x_1620:
[----:B------:R-:W-:-:S03]  /*8da0*/  UMOV UR4, 0xffffffff ;  /* 0xffffffff00047882 */ /* 0x000fc60000000000 */
[----:B------:R-:W-:Y:S05]  /*8db0*/  BRA.DIV UR4, `(.L_x_1307) ;  /* 0x000001c604347947 */ /* 0x000fea000b800000 */
.L_x_1623:
[----:B------:R-:W-:-:S03]  /*8dc0*/  UMOV UR4, 0xffffffff ;  /* 0xffffffff00047882 */ /* 0x000fc60000000000 */
[----:B------:R-:W-:Y:S05]  /*8dd0*/  BRA.DIV UR4, `(.L_x_1308) ;  /* 0x000001c604547947 */ /* 0x000fea000b800000 */
.L_x_1626:
[----:B------:R-:W-:-:S03]  /*8de0*/  UMOV UR4, 0xffffffff ;  /* 0xffffffff00047882 */ /* 0x000fc60000000000 */
[----:B------:R-:W-:Y:S05]  /*8df0*/  BRA.DIV UR4, `(.L_x_1309) ;  /* 0x000001c604747947 */ /* 0x000fea000b800000 */
.L_x_1629:
[----:B------:R-:W-:-:S03]  /*8e00*/  UMOV UR4, 0xffffffff ;  /* 0xffffffff00047882 */ /* 0x000fc60000000000 */
[----:B------:R-:W-:Y:S05]  /*8e10*/  BRA.DIV UR4, `(.L_x_1310) ;  /* 0x000001c604947947 */ /* 0x000fea000b800000 */
.L_x_1632:
[----:B------:R-:W-:-:S03]  /*8e20*/  UMOV UR4, 0xffffffff ;  /* 0xffffffff00047882 */ /* 0x000fc60000000000 */
[----:B------:R-:W-:Y:S05]  /*8e30*/  BRA.DIV UR4, `(.L_x_1311) ;  /* 0x000001c604b47947 */ /* 0x000fea000b800000 */
.L_x_1635:
[----:B------:R-:W-:-:S03]  /*8e40*/  UMOV UR4, 0xffffffff ;  /* 0xffffffff00047882 */ /* 0x000fc60000000000 */
[----:B------:R-:W-:Y:S05]  /*8e50*/  BRA.DIV UR4, `(.L_x_1312) ;  /* 0x000001c604d47947 */ /* 0x000fea000b800000 */
.L_x_1638:
[----:B------:R-:W-:-:S03]  /*8e60*/  UMOV UR4, 0xffffffff ;  /* 0xffffffff00047882 */ /* 0x000fc60000000000 */
[----:B------:R-:W-:Y:S05]  /*8e70*/  BRA.DIV UR4, `(.L_x_1313) ;  /* 0x000001c604f47947 */ /* 0x000fea000b800000 */
.L_x_1641:
[----:B------:R-:W-:-:S03]  /*8e80*/  UMOV UR4, 0xffffffff ;  /* 0xffffffff00047882 */ /* 0x000fc60000000000 */
[----:B------:R-:W-:Y:S05]  /*8e90*/  BRA.DIV UR4, `(.L_x_1314) ;  /* 0x000001ca04147947 */ /* 0x000fea000b800000 */
.L_x_1644:
[----:B------:R-:W-:-:S03]  /*8ea0*/  UMOV UR4, 0xffffffff ;  /* 0xffffffff00047882 */ /* 0x000fc60000000000 */
[----:B------:R-:W-:Y:S05]  /*8eb0*/  BRA.DIV UR4, `(.L_x_1315) ;  /* 0x000001ca04347947 */ /* 0x000fea000b800000 */
.L_x_1647:
[----:B------:R-:W-:-:S03]  /*8ec0*/  UMOV UR4, 0xffffffff ;  /* 0xffffffff00047882 */ /* 0x000fc60000000000 */
[----:B------:R-:W-:Y:S05]  /*8ed0*/  BRA.DIV UR4, `(.L_x_1316) ;  /* 0x000001ca04547947 */ /* 0x000fea000b800000 */
.L_x_1650:
[----:B------:R-:W-:-:S03]  /*8ee0*/  UMOV UR4, 0xffffffff ;  /* 0xffffffff00047882 */ /* 0x000fc60000000000 */
[----:B------:R-:W-:Y:S05]  /*8ef0*/  BRA.DIV UR4, `(.L_x_1317) ;  /* 0x000001ca04747947 */ /* 0x000fea000b800000 */
.L_x_1653:
[----:B------:R-:W-:-:S03]  /*8f00*/  UMOV UR4, 0xffffffff ;  /* 0xffffffff00047882 */ /* 0x000fc60000000000 */
[----:B------:R-:W-:Y:S05]  /*8f10*/  BRA.DIV UR4, `(.L_x_1318) ;  /* 0x000001ca04947947 */ /* 0x000fea000b800000 */
.L_x_1656:
[----:B------:R-:W-:Y:S01]  /*8f20*/  ULEA.HI UR4, UR43, UR43, URZ, 0x1 ;  /* 0x0000002b2b047291 */ /* 0x000fe2000f8f083f */
[----:B------:R-:W-:Y:S03]  /*8f30*/  BSSY B1, `(.L_x_1319) ;  /* 0x0000007000017945 */ /* 0x000fe60003800000 */
[----:B------:R-:W-:-:S04]  /*8f40*/  ULOP3.LUT UR4, UR4, 0xfffffffe, URZ, 0xc0, !UPT ;  /* 0xfffffffe04047892 */ /* 0x000fc8000f8ec03f */
[----:B------:R-:W-:-:S06]  /*8f50*/  UIADD3 UR4, UR43, -UR4, URZ ;  /* 0x800000042b047290 */ /* 0x000fcc000fffe03f */
[----:B------:R-:W-:-:S05]  /*8f60*/  IMAD.U32 R3, RZ, RZ, UR4 ;  /* 0x00000004ff037e24 */ /* 0x000fca000f8e00ff */
[----:B------:R-:W-:-:S04]  /*8f70*/  SHF.L.U32 R3, R3, 0x1f, RZ ;  /* 0x0000001f03037819 */ /* 0x000fc800000006ff */
[----:B------:R-:W2:Y:S02]  /*8f80*/  SYNCS.PHASECHK.TRANS64.TRYWAIT P1, [R16+URZ+0x28400], R3 ;  /* 0x02840003100075a7 */ /* 0x000ea4000802017f */
[----:B--2---:R-:W-:Y:S05]  /*8f90*/  @!P1 BRA `(.L_x_1320) ;  /* 0x000001c8009c9947 */ /* 0x004fea0003800000 */
.L_x_1657:
[----:B------:R-:W-:Y:S05]  /*8fa0*/  BSYNC B1 ;  /* 0x0000000000017941 */ /* 0x000fea0003800000 */
.L_x_1319:
[----:B------:R-:W-:Y:S04]  /*8fb0*/  BSSY B1, `(.L_x_1321) ;  /* 0x00000f9000017945 */ /* 0x000fe80003800000 */
[----:B------:R-:W-:Y:S05]  /*8fc0*/  @P0 BRA `(.L_x_1322) ;  /* 0x0000000c00dc0947 */ /* 0x000fea0003800000 */
[----:B------:R-:W3:Y:S01]  /*8fd0*/  LDC R0, c[0x0][0x3d4] ;  /* 0x0000f500ff007b82 */ /* 0x000ee20000000800 */
[----:B------:R-:W-:Y:S01]  /*8fe0*/  BSSY B2, `(.L_x_1323) ;  /* 0x000007a000027945 */ /* 0x000fe20003800000 */
[-C--:B---3--:R-:W-:Y:S02]  /*8ff0*/  ISETP.GE.AND P0, PT, R22, R0.reuse, PT ;  /* 0x000000001600720c */ /* 0x088fe40003f06270 */
[----:B------:R-:W-:-:S11]  /*9000*/  ISETP.GE.AND P1, PT, R199, R0, PT ;  /* 0x00000000c700720c */ /* 0x000fd60003f26270 */
[----:B------:R-:W-:Y:S05]  /*9010*/  @P0 BRA `(.L_x_1324) ;  /* 0x0000000400d80947 */ /* 0x000fea0003800000 */
[----:B------:R-:W3:Y:S01]  /*9020*/  LDS.128 R4, [R214+0x18000] ;  /* 0x01800000d6047984 */ /* 0x000ee20000000c00 */
[----:B-----5:R-:W-:Y:S02]  /*9030*/  SHF.R.U32.HI R10, RZ, 0x8, R49 ;  /* 0x00000008ff0a7819 */ /* 0x020fe40000011631 */
[----:B------:R-:W-:Y:S02]  /*9040*/  LOP3.LUT R11, R49, 0xff, RZ, 0xc0, !PT ;  /* 0x000000ff310b7812 */ /* 0x000fe400078ec0ff */
[----:B------:R-:W-:Y:S02]  /*9050*/  LOP3.LUT R10, R10, 0xff, RZ, 0xc0, !PT ;  /* 0x000000ff0a0a7812 */ /* 0x000fe400078ec0ff */
[----:B------:R-:W-:Y:S02]  /*9060*/  SHF.R.U32.HI R12, RZ, 0x8, R51 ;  /* 0x00000008ff0c7819 */ /* 0x000fe40000011633 */
[----:B------:R-:W-:Y:S02]  /*9070*/  SHF.R.U32.HI R0, RZ, 0x8, R48 ;  /* 0x00000008ff007819 */ /* 0x000fe40000011630 */
[----:B------:R-:W-:-:S02]  /*9080*/  PRMT R10, R10, 0x7604, R11 ;  /* 0x000076040a0a7816 */ /* 0x000fc4000000000b */
[----:B-1----:R-:W-:Y:S02]  /*9090*/  LOP3.LUT R15, R51, 0xff, RZ, 0xc0, !PT ;  /* 0x000000ff330f7812 */ /* 0x002fe400078ec0ff */
[----:B------:R-:W-:Y:S02]  /*90a0*/  LOP3.LUT R12, R12, 0xff, RZ, 0xc0, !PT ;  /* 0x000000ff0c0c7812 */ /* 0x000fe400078ec0ff */
[----:B------:R-:W-:Y:S02]  /*90b0*/  SHF.R.U32.HI R14, RZ, 0x10, R51 ;  /* 0x00000010ff0e7819 */ /* 0x000fe40000011633 */
[----:B------:R-:W-:Y:S02]  /*90c0*/  SHF.R.U32.HI R11, RZ, 0x10, R49 ;  /* 0x00000010ff0b7819 */ /* 0x000fe40000011631 */
[----:B--2---:R-:W-:Y:S02]  /*90d0*/  LOP3.LUT R3, R48, 0xff, RZ, 0xc0, !PT ;  /* 0x000000ff30037812 */ /* 0x004fe400078ec0ff */
[----:B------:R-:W-:Y:S01]  /*90e0*/  LOP3.LUT R0, R0, 0xff, RZ, 0xc0, !PT ;  /* 0x000000ff00007812 */ /* 0x000fe200078ec0ff */
[----:B------:R-:W-:Y:S01]  /*90f0*/  IMAD.U32 R11, R11, 0x10000, RZ ;  /* 0x000100000b0b7824 */ /* 0x000fe200078e00ff */
[----:B------:R-:W-:Y:S01]  /*9100*/  PRMT R12, R12, 0x7604, R15 ;  /* 0x000076040c0c7816 */ /* 0x000fe2000000000f */
[----:B------:R-:W-:Y:S01]  /*9110*/  IMAD.U32 R15, R14, 0x10000, RZ ;  /* 0x000100000e0f7824 */ /* 0x000fe200078e00ff */
[----:B------:R-:W-:-:S02]  /*9120*/  PRMT R3, R0, 0x7604, R3 ;  /* 0x0000760400037816 */ /* 0x000fc40000000003 */
[----:B------:R-:W-:Y:S02]  /*9130*/  SHF.R.U32.HI R0, RZ, 0x8, R50 ;  /* 0x00000008ff007819 */ /* 0x000fe40000011632 */
[----:B------:R-:W-:Y:S02]  /*9140*/  LOP3.LUT R3, R3, 0xff0000, R48, 0xf8, !PT ;  /* 0x00ff000003037812 */ /* 0x000fe400078ef830 */
[----:B------:R-:W-:Y:S02]  /*9150*/  LOP3.LUT R15, R12, 0xff0000, R15, 0xf8, !PT ;  /* 0x00ff00000c0f7812 */ /* 0x000fe400078ef80f */
[----:B------:R-:W-:Y:S02]  /*9160*/  LOP3.LUT R11, R10, 0xff0000, R11, 0xf8, !PT ;  /* 0x00ff00000a0b7812 */ /* 0x000fe400078ef80b */
[----:B------:R-:W-:Y:S02]  /*9170*/  LOP3.LUT R13, R50, 0xff, RZ, 0xc0, !PT ;  /* 0x000000ff320d7812 */ /* 0x000fe400078ec0ff */
[----:B------:R-:W-:-:S02]  /*9180*/  LOP3.LUT R0, R0, 0xff, RZ, 0xc0, !PT ;  /* 0x000000ff00007812 */ /* 0x000fc400078ec0ff */
[----:B------:R-:W-:Y:S02]  /*9190*/  LOP3.LUT R14, R3, 0xff000000, R48, 0xf8, !PT ;  /* 0xff000000030e7812 */ /* 0x000fe400078ef830 */
[----:B------:R-:W-:Y:S02]  /*91a0*/  LOP3.LUT R51, R15, 0xff000000, R51, 0xf8, !PT ;  /* 0xff0000000f337812 */ /* 0x000fe400078ef833 */
[----:B------:R-:W-:Y:S02]  /*91b0*/  LOP3.LUT R48, R11, 0xff000000, R49, 0xf8, !PT ;  /* 0xff0000000b307812 */ /* 0x000fe400078ef831 */
[----:B------:R-:W-:Y:S02]  /*91c0*/  PRMT R13, R0, 0x7604, R13 ;  /* 0x00007604000d7816 */ /* 0x000fe4000000000d */
[----:B---3--:R-:W-:Y:S02]  /*91d0*/  F2FP.F16.E4M3.UNPACK_B R0, R6.H1 ;  /* 0x00000006ff00723e */ /* 0x008fe400030006ff */
[----:B------:R-:W-:-:S02]  /*91e0*/  F2FP.F16.E4M3.UNPACK_B R53, R51 ;  /* 0x00000033ff35723e */ /* 0x000fc400020006ff */
[----:B------:R-:W-:Y:S01]  /*91f0*/  F2FP.F16.E4M3.UNPACK_B R15, R48 ;  /* 0x00000030ff0f723e */ /* 0x000fe200020006ff */
[--C-:B------:R-:W-:Y:S01]  /*9200*/  HADD2.F32 R11, -RZ, R0.reuse.H1_H1 ;  /* 0x30000000ff0b7230 */ /* 0x100fe20000004100 */
[--C-:B------:R-:W-:Y:S01]  /*9210*/  LOP3.LUT R13, R13, 0xff0000, R50.reuse, 0xf8, !PT ;  /* 0x00ff00000d0d7812 */ /* 0x100fe200078ef832 */
[----:B------:R-:W-:Y:S01]  /*9220*/  HADD2.F32 R54, -RZ, R53.H1_H1 ;  /* 0x30000035ff367230 */ /* 0x000fe20000004100 */
[----:B------:R-:W-:Y:S01]  /*9230*/  F2FP.F16.E4M3.UNPACK_B R3, R6 ;  /* 0x00000006ff03723e */ /* 0x000fe200020006ff */
[----:B------:R-:W-:Y:S01]  /*9240*/  HADD2.F32 R49, -RZ, R15.H1_H1 ;  /* 0x3000000fff317230 */ /* 0x000fe20000004100 */
[----:B------:R-:W-:Y:S01]  /*9250*/  LOP3.LUT R50, R13, 0xff000000, R50, 0xf8, !PT ;  /* 0xff0000000d327812 */ /* 0x000fe200078ef832 */
[----:B------:R-:W-:Y:S02]  /*9260*/  HADD2.F32 R10, -RZ, R0.H0_H0 ;  /* 0x20000000ff0a7230 */ /* 0x000fe40000004100 */
[CC--:B------:R-:W-:Y:S01]  /*9270*/  FMUL.FTZ R55, R11.reuse, R54.reuse ;  /* 0x000000360b377220 */ /* 0x0c0fe20000410000 */
[----:B------:R-:W-:Y:S01]  /*9280*/  F2FP.F16.E4M3.UNPACK_B R12, R7 ;  /* 0x00000007ff0c723e */ /* 0x000fe200020006ff */
[----:B------:R-:W-:Y:S01]  /*9290*/  FMUL.FTZ R11, R11, R49 ;  /* 0x000000310b0b7220 */ /* 0x000fe20000410000 */
[----:B------:R-:W-:Y:S01]  /*92a0*/  F2FP.F16.E4M3.UNPACK_B R13, R7.H1 ;  /* 0x00000007ff0d723e */ /* 0x000fe200030006ff */
[C---:B------:R-:W-:Y:S01]  /*92b0*/  FFMA.FTZ R55, R10.reuse, R49, -R55 ;  /* 0x000000310a377223 */ /* 0x040fe20000010837 */
[-C--:B------:R-:W-:Y:S01]  /*92c0*/  F2FP.F16.E4M3.UNPACK_B R6, R5.reuse ;  /* 0x00000005ff06723e */ /* 0x080fe200020006ff */
[----:B------:R-:W-:Y:S01]  /*92d0*/  FFMA.FTZ R60, R10, R54, R11 ;  /* 0x000000360a3c7223 */ /* 0x000fe2000001000b */
[----:B------:R-:W-:Y:S01]  /*92e0*/  F2FP.F16.E4M3.UNPACK_B R7, R5.H1 ;  /* 0x00000005ff07723e */ /* 0x000fe200030006ff */
[----:B------:R-:W-:Y:S01]  /*92f0*/  HADD2.F32 R54, -RZ, R53.H0_H0 ;  /* 0x20000035ff367230 */ /* 0x000fe20000004100 */
[----:B------:R-:W-:Y:S01]  /*9300*/  F2FP.F16.E4M3.UNPACK_B R51, R51.H1 ;  /* 0x00000033ff33723e */ /* 0x000fe200030006ff */
[----:B------:R-:W-:Y:S01]  /*9310*/  HADD2.F32 R5, -RZ, R3.H1_H1 ;  /* 0x30000003ff057230 */ /* 0x000fe20000004100 */
[----:B------:R-:W-:Y:S01]  /*9320*/  F2FP.F16.E4M3.UNPACK_B R48, R48.H1 ;  /* 0x00000030ff30723e */ /* 0x000fe200030006ff */
[----:B------:R-:W-:Y:S01]  /*9330*/  HADD2.F32 R10, -RZ, R15.H0_H0 ;  /* 0x2000000fff0a7230 */ /* 0x000fe20000004100 */
[----:B------:R-:W-:Y:S01]  /*9340*/  F2FP.F16.E4M3.UNPACK_B R0, R4 ;  /* 0x00000004ff00723e */ /* 0x000fe200020006ff */
[----:B------:R-:W-:-:S02]  /*9350*/  HADD2.F32 R3, -RZ, R3.H0_H0 ;  /* 0x20000003ff037230 */ /* 0x000fc40000004100 */
[C---:B------:R-:W-:Y:S01]  /*9360*/  FMUL.FTZ R58, R5.reuse, R54 ;  /* 0x00000036053a7220 */ /* 0x040fe20000410000 */
[----:B------:R-:W-:Y:S02]  /*9370*/  HADD2.F32 R11, -RZ, R51.H0_H0 ;  /* 0x20000033ff0b7230 */ /* 0x000fe40000004100 */
[-C--:B------:R-:W-:Y:S01]  /*9380*/  FMUL.FTZ R15, R5, R10.reuse ;  /* 0x0000000a050f7220 */ /* 0x080fe20000410000 */
[----:B------:R-:W-:Y:S02]  /*9390*/  HADD2.F32 R5, -RZ, R12.H1_H1 ;  /* 0x3000000cff057230 */ /* 0x000fe40000004100 */
[C---:B------:R-:W-:Y:S01]  /*93a0*/  FFMA.FTZ R58, R3.reuse, R10, -R58 ;  /* 0x0000000a033a7223 */ /* 0x040fe2000001083a */
[----:B------:R-:W-:Y:S02]  /*93b0*/  HADD2.F32 R10, -RZ, R48.H0_H0 ;  /* 0x20000030ff0a7230 */ /* 0x000fe40000004100 */
[----:B------:R-:W-:Y:S01]  /*93c0*/  FFMA.FTZ R53, R3, R54, R15 ;  /* 0x0000003603357223 */ /* 0x000fe2000001000f */
[----:B------:R-:W-:-:S02]  /*93d0*/  HADD2.F32 R12, -RZ, R12.H0_H0 ;  /* 0x2000000cff0c7230 */ /* 0x000fc40000004100 */
[CC--:B------:R-:W-:Y:S01]  /*93e0*/  FMUL.FTZ R15, R5.reuse, R11.reuse ;  /* 0x0000000b050f7220 */ /* 0x0c0fe20000410000 */
[----:B------:R-:W-:Y:S02]  /*93f0*/  HADD2.F32 R54, -RZ, R51.H1_H1 ;  /* 0x30000033ff367230 */ /* 0x000fe40000004100 */
[-C--:B------:R-:W-:Y:S01]  /*9400*/  FMUL.FTZ R5, R5, R10.reuse ;  /* 0x0000000a05057220 */ /* 0x080fe20000410000 */
[--C-:B------:R-:W-:Y:S02]  /*9410*/  HADD2.F32 R3, -RZ, R13.reuse.H1_H1 ;  /* 0x3000000dff037230 */ /* 0x100fe40000004100 */
[C---:B------:R-:W-:Y:S01]  /*9420*/  FFMA.FTZ R51, R12.reuse, R10, -R15 ;  /* 0x0000000a0c337223 */ /* 0x040fe2000001080f */
[----:B------:R-:W-:Y:S02]  /*9430*/  HADD2.F32 R48, -RZ, R48.H1_H1 ;  /* 0x30000030ff307230 */ /* 0x000fe40000004100 */
[----:B------:R-:W-:Y:S01]  /*9440*/  FFMA.FTZ R62, R12, R11, R5 ;  /* 0x0000000b0c3e7223 */ /* 0x000fe20000010005 */
[----:B------:R-:W-:-:S02]  /*9450*/  HADD2.F32 R13, -RZ, R13.H0_H0 ;  /* 0x2000000dff0d7230 */ /* 0x000fc40000004100 */
[C---:B------:R-:W-:Y:S01]  /*9460*/  FMUL.FTZ R10, R3.reuse, R54 ;  /* 0x00000036030a7220 */ /* 0x040fe20000410000 */
[----:B------:R-:W-:Y:S01]  /*9470*/  F2FP.F16.E4M3.UNPACK_B R11, R50 ;  /* 0x00000032ff0b723e */ /* 0x000fe200020006ff */
[----:B------:R-:W-:Y:S01]  /*9480*/  FMUL.FTZ R12, R3, R48 ;  /* 0x00000030030c7220 */ /* 0x000fe20000410000 */
[----:B------:R-:W-:Y:S01]  /*9490*/  F2FP.F16.E4M3.UNPACK_B R4, R4.H1 ;  /* 0x00000004ff04723e */ /* 0x000fe200030006ff */
[C---:B------:R-:W-:Y:S01]  /*94a0*/  FFMA.FTZ R59, R13.reuse, R48, -R10 ;  /* 0x000000300d3b7223 */ /* 0x040fe2000001080a */
[----:B------:R-:W-:Y:S01]  /*94b0*/  F2FP.F16.E4M3.UNPACK_B R10, R14 ;  /* 0x0000000eff0a723e */ /* 0x000fe200020006ff */
[----:B------:R-:W-:Y:S01]  /*94c0*/  FFMA.FTZ R54, R13, R54, R12 ;  /* 0x000000360d367223 */ /* 0x000fe2000001000c */
[--C-:B------:R-:W-:Y:S01]  /*94d0*/  HADD2.F32 R15, -RZ, R11.reuse.H1_H1 ;  /* 0x3000000bff0f7230 */ /* 0x100fe20000004100 */
[----:B------:R-:W-:Y:S01]  /*94e0*/  F2FP.F16.E4M3.UNPACK_B R14, R14.H1 ;  /* 0x0000000eff0e723e */ /* 0x000fe200030006ff */
[----:B------:R-:W-:Y:S01]  /*94f0*/  HADD2.F32 R12, -RZ, R11.H0_H0 ;  /* 0x2000000bff0c7230 */ /* 0x000fe20000004100 */
[----:B------:R-:W-:Y:S01]  /*9500*/  F2FP.F16.E4M3.UNPACK_B R50, R50.H1 ;  /* 0x00000032ff32723e */ /* 0x000fe200030006ff */
[----:B------:R-:W-:-:S02]  /*9510*/  HADD2.F32 R5, -RZ, R4.H1_H1 ;  /* 0x30000004ff057230 */ /* 0x000fc40000004100 */
[----:B------:R-:W-:Y:S02]  /*9520*/  HADD2.F32 R11, -RZ, R10.H1_H1 ;  /* 0x3000000aff0b7230 */ /* 0x000fe40000004100 */
[----:B------:R-:W-:Y:S02]  /*9530*/  HADD2.F32 R3, -RZ, R0.H1_H1 ;  /* 0x30000000ff037230 */ /* 0x000fe40000004100 */
[C---:B------:R-:W-:Y:S01]  /*9540*/  FMUL.FTZ R13, R5.reuse, R15 ;  /* 0x0000000f050d7220 */ /* 0x040fe20000410000 */
[----:B------:R-:W-:Y:S02]  /*9550*/  HADD2.F32 R10, -RZ, R10.H0_H0 ;  /* 0x2000000aff0a7230 */ /* 0x000fe40000004100 */
[----:B------:R-:W-:Y:S01]  /*9560*/  FMUL.FTZ R49, R5, R11 ;  /* 0x0000000b05317220 */ /* 0x000fe20000410000 */
[----:B------:R-:W-:Y:S02]  /*9570*/  HADD2.F32 R4, -RZ, R4.H0_H0 ;  /* 0x20000004ff047230 */ /* 0x000fe40000004100 */
[----:B------:R-:W-:Y:S01]  /*9580*/  FMUL.FTZ R5, R3, R12 ;  /* 0x0000000c03057220 */ /* 0x000fe20000410000 */
[----:B------:R-:W-:-:S02]  /*9590*/  HADD2.F32 R0, -RZ, R0.H0_H0 ;  /* 0x20000000ff007230 */ /* 0x000fc40000004100 */
[-C--:B------:R-:W-:Y:S01]  /*95a0*/  FMUL.FTZ R3, R3, R10.reuse ;  /* 0x0000000a03037220 */ /* 0x080fe20000410000 */
[C---:B------:R-:W-:Y:S01]  /*95b0*/  FFMA.FTZ R48, R4.reuse, R11, -R13 ;  /* 0x0000000b04307223 */ /* 0x040fe2000001080d */
[----:B------:R-:W-:Y:S01]  /*95c0*/  FFMA.FTZ R49, R4, R15, R49 ;  /* 0x0000000f04317223 */ /* 0x000fe20000010031 */
[C---:B------:R-:W-:Y:S01]  /*95d0*/  FFMA.FTZ R13, R0.reuse, R10, -R5 ;  /* 0x0000000a000d7223 */ /* 0x040fe20000010805 */
[----:B------:R-:W-:Y:S01]  /*95e0*/  FFMA.FTZ R12, R0, R12, R3 ;  /* 0x0000000c000c7223 */ /* 0x000fe20000010003 */
[----:B------:R-:W-:Y:S02]  /*95f0*/  HADD2.F32 R4, -RZ, R14.H1_H1 ;  /* 0x3000000eff047230 */ /* 0x000fe40000004100 */
[----:B------:R-:W-:Y:S02]  /*9600*/  HADD2.F32 R3, -RZ, R7.H1_H1 ;  /* 0x30000007ff037230 */ /* 0x000fe40000004100 */
[--C-:B------:R-:W-:Y:S02]  /*9610*/  HADD2.F32 R10, -RZ, R50.reuse.H1_H1 ;  /* 0x30000032ff0a7230 */ /* 0x100fe40000004100 */
[----:B------:R-:W-:-:S02]  /*9620*/  HADD2.F32 R11, -RZ, R50.H0_H0 ;  /* 0x20000032ff0b7230 */ /* 0x000fc40000004100 */
[C---:B------:R-:W-:Y:S01]  /*9630*/  FMUL.FTZ R15, R3.reuse, R4 ;  /* 0x00000004030f7220 */ /* 0x040fe20000410000 */
[----:B------:R-:W-:Y:S02]  /*9640*/  HADD2.F32 R0, -RZ, R6.H1_H1 ;  /* 0x30000006ff007230 */ /* 0x000fe40000004100 */
[----:B------:R-:W-:Y:S02]  /*9650*/  HADD2.F32 R5, -RZ, R14.H0_H0 ;  /* 0x2000000eff057230 */ /* 0x000fe40000004100 */
[----:B------:R-:W-:Y:S01]  /*9660*/  FMUL.FTZ R14, R3, R10 ;  /* 0x0000000a030e7220 */ /* 0x000fe20000410000 */
[----:B------:R-:W-:Y:S02]  /*9670*/  HADD2.F32 R7, -RZ, R7.H0_H0 ;  /* 0x20000007ff077230 */ /* 0x000fe40000004100 */
[C---:B------:R-:W-:Y:S01]  /*9680*/  FMUL.FTZ R3, R0.reuse, R11 ;  /* 0x0000000b00037220 */ /* 0x040fe20000410000 */
[----:B------:R-:W-:Y:S02]  /*9690*/  HADD2.F32 R6, -RZ, R6.H0_H0 ;  /* 0x20000006ff067230 */ /* 0x000fe40000004100 */
[-C--:B------:R-:W-:Y:S01]  /*96a0*/  FMUL.FTZ R0, R0, R5.reuse ;  /* 0x0000000500007220 */ /* 0x080fe20000410000 */
[C---:B------:R-:W-:Y:S01]  /*96b0*/  FFMA.FTZ R14, R7.reuse, R4, -R14 ;  /* 0x00000004070e7223 */ /* 0x040fe2000001080e */
[----:B------:R-:W-:Y:S01]  /*96c0*/  FFMA.FTZ R15, R7, R10, R15 ;  /* 0x0000000a070f7223 */ /* 0x000fe2000001000f */
[C---:B------:R-:W-:Y:S01]  /*96d0*/  FFMA.FTZ R5, R6.reuse, R5, -R3 ;  /* 0x0000000506057223 */ /* 0x040fe20000010803 */
[----:B------:R-:W-:Y:S01]  /*96e0*/  FFMA.FTZ R0, R6, R11, R0 ;  /* 0x0000000b06007223 */ /* 0x000fe20000010000 */
[----:B------:R-:W-:-:S02]  /*96f0*/  F2FP.SATFINITE.E4M3.F32.PACK_AB_MERGE_C R6, R60, R55, RZ ;  /* 0x000000373c06723e */ /* 0x000fc400048070ff */
[----:B------:R-:W-:Y:S02]  /*9700*/  F2FP.SATFINITE.E4M3.F32.PACK_AB_MERGE_C R7, R54, R59, RZ ;  /* 0x0000003b3607723e */ /* 0x000fe400048070ff */
[----:B------:R-:W-:Y:S02]  /*9710*/  F2FP.SATFINITE.E4M3.F32.PACK_AB_MERGE_C R4, R49, R48, RZ ;  /* 0x000000303104723e */ /* 0x000fe400048070ff */
[----:B------:R-:W-:Y:S02]  /*9720*/  F2FP.SATFINITE.E4M3.F32.PACK_AB_MERGE_C R14, R15, R14, RZ ;  /* 0x0000000e0f0e723e */ /* 0x000fe400048070ff */
[----:B------:R-:W-:Y:S02]  /*9730*/  F2FP.SATFINITE.E4M3.F32.PACK_AB_MERGE_C R6, R53, R58, R6 ;  /* 0x0000003a3506723e */ /* 0x000fe40004807006 */
[----:B------:R-:W-:Y:S02]  /*9740*/  F2FP.SATFINITE.E4M3.F32.PACK_AB_MERGE_C R7, R62, R51, R7 ;  /* 0x000000333e07723e */ /* 0x000fe40004807007 */
[----:B------:R-:W-:-:S02]  /*9750*/  F2FP.SATFINITE.E4M3.F32.PACK_AB_MERGE_C R4, R12, R13, R4 ;  /* 0x0000000d0c04723e */ /* 0x000fc40004807004 */
[----:B------:R-:W-:-:S05]  /*9760*/  F2FP.SATFINITE.E4M3.F32.PACK_AB_MERGE_C R5, R0, R5, R14 ;  /* 0x000000050005723e */ /* 0x000fca000480700e */
[----:B------:R3:W-:Y:S02]  /*9770*/  STS.128 [R214+0x18000], R4 ;  /* 0x01800004d6007388 */ /* 0x0007e40000000c00 */
.L_x_1324:
[----:B------:R-:W-:Y:S05]  /*9780*/  BSYNC B2 ;  /* 0x0000000000027941 */ /* 0x000fea0003800000 */
.L_x_1323:
[----:B------:R-:W-:Y:S05]  /*9790*/  @P1 BRA `(.L_x_1322) ;  /* 0x0000000400e81947 */ /* 0x000fea0003800000 */
[----:B---3--:R-:W3:Y:S01]  /*97a0*/  LDS.128 R4, [R214+0x1c000] ;  /* 0x01c00000d6047984 */ /* 0x008ee20000000c00 */
[----:B--2--5:R-:W-:Y:S02]  /*97b0*/  SHF.R.U32.HI R3, RZ, 0x8, R44 ;  /* 0x00000008ff037819 */ /* 0x024fe4000001162c */
[----:B------:R-:W-:Y:S02]  /*97c0*/  SHF.R.U32.HI R11, RZ, 0x8, R45 ;  /* 0x00000008ff0b7819 */ /* 0x000fe4000001162d */
[----:B-1----:R-:W-:Y:S02]  /*97d0*/  SHF.R.U32.HI R15, RZ, 0x8, R47 ;  /* 0x00000008ff0f7819 */ /* 0x002fe4000001162f */
[----:B------:R-:W-:Y:S02]  /*97e0*/  LOP3.LUT R0, R44, 0xff, RZ, 0xc0, !PT ;  /* 0x000000ff2c007812 */ /* 0x000fe400078ec0ff */
[----:B------:R-:W-:Y:S02]  /*97f0*/  LOP3.LUT R3, R3, 0xff, RZ, 0xc0, !PT ;  /* 0x000000ff03037812 */ /* 0x000fe400078ec0ff */
[----:B------:R-:W-:-:S02]  /*9800*/  LOP3.LUT R10, R45, 0xff, RZ, 0xc0, !PT ;  /* 0x000000ff2d0a7812 */ /* 0x000fc400078ec0ff */
        /* <DEDUP_REMOVED lines=9> */
[----:B------:R-:W-:Y:S02]  /*98a0*/  LOP3.LUT R0, R0, 0xff, RZ, 0xc0, !PT ;  /* 0x000000ff00007812 */ /* 0x000fe400078ec0ff */
[----:B------:R-:W-:Y:S02]  /*98b0*/  LOP3.LUT R10, R10, 0xff, RZ, 0xc0, !PT ;  /* 0x000000ff0a0a7812 */ /* 0x000fe400078ec0ff */
[----:B------:R-:W-:-:S02]  /*98c0*/  LOP3.LUT R14, R14, 0xff, RZ, 0xc0, !PT ;  /* 0x000000ff0e0e7812 */ /* 0x000fc400078ec0ff */
[----:B------:R-:W-:Y:S02]  /*98d0*/  SHF.R.U32.HI R13, RZ, 0x8, R46 ;  /* 0x00000008ff0d7819 */ /* 0x000fe4000001162e */
[----:B------:R-:W-:Y:S02]  /*98e0*/  PRMT R3, R0, 0x7054, R3 ;  /* 0x0000705400037816 */ /* 0x000fe40000000003 */
[----:B------:R-:W-:Y:S02]  /*98f0*/  PRMT R11, R10, 0x7054, R11 ;  /* 0x000070540a0b7816 */ /* 0x000fe4000000000b */
[----:B------:R-:W-:Y:S02]  /*9900*/  PRMT R15, R14, 0x7054, R15 ;  /* 0x000070540e0f7816 */ /* 0x000fe4000000000f */
[----:B------:R-:W-:Y:S02]  /*9910*/  LOP3.LUT R12, R46, 0xff, RZ, 0xc0, !PT ;  /* 0x000000ff2e0c7812 */ /* 0x000fe400078ec0ff */
[----:B------:R-:W-:-:S02]  /*9920*/  LOP3.LUT R13, R13, 0xff, RZ, 0xc0, !PT ;  /* 0x000000ff0d0d7812 */ /* 0x000fc400078ec0ff */
[----:B------:R-:W-:Y:S02]  /*9930*/  LOP3.LUT R14, R3, 0xff000000, R44, 0xf8, !PT ;  /* 0xff000000030e7812 */ /* 0x000fe400078ef82c */
[----:B------:R-:W-:Y:S02]  /*9940*/  LOP3.LUT R47, R15, 0xff000000, R47, 0xf8, !PT ;  /* 0xff0000000f2f7812 */ /* 0x000fe400078ef82f */
[----:B------:R-:W-:Y:S02]  /*9950*/  LOP3.LUT R44, R11, 0xff000000, R45, 0xf8, !PT ;  /* 0xff0000000b2c7812 */ /* 0x000fe400078ef82d */
[----:B------:R-:W-:Y:S02]  /*9960*/  PRMT R13, R13, 0x7604, R12 ;  /* 0x000076040d0d7816 */ /* 0x000fe4000000000c */
[----:B------:R-:W-:Y:S02]  /*9970*/  SHF.R.U32.HI R12, RZ, 0x10, R46 ;  /* 0x00000010ff0c7819 */ /* 0x000fe4000001162e */
[----:B---3--:R-:W-:-:S02]  /*9980*/  F2FP.F16.E4M3.UNPACK_B R0, R6.H1 ;  /* 0x00000006ff00723e */ /* 0x008fc400030006ff */
[----:B------:R-:W-:Y:S02]  /*9990*/  F2FP.F16.E4M3.UNPACK_B R48, R47 ;  /* 0x0000002fff30723e */ /* 0x000fe400020006ff */
[----:B------:R-:W-:Y:S01]  /*99a0*/  F2FP.F16.E4M3.UNPACK_B R15, R44 ;  /* 0x0000002cff0f723e */ /* 0x000fe200020006ff */
[----:B------:R-:W-:Y:S01]  /*99b0*/  HADD2.F32 R11, -RZ, R0.H1_H1 ;  /* 0x30000000ff0b7230 */ /* 0x000fe20000004100 */
[----:B------:R-:W-:Y:S01]  /*99c0*/  LOP3.LUT R12, R12, 0xff, RZ, 0xc0, !PT ;  /* 0x000000ff0c0c7812 */ /* 0x000fe200078ec0ff */
[----:B------:R-:W-:Y:S01]  /*99d0*/  HADD2.F32 R49, -RZ, R48.H1_H1 ;  /* 0x30000030ff317230 */ /* 0x000fe20000004100 */
[----:B------:R-:W-:Y:S01]  /*99e0*/  F2FP.F16.E4M3.UNPACK_B R3, R6 ;  /* 0x00000006ff03723e */ /* 0x000fe200020006ff */
[----:B------:R-:W-:Y:S01]  /*99f0*/  HADD2.F32 R45, -RZ, R15.H1_H1 ;  /* 0x3000000fff2d7230 */ /* 0x000fe20000004100 */
[----:B------:R-:W-:Y:S01]  /*9a00*/  PRMT R13, R12, 0x7054, R13 ;  /* 0x000070540c0d7816 */ /* 0x000fe2000000000d */
[----:B------:R-:W-:Y:S02]  /*9a10*/  HADD2.F32 R10, -RZ, R0.H0_H0 ;  /* 0x20000000ff0a7230 */ /* 0x000fe40000004100 */
[C---:B------:R-:W-:Y:S01]  /*9a20*/  FMUL.FTZ R51, R11.reuse, R49 ;  /* 0x000000310b337220 */ /* 0x040fe20000410000 */
[----:B------:R-:W-:Y:S01]  /*9a30*/  F2FP.F16.E4M3.UNPACK_B R12, R7 ;  /* 0x00000007ff0c723e */ /* 0x000fe200020006ff */
[-C--:B------:R-:W-:Y:S01]  /*9a40*/  FMUL.FTZ R50, R11, R45.reuse ;  /* 0x0000002d0b327220 */ /* 0x080fe20000410000 */
[----:B------:R-:W-:Y:S01]  /*9a50*/  LOP3.LUT R46, R13, 0xff000000, R46, 0xf8, !PT ;  /* 0xff0000000d2e7812 */ /* 0x000fe200078ef82e */
[C---:B------:R-:W-:Y:S01]  /*9a60*/  FFMA.FTZ R51, R10.reuse, R45, -R51 ;  /* 0x0000002d0a337223 */ /* 0x040fe20000010833 */
[----:B------:R-:W-:Y:S01]  /*9a70*/  F2FP.F16.E4M3.UNPACK_B R13, R7.H1 ;  /* 0x00000007ff0d723e */ /* 0x000fe200030006ff */
[----:B------:R-:W-:Y:S01]  /*9a80*/  FFMA.FTZ R54, R10, R49, R50 ;  /* 0x000000310a367223 */ /* 0x000fe20000010032 */
[-C--:B------:R-:W-:Y:S01]  /*9a90*/  F2FP.F16.E4M3.UNPACK_B R6, R5.reuse ;  /* 0x00000005ff06723e */ /* 0x080fe200020006ff */
[----:B------:R-:W-:Y:S01]  /*9aa0*/  HADD2.F32 R48, -RZ, R48.H0_H0 ;  /* 0x20000030ff307230 */ /* 0x000fe20000004100 */
[----:B------:R-:W-:Y:S01]  /*9ab0*/  F2FP.F16.E4M3.UNPACK_B R7, R5.H1 ;  /* 0x00000005ff07723e */ /* 0x000fe200030006ff */
[----:B------:R-:W-:Y:S01]  /*9ac0*/  HADD2.F32 R5, -RZ, R3.H1_H1 ;  /* 0x30000003ff057230 */ /* 0x000fe20000004100 */
[----:B------:R-:W-:Y:S01]  /*9ad0*/  F2FP.F16.E4M3.UNPACK_B R47, R47.H1 ;  /* 0x0000002fff2f723e */ /* 0x000fe200030006ff */
[----:B------:R-:W-:Y:S01]  /*9ae0*/  HADD2.F32 R10, -RZ, R15.H0_H0 ;  /* 0x2000000fff0a7230 */ /* 0x000fe20000004100 */
[----:B------:R-:W-:Y:S01]  /*9af0*/  F2FP.F16.E4M3.UNPACK_B R44, R44.H1 ;  /* 0x0000002cff2c723e */ /* 0x000fe200030006ff */
        /* <DEDUP_REMOVED lines=20> */
[----:B------:R-:W-:Y:S01]  /*9c40*/  F2FP.F16.E4M3.UNPACK_B R11, R46 ;  /* 0x0000002eff0b723e */ /* 0x000fe200020006ff */
[C---:B------:R-:W-:Y:S01]  /*9c50*/  FFMA.FTZ R53, R13.reuse, R44, -R10 ;  /* 0x0000002c0d357223 */ /* 0x040fe2000001080a */
[----:B------:R-:W-:Y:S01]  /*9c60*/  F2FP.F16.E4M3.UNPACK_B R4, R4.H1 ;  /* 0x00000004ff04723e */ /* 0x000fe200030006ff */
[----:B------:R-:W-:Y:S01]  /*9c70*/  FFMA.FTZ R48, R13, R48, R12 ;  /* 0x000000300d307223 */ /* 0x000fe2000001000c */
[-C--:B------:R-:W-:Y:S01]  /*9c80*/  F2FP.F16.E4M3.UNPACK_B R10, R14.reuse ;  /* 0x0000000eff0a723e */ /* 0x080fe200020006ff */
        /* <DEDUP_REMOVED lines=43> */
.L_x_1322:
[----:B------:R-:W-:Y:S05]  /*9f40*/  BSYNC B1 ;  /* 0x0000000000017941 */ /* 0x000fea0003800000 */
.L_x_1321:
[----:B------:R-:W-:Y:S04]  /*9f50*/  BSSY B1, `(.L_x_1325) ;  /* 0x00000f9000017945 */ /* 0x000fe80003800000 */
[----:B------:R-:W-:Y:S05]  /*9f60*/  @P2 BRA `(.L_x_1326) ;  /* 0x0000000c00dc2947 */ /* 0x000fea0003800000 */
[----:B------:R-:W0:Y:S01]  /*9f70*/  LDC R0, c[0x0][0x3d4] ;  /* 0x0000f500ff007b82 */ /* 0x000e220000000800 */
[----:B------:R-:W-:Y:S01]  /*9f80*/  BSSY B2, `(.L_x_1327) ;  /* 0x000007e000027945 */ /* 0x000fe20003800000 */
[-C--:B0-----:R-:W-:Y:S02]  /*9f90*/  ISETP.GE.AND P0, PT, R22, R0.reuse, PT ;  /* 0x000000001600720c */ /* 0x081fe40003f06270 */
[----:B------:R-:W-:-:S11]  /*9fa0*/  ISETP.GE.AND P1, PT, R199, R0, PT ;  /* 0x00000000c700720c */ /* 0x000fd60003f26270 */
[----:B------:R-:W-:Y:S05]  /*9fb0*/  @P0 BRA `(.L_x_1328) ;  /* 0x0000000400e80947 */ /* 0x000fea0003800000 */
[----:B---34-:R-:W0:Y:S01]  /*9fc0*/  LDS.128 R4, [R214+0x19000] ;  /* 0x01900000d6047984 */ /* 0x018e220000000c00 */
        /* <DEDUP_REMOVED lines=29> */
[----:B0-----:R-:W-:-:S02]  /*a1a0*/  F2FP.F16.E4M3.UNPACK_B R0, R6.H1 ;  /* 0x00000006ff00723e */ /* 0x001fc400030006ff */
        /* <DEDUP_REMOVED lines=91> */
.L_x_1328:
[----:B------:R-:W-:Y:S05]  /*a760*/  BSYNC B2 ;  /* 0x0000000000027941 */ /* 0x000fea0003800000 */
.L_x_1327:
[----:B------:R-:W-:Y:S05]  /*a770*/  @P1 BRA `(.L_x_1326) ;  /* 0x0000000400d81947 */ /* 0x000fea0003800000 */
[----:B0--34-:R-:W0:Y:S01]  /*a780*/  LDS.128 R4, [R214+0x1d000] ;  /* 0x01d00000d6047984 */ /* 0x019e220000000c00 */
[----:B-----5:R-:W-:Y:S02]  /*a790*/  SHF.R.U32.HI R10, RZ, 0x8, R29 ;  /* 0x00000008ff0a7819 */ /* 0x020fe4000001161d */
[----:B------:R-:W-:Y:S02]  /*a7a0*/  LOP3.LUT R11, R29, 0xff, RZ, 0xc0, !PT ;  /* 0x000000ff1d0b7812 */ /* 0x000fe400078ec0ff */
[----:B------:R-:W-:Y:S02]  /*a7b0*/  LOP3.LUT R10, R10, 0xff, RZ, 0xc0, !PT ;  /* 0x000000ff0a0a7812 */ /* 0x000fe400078ec0ff */
[----:B------:R-:W-:Y:S02]  /*a7c0*/  SHF.R.U32.HI R12, RZ, 0x8, R35 ;  /* 0x00000008ff0c7819 */ /* 0x000fe40000011623 */
[----:B------:R-:W-:Y:S02]  /*a7d0*/  SHF.R.U32.HI R0, RZ, 0x8, R28 ;  /* 0x00000008ff007819 */ /* 0x000fe4000001161c */
[----:B------:R-:W-:-:S02]  /*a7e0*/  PRMT R10, R10, 0x7604, R11 ;  /* 0x000076040a0a7816 */ /* 0x000fc4000000000b */
[----:B------:R-:W-:Y:S02]  /*a7f0*/  SHF.R.U32.HI R11, RZ, 0x10, R29 ;  /* 0x00000010ff0b7819 */ /* 0x000fe4000001161d */
[----:B-1----:R-:W-:Y:S02]  /*a800*/  LOP3.LUT R15, R35, 0xff, RZ, 0xc0, !PT ;  /* 0x000000ff230f7812 */ /* 0x002fe400078ec0ff */
[----:B------:R-:W-:Y:S01]  /*a810*/  LOP3.LUT R12, R12, 0xff, RZ, 0xc0, !PT ;  /* 0x000000ff0c0c7812 */ /* 0x000fe200078ec0ff */
[----:B------:R-:W-:Y:S01]  /*a820*/  IMAD.U32 R11, R11, 0x10000, RZ ;  /* 0x000100000b0b7824 */ /* 0x000fe200078e00ff */
[----:B------:R-:W-:Y:S02]  /*a830*/  SHF.R.U32.HI R14, RZ, 0x10, R35 ;  /* 0x00000010ff0e7819 */ /* 0x000fe40000011623 */
[----:B--2---:R-:W-:Y:S02]  /*a840*/  LOP3.LUT R3, R28, 0xff, RZ, 0xc0, !PT ;  /* 0x000000ff1c037812 */ /* 0x004fe400078ec0ff */
[----:B------:R-:W-:-:S02]  /*a850*/  LOP3.LUT R0, R0, 0xff, RZ, 0xc0, !PT ;  /* 0x000000ff00007812 */ /* 0x000fc400078ec0ff */
[----:B------:R-:W-:Y:S01]  /*a860*/  PRMT R12, R12, 0x7604, R15 ;  /* 0x000076040c0c7816 */ /* 0x000fe2000000000f */
[----:B------:R-:W-:Y:S01]  /*a870*/  IMAD.U32 R15, R14, 0x10000, RZ ;  /* 0x000100000e0f7824 */ /* 0x000fe200078e00ff */
[----:B------:R-:W-:Y:S02]  /*a880*/  PRMT R3, R0, 0x7604, R3 ;  /* 0x0000760400037816 */ /* 0x000fe40000000003 */
[----:B------:R-:W-:Y:S02]  /*a890*/  SHF.R.U32.HI R0, RZ, 0x8, R34 ;  /* 0x00000008ff007819 */ /* 0x000fe40000011622 */
[----:B------:R-:W-:Y:S02]  /*a8a0*/  LOP3.LUT R3, R3, 0xff0000, R28, 0xf8, !PT ;  /* 0x00ff000003037812 */ /* 0x000fe400078ef81c */
[----:B------:R-:W-:Y:S02]  /*a8b0*/  LOP3.LUT R11, R10, 0xff0000, R11, 0xf8, !PT ;  /* 0x00ff00000a0b7812 */ /* 0x000fe400078ef80b */
[----:B------:R-:W-:-:S02]  /*a8c0*/  LOP3.LUT R15, R12, 0xff0000, R15, 0xf8, !PT ;  /* 0x00ff00000c0f7812 */ /* 0x000fc400078ef80f */
[----:B------:R-:W-:Y:S02]  /*a8d0*/  LOP3.LUT R13, R34, 0xff, RZ, 0xc0, !PT ;  /* 0x000000ff220d7812 */ /* 0x000fe400078ec0ff */
[----:B------:R-:W-:Y:S02]  /*a8e0*/  LOP3.LUT R0, R0, 0xff, RZ, 0xc0, !PT ;  /* 0x000000ff00007812 */ /* 0x000fe400078ec0ff */
[----:B------:R-:W-:Y:S02]  /*a8f0*/  LOP3.LUT R14, R3, 0xff000000, R28, 0xf8, !PT ;  /* 0xff000000030e7812 */ /* 0x000fe400078ef81c */
[----:B------:R-:W-:Y:S02]  /*a900*/  LOP3.LUT R35, R15, 0xff000000, R35, 0xf8, !PT ;  /* 0xff0000000f237812 */ /* 0x000fe400078ef823 */
[----:B------:R-:W-:Y:S02]  /*a910*/  LOP3.LUT R28, R11, 0xff000000, R29, 0xf8, !PT ;  /* 0xff0000000b1c7812 */ /* 0x000fe400078ef81d */
[----:B------:R-:W-:-:S02]  /*a920*/  PRMT R13, R0, 0x7604, R13 ;  /* 0x00007604000d7816 */ /* 0x000fc4000000000d */
[----:B0-----:R-:W-:Y:S02]  /*a930*/  F2FP.F16.E4M3.UNPACK_B R0, R6.H1 ;  /* 0x00000006ff00723e */ /* 0x001fe400030006ff */
[----:B------:R-:W-:Y:S02]  /*a940*/  F2FP.F16.E4M3.UNPACK_B R40, R35 ;  /* 0x00000023ff28723e */ /* 0x000fe400020006ff */
[----:B------:R-:W-:Y:S01]  /*a950*/  F2FP.F16.E4M3.UNPACK_B R15, R28 ;  /* 0x0000001cff0f723e */ /* 0x000fe200020006ff */
[----:B------:R-:W-:Y:S01]  /*a960*/  HADD2.F32 R11, -RZ, R0.H1_H1 ;  /* 0x30000000ff0b7230 */ /* 0x000fe20000004100 */
[--C-:B------:R-:W-:Y:S01]  /*a970*/  LOP3.LUT R13, R13, 0xff0000, R34.reuse, 0xf8, !PT ;  /* 0x00ff00000d0d7812 */ /* 0x100fe200078ef822 */
[----:B------:R-:W-:Y:S01]  /*a980*/  HADD2.F32 R41, -RZ, R40.H1_H1 ;  /* 0x30000028ff297230 */ /* 0x000fe20000004100 */
[----:B------:R-:W-:Y:S01]  /*a990*/  F2FP.F16.E4M3.UNPACK_B R3, R6 ;  /* 0x00000006ff03723e */ /* 0x000fe200020006ff */
[----:B------:R-:W-:Y:S01]  /*a9a0*/  HADD2.F32 R29, -RZ, R15.H1_H1 ;  /* 0x3000000fff1d7230 */ /* 0x000fe20000004100 */
[----:B------:R-:W-:Y:S01]  /*a9b0*/  LOP3.LUT R34, R13, 0xff000000, R34, 0xf8, !PT ;  /* 0xff0000000d227812 */ /* 0x000fe200078ef822 */
        /* <DEDUP_REMOVED lines=82> */
.L_x_1326:
[----:B------:R-:W-:Y:S05]  /*aee0*/  BSYNC B1 ;  /* 0x0000000000017941 */ /* 0x000fea0003800000 */
.L_x_1325:
        /* <DEDUP_REMOVED lines=45> */
[-C--:B------:R-:W-:Y:S01]  /*b1c0*/  F2FP.F16.E4M3.UNPACK_B R12, R7.reuse ;  /* 0x00000007ff0c723e */ /* 0x080fe200020006ff */
[-C--:B------:R-:W-:Y:S01]  /*b1d0*/  FMUL.FTZ R40, R11, R28.reuse ;  /* 0x0000001c0b287220 */ /* 0x080fe20000410000 */
        /* <DEDUP_REMOVED lines=78> */
.L_x_1332:
[----:B------:R-:W-:Y:S05]  /*b6c0*/  BSYNC B2 ;  /* 0x0000000000027941 */ /* 0x000fea0003800000 */
.L_x_1331:
[----:B------:R-:W-:Y:S05]  /*b6d0*/  @P1 BRA `(.L_x_1330) ;  /* 0x0000000400e81947 */ /* 0x000fea0003800000 */
[----:B0--34-:R-:W0:Y:S01]  /*b6e0*/  LDS.128 R4, [R214+0x1e000] ;  /* 0x01e00000d6047984 */ /* 0x019e220000000c00 */
[----:B--2--5:R-:W-:Y:S02]  /*b6f0*/  SHF.R.U32.HI R3, RZ, 0x8, R30 ;  /* 0x00000008ff037819 */ /* 0x024fe4000001161e */
[----:B-1----:R-:W-:Y:S02]  /*b700*/  SHF.R.U32.HI R15, RZ, 0x8, R33 ;  /* 0x00000008ff0f7819 */ /* 0x002fe40000011621 */
[----:B------:R-:W-:Y:S02]  /*b710*/  SHF.R.U32.HI R11, RZ, 0x8, R31 ;  /* 0x00000008ff0b7819 */ /* 0x000fe4000001161f */
        /* <DEDUP_REMOVED lines=29> */
[--C-:B------:R-:W-:Y:S01]  /*b8f0*/  HADD2.F32 R11, -RZ, R0.reuse.H1_H1 ;  /* 0x30000000ff0b7230 */ /* 0x100fe20000004100 */
[----:B------:R-:W-:Y:S01]  /*b900*/  LOP3.LUT R12, R12, 0xff, RZ, 0xc0, !PT ;  /* 0x000000ff0c0c7812 */ /* 0x000fe200078ec0ff */
[----:B------:R-:W-:Y:S01]  /*b910*/  HADD2.F32 R33, -RZ, R31.H1_H1 ;  /* 0x3000001fff217230 */ /* 0x000fe20000004100 */
[----:B------:R-:W-:Y:S01]  /*b920*/  F2FP.F16.E4M3.UNPACK_B R3, R6 ;  /* 0x00000006ff03723e */ /* 0x000fe200020006ff */
[----:B------:R-:W-:Y:S01]  /*b930*/  HADD2.F32 R28, -RZ, R15.H1_H1 ;  /* 0x3000000fff1c7230 */ /* 0x000fe20000004100 */
[----:B------:R-:W-:Y:S01]  /*b940*/  PRMT R13, R12, 0x7054, R13 ;  /* 0x000070540c0d7816 */ /* 0x000fe2000000000d */
[----:B------:R-:W-:Y:S02]  /*b950*/  HADD2.F32 R10, -RZ, R0.H0_H0 ;  /* 0x20000000ff0a7230 */ /* 0x000fe40000004100 */
[C---:B------:R-:W-:Y:S01]  /*b960*/  FMUL.FTZ R35, R11.reuse, R33 ;  /* 0x000000210b237220 */ /* 0x040fe20000410000 */
[-C--:B------:R-:W-:Y:S01]  /*b970*/  F2FP.F16.E4M3.UNPACK_B R12, R7.reuse ;  /* 0x00000007ff0c723e */ /* 0x080fe200020006ff */
        /* <DEDUP_REMOVED lines=80> */
.L_x_1330:
[----:B------:R-:W-:Y:S05]  /*be80*/  BSYNC B1 ;  /* 0x0000000000017941 */ /* 0x000fea0003800000 */
.L_x_1329:
[----:B------:R-:W-:Y:S05]  /*be90*/  @P4 BRA `(.L_x_1333) ;  /* 0x0000005400d44947 */ /* 0x000fea0003800000 */
[----:B------:R-:W1:Y:S01]  /*bea0*/  LDC R0, c[0x0][0x3d4] ;  /* 0x0000f500ff007b82 */ /* 0x000e620000000800 */
[----:B------:R-:W-:Y:S01]  /*beb0*/  BSSY B1, `(.L_x_1334) ;  /* 0x000007e000017945 */ /* 0x000fe20003800000 */
[-C--:B-1----:R-:W-:Y:S02]  /*bec0*/  ISETP.GE.AND P0, PT, R22, R0.reuse, PT ;  /* 0x000000001600720c */ /* 0x082fe40003f06270 */
[----:B------:R-:W-:-:S11]  /*bed0*/  ISETP.GE.AND P1, PT, R199, R0, PT ;  /* 0x00000000c700720c */ /* 0x000fd60003f26270 */
[----:B------:R-:W-:Y:S05]  /*bee0*/  @P0 BRA `(.L_x_1335) ;  /* 0x0000000400e80947 */ /* 0x000fea0003800000 */
[----:B0--34-:R-:W0:Y:S01]  /*bef0*/  LDS.128 R4, [R214+0x1b000] ;  /* 0x01b00000d6047984 */ /* 0x019e220000000c00 */
[----:B--2--5:R-:W-:Y:S02]  /*bf00*/  SHF.R.U32.HI R3, RZ, 0x8, R26 ;  /* 0x00000008ff037819 */ /* 0x024fe4000001161a */
[----:B------:R-:W-:Y:S02]  /*bf10*/  SHF.R.U32.HI R15, RZ, 0x8, R25 ;  /* 0x00000008ff0f7819 */ /* 0x000fe40000011619 */
        /* <DEDUP_REMOVED lines=9> */
[----:B------:R-:W-:-:S02]  /*bfb0*/  SHF.R.U32.HI R13, RZ, 0x8, R24 ;  /* 0x00000008ff0d7819 */ /* 0x000fc40000011618 */
[----:B------:R-:W-:Y:S02]  /*bfc0*/  PRMT R11, R11, 0x7604, R10 ;  /* 0x000076040b0b7816 */ /* 0x000fe4000000000a */
[----:B------:R-:W-:Y:S02]  /*bfd0*/  SHF.R.U32.HI R0, RZ, 0x10, R26 ;  /* 0x00000010ff007819 */ /* 0x000fe4000001161a */
[----:B------:R-:W-:Y:S02]  /*bfe0*/  SHF.R.U32.HI R14, RZ, 0x10, R25 ;  /* 0x00000010ff0e7819 */ /* 0x000fe40000011619 */
[----:B------:R-:W-:Y:S02]  /*bff0*/  SHF.R.U32.HI R10, RZ, 0x10, R27 ;  /* 0x00000010ff0a7819 */ /* 0x000fe4000001161b */
        /* <DEDUP_REMOVED lines=9> */
[----:B------:R-:W-:Y:S02]  /*c090*/  PRMT R11, R10, 0x7054, R11 ;  /* 0x000070540a0b7816 */ /* 0x000fe4000000000b */
[----:B------:R-:W-:Y:S02]  /*c0a0*/  LOP3.LUT R14, R3, 0xff000000, R26, 0xf8, !PT ;  /* 0xff000000030e7812 */ /* 0x000fe400078ef81a */
[----:B------:R-:W-:Y:S02]  /*c0b0*/  LOP3.LUT R28, R15, 0xff000000, R25, 0xf8, !PT ;  /* 0xff0000000f1c7812 */ /* 0x000fe400078ef819 */
[----:B------:R-:W-:Y:S02]  /*c0c0*/  LOP3.LUT R12, R12, 0xff, RZ, 0xc0, !PT ;  /* 0x000000ff0c0c7812 */ /* 0x000fe400078ec0ff */
[----:B------:R-:W-:-:S02]  /*c0d0*/  LOP3.LUT R26, R11, 0xff000000, R27, 0xf8, !PT ;  /* 0xff0000000b1a7812 */ /* 0x000fc400078ef81b */
[----:B0-----:R-:W-:Y:S02]  /*c0e0*/  F2FP.F16.E4M3.UNPACK_B R0, R6.H1 ;  /* 0x00000006ff00723e */ /* 0x001fe400030006ff */
[----:B------:R-:W-:Y:S02]  /*c0f0*/  F2FP.F16.E4M3.UNPACK_B R27, R28 ;  /* 0x0000001cff1b723e */ /* 0x000fe400020006ff */
[----:B------:R-:W-:Y:S01]  /*c100*/  PRMT R13, R12, 0x7054, R13 ;  /* 0x000070540c0d7816 */ /* 0x000fe2000000000d */
[--C-:B------:R-:W-:Y:S01]  /*c110*/  HADD2.F32 R11, -RZ, R0.reuse.H1_H1 ;  /* 0x30000000ff0b7230 */ /* 0x100fe20000004100 */
[----:B------:R-:W-:Y:S01]  /*c120*/  F2FP.F16.E4M3.UNPACK_B R15, R26 ;  /* 0x0000001aff0f723e */ /* 0x000fe200020006ff */
[----:B------:R-:W-:Y:S01]  /*c130*/  HADD2.F32 R29, -RZ, R27.H1_H1 ;  /* 0x3000001bff1d7230 */ /* 0x000fe20000004100 */
[----:B------:R-:W-:Y:S01]  /*c140*/  LOP3.LUT R25, R13, 0xff000000, R24, 0xf8, !PT ;  /* 0xff0000000d197812 */ /* 0x000fe200078ef818 */
[----:B------:R-:W-:Y:S01]  /*c150*/  HADD2.F32 R10, -RZ, R0.H0_H0 ;  /* 0x20000000ff0a7230 */ /* 0x000fe20000004100 */
[----:B------:R-:W-:Y:S01]  /*c160*/  F2FP.F16.E4M3.UNPACK_B R3, R6 ;  /* 0x00000006ff03723e */ /* 0x000fe200020006ff */
[----:B------:R-:W-:-:S02]  /*c170*/  HADD2.F32 R24, -RZ, R15.H1_H1 ;  /* 0x3000000fff187230 */ /* 0x000fc40000004100 */
[C---:B------:R-:W-:Y:S01]  /*c180*/  FMUL.FTZ R31, R11.reuse, R29 ;  /* 0x0000001d0b1f7220 */ /* 0x040fe20000410000 */
[-C--:B------:R-:W-:Y:S02]  /*c190*/  F2FP.F16.E4M3.UNPACK_B R12, R7.reuse ;  /* 0x00000007ff0c723e */ /* 0x080fe400020006ff */
[----:B------:R-:W-:Y:S01]  /*c1a0*/  F2FP.F16.E4M3.UNPACK_B R13, R7.H1 ;  /* 0x00000007ff0d723e */ /* 0x000fe200030006ff */
[-C--:B------:R-:W-:Y:S01]  /*c1b0*/  FMUL.FTZ R30, R11, R24.reuse ;  /* 0x000000180b1e7220 */ /* 0x080fe20000410000 */
[-C--:B------:R-:W-:Y:S01]  /*c1c0*/  F2FP.F16.E4M3.UNPACK_B R6, R5.reuse ;  /* 0x00000005ff06723e */ /* 0x080fe200020006ff */
[C---:B------:R-:W-:Y:S01]  /*c1d0*/  FFMA.FTZ R31, R10.reuse, R24, -R31 ;  /* 0x000000180a1f7223 */ /* 0x040fe2000001081f */
[----:B------:R-:W-:Y:S01]  /*c1e0*/  F2FP.F16.E4M3.UNPACK_B R7, R5.H1 ;  /* 0x00000005ff07723e */ /* 0x000fe200030006ff */
[----:B------:R-:W-:Y:S01]  /*c1f0*/  FFMA.FTZ R32, R10, R29, R30 ;  /* 0x0000001d0a207223 */ /* 0x000fe2000001001e */
        /* <DEDUP_REMOVED lines=24> */
[-C--:B------:R-:W-:Y:S01]  /*c380*/  F2FP.F16.E4M3.UNPACK_B R11, R25.reuse ;  /* 0x00000019ff0b723e */ /* 0x080fe200020006ff */
        /* <DEDUP_REMOVED lines=48> */
.L_x_1335:
[----:B------:R-:W-:Y:S05]  /*c690*/  BSYNC B1 ;  /* 0x0000000000017941 */ /* 0x000fea0003800000 */
.L_x_1334:
[----:B------:R-:W-:Y:S05]  /*c6a0*/  @P1 BRA `(.L_x_1333) ;  /* 0x0000004c00d01947 */ /* 0x000fea0003800000 */
[----:B01-34-:R-:W0:Y:S01]  /*c6b0*/  LDS.128 R4, [R214+0x1f000] ;  /* 0x01f00000d6047984 */ /* 0x01be220000000c00 */
[----:B-----5:R-:W-:Y:S02]  /*c6c0*/  SHF.R.U32.HI R10, RZ, 0x8, R9 ;  /* 0x00000008ff0a7819 */ /* 0x020fe40000011609 */
[----:B------:R-:W-:Y:S02]  /*c6d0*/  SHF.R.U32.HI R0, RZ, 0x8, R8 ;  /* 0x00000008ff007819 */ /* 0x000fe40000011608 */
[----:B------:R-:W-:Y:S02]  /*c6e0*/  LOP3.LUT R11, R9, 0xff, RZ, 0xc0, !PT ;  /* 0x000000ff090b7812 */ /* 0x000fe400078ec0ff */
[----:B------:R-:W-:Y:S02]  /*c6f0*/  LOP3.LUT R10, R10, 0xff, RZ, 0xc0, !PT ;  /* 0x000000ff0a0a7812 */ /* 0x000fe400078ec0ff */
[----:B------:R-:W-:Y:S02]  /*c700*/  SHF.R.U32.HI R12, RZ, 0x8, R21 ;  /* 0x00000008ff0c7819 */ /* 0x000fe40000011615 */
[----:B--2---:R-:W-:-:S02]  /*c710*/  LOP3.LUT R3, R8, 0xff, RZ, 0xc0, !PT ;  /* 0x000000ff08037812 */ /* 0x004fc400078ec0ff */
[----:B------:R-:W-:Y:S02]  /*c720*/  LOP3.LUT R0, R0, 0xff, RZ, 0xc0, !PT ;  /* 0x000000ff00007812 */ /* 0x000fe400078ec0ff */
[----:B------:R-:W-:Y:S02]  /*c730*/  PRMT R10, R10, 0x7604, R11 ;  /* 0x000076040a0a7816 */ /* 0x000fe4000000000b */
[----:B------:R-:W-:Y:S02]  /*c740*/  LOP3.LUT R15, R21, 0xff, RZ, 0xc0, !PT ;  /* 0x000000ff150f7812 */ /* 0x000fe400078ec0ff */
[----:B------:R-:W-:Y:S02]  /*c750*/  LOP3.LUT R12, R12, 0xff, RZ, 0xc0, !PT ;  /* 0x000000ff0c0c7812 */ /* 0x000fe400078ec0ff */
[----:B------:R-:W-:Y:S02]  /*c760*/  SHF.R.U32.HI R14, RZ, 0x10, R21 ;  /* 0x00000010ff0e7819 */ /* 0x000fe40000011615 */
[----:B------:R-:W-:-:S02]  /*c770*/  PRMT R3, R0, 0x7604, R3 ;  /* 0x0000760400037816 */ /* 0x000fc40000000003 */
[----:B------:R-:W-:Y:S02]  /*c780*/  SHF.R.U32.HI R11, RZ, 0x10, R9 ;  /* 0x00000010ff0b7819 */ /* 0x000fe40000011609 */
[----:B------:R-:W-:Y:S02]  /*c790*/  SHF.R.U32.HI R0, RZ, 0x8, R20 ;  /* 0x00000008ff007819 */ /* 0x000fe40000011614 */
[----:B------:R-:W-:Y:S01]  /*c7a0*/  PRMT R12, R12, 0x7604, R15 ;  /* 0x000076040c0c7816 */ /* 0x000fe2000000000f */
[----:B------:R-:W-:Y:S01]  /*c7b0*/  IMAD.U32 R15, R14, 0x10000, RZ ;  /* 0x000100000e0f7824 */ /* 0x000fe200078e00ff */
[----:B------:R-:W-:Y:S01]  /*c7c0*/  LOP3.LUT R13, R20, 0xff, RZ, 0xc0, !PT ;  /* 0x000000ff140d7812 */ /* 0x000fe200078ec0ff */
[----:B------:R-:W-:Y:S01]  /*c7d0*/  IMAD.U32 R11, R11, 0x10000, RZ ;  /* 0x000100000b0b7824 */ /* 0x000fe200078e00ff */
[----:B------:R-:W-:Y:S02]  /*c7e0*/  LOP3.LUT R0, R0, 0xff, RZ, 0xc0, !PT ;  /* 0x000000ff00007812 */ /* 0x000fe400078ec0ff */
[----:B------:R-:W-:-:S02]  /*c7f0*/  LOP3.LUT R25, R12, 0xff0000, R15, 0xf8, !PT ;  /* 0x00ff00000c197812 */ /* 0x000fc400078ef80f */
[----:B------:R-:W-:Y:S02]  /*c800*/  PRMT R13, R0, 0x7604, R13 ;  /* 0x00007604000d7816 */ /* 0x000fe4000000000d */
[----:B------:R-:W-:Y:S02]  /*c810*/  LOP3.LUT R11, R10, 0xff0000, R11, 0xf8, !PT ;  /* 0x00ff00000a0b7812 */ /* 0x000fe400078ef80b */
[----:B------:R-:W-:Y:S02]  /*c820*/  LOP3.LUT R15, R13, 0xff0000, R20, 0xf8, !PT ;  /* 0x00ff00000d0f7812 */ /* 0x000fe400078ef814 */
[----:B------:R-:W-:Y:S02]  /*c830*/  LOP3.LUT R25, R25, 0xff000000, R21, 0xf8, !PT ;  /* 0xff00000019197812 */ /* 0x000fe400078ef815 */
[----:B------:R-:W-:Y:S02]  /*c840*/  LOP3.LUT R13, R11, 0xff000000, R9, 0xf8, !PT ;  /* 0xff0000000b0d7812 */ /* 0x000fe400078ef809 */
[----:B0-----:R-:W-:-:S02]  /*c850*/  F2FP.F16.E4M3.UNPACK_B R0, R6.H1 ;  /* 0x00000006ff00723e */ /* 0x001fc400030006ff */
[----:B------:R-:W-:Y:S02]  /*c860*/  F2FP.F16.E4M3.UNPACK_B R21, R25 ;  /* 0x00000019ff15723e */ /* 0x000fe400020006ff */
[----:B------:R-:W-:Y:S01]  /*c870*/  F2FP.F16.E4M3.UNPACK_B R14, R13 ;  /* 0x0000000dff0e723e */ /* 0x000fe200020006ff */
[----:B------:R-:W-:Y:S01]  /*c880*/  HADD2.F32 R9, -RZ, R0.H1_H1 ;  /* 0x30000000ff097230 */ /* 0x000fe20000004100 */
[----:B------:R-:W-:Y:S01]  /*c890*/  LOP3.LUT R3, R3, 0xff0000, R8, 0xf8, !PT ;  /* 0x00ff000003037812 */ /* 0x000fe200078ef808 */
[--C-:B------:R-:W-:Y:S01]  /*c8a0*/  HADD2.F32 R24, -RZ, R21.reuse.H1_H1 ;  /* 0x30000015ff187230 */ /* 0x100fe20000004100 */
[----:B------:R-:W-:Y:S01]  /*c8b0*/  LOP3.LUT R20, R15, 0xff000000, R20, 0xf8, !PT ;  /* 0xff0000000f147812 */ /* 0x000fe200078ef814 */
[----:B------:R-:W-:Y:S01]  /*c8c0*/  HADD2.F32 R15, -RZ, R14.H1_H1 ;  /* 0x3000000eff0f7230 */ /* 0x000fe20000004100 */
[----:B------:R-:W-:Y:S01]  /*c8d0*/  LOP3.LUT R12, R3, 0xff000000, R8, 0xf8, !PT ;  /* 0xff000000030c7812 */ /* 0x000fe200078ef808 */
[----:B------:R-:W-:Y:S02]  /*c8e0*/  HADD2.F32 R8, -RZ, R0.H0_H0 ;  /* 0x20000000ff087230 */ /* 0x000fe40000004100 */
        /* <DEDUP_REMOVED lines=8> */
[----:B------:R-:W-:Y:S01]  /*c970*/  HADD2.F32 R8, -RZ, R21.H0_H0 ;  /* 0x20000015ff087230 */ /* 0x000fe20000004100 */
[----:B------:R-:W-:Y:S01]  /*c980*/  F2FP.F16.E4M3.UNPACK_B R7, R5.H1 ;  /* 0x00000005ff07723e */ /* 0x000fe200030006ff */
[--C-:B------:R-:W-:Y:S01]  /*c990*/  HADD2.F32 R5, -RZ, R3.reuse.H1_H1 ;  /* 0x30000003ff057230 */ /* 0x100fe20000004100 */
[----:B------:R-:W-:Y:S01]  /*c9a0*/  F2FP.F16.E4M3.UNPACK_B R25, R25.H1 ;  /* 0x00000019ff19723e */ /* 0x000fe200030006ff */
[----:B------:R-:W-:Y:S01]  /*c9b0*/  HADD2.F32 R14, -RZ, R14.H0_H0 ;  /* 0x2000000eff0e7230 */ /* 0x000fe20000004100 */
[----:B------:R-:W-:Y:S01]  /*c9c0*/  F2FP.F16.E4M3.UNPACK_B R13, R13.H1 ;  /* 0x0000000dff0d723e */ /* 0x000fe200030006ff */
[----:B------:R-:W-:-:S02]  /*c9d0*/  HADD2.F32 R3, -RZ, R3.H0_H0 ;  /* 0x20000003ff037230 */ /* 0x000fc40000004100 */
[C---:B------:R-:W-:Y:S01]  /*c9e0*/  FMUL.FTZ R24, R5.reuse, R8 ;  /* 0x0000000805187220 */ /* 0x040fe20000410000 */
[----:B------:R-:W-:Y:S02]  /*c9f0*/  HADD2.F32 R9, -RZ, R25.H0_H0 ;  /* 0x20000019ff097230 */ /* 0x000fe40000004100 */
[-C--:B------:R-:W-:Y:S01]  /*ca00*/  FMUL.FTZ R15, R5, R14.reuse ;  /* 0x0000000e050f7220 */ /* 0x080fe20000410000 */
[--C-:B------:R-:W-:Y:S02]  /*ca10*/  HADD2.F32 R5, -RZ, R10.reuse.H1_H1 ;  /* 0x3000000aff057230 */ /* 0x100fe40000004100 */
[C---:B------:R-:W-:Y:S01]  /*ca20*/  FFMA.FTZ R24, R3.reuse, R14, -R24 ;  /* 0x0000000e03187223 */ /* 0x040fe20000010818 */
[----:B------:R-:W-:Y:S02]  /*ca30*/  HADD2.F32 R10, -RZ, R10.H0_H0 ;  /* 0x2000000aff0a7230 */ /* 0x000fe40000004100 */
[----:B------:R-:W-:Y:S01]  /*ca40*/  FFMA.FTZ R21, R3, R8, R15 ;  /* 0x0000000803157223 */ /* 0x000fe2000001000f */
[----:B------:R-:W-:-:S02]  /*ca50*/  HADD2.F32 R8, -RZ, R13.H0_H0 ;  /* 0x2000000dff087230 */ /* 0x000fc40000004100 */
[CC--:B------:R-:W-:Y:S01]  /*ca60*/  FMUL.FTZ R15, R5.reuse, R9.reuse ;  /* 0x00000009050f7220 */ /* 0x0c0fe20000410000 */
[----:B------:R-:W-:Y:S01]  /*ca70*/  HADD2.F32 R14, -RZ, R25.H1_H1 ;  /* 0x30000019ff0e7230 */ /* 0x000fe20000004100 */
[----:B------:R-:W-:Y:S01]  /*ca80*/  F2FP.F16.E4M3.UNPACK_B R0, R4 ;  /* 0x00000004ff00723e */ /* 0x000fe200020006ff */
[----:B------:R-:W-:Y:S02]  /*ca90*/  HADD2.F32 R3, -RZ, R11.H1_H1 ;  /* 0x3000000bff037230 */ /* 0x000fe40000004100 */
[-C--:B------:R-:W-:Y:S01]  /*caa0*/  FMUL.FTZ R5, R5, R8.reuse ;  /* 0x0000000805057220 */ /* 0x080fe20000410000 */
[C---:B------:R-:W-:Y:S01]  /*cab0*/  FFMA.FTZ R25, R10.reuse, R8, -R15 ;  /* 0x000000080a197223 */ /* 0x040fe2000001080f */
[----:B------:R-:W-:Y:S01]  /*cac0*/  HADD2.F32 R8, -RZ, R13.H1_H1 ;  /* 0x3000000dff087230 */ /* 0x000fe20000004100 */
[----:B------:R-:W-:Y:S01]  /*cad0*/  F2FP.F16.E4M3.UNPACK_B R4, R4.H1 ;  /* 0x00000004ff04723e */ /* 0x000fe200030006ff */
[----:B------:R-:W-:Y:S02]  /*cae0*/  HADD2.F32 R11, -RZ, R11.H0_H0 ;  /* 0x2000000bff0b7230 */ /* 0x000fe40000004100 */
[C---:B------:R-:W-:Y:S01]  /*caf0*/  FMUL.FTZ R30, R3.reuse, R14 ;  /* 0x0000000e031e7220 */ /* 0x040fe20000410000 */
[----:B------:R-:W-:Y:S01]  /*cb00*/  FFMA.FTZ R28, R10, R9, R5 ;  /* 0x000000090a1c7223 */ /* 0x000fe20000010005 */
[----:B------:R-:W-:Y:S01]  /*cb10*/  F2FP.F16.E4M3.UNPACK_B R9, R20 ;  /* 0x00000014ff09723e */ /* 0x000fe200020006ff */
[-C--:B------:R-:W-:Y:S01]  /*cb20*/  FMUL.FTZ R10, R3, R8.reuse ;  /* 0x00000008030a7220 */ /* 0x080fe20000410000 */
[----:B------:R-:W-:Y:S01]  /*cb30*/  FFMA.FTZ R30, R11, R8, -R30 ;  /* 0x000000080b1e7223 */ /* 0x000fe2000001081e */
[----:B------:R-:W-:Y:S01]  /*cb40*/  F2FP.F16.E4M3.UNPACK_B R8, R12 ;  /* 0x0000000cff08723e */ /* 0x000fe200020006ff */
[----:B------:R-:W-:-:S02]  /*cb50*/  HADD2.F32 R5, -RZ, R4.H1_H1 ;  /* 0x30000004ff057230 */ /* 0x000fc40000004100 */
[----:B------:R-:W-:Y:S01]  /*cb60*/  FFMA.FTZ R29, R11, R14, R10 ;  /* 0x0000000e0b1d7223 */ /* 0x000fe2000001000a */
[--C-:B------:R-:W-:Y:S01]  /*cb70*/  HADD2.F32 R13, -RZ, R9.reuse.H1_H1 ;  /* 0x30000009ff0d7230 */ /* 0x100fe20000004100 */
[----:B------:R-:W-:Y:S01]  /*cb80*/  F2FP.F16.E4M3.UNPACK_B R12, R12.H1 ;  /* 0x0000000cff0c723e */ /* 0x000fe200030006ff */
[----:B------:R-:W-:Y:S01]  /*cb90*/  HADD2.F32 R10, -RZ, R9.H0_H0 ;  /* 0x20000009ff0a7230 */ /* 0x000fe20000004100 */
[----:B------:R-:W-:Y:S01]  /*cba0*/  F2FP.F16.E4M3.UNPACK_B R20, R20.H1 ;  /* 0x00000014ff14723e */ /* 0x000fe200030006ff */
[----:B------:R-:W-:Y:S02]  /*cbb0*/  HADD2.F32 R9, -RZ, R8.H1_H1 ;  /* 0x30000008ff097230 */ /* 0x000fe40000004100 */
[----:B------:R-:W-:Y:S01]  /*cbc0*/  FMUL.FTZ R11, R5, R13 ;  /* 0x0000000d050b7220 */ /* 0x000fe20000410000 */
[----:B------:R-:W-:Y:S02]  /*cbd0*/  HADD2.F32 R3, -RZ, R0.H1_H1 ;  /* 0x30000000ff037230 */ /* 0x000fe40000004100 */
[----:B------:R-:W-:-:S02]  /*cbe0*/  HADD2.F32 R8, -RZ, R8.H0_H0 ;  /* 0x20000008ff087230 */ /* 0x000fc40000004100 */
[-C--:B------:R-:W-:Y:S01]  /*cbf0*/  FMUL.FTZ R15, R5, R9.reuse ;  /* 0x00000009050f7220 */ /* 0x080fe20000410000 */
        /* <DEDUP_REMOVED lines=8> */
[----:B------:R-:W-:-:S02]  /*cc80*/  HADD2.F32 R4, -RZ, R12.H1_H1 ;  /* 0x3000000cff047230 */ /* 0x000fc40000004100 */
[--C-:B------:R-:W-:Y:S02]  /*cc90*/  HADD2.F32 R3, -RZ, R7.reuse.H1_H1 ;  /* 0x30000007ff037230 */ /* 0x100fe40000004100 */
[--C-:B------:R-:W-:Y:S02]  /*cca0*/  HADD2.F32 R8, -RZ, R20.reuse.H1_H1 ;  /* 0x30000014ff087230 */ /* 0x100fe40000004100 */
[----:B------:R-:W-:Y:S02]  /*ccb0*/  HADD2.F32 R9, -RZ, R20.H0_H0 ;  /* 0x20000014ff097230 */ /* 0x000fe40000004100 */
[C---:B------:R-:W-:Y:S01]  /*ccc0*/  FMUL.FTZ R13, R3.reuse, R4 ;  /* 0x00000004030d7220 */ /* 0x040fe20000410000 */
[----:B------:R-:W-:Y:S02]  /*ccd0*/  HADD2.F32 R0, -RZ, R6.H1_H1 ;  /* 0x30000006ff007230 */ /* 0x000fe40000004100 */
[----:B------:R-:W-:Y:S02]  /*cce0*/  HADD2.F32 R5, -RZ, R12.H0_H0 ;  /* 0x2000000cff057230 */ /* 0x000fe40000004100 */
[----:B------:R-:W-:Y:S01]  /*ccf0*/  FMUL.FTZ R12, R3, R8 ;  /* 0x00000008030c7220 */ /* 0x000fe20000410000 */
[----:B------:R-:W-:-:S02]  /*cd00*/  HADD2.F32 R7, -RZ, R7.H0_H0 ;  /* 0x20000007ff077230 */ /* 0x000fc40000004100 */
[C---:B------:R-:W-:Y:S01]  /*cd10*/  FMUL.FTZ R3, R0.reuse, R9 ;  /* 0x0000000900037220 */ /* 0x040fe20000410000 */
[----:B------:R-:W-:Y:S02]  /*cd20*/  HADD2.F32 R6, -RZ, R6.H0_H0 ;  /* 0x20000006ff067230 */ /* 0x000fe40000004100 */
        /* <DEDUP_REMOVED lines=9> */
[----:B------:R-:W-:Y:S02]  /*cdc0*/  F2FP.SATFINITE.E4M3.F32.PACK_AB_MERGE_C R6, R21, R24, R6 ;  /* 0x000000181506723e */ /* 0x000fe40004807006 */
[----:B------:R-:W-:Y:S02]  /*cdd0*/  F2FP.SATFINITE.E4M3.F32.PACK_AB_MERGE_C R7, R28, R25, R7 ;  /* 0x000000191c07723e */ /* 0x000fe40004807007 */
[----:B------:R-:W-:Y:S02]  /*cde0*/  F2FP.SATFINITE.E4M3.F32.PACK_AB_MERGE_C R4, R10, R11, R4 ;  /* 0x0000000b0a04723e */ /* 0x000fe40004807004 */
[----:B------:R-:W-:-:S05]  /*cdf0*/  F2FP.SATFINITE.E4M3.F32.PACK_AB_MERGE_C R5, R0, R5, R12 ;  /* 0x000000050005723e */ /* 0x000fca000480700c */
[----:B------:R0:W-:Y:S01]  /*ce00*/  STS.128 [R214+0x1f000], R4 ;  /* 0x01f00004d6007388 */ /* 0x0001e20000000c00 */
[----:B------:R-:W-:Y:S05]  /*ce10*/  BRA `(.L_x_1333) ;  /* 0x0000004400f47947 */ /* 0x000fea0003800000 */
.L_x_1294:
[----:B------:R-:W1:Y:S01]  /*ce20*/  LDC R21, c[0x0][0x3d4] ;  /* 0x0000f500ff157b82 */ /* 0x000e620000000800 */
[-C--:B------:R-:W-:Y:S01]  /*ce30*/  ISETP.GE.AND P0, PT, R222, R74.reuse, PT ;  /* 0x0000004ade00720c */ /* 0x080fe20003f06270 */
[----:B------:R-:W-:Y:S01]  /*ce40*/  ULDC.64 UR4, c[0x0][0x3c8] ;  /* 0x0000f20000047ab9 */ /* 0x000fe20000000a00 */
[-C--:B------:R-:W-:Y:S01]  /*ce50*/  ISETP.GE.AND P1, PT, R221, R74.reuse, PT ;  /* 0x0000004add00720c */ /* 0x080fe20003f26270 */
[----:B------:R-:W-:Y:S01]  /*ce60*/  ULDC.64 UR6, c[0x0][0x3e0] ;  /* 0x0000f80000067ab9 */ /* 0x000fe20000000a00 */
[-C--:B------:R-:W-:Y:S02]  /*ce70*/  ISETP.GE.AND P2, PT, R195, R74.reuse, PT ;  /* 0x0000004ac300720c */ /* 0x080fe40003f46270 */
[----:B------:R-:W-:Y:S02]  /*ce80*/  ISETP.GE.AND P3, PT, R18, R74, PT ;  /* 0x0000004a1200720c */ /* 0x000fe40003f66270 */
[CC--:B-1----:R-:W-:Y:S02]  /*ce90*/  ISETP.GE.OR P0, PT, R192.reuse, R21.reuse, P0 ;  /* 0x00000015c000720c */ /* 0x0c2fe40000706670 */
[----:B------:R-:W-:-:S02]  /*cea0*/  ISETP.GE.OR P1, PT, R192, R21, P1 ;  /* 0x00000015c000720c */ /* 0x000fc40000f26670 */
[CC--:B------:R-:W-:Y:S02]  /*ceb0*/  ISETP.GE.OR P2, PT, R192.reuse, R21.reuse, P2 ;  /* 0x00000015c000720c */ /* 0x0c0fe40001746670 */
[----:B------:R-:W-:-:S07]  /*cec0*/  ISETP.GE.OR P3, PT, R192, R21, P3 ;  /* 0x00000015c000720c */ /* 0x000fce0001f66670 */
[----:B------:R-:W1:Y:S01]  /*ced0*/  @!P0 LDC.64 R8, c[0x0][0x3c8] ;  /* 0x0000f200ff088b82 */ /* 0x000e620000000a00 */
[C---:B------:R-:W-:Y:S01]  /*cee0*/  @!P0 LEA R66, P4, R12.reuse, R6, 0x6 ;  /* 0x000000060c428211 */ /* 0x040fe200078830ff */
[----:B------:R-:W-:Y:S02]  /*cef0*/  @!P1 IMAD R3, R13, 0x60, RZ ;  /* 0x000000600d039824 */ /* 0x000fe400078e02ff */
[C---:B------:R-:W-:Y:S01]  /*cf00*/  @!P1 IMAD.WIDE.U32 R70, R12.reuse, 0x60, R6 ;  /* 0x000000600c469825 */ /* 0x040fe200078e0006 */
[----:B------:R-:W-:-:S03]  /*cf10*/  @!P0 LEA.HI.X R0, R12, R7, R13, 0x6, P4 ;  /* 0x000000070c008211 */ /* 0x000fc600020f340d */
[----:B------:R-:W2:Y:S01]  /*cf20*/  @!P1 LDC.64 R14, c[0x0][0x3c8] ;  /* 0x0000f200ff0e9b82 */ /* 0x000ea20000000a00 */
[----:B------:R-:W-:-:S07]  /*cf30*/  @!P1 IMAD.IADD R3, R71, 0x1, R3 ;  /* 0x0000000147039824 */ /* 0x000fce00078e0203 */
[----:B------:R-:W3:Y:S01]  /*cf40*/  @!P0 LDC.64 R34, c[0x0][0x3e0] ;  /* 0x0000f800ff228b82 */ /* 0x000ee20000000a00 */
[----:B-1----:R-:W-:-:S07]  /*cf50*/  @!P0 IADD3 R66, P4, P5, R25, R8, R66 ;  /* 0x0000000819428210 */ /* 0x002fce0007d9e042 */
[----:B------:R-:W1:Y:S01]  /*cf60*/  @!P2 LDC.64 R28, c[0x0][0x3e0] ;  /* 0x0000f800ff1cab82 */ /* 0x000e620000000a00 */
[----:B------:R-:W-:Y:S02]  /*cf70*/  @!P0 IADD3.X R67, R24, R9, R0, P4, P5 ;  /* 0x0000000918438210 */ /* 0x000fe400027ea400 */
[----:B------:R-:W-:-:S04]  /*cf80*/  @!P2 IADD3 R63, P4, P5, R25, R30, R6 ;  /* 0x0000001e193fa210 */ /* 0x000fc80007d9e006 */
[----:B------:R-:W-:Y:S02]  /*cf90*/  @!P2 IADD3.X R20, R24, R27, R7, P4, P5 ;  /* 0x0000001b1814a210 */ /* 0x000fe400027ea407 */
[----:B------:R-:W-:-:S04]  /*cfa0*/  @!P3 IADD3 R8, P4, P5, R25, UR4, R6 ;  /* 0x000000041908bc10 */ /* 0x000fc8000fd9e006 */
[C---:B------:R-:W-:Y:S02]  /*cfb0*/  @!P3 IADD3.X R9, R24.reuse, UR5, R7, P4, P5 ;  /* 0x000000051809bc10 */ /* 0x040fe4000a7ea407 */
[----:B--2---:R-:W-:Y:S01]  /*cfc0*/  @!P1 IADD3 R70, P4, P5, R25, R14, R70 ;  /* 0x0000000e19469210 */ /* 0x004fe20007d9e046 */
[----:B------:R-:W2:Y:S01]  /*cfd0*/  @!P2 LDC.64 R6, c[0x0][0x3c8] ;  /* 0x0000f200ff06ab82 */ /* 0x000ea20000000a00 */
[----:B------:R-:W-:Y:S02]  /*cfe0*/  @!P1 IMAD R25, R11, 0x60, RZ ;  /* 0x000000600b199824 */ /* 0x000fe400078e02ff */
[----:B------:R-:W-:Y:S02]  /*cff0*/  @!P1 IADD3.X R71, R24, R15, R3, P4, P5 ;  /* 0x0000000f18479210 */ /* 0x000fe400027ea403 */
[----:B------:R-:W-:-:S03]  /*d000*/  @!P2 IADD3 R65, P4, P5, R73, R32, R4 ;  /* 0x000000204941a210 */ /* 0x000fc60007d9e004 */
[----:B------:R-:W4:Y:S01]  /*d010*/  @!P1 LDC.64 R32, c[0x0][0x3e0] ;  /* 0x0000f800ff209b82 */ /* 0x000f220000000a00 */
[----:B------:R-:W-:Y:S02]  /*d020*/  @!P2 IADD3.X R0, R26, R31, R5, P4, P5 ;  /* 0x0000001f1a00a210 */ /* 0x000fe400027ea405 */
[----:B------:R-:W-:-:S04]  /*d030*/  @!P3 IADD3 R14, P4, P5, R73, UR6, R4 ;  /* 0x00000006490ebc10 */ /* 0x000fc8000fd9e004 */
[----:B------:R-:W-:Y:S02]  /*d040*/  @!P3 IADD3.X R15, R26, UR7, R5, P4, P5 ;  /* 0x000000071a0fbc10 */ /* 0x000fe4000a7ea405 */
[----:B------:R-:W-:-:S04]  /*d050*/  @!P0 LEA R68, P4, R10, R4, 0x6 ;  /* 0x000000040a448211 */ /* 0x000fc800078830ff */
[C---:B------:R-:W-:Y:S01]  /*d060*/  @!P0 LEA.HI.X R3, R10.reuse, R5, R11, 0x6, P4 ;  /* 0x000000050a038211 */ /* 0x040fe200020f340b */
[----:B------:R-:W-:Y:S01]  /*d070*/  @!P1 IMAD.WIDE.U32 R4, R10, 0x60, R4 ;  /* 0x000000600a049825 */ /* 0x000fe200078e0004 */
[----:B---3--:R-:W-:-:S04]  /*d080*/  @!P0 IADD3 R68, P4, P5, R73, R34, R68 ;  /* 0x0000002249448210 */ /* 0x008fc80007d9e044 */
[----:B------:R-:W-:Y:S02]  /*d090*/  @!P0 IADD3.X R69, R26, R35, R3, P4, P5 ;  /* 0x000000231a458210 */ /* 0x000fe400027ea403 */
[----:B------:R-:W-:Y:S02]  /*d0a0*/  @!P1 IADD3 R25, R5, R25, RZ ;  /* 0x0000001905199210 */ /* 0x000fe40007ffe0ff */
[----:B----4-:R-:W-:Y:S02]  /*d0b0*/  @!P1 IADD3 R72, P4, P5, R73, R32, R4 ;  /* 0x0000002049489210 */ /* 0x010fe40007d9e004 */
[----:B------:R-:W-:Y:S02]  /*d0c0*/  CS2R R44, SRZ ;  /* 0x00000000002c7805 */ /* 0x000fe4000001ff00 */
[----:B------:R-:W-:Y:S02]  /*d0d0*/  CS2R R46, SRZ ;  /* 0x00000000002e7805 */ /* 0x000fe4000001ff00 */
[----:B------:R-:W-:-:S02]  /*d0e0*/  CS2R R48, SRZ ;  /* 0x0000000000307805 */ /* 0x000fc4000001ff00 */
[----:B------:R-:W-:Y:S02]  /*d0f0*/  @!P1 IADD3.X R73, R26, R33, R25, P4, P5 ;  /* 0x000000211a499210 */ /* 0x000fe400027ea419 */
[----:B------:R-:W-:Y:S02]  /*d100*/  CS2R R50, SRZ ;  /* 0x0000000000327805 */ /* 0x000fe4000001ff00 */
[----:B--2---:R-:W-:Y:S02]  /*d110*/  @!P2 IADD3 R62, P4, R63, R6, RZ ;  /* 0x000000063f3ea210 */ /* 0x004fe40007f9e0ff */
[----:B------:R-:W-:Y:S02]  /*d120*/  CS2R R30, SRZ ;  /* 0x00000000001e7805 */ /* 0x000fe4000001ff00 */
[----:B------:R-:W-:Y:S02]  /*d130*/  CS2R R36, SRZ ;  /* 0x0000000000247805 */ /* 0x000fe4000001ff00 */
[----:B------:R-:W-:-:S02]  /*d140*/  CS2R R38, SRZ ;  /* 0x0000000000267805 */ /* 0x000fc4000001ff00 */
[----:B------:R-:W-:Y:S01]  /*d150*/  CS2R R4, SRZ ;  /* 0x0000000000047805 */ /* 0x000fe2000001ff00 */
[----:B------:R-:W-:Y:S01]  /*d160*/  @!P2 IMAD.X R63, R20, 0x1, R7, P4 ;  /* 0x00000001143fa824 */ /* 0x000fe200020e0607 */
[----:B-1----:R-:W-:Y:S02]  /*d170*/  @!P2 IADD3 R64, P4, R65, R28, RZ ;  /* 0x0000001c4140a210 */ /* 0x002fe40007f9e0ff */
[----:B------:R-:W-:Y:S01]  /*d180*/  CS2R R6, SRZ ;  /* 0x0000000000067805 */ /* 0x000fe2000001ff00 */
[----:B------:R-:W-:Y:S01]  /*d190*/  IMAD R3, R205, 0x80, R18 ;  /* 0x00000080cd037824 */ /* 0x000fe200078e0212 */
[----:B------:R-:W5:Y:S01]  /*d1a0*/  @!P0 LDG.E.128 R36, desc[UR46][R68.64] ;  /* 0x0000002e44248981 */ /* 0x000f62000c1e1d00 */
[----:B------:R-:W-:Y:S01]  /*d1b0*/  CS2R R24, SRZ ;  /* 0x0000000000187805 */ /* 0x000fe2000001ff00 */
[----:B------:R-:W-:Y:S01]  /*d1c0*/  @!P2 IMAD.X R65, R0, 0x1, R29, P4 ;  /* 0x000000010041a824 */ /* 0x000fe200020e061d */
[----:B------:R-:W-:Y:S01]  /*d1d0*/  CS2R R26, SRZ ;  /* 0x00000000001a7805 */ /* 0x000fe2000001ff00 */
[----:B------:R-:W5:Y:S01]  /*d1e0*/  @!P2 LDG.E.128 R44, desc[UR46][R62.64] ;  /* 0x0000002e3e2ca981 */ /* 0x000f62000c1e1d00 */
[----:B------:R-:W1:Y:S03]  /*d1f0*/  LDC R0, c[0x0][0x428] ;  /* 0x00010a00ff007b82 */ /* 0x000e660000000800 */
[----:B------:R-:W5:Y:S01]  /*d200*/  @!P2 LDG.E.128 R48, desc[UR46][R64.64] ;  /* 0x0000002e4030a981 */ /* 0x000f62000c1e1d00 */
[----:B------:R-:W-:-:S03]  /*d210*/  CS2R R28, SRZ ;  /* 0x00000000001c7805 */ /* 0x000fc6000001ff00 */
[----:B------:R2:W5:Y:S04]  /*d220*/  @!P3 LDG.E.128 R4, desc[UR46][R8.64] ;  /* 0x0000002e0804b981 */ /* 0x000568000c1e1d00 */
[----:B------:R-:W5:Y:S01]  /*d230*/  @!P0 LDG.E.128 R28, desc[UR46][R66.64] ;  /* 0x0000002e421c8981 */ /* 0x000f62000c1e1d00 */
[----:B------:R-:W-:-:S03]  /*d240*/  IMAD R3, R218, 0x20, R3 ;  /* 0x00000020da037824 */ /* 0x000fc600078e0203 */
[----:B------:R3:W5:Y:S01]  /*d250*/  @!P3 LDG.E.128 R24, desc[UR46][R14.64] ;  /* 0x0000002e0e18b981 */ /* 0x000762000c1e1d00 */
[----:B------:R-:W-:Y:S01]  /*d260*/  IMAD.MOV.U32 R60, RZ, RZ, R58 ;  /* 0x000000ffff3c7224 */ /* 0x000fe200078e003a */
[----:B------:R-:W-:Y:S02]  /*d270*/  CS2R R32, SRZ ;  /* 0x0000000000207805 */ /* 0x000fe4000001ff00 */
[----:B------:R-:W-:Y:S02]  /*d280*/  CS2R R34, SRZ ;  /* 0x0000000000227805 */ /* 0x000fe4000001ff00 */
[----:B-1----:R-:W-:Y:S01]  /*d290*/  ISETP.NE.AND P0, PT, R0, 0x1, PT ;  /* 0x000000010000780c */ /* 0x002fe20003f05270 */
[----:B--2---:R-:W-:Y:S01]  /*d2a0*/  IMAD.MOV.U32 R8, RZ, RZ, R54 ;  /* 0x000000ffff087224 */ /* 0x004fe200078e0036 */
[----:B------:R-:W-:Y:S02]  /*d2b0*/  CS2R R40, SRZ ;  /* 0x0000000000287805 */ /* 0x000fe4000001ff00 */
[----:B------:R-:W-:Y:S01]  /*d2c0*/  CS2R R42, SRZ ;  /* 0x00000000002a7805 */ /* 0x000fe2000001ff00 */
[----:B------:R1:W5:Y:S05]  /*d2d0*/  @!P1 LDG.E.128 R32, desc[UR46][R70.64] ;  /* 0x0000002e46209981 */ /* 0x00036a000c1e1d00 */
[----:B------:R1:W5:Y:S03]  /*d2e0*/  @!P1 LDG.E.128 R40, desc[UR46][R72.64] ;  /* 0x0000002e48289981 */ /* 0x000366000c1e1d00 */
[----:B------:R-:W2:Y:S08]  /*d2f0*/  @P0 LDC R0, c[0x0][0x42c] ;  /* 0x00010b00ff000b82 */ /* 0x000eb00000000800 */
[----:B------:R-:W4:Y:S01]  /*d300*/  @P0 LDC R9, c[0x0][0x430] ;  /* 0x00010c00ff090b82 */ /* 0x000f220000000800 */
[----:B--2---:R-:W-:-:S05]  /*d310*/  @P0 IMAD.HI.U32 R0, R3, R0, RZ ;  /* 0x0000000003000227 */ /* 0x004fca00078e00ff */
[----:B----4-:R-:W-:Y:S01]  /*d320*/  @P0 SHF.R.U32.HI R3, RZ, R9, R0 ;  /* 0x00000009ff030219 */ /* 0x010fe20000011600 */
[----:B------:R-:W-:-:S03]  /*d330*/  IMAD.MOV.U32 R9, RZ, RZ, R53 ;  /* 0x000000ffff097224 */ /* 0x000fc600078e0035 */
[----:B---3--:R-:W-:Y:S01]  /*d340*/  SHF.R.S32.HI R15, RZ, 0x1f, R3 ;  /* 0x0000001fff0f7819 */ /* 0x008fe20000011403 */
[----:B------:R-:W-:-:S04]  /*d350*/  IMAD.WIDE.U32 R8, R3, R12, R8 ;  /* 0x0000000c03087225 */ /* 0x000fc800078e0008 */
[C---:B------:R-:W-:Y:S02]  /*d360*/  IMAD R12, R15.reuse, R12, RZ ;  /* 0x0000000c0f0c7224 */ /* 0x040fe400078e02ff */
[-C--:B------:R-:W-:Y:S02]  /*d370*/  IMAD R0, R15, R10.reuse, RZ ;  /* 0x0000000a0f007224 */ /* 0x080fe400078e02ff */
[----:B------:R-:W-:Y:S01]  /*d380*/  IMAD.WIDE.U32 R14, R3, R10, R60 ;  /* 0x0000000a030e7225 */ /* 0x000fe200078e003c */
[----:B------:R-:W-:-:S03]  /*d390*/  IADD3 R8, P0, R8, UR4, RZ ;  /* 0x0000000408087c10 */ /* 0x000fc6000ff1e0ff */
[C---:B------:R-:W-:Y:S02]  /*d3a0*/  IMAD R13, R3.reuse, R13, R12 ;  /* 0x0000000d030d7224 */ /* 0x040fe400078e020c */
[----:B------:R-:W-:Y:S01]  /*d3b0*/  IMAD R3, R3, R11, R0 ;  /* 0x0000000b03037224 */ /* 0x000fe200078e0200 */
[----:B------:R-:W-:Y:S01]  /*d3c0*/  IADD3 R0, P1, R14, UR6, RZ ;  /* 0x000000060e007c10 */ /* 0x000fe2000ff3e0ff */
[----:B------:R-:W-:Y:S01]  /*d3d0*/  UMOV UR4, 0xffffffff ;  /* 0xffffffff00047882 */ /* 0x000fe20000000000 */
[----:B------:R-:W-:Y:S02]  /*d3e0*/  IADD3.X R9, R9, UR5, R13, P0, !PT ;  /* 0x0000000509097c10 */ /* 0x000fe400087fe40d */
[----:B------:R-:W-:Y:S01]  /*d3f0*/  IADD3.X R3, R15, UR7, R3, P1, !PT ;  /* 0x000000070f037c10 */ /* 0x000fe20008ffe403 */
[----:B-1----:R-:W-:Y:S08]  /*d400*/  BRA.DIV UR4, `(.L_x_1336) ;  /* 0x0000018604947947 */ /* 0x002ff0000b800000 */
.L_x_1660:
[----:B------:R-:W-:-:S03]  /*d410*/  UMOV UR4, 0xffffffff ;  /* 0xffffffff00047882 */ /* 0x000fc60000000000 */
[----:B------:R-:W-:Y:S05]  /*d420*/  BRA.DIV UR4, `(.L_x_1337) ;  /* 0x0000018604b47947 */ /* 0x000fea000b800000 */
.L_x_1663:
[----:B------:R-:W-:-:S03]  /*d430*/  UMOV UR4, 0xffffffff ;  /* 0xffffffff00047882 */ /* 0x000fc60000000000 */
[----:B------:R-:W-:Y:S05]  /*d440*/  BRA.DIV UR4, `(.L_x_1338) ;  /* 0x0000018604d47947 */ /* 0x000fea000b800000 */
.L_x_1666:
[----:B------:R-:W-:-:S03]  /*d450*/  UMOV UR4, 0xffffffff ;  /* 0xffffffff00047882 */ /* 0x000fc60000000000 */
[----:B------:R-:W-:Y:S05]  /*d460*/  BRA.DIV UR4, `(.L_x_1339) ;  /* 0x0000018604f47947 */ /* 0x000fea000b800000 */
.L_x_1669:
[----:B------:R-:W-:-:S03]  /*d470*/  UMOV UR4, 0xffffffff ;  /* 0xffffffff00047882 */ /* 0x000fc60000000000 */
[----:B------:R-:W-:Y:S05]  /*d480*/  BRA.DIV UR4, `(.L_x_1340) ;  /* 0x0000018a04147947 */ /* 0x000fea000b800000 */
.L_x_1672:
[----:B------:R-:W-:-:S03]  /*d490*/  UMOV UR4, 0xffffffff ;  /* 0xffffffff00047882 */ /* 0x000fc60000000000 */
[----:B------:R-:W-:Y:S05]  /*d4a0*/  BRA.DIV UR4, `(.L_x_1341) ;  /* 0x0000018a04347947 */ /* 0x000fea000b800000 */
.L_x_1675:
[----:B------:R-:W-:-:S03]  /*d4b0*/  UMOV UR4, 0xffffffff ;  /* 0xffffffff00047882 */ /* 0x000fc60000000000 */
[----:B------:R-:W-:Y:S05]  /*d4c0*/  BRA.DIV UR4, `(.L_x_1342) ;  /* 0x0000018a04547947 */ /* 0x000fea000b800000 */
.L_x_1678:
[----:B------:R-:W-:-:S03]  /*d4d0*/  UMOV UR4, 0xffffffff ;  /* 0xffffffff00047882 */ /* 0x000fc60000000000 */
[----:B------:R-:W-:Y:S05]  /*d4e0*/  BRA.DIV UR4, `(.L_x_1343) ;  /* 0x0000018a04747947 */ /* 0x000fea000b800000 */
.L_x_1681:
[----:B------:R-:W-:-:S03]  /*d4f0*/  UMOV UR4, 0xffffffff ;  /* 0xffffffff00047882 */ /* 0x000fc60000000000 */
[----:B------:R-:W-:Y:S05]  /*d500*/  BRA.DIV UR4, `(.L_x_1344) ;  /* 0x0000018a04947947 */ /* 0x000fea000b800000 */
.L_x_1684:
[----:B------:R-:W-:-:S03]  /*d510*/  UMOV UR4, 0xffffffff ;  /* 0xffffffff00047882 */ /* 0x000fc60000000000 */
[----:B------:R-:W-:Y:S05]  /*d520*/  BRA.DIV UR4, `(.L_x_1345) ;  /* 0x0000018a04b47947 */ /* 0x000fea000b800000 */
.L_x_1687:
[----:B------:R-:W-:-:S03]  /*d530*/  UMOV UR4, 0xffffffff ;  /* 0xffffffff00047882 */ /* 0x000fc60000000000 */
[----:B------:R-:W-:Y:S05]  /*d540*/  BRA.DIV UR4, `(.L_x_1346) ;  /* 0x0000018a04d47947 */ /* 0x000fea000b800000 */
.L_x_1690:
[----:B------:R-:W-:-:S03]  /*d550*/  UMOV UR4, 0xffffffff ;  /* 0xffffffff00047882 */ /* 0x000fc60000000000 */
[----:B------:R-:W-:Y:S05]  /*d560*/  BRA.DIV UR4, `(.L_x_1347) ;  /* 0x0000018a04f47947 */ /* 0x000fea000b800000 */
.L_x_1693:
[----:B------:R-:W-:-:S03]  /*d570*/  UMOV UR4, 0xffffffff ;  /* 0xffffffff00047882 */ /* 0x000fc60000000000 */
[----:B------:R-:W-:Y:S05]  /*d580*/  BRA.DIV UR4, `(.L_x_1348) ;  /* 0x0000018e04147947 */ /* 0x000fea000b800000 */
.L_x_1696:
[----:B------:R-:W-:-:S03]  /*d590*/  UMOV UR4, 0xffffffff ;  /* 0xffffffff00047882 */ /* 0x000fc60000000000 */
[----:B------:R-:W-:Y:S05]  /*d5a0*/  BRA.DIV UR4, `(.L_x_1349) ;  /* 0x0000018e04347947 */ /* 0x000fea000b800000 */
.L_x_1699:
[----:B------:R-:W-:-:S03]  /*d5b0*/  UMOV UR4, 0xffffffff ;  /* 0xffffffff00047882 */ /* 0x000fc60000000000 */
[----:B------:R-:W-:Y:S05]  /*d5c0*/  BRA.DIV UR4, `(.L_x_1350) ;  /* 0x0000018e04547947 */ /* 0x000fea000b800000 */
.L_x_1702:
[----:B------:R-:W-:-:S03]  /*d5d0*/  UMOV UR4, 0xffffffff ;  /* 0xffffffff00047882 */ /* 0x000fc60000000000 */
[----:B------:R-:W-:Y:S05]  /*d5e0*/  BRA.DIV UR4, `(.L_x_1351) ;  /* 0x0000018e04747947 */ /* 0x000fea000b800000 */
.L_x_1705:
[----:B------:R-:W-:Y:S01]  /*d5f0*/  ULEA.HI UR4, UR43, UR43, URZ, 0x1 ;  /* 0x0000002b2b047291 */ /* 0x000fe2000f8f083f */
[----:B------:R-:W-:Y:S01]  /*d600*/  ISETP.GE.AND P0, PT, R192, R21, PT ;  /* 0x00000015c000720c */ /* 0x000fe20003f06270 */
[----:B------:R-:W-:Y:S02]  /*d610*/  BSSY B1, `(.L_x_1352) ;  /* 0x000000b000017945 */ /* 0x000fe40003800000 */
[----:B------:R-:W-:Y:S01]  /*d620*/  ULOP3.LUT UR4, UR4, 0xfffffffe, URZ, 0xc0, !UPT ;  /* 0xfffffffe04047892 */ /* 0x000fe2000f8ec03f */
[-C--:B------:R-:W-:Y:S02]  /*d630*/  ISETP.GE.OR P3, PT, R18, R74.reuse, P0 ;  /* 0x0000004a1200720c */ /* 0x080fe40000766670 */
[-C--:B------:R-:W-:Y:S01]  /*d640*/  ISETP.GE.OR P2, PT, R195, R74.reuse, P0 ;  /* 0x0000004ac300720c */ /* 0x080fe20000746670 */
[----:B------:R-:W-:Y:S01]  /*d650*/  UIADD3 UR4, UR43, -UR4, URZ ;  /* 0x800000042b047290 */ /* 0x000fe2000fffe03f */
[-C--:B------:R-:W-:Y:S02]  /*d660*/  ISETP.GE.OR P1, PT, R222, R74.reuse, P0 ;  /* 0x0000004ade00720c */ /* 0x080fe40000726670 */
[----:B------:R-:W-:-:S03]  /*d670*/  ISETP.GE.OR P0, PT, R221, R74, P0 ;  /* 0x0000004add00720c */ /* 0x000fc60000706670 */
[----:B------:R-:W-:-:S05]  /*d680*/  IMAD.U32 R3, RZ, RZ, UR4 ;  /* 0x00000004ff037e24 */ /* 0x000fca000f8e00ff */
[----:B------:R-:W-:-:S04]  /*d690*/  SHF.L.U32 R3, R3, 0x1f, RZ ;  /* 0x0000001f03037819 */ /* 0x000fc800000006ff */
[----:B------:R-:W1:Y:S02]  /*d6a0*/  SYNCS.PHASECHK.TRANS64.TRYWAIT P4, [R16+URZ+0x28400], R3 ;  /* 0x02840003100075a7 */ /* 0x000e64000808017f */
[----:B-1----:R-:W-:Y:S05]  /*d6b0*/  @!P4 BRA `(.L_x_1353) ;  /* 0x0000018c0068c947 */ /* 0x002fea0003800000 */
.L_x_1706:
[----:B------:R-:W-:Y:S05]  /*d6c0*/  BSYNC B1 ;  /* 0x0000000000017941 */ /* 0x000fea0003800000 */
.L_x_1352:
[----:B------:R-:W-:Y:S04]  /*d6d0*/  BSSY B1, `(.L_x_1354) ;  /* 0x0000100000017945 */ /* 0x000fe80003800000 */
[----:B------:R-:W-:Y:S05]  /*d6e0*/  @P3 BRA `(.L_x_1355) ;  /* 0x0000000c00f83947 */ /* 0x000fea0003800000 */
[----:B-----5:R-:W-:Y:S02]  /*d6f0*/  SHF.R.U32.HI R0, RZ, 0x8, R4 ;  /* 0x00000008ff007819 */ /* 0x020fe40000011604 */
[----:B-1----:R-:W-:Y:S02]  /*d700*/  LOP3.LUT R3, R4, 0xff, RZ, 0xc0, !PT ;  /* 0x000000ff04037812 */ /* 0x002fe400078ec0ff */
[----:B------:R-:W-:Y:S02]  /*d710*/  LOP3.LUT R8, R0, 0xff, RZ, 0xc0, !PT ;  /* 0x000000ff00087812 */ /* 0x000fe400078ec0ff */
[----:B------:R-:W-:Y:S02]  /*d720*/  LEA.HI R0, R21, R218, RZ, 0x1c ;  /* 0x000000da15007211 */ /* 0x000fe400078fe0ff */
[----:B------:R-:W-:Y:S02]  /*d730*/  PRMT R20, R8, 0x7604, R3 ;  /* 0x0000760408147816 */ /* 0x000fe40000000003 */
[----:B------:R-:W-:-:S02]  /*d740*/  SHF.R.S32.HI R3, RZ, 0x1f, R0 ;  /* 0x0000001fff037819 */ /* 0x000fc40000011400 */
[----:B------:R-:W-:Y:S02]  /*d750*/  SHF.R.U32.HI R13, RZ, 0x8, R24 ;  /* 0x00000008ff0d7819 */ /* 0x000fe40000011618 */
[----:B------:R-:W-:Y:S01]  /*d760*/  LEA.HI R8, R3, R0, RZ, 0x3 ;  /* 0x0000000003087211 */ /* 0x000fe200078f18ff */
[----:B------:R-:W-:Y:S01]  /*d770*/  IMAD.SHL.U32 R0, R0, 0x10, RZ ;  /* 0x0000001000007824 */ /* 0x000fe200078e00ff */
[----:B------:R-:W-:Y:S02]  /*d780*/  SHF.R.U32.HI R10, RZ, 0x8, R5 ;  /* 0x00000008ff0a7819 */ /* 0x000fe40000011605 */
[----:B------:R-:W-:Y:S01]  /*d790*/  SHF.R.U32.HI R14, RZ, 0x8, R7 ;  /* 0x00000008ff0e7819 */ /* 0x000fe20000011607 */
[----:B------:R-:W-:Y:S01]  /*d7a0*/  IMAD.SHL.U32 R8, R8, 0x800, RZ ;  /* 0x0000080008087824 */ /* 0x000fe200078e00ff */
[----:B------:R-:W-:Y:S02]  /*d7b0*/  LOP3.LUT R12, R24, 0xff, RZ, 0xc0, !PT ;  /* 0x000000ff180c7812 */ /* 0x000fe400078ec0ff */
[----:B------:R-:W-:-:S02]  /*d7c0*/  LOP3.LUT R13, R13, 0xff, RZ, 0xc0, !PT ;  /* 0x000000ff0d0d7812 */ /* 0x000fc400078ec0ff */
[----:B------:R-:W-:Y:S02]  /*d7d0*/  LOP3.LUT R3, R209, 0x70, R0, 0xf8, !PT ;  /* 0x00000070d1037812 */ /* 0x000fe400078ef800 */
[----:B------:R-:W-:Y:S02]  /*d7e0*/  LOP3.LUT R9, R5, 0xff, RZ, 0xc0, !PT ;  /* 0x000000ff05097812 */ /* 0x000fe400078ec0ff */
[----:B------:R-:W-:Y:S02]  /*d7f0*/  LOP3.LUT R10, R10, 0xff, RZ, 0xc0, !PT ;  /* 0x000000ff0a0a7812 */ /* 0x000fe400078ec0ff */
[----:B------:R-:W-:Y:S02]  /*d800*/  LOP3.LUT R11, R7, 0xff, RZ, 0xc0, !PT ;  /* 0x000000ff070b7812 */ /* 0x000fe400078ec0ff */
[----:B------:R-:W-:Y:S02]  /*d810*/  LOP3.LUT R0, R14, 0xff, RZ, 0xc0, !PT ;  /* 0x000000ff0e007812 */ /* 0x000fe400078ec0ff */
[----:B------:R-:W-:-:S02]  /*d820*/  PRMT R61, R13, 0x7604, R12 ;  /* 0x000076040d3d7816 */ /* 0x000fc4000000000c */
[----:B------:R-:W-:Y:S02]  /*d830*/  LOP3.LUT R3, R3, R212, RZ, 0x3c, !PT ;  /* 0x000000d403037212 */ /* 0x000fe400078e3cff */
[----:B------:R-:W-:Y:S02]  /*d840*/  LOP3.LUT R8, R8, 0xffffc000, RZ, 0xc0, !PT ;  /* 0xffffc00008087812 */ /* 0x000fe400078ec0ff */
[----:B------:R-:W-:Y:S02]  /*d850*/  SHF.R.U32.HI R13, RZ, 0x8, R25 ;  /* 0x00000008ff0d7819 */ /* 0x000fe40000011619 */
[----:B------:R-:W-:Y:S02]  /*d860*/  PRMT R54, R10, 0x7604, R9 ;  /* 0x000076040a367816 */ /* 0x000fe40000000009 */
[----:B------:R-:W-:Y:S02]  /*d870*/  SHF.R.U32.HI R10, RZ, 0x8, R6 ;  /* 0x00000008ff0a7819 */ /* 0x000fe40000011606 */
[----:B------:R-:W-:-:S02]  /*d880*/  PRMT R60, R0, 0x7604, R11 ;  /* 0x00007604003c7816 */ /* 0x000fc4000000000b */
[----:B------:R-:W-:Y:S02]  /*d890*/  SHF.R.U32.HI R14, RZ, 0x8, R26 ;  /* 0x00000008ff0e7819 */ /* 0x000fe4000001161a */
[----:B------:R-:W-:Y:S02]  /*d8a0*/  IADD3 R3, R3, R8, R213 ;  /* 0x0000000803037210 */ /* 0x000fe40007ffe0d5 */
[----:B------:R-:W-:Y:S02]  /*d8b0*/  LOP3.LUT R0, R25, 0xff, RZ, 0xc0, !PT ;  /* 0x000000ff19007812 */ /* 0x000fe400078ec0ff */
[----:B------:R-:W-:Y:S02]  /*d8c0*/  LOP3.LUT R13, R13, 0xff, RZ, 0xc0, !PT ;  /* 0x000000ff0d0d7812 */ /* 0x000fe400078ec0ff */
[----:B------:R-:W-:Y:S02]  /*d8d0*/  SHF.R.U32.HI R53, RZ, 0x8, R27 ;  /* 0x00000008ff357819 */ /* 0x000fe4000001161b */
[----:B------:R-:W-:-:S02]  /*d8e0*/  LOP3.LUT R9, R6, 0xff, RZ, 0xc0, !PT ;  /* 0x000000ff06097812 */ /* 0x000fc400078ec0ff */
[----:B------:R-:W-:Y:S02]  /*d8f0*/  LOP3.LUT R10, R10, 0xff, RZ, 0xc0, !PT ;  /* 0x000000ff0a0a7812 */ /* 0x000fe400078ec0ff */
[----:B------:R-:W-:Y:S02]  /*d900*/  LOP3.LUT R15, R14, 0xff, RZ, 0xc0, !PT ;  /* 0x000000ff0e0f7812 */ /* 0x000fe400078ec0ff */
[----:B------:R-:W-:Y:S02]  /*d910*/  LOP3.LUT R12, R26, 0xff, RZ, 0xc0, !PT ;  /* 0x000000ff1a0c7812 */ /* 0x000fe400078ec0ff */
[----:B------:R-:W-:Y:S02]  /*d920*/  LOP3.LUT R14, R27, 0xff, RZ, 0xc0, !PT ;  /* 0x000000ff1b0e7812 */ /* 0x000fe400078ec0ff */
[----:B------:R-:W-:Y:S01]  /*d930*/  PRMT R65, R13, 0x7604, R0 ;  /* 0x000076040d417816 */ /* 0x000fe20000000000 */
[----:B------:R-:W-:Y:S01]  /*d940*/  IMAD.IADD R0, R16, 0x1, R3 ;  /* 0x0000000110007824 */ /* 0x000fe200078e0203 */
[----:B------:R-:W-:-:S02]  /*d950*/  LOP3.LUT R53, R53, 0xff, RZ, 0xc0, !PT ;  /* 0x000000ff35357812 */ /* 0x000fc400078ec0ff */
[----:B------:R-:W-:Y:S02]  /*d960*/  PRMT R58, R10, 0x7604, R9 ;  /* 0x000076040a3a7816 */ /* 0x000fe40000000009 */
[----:B------:R-:W1:Y:S01]  /*d970*/  LDS.128 R8, [R214+0x18000] ;  /* 0x01800000d6087984 */ /* 0x000e620000000c00 */
[----:B------:R-:W-:Y:S02]  /*d980*/  PRMT R67, R15, 0x7604, R12 ;  /* 0x000076040f437816 */ /* 0x000fe4000000000c */
[----:B------:R-:W-:Y:S02]  /*d990*/  PRMT R69, R53, 0x7604, R14 ;  /* 0x0000760435457816 */ /* 0x000fe4000000000e */
[----:B------:R-:W2:Y:S01]  /*d9a0*/  LDS.128 R12, [R0+0x18000] ;  /* 0x01800000000c7984 */ /* 0x000ea20000000c00 */
[----:B------:R-:W-:Y:S02]  /*d9b0*/  SHF.R.U32.HI R53, RZ, 0x10, R5 ;  /* 0x00000010ff357819 */ /* 0x000fe40000011605 */
[----:B------:R-:W-:-:S02]  /*d9c0*/  SHF.R.U32.HI R59, RZ, 0x10, R7 ;  /* 0x00000010ff3b7819 */ /* 0x000fc40000011607 */
[----:B------:R-:W-:Y:S02]  /*d9d0*/  SHF.R.U32.HI R55, RZ, 0x10, R6 ;  /* 0x00000010ff377819 */ /* 0x000fe40000011606 */
[----:B------:R-:W-:Y:S02]  /*d9e0*/  SHF.R.U32.HI R3, RZ, 0x10, R4 ;  /* 0x00000010ff037819 */ /* 0x000fe40000011604 */
[----:B------:R-:W-:Y:S02]  /*d9f0*/  LOP3.LUT R53, R53, 0xff, RZ, 0xc0, !PT ;  /* 0x000000ff35357812 */ /* 0x000fe400078ec0ff */
[----:B------:R-:W-:Y:S02]  /*da00*/  LOP3.LUT R59, R59, 0xff, RZ, 0xc0, !PT ;  /* 0x000000ff3b3b7812 */ /* 0x000fe400078ec0ff */
[----:B------:R-:W-:Y:S02]  /*da10*/  LOP3.LUT R55, R55, 0xff, RZ, 0xc0, !PT ;  /* 0x000000ff37377812 */ /* 0x000fe400078ec0ff */
[----:B------:R-:W-:-:S02]  /*da20*/  LOP3.LUT R3, R3, 0xff, RZ, 0xc0, !PT ;  /* 0x000000ff03037812 */ /* 0x000fc400078ec0ff */
[----:B------:R-:W-:Y:S02]  /*da30*/  PRMT R53, R53, 0x7054, R54 ;  /* 0x0000705435357816 */ /* 0x000fe40000000036 */
[----:B------:R-:W-:Y:S02]  /*da40*/  PRMT R59, R59, 0x7054, R60 ;  /* 0x000070543b3b7816 */ /* 0x000fe4000000003c */
[----:B------:R-:W-:Y:S02]  /*da50*/  SHF.R.U32.HI R54, RZ, 0x10, R25 ;  /* 0x00000010ff367819 */ /* 0x000fe40000011619 */
[----:B------:R-:W-:Y:S02]  /*da60*/  SHF.R.U32.HI R60, RZ, 0x10, R27 ;  /* 0x00000010ff3c7819 */ /* 0x000fe4000001161b */
[----:B------:R-:W-:Y:S02]  /*da70*/  PRMT R55, R55, 0x7054, R58 ;  /* 0x0000705437377816 */ /* 0x000fe4000000003a */
[----:B------:R-:W-:-:S02]  /*da80*/  PRMT R3, R3, 0x7054, R20 ;  /* 0x0000705403037816 */ /* 0x000fc40000000014 */
        /* <DEDUP_REMOVED lines=8> */
[----:B------:R-:W-:Y:S02]  /*db10*/  PRMT R67, R58, 0x7054, R67 ;  /* 0x000070543a437816 */ /* 0x000fe40000000043 */
[----:B------:R-:W-:Y:S02]  /*db20*/  PRMT R63, R20, 0x7054, R61 ;  /* 0x00007054143f7816 */ /* 0x000fe4000000003d */
[----:B------:R-:W-:Y:S02]  /*db30*/  LOP3.LUT R65, R65, 0xff000000, R25, 0xf8, !PT ;  /* 0xff00000041417812 */ /* 0x000fe400078ef819 */
[----:B------:R-:W-:-:S02]  /*db40*/  LOP3.LUT R60, R3, 0xff000000, R4, 0xf8, !PT ;  /* 0xff000000033c7812 */ /* 0x000fc400078ef804 */
[----:B------:R-:W-:Y:S02]  /*db50*/  LOP3.LUT R61, R53, 0xff000000, R5, 0xf8, !PT ;  /* 0xff000000353d7812 */ /* 0x000fe400078ef805 */
[----:B------:R-:W-:Y:S02]  /*db60*/  LOP3.LUT R70, R69, 0xff000000, R27, 0xf8, !PT ;  /* 0xff00000045467812 */ /* 0x000fe400078ef81b */
[----:B------:R-:W-:Y:S02]  /*db70*/  LOP3.LUT R4, R55, 0xff000000, R6, 0xf8, !PT ;  /* 0xff00000037047812 */ /* 0x000fe400078ef806 */
[-C--:B-1----:R-:W-:Y:S02]  /*db80*/  F2FP.F16.E4M3.UNPACK_B R27, R11.reuse ;  /* 0x0000000bff1b723e */ /* 0x082fe400020006ff */
[----:B------:R-:W-:Y:S02]  /*db90*/  F2FP.F16.E4M3.UNPACK_B R53, R11.H1 ;  /* 0x0000000bff35723e */ /* 0x000fe400030006ff */
[----:B------:R-:W-:-:S02]  /*dba0*/  LOP3.LUT R6, R67, 0xff000000, R26, 0xf8, !PT ;  /* 0xff00000043067812 */ /* 0x000fc400078ef81a */
[-C--:B------:R-:W-:Y:S02]  /*dbb0*/  F2FP.F16.E4M3.UNPACK_B R11, R8.reuse ;  /* 0x00000008ff0b723e */ /* 0x080fe400020006ff */
[----:B------:R-:W-:Y:S02]  /*dbc0*/  F2FP.F16.E4M3.UNPACK_B R20, R8.H1 ;  /* 0x00000008ff14723e */ /* 0x000fe400030006ff */
[----:B------:R-:W-:Y:S02]  /*dbd0*/  F2FP.F16.E4M3.UNPACK_B R67, R65 ;  /* 0x00000041ff43723e */ /* 0x000fe400020006ff */
[----:B--2---:R-:W-:Y:S02]  /*dbe0*/  F2FP.F16.E4M3.UNPACK_B R8, R13 ;  /* 0x0000000dff08723e */ /* 0x004fe400020006ff */
[----:B------:R-:W-:Y:S01]  /*dbf0*/  F2FP.F16.E4M3.UNPACK_B R62, R61 ;  /* 0x0000003dff3e723e */ /* 0x000fe200020006ff */
[--C-:B------:R-:W-:Y:S01]  /*dc00*/  HADD2.F32 R68, -RZ, R67.reuse.H0_H0 ;  /* 0x20000043ff447230 */ /* 0x100fe20000004100 */
[----:B------:R-:W-:Y:S01]  /*dc10*/  LOP3.LUT R66, R63, 0xff000000, R24, 0xf8, !PT ;  /* 0xff0000003f427812 */ /* 0x000fe200078ef818 */
[--C-:B------:R-:W-:Y:S01]  /*dc20*/  HADD2.F32 R5, -RZ, R8.reuse.H0_H0 ;  /* 0x20000008ff057230 */ /* 0x100fe20000004100 */
[----:B------:R-:W-:Y:S01]  /*dc30*/  F2FP.F16.E4M3.UNPACK_B R24, R9 ;  /* 0x00000009ff18723e */ /* 0x000fe200020006ff */
[----:B------:R-:W-:Y:S01]  /*dc40*/  HADD2.F32 R67, -RZ, R67.H1_H1 ;  /* 0x30000043ff437230 */ /* 0x000fe20000004100 */
[-C--:B------:R-:W-:Y:S01]  /*dc50*/  F2FP.F16.E4M3.UNPACK_B R3, R10.reuse ;  /* 0x0000000aff03723e */ /* 0x080fe200020006ff */
[----:B------:R-:W-:Y:S01]  /*dc60*/  HADD2.F32 R8, -RZ, R8.H1_H1 ;  /* 0x30000008ff087230 */ /* 0x000fe20000004100 */
[----:B------:R-:W-:Y:S01]  /*dc70*/  F2FP.F16.E4M3.UNPACK_B R26, R10.H1 ;  /* 0x0000000aff1a723e */ /* 0x000fe200030006ff */
[----:B------:R-:W-:Y:S01]  /*dc80*/  HADD2.F32 R10, -RZ, R62.H0_H0 ;  /* 0x2000003eff0a7230 */ /* 0x000fe20000004100 */
[----:B------:R-:W-:-:S02]  /*dc90*/  LOP3.LUT R64, R59, 0xff000000, R7, 0xf8, !PT ;  /* 0xff0000003b407812 */ /* 0x000fc400078ef807 */
[----:B------:R-:W-:Y:S01]  /*dca0*/  F2FP.F16.E4M3.UNPACK_B R25, R9.H1 ;  /* 0x00000009ff19723e */ /* 0x000fe200030006ff */
[--C-:B------:R-:W-:Y:S01]  /*dcb0*/  HADD2.F32 R9, -RZ, R24.reuse.H0_H0 ;  /* 0x20000018ff097230 */ /* 0x100fe20000004100 */
[----:B------:R-:W-:Y:S01]  /*dcc0*/  F2FP.F16.E4M3.UNPACK_B R54, R13.H1 ;  /* 0x0000000dff36723e */ /* 0x000fe200030006ff */
[C---:B------:R-:W-:Y:S01]  /*dcd0*/  FMUL.FTZ R63, R5.reuse, R10 ;  /* 0x0000000a053f7220 */ /* 0x040fe20000410000 */
[-C--:B------:R-:W-:Y:S01]  /*dce0*/  F2FP.F16.E4M3.UNPACK_B R58, R15.reuse ;  /* 0x0000000fff3a723e */ /* 0x080fe200020006ff */
[----:B------:R-:W-:Y:S01]  /*dcf0*/  HADD2.F32 R24, -RZ, R24.H1_H1 ;  /* 0x30000018ff187230 */ /* 0x000fe20000004100 */
[----:B------:R-:W-:Y:S01]  /*dd00*/  F2FP.F16.E4M3.UNPACK_B R59, R15.H1 ;  /* 0x0000000fff3b723e */ /* 0x000fe200030006ff */
[----:B------:R-:W-:Y:S01]  /*dd10*/  FMUL.FTZ R71, R8, R67 ;  /* 0x0000004308477220 */ /* 0x000fe20000410000 */
[-C--:B------:R-:W-:Y:S02]  /*dd20*/  F2FP.F16.E4M3.UNPACK_B R13, R12.reuse ;  /* 0x0000000cff0d723e */ /* 0x080fe400020006ff */
[----:B------:R-:W-:Y:S01]  /*dd30*/  F2FP.F16.E4M3.UNPACK_B R15, R12.H1 ;  /* 0x0000000cff0f723e */ /* 0x000fe200030006ff */
[----:B------:R-:W-:Y:S01]  /*dd40*/  FMUL.FTZ R12, R5, R68 ;  /* 0x00000044050c7220 */ /* 0x000fe20000410000 */
[----:B------:R-:W-:-:S02]  /*dd50*/  F2FP.F16.E4M3.UNPACK_B R7, R14 ;  /* 0x0000000eff07723e */ /* 0x000fc400020006ff */
[----:B------:R-:W-:Y:S01]  /*dd60*/  F2FP.F16.E4M3.UNPACK_B R55, R14.H1 ;  /* 0x0000000eff37723e */ /* 0x000fe200030006ff */
[C---:B------:R-:W-:Y:S01]  /*dd70*/  FFMA.FTZ R5, R9.reuse, R10, -R12 ;  /* 0x0000000a09057223 */ /* 0x040fe2000001080c */
[----:B------:R-:W-:Y:S01]  /*dd80*/  F2FP.F16.E4M3.UNPACK_B R14, R65.H1 ;  /* 0x00000041ff0e723e */ /* 0x000fe200030006ff */
[----:B------:R-:W-:Y:S01]  /*dd90*/  FFMA.FTZ R9, R9, R68, R63 ;  /* 0x0000004409097223 */ /* 0x000fe2000001003f */
[----:B------:R-:W-:Y:S01]  /*dda0*/  F2FP.F16.E4M3.UNPACK_B R61, R61.H1 ;  /* 0x0000003dff3d723e */ /* 0x000fe200030006ff */
[----:B------:R-:W-:Y:S02]  /*ddb0*/  HADD2.F32 R10, -RZ, R54.H0_H0 ;  /* 0x20000036ff0a7230 */ /* 0x000fe40000004100 */
[----:B------:R-:W-:Y:S02]  /*ddc0*/  HADD2.F32 R69, -RZ, R14.H0_H0 ;  /* 0x2000000eff457230 */ /* 0x000fe40000004100 */
[----:B------:R-:W-:Y:S02]  /*ddd0*/  HADD2.F32 R63, -RZ, R62.H1_H1 ;  /* 0x3000003eff3f7230 */ /* 0x000fe40000004100 */
[----:B------:R-:W-:-:S02]  /*dde0*/  HADD2.F32 R65, -RZ, R61.H0_H0 ;  /* 0x2000003dff417230 */ /* 0x000fc40000004100 */
[----:B------:R-:W-:Y:S01]  /*ddf0*/  FMUL.FTZ R73, R10, R69 ;  /* 0x000000450a497220 */ /* 0x000fe20000410000 */
[----:B------:R-:W-:Y:S02]  /*de00*/  HADD2.F32 R12, -RZ, R25.H0_H0 ;  /* 0x20000019ff0c7230 */ /* 0x000fe40000004100 */
[-C--:B------:R-:W-:Y:S01]  /*de10*/  FMUL.FTZ R62, R8, R63.reuse ;  /* 0x0000003f083e7220 */ /* 0x080fe20000410000 */
[----:B------:R-:W-:Y:S01]  /*de20*/  FFMA.FTZ R8, R24, R63, -R71 ;  /* 0x0000003f18087223 */ /* 0x000fe20000010847 */
[-C--:B------:R-:W-:Y:S01]  /*de30*/  FMUL.FTZ R68, R10, R65.reuse ;  /* 0x000000410a447220 */ /* 0x080fe20000410000 */
[----:B------:R-:W-:Y:S02]  /*de40*/  HADD2.F32 R54, -RZ, R54.H1_H1 ;  /* 0x30000036ff367230 */ /* 0x000fe40000004100 */
[----:B------:R-:W-:Y:S01]  /*de50*/  FFMA.FTZ R73, R12, R65, -R73 ;  /* 0x000000410c497223 */ /* 0x000fe20000010849 */
[----:B------:R-:W-:Y:S01]  /*de60*/  FFMA.FTZ R10, R24, R67, R62 ;  /* 0x00000043180a7223 */ /* 0x000fe2000001003e */
[----:B------:R-:W-:Y:S01]  /*de70*/  F2FP.F16.E4M3.UNPACK_B R65, R70 ;  /* 0x00000046ff41723e */ /* 0x000fe200020006ff */
[----:B------:R-:W-:Y:S01]  /*de80*/  HADD2.F32 R62, -RZ, R14.H1_H1 ;  /* 0x3000000eff3e7230 */ /* 0x000fe20000004100 */
[----:B------:R-:W-:Y:S01]  /*de90*/  F2FP.F16.E4M3.UNPACK_B R24, R64 ;  /* 0x00000040ff18723e */ /* 0x000fe200020006ff */
[----:B------:R-:W-:-:S02]  /*dea0*/  HADD2.F32 R14, -RZ, R58.H0_H0 ;  /* 0x2000003aff0e7230 */ /* 0x000fc40000004100 */
[----:B------:R-:W-:Y:S01]  /*deb0*/  FFMA.FTZ R68, R12, R69, R68 ;  /* 0x000000450c447223 */ /* 0x000fe20000010044 */
[----:B------:R-:W-:Y:S02]  /*dec0*/  HADD2.F32 R67, -RZ, R65.H0_H0 ;  /* 0x20000041ff437230 */ /* 0x000fe40000004100 */
[----:B------:R-:W-:Y:S01]  /*ded0*/  FMUL.FTZ R72, R54, R62 ;  /* 0x0000003e36487220 */ /* 0x000fe20000410000 */
[----:B------:R-:W-:Y:S01]  /*dee0*/  HADD2.F32 R63, -RZ, R24.H0_H0 ;  /* 0x20000018ff3f7230 */ /* 0x000fe20000004100 */
[----:B------:R-:W-:Y:S01]  /*def0*/  F2FP.F16.E4M3.UNPACK_B R70, R70.H1 ;  /* 0x00000046ff46723e */ /* 0x000fe200030006ff */
[----:B------:R-:W-:Y:S02]  /*df00*/  HADD2.F32 R61, -RZ, R61.H1_H1 ;  /* 0x3000003dff3d7230 */ /* 0x000fe40000004100 */
[C---:B------:R-:W-:Y:S01]  /*df10*/  FMUL.FTZ R71, R14.reuse, R67 ;  /* 0x000000430e477220 */ /* 0x040fe20000410000 */
[----:B------:R-:W-:Y:S02]  /*df20*/  HADD2.F32 R25, -RZ, R25.H1_H1 ;  /* 0x30000019ff197230 */ /* 0x000fe40000004100 */
[----:B------:R-:W-:Y:S01]  /*df30*/  FMUL.FTZ R14, R14, R63 ;  /* 0x0000003f0e0e7220 */ /* 0x000fe20000410000 */
[----:B------:R-:W-:-:S02]  /*df40*/  HADD2.F32 R12, -RZ, R27.H0_H0 ;  /* 0x2000001bff0c7230 */ /* 0x000fc40000004100 */
[-C--:B------:R-:W-:Y:S01]  /*df50*/  FMUL.FTZ R69, R54, R61.reuse ;  /* 0x0000003d36457220 */ /* 0x080fe20000410000 */
[----:B------:R-:W-:Y:S01]  /*df60*/  HADD2.F32 R65, -RZ, R65.H1_H1 ;  /* 0x30000041ff417230 */ /* 0x000fe20000004100 */
[----:B------:R-:W-:Y:S01]  /*df70*/  F2FP.F16.E4M3.UNPACK_B R64, R64.H1 ;  /* 0x00000040ff40723e */ /* 0x000fe200030006ff */
[----:B------:R-:W-:Y:S02]  /*df80*/  HADD2.F32 R58, -RZ, R58.H1_H1 ;  /* 0x3000003aff3a7230 */ /* 0x000fe40000004100 */
[C---:B------:R-:W-:Y:S01]  /*df90*/  FFMA.FTZ R72, R25.reuse, R61, -R72 ;  /* 0x0000003d19487223 */ /* 0x040fe20000010848 */
[----:B------:R-:W-:Y:S02]  /*dfa0*/  HADD2.F32 R24, -RZ, R24.H1_H1 ;  /* 0x30000018ff187230 */ /* 0x000fe40000004100 */
[----:B------:R-:W-:Y:S01]  /*dfb0*/  FFMA.FTZ R67, R12, R67, R14 ;  /* 0x000000430c437223 */ /* 0x000fe2000001000e */
[----:B------:R-:W-:Y:S01]  /*dfc0*/  FFMA.FTZ R69, R25, R62, R69 ;  /* 0x0000003e19457223 */ /* 0x000fe20000010045 */
[----:B------:R-:W-:-:S02]  /*dfd0*/  HADD2.F32 R27, -RZ, R27.H1_H1 ;  /* 0x3000001bff1b7230 */ /* 0x000fc40000004100 */
[C---:B------:R-:W-:Y:S01]  /*dfe0*/  FMUL.FTZ R54, R58.reuse, R65 ;  /* 0x000000413a367220 */ /* 0x040fe20000410000 */
[----:B------:R-:W-:Y:S02]  /*dff0*/  HADD2.F32 R61, -RZ, R70.H0_H0 ;  /* 0x20000046ff3d7230 */ /* 0x000fe40000004100 */
[-C--:B------:R-:W-:Y:S01]  /*e000*/  FMUL.FTZ R58, R58, R24.reuse ;  /* 0x000000183a3a7220 */ /* 0x080fe20000410000 */
[----:B------:R-:W-:Y:S02]  /*e010*/  HADD2.F32 R14, -RZ, R59.H0_H0 ;  /* 0x2000003bff0e7230 */ /* 0x000fe40000004100 */
[----:B------:R-:W-:Y:S01]  /*e020*/  FFMA.FTZ R71, R12, R63, -R71 ;  /* 0x0000003f0c477223 */ /* 0x000fe20000010847 */
[----:B------:R-:W-:Y:S02]  /*e030*/  HADD2.F32 R25, -RZ, R64.H0_H0 ;  /* 0x20000040ff197230 */ /* 0x000fe40000004100 */
[----:B------:R-:W-:Y:S01]  /*e040*/  FFMA.FTZ R74, R27, R24, -R54 ;  /* 0x000000181b4a7223 */ /* 0x000fe20000010836 */
[----:B------:R-:W-:-:S02]  /*e050*/  HADD2.F32 R12, -RZ, R53.H0_H0 ;  /* 0x20000035ff0c7230 */ /* 0x000fc40000004100 */
[C---:B------:R-:W-:Y:S01]  /*e060*/  FMUL.FTZ R63, R14.reuse, R61 ;  /* 0x0000003d0e3f7220 */ /* 0x040fe20000410000 */
[----:B------:R-:W-:Y:S01]  /*e070*/  FFMA.FTZ R76, R27, R65, R58 ;  /* 0x000000411b4c7223 */ /* 0x000fe2000001003a */
[----:B------:R-:W-:Y:S01]  /*e080*/  FMUL.FTZ R14, R14, R25 ;  /* 0x000000190e0e7220 */ /* 0x000fe20000410000 */
[----:B------:R-:W-:Y:S01]  /*e090*/  F2FP.F16.E4M3.UNPACK_B R27, R66.H1 ;  /* 0x00000042ff1b723e */ /* 0x000fe200030006ff */
[----:B------:R-:W-:Y:S01]  /*e0a0*/  HADD2.F32 R64, -RZ, R64.H1_H1 ;  /* 0x30000040ff407230 */ /* 0x000fe20000004100 */
[----:B------:R-:W-:Y:S01]  /*e0b0*/  F2FP.F16.E4M3.UNPACK_B R24, R60.H1 ;  /* 0x0000003cff18723e */ /* 0x000fe200030006ff */
[C---:B------:R-:W-:Y:S01]  /*e0c0*/  FFMA.FTZ R75, R12.reuse, R61, R14 ;  /* 0x0000003d0c4b7223 */ /* 0x040fe2000001000e */
[----:B------:R-:W-:Y:S02]  /*e0d0*/  HADD2.F32 R70, -RZ, R70.H1_H1 ;  /* 0x30000046ff467230 */ /* 0x000fe40000004100 */
[----:B------:R-:W-:Y:S01]  /*e0e0*/  FFMA.FTZ R65, R12, R25, -R63 ;  /* 0x000000190c417223 */ /* 0x000fe2000001083f */
[----:B------:R-:W-:Y:S01]  /*e0f0*/  HADD2.F32 R59, -RZ, R59.H1_H1 ;  /* 0x3000003bff3b7230 */ /* 0x000fe20000004100 */
[----:B------:R-:W-:Y:S01]  /*e100*/  F2FP.F16.E4M3.UNPACK_B R66, R66 ;  /* 0x00000042ff42723e */ /* 0x000fe200020006ff */
[----:B------:R-:W-:Y:S01]  /*e110*/  HADD2.F32 R61, -RZ, R27.H0_H0 ;  /* 0x2000001bff3d7230 */ /* 0x000fe20000004100 */
[----:B------:R-:W-:Y:S01]  /*e120*/  F2FP.F16.E4M3.UNPACK_B R60, R60 ;  /* 0x0000003cff3c723e */ /* 0x000fe200020006ff */
[----:B------:R-:W-:-:S02]  /*e130*/  HADD2.F32 R14, -RZ, R15.H0_H0 ;  /* 0x2000000fff0e7230 */ /* 0x000fc40000004100 */
[C---:B------:R-:W-:Y:S01]  /*e140*/  FMUL.FTZ R54, R59.reuse, R70 ;  /* 0x000000463b367220 */ /* 0x040fe20000410000 */
[----:B------:R-:W-:Y:S02]  /*e150*/  HADD2.F32 R25, -RZ, R24.H0_H0 ;  /* 0x20000018ff197230 */ /* 0x000fe40000004100 */
[----:B------:R-:W-:Y:S01]  /*e160*/  FMUL.FTZ R63, R59, R64 ;  /* 0x000000403b3f7220 */ /* 0x000fe20000410000 */
[----:B------:R-:W-:Y:S02]  /*e170*/  HADD2.F32 R12, -RZ, R20.H0_H0 ;  /* 0x20000014ff0c7230 */ /* 0x000fe40000004100 */
[C---:B------:R-:W-:Y:S01]  /*e180*/  FMUL.FTZ R59, R14.reuse, R61 ;  /* 0x0000003d0e3b7220 */ /* 0x040fe20000410000 */
[----:B------:R-:W-:Y:S02]  /*e190*/  HADD2.F32 R15, -RZ, R15.H1_H1 ;  /* 0x3000000fff0f7230 */ /* 0x000fe40000004100 */
[----:B------:R-:W-:Y:S01]  /*e1a0*/  FMUL.FTZ R14, R14, R25 ;  /* 0x000000190e0e7220 */ /* 0x000fe20000410000 */
[----:B------:R-:W-:-:S02]  /*e1b0*/  HADD2.F32 R24, -RZ, R24.H1_H1 ;  /* 0x30000018ff187230 */ /* 0x000fc40000004100 */
[C---:B------:R-:W-:Y:S01]  /*e1c0*/  FFMA.FTZ R59, R12.reuse, R25, -R59 ;  /* 0x000000190c3b7223 */ /* 0x040fe2000001083b */
[----:B------:R-:W-:Y:S02]  /*e1d0*/  HADD2.F32 R53, -RZ, R53.H1_H1 ;  /* 0x30000035ff357230 */ /* 0x000fe40000004100 */
[----:B------:R-:W-:Y:S01]  /*e1e0*/  FFMA.FTZ R61, R12, R61, R14 ;  /* 0x0000003d0c3d7223 */ /* 0x000fe2000001000e */
[----:B------:R-:W-:Y:S02]  /*e1f0*/  HADD2.F32 R27, -RZ, R27.H1_H1 ;  /* 0x3000001bff1b7230 */ /* 0x000fe40000004100 */
[----:B------:R-:W-:Y:S01]  /*e200*/  FMUL.FTZ R12, R15, R24 ;  /* 0x000000180f0c7220 */ /* 0x000fe20000410000 */
[----:B------:R-:W-:Y:S02]  /*e210*/  HADD2.F32 R20, -RZ, R20.H1_H1 ;  /* 0x30000014ff147230 */ /* 0x000fe40000004100 */
[----:B------:R-:W-:Y:S01]  /*e220*/  FFMA.FTZ R64, R53, R64, -R54 ;  /* 0x0000004035407223 */ /* 0x000fe20000010836 */
[----:B------:R-:W-:-:S02]  /*e230*/  HADD2.F32 R25, -RZ, R66.H0_H0 ;  /* 0x20000042ff197230 */ /* 0x000fc40000004100 */
[----:B------:R-:W-:Y:S01]  /*e240*/  FFMA.FTZ R70, R53, R70, R63 ;  /* 0x0000004635467223 */ /* 0x000fe2000001003f */
[----:B------:R-:W-:Y:S02]  /*e250*/  HADD2.F32 R14, -RZ, R13.H0_H0 ;  /* 0x2000000dff0e7230 */ /* 0x000fe40000004100 */
[-C--:B------:R-:W-:Y:S01]  /*e260*/  FMUL.FTZ R53, R15, R27.reuse ;  /* 0x0000001b0f357220 */ /* 0x080fe20000410000 */
[----:B------:R-:W-:Y:S01]  /*e270*/  FFMA.FTZ R54, R20, R27, R12 ;  /* 0x0000001b14367223 */ /* 0x000fe2000001000c */
[----:B------:R-:W-:Y:S01]  /*e280*/  HADD2.F32 R15, -RZ, R60.H0_H0 ;  /* 0x2000003cff0f7230 */ /* 0x000fe20000004100 */
[----:B------:R-:W-:Y:S01]  /*e290*/  F2FP.SATFINITE.E4M3.F32.PACK_AB_MERGE_C R72, R72, R73, RZ ;  /* 0x000000494848723e */ /* 0x000fe200048070ff */
[----:B------:R-:W-:Y:S02]  /*e2a0*/  HADD2.F32 R12, -RZ, R11.H0_H0 ;  /* 0x2000000bff0c7230 */ /* 0x000fe40000004100 */
[----:B------:R-:W-:Y:S01]  /*e2b0*/  FMUL.FTZ R27, R14, R25 ;  /* 0x000000190e1b7220 */ /* 0x000fe20000410000 */
[----:B------:R-:W-:-:S02]  /*e2c0*/  HADD2.F32 R66, -RZ, R66.H1_H1 ;  /* 0x30000042ff427230 */ /* 0x000fc40000004100 */
[----:B------:R-:W-:Y:S01]  /*e2d0*/  FFMA.FTZ R24, R20, R24, -R53 ;  /* 0x0000001814187223 */ /* 0x000fe20000010835 */
[----:B------:R-:W-:Y:S02]  /*e2e0*/  HADD2.F32 R13, -RZ, R13.H1_H1 ;  /* 0x3000000dff0d7230 */ /* 0x000fe40000004100 */
[-C--:B------:R-:W-:Y:S01]  /*e2f0*/  FMUL.FTZ R53, R14, R15.reuse ;  /* 0x0000000f0e357220 */ /* 0x080fe20000410000 */
[----:B------:R-:W-:Y:S02]  /*e300*/  HADD2.F32 R60, -RZ, R60.H1_H1 ;  /* 0x3000003cff3c7230 */ /* 0x000fe40000004100 */
[C---:B------:R-:W-:Y:S01]  /*e310*/  FFMA.FTZ R27, R12.reuse, R15, -R27 ;  /* 0x0000000f0c1b7223 */ /* 0x040fe2000001081b */
[----:B------:R-:W-:Y:S01]  /*e320*/  HADD2.F32 R11, -RZ, R11.H1_H1 ;  /* 0x3000000bff0b7230 */ /* 0x000fe20000004100 */
[----:B------:R-:W-:Y:S01]  /*e330*/  F2FP.F16.E4M3.UNPACK_B R15, R6.H1 ;  /* 0x00000006ff0f723e */ /* 0x000fe200030006ff */
[C---:B------:R-:W-:Y:S01]  /*e340*/  FMUL.FTZ R20, R13.reuse, R66 ;  /* 0x000000420d147220 */ /* 0x040fe20000410000 */
[----:B------:R-:W-:Y:S01]  /*e350*/  FMUL.FTZ R13, R13, R60 ;  /* 0x0000003c0d0d7220 */ /* 0x000fe20000410000 */
[----:B------:R-:W-:Y:S01]  /*e360*/  FFMA.FTZ R53, R12, R25, R53 ;  /* 0x000000190c357223 */ /* 0x000fe20000010035 */
[----:B------:R-:W-:Y:S01]  /*e370*/  F2FP.F16.E4M3.UNPACK_B R14, R4.H1 ;  /* 0x00000004ff0e723e */ /* 0x000fe200030006ff */
[----:B------:R-:W-:Y:S01]  /*e380*/  FFMA.FTZ R60, R11, R60, -R20 ;  /* 0x0000003c0b3c7223 */ /* 0x000fe20000010814 */
[----:B------:R-:W-:-:S02]  /*e390*/  HADD2.F32 R20, -RZ, R15.H0_H0 ;  /* 0x2000000fff147230 */ /* 0x000fc40000004100 */
[----:B------:R-:W-:Y:S01]  /*e3a0*/  FFMA.FTZ R66, R11, R66, R13 ;  /* 0x000000420b427223 */ /* 0x000fe2000001000d */
[--C-:B------:R-:W-:Y:S01]  /*e3b0*/  HADD2.F32 R12, -RZ, R55.reuse.H0_H0 ;  /* 0x20000037ff0c7230 */ /* 0x100fe20000004100 */
[----:B------:R-:W-:Y:S01]  /*e3c0*/  F2FP.F16.E4M3.UNPACK_B R4, R4 ;  /* 0x00000004ff04723e */ /* 0x000fe200020006ff */
[----:B------:R-:W-:Y:S01]  /*e3d0*/  HADD2.F32 R13, -RZ, R14.H0_H0 ;  /* 0x2000000eff0d7230 */ /* 0x000fe20000004100 */
[----:B------:R-:W-:Y:S01]  /*e3e0*/  F2FP.SATFINITE.E4M3.F32.PACK_AB_MERGE_C R68, R69, R68, RZ ;  /* 0x000000444544723e */ /* 0x000fe200048070ff */
[----:B------:R-:W-:Y:S02]  /*e3f0*/  HADD2.F32 R11, -RZ, R26.H0_H0 ;  /* 0x2000001aff0b7230 */ /* 0x000fe40000004100 */
[C---:B------:R-:W-:Y:S01]  /*e400*/  FMUL.FTZ R58, R12.reuse, R20 ;  /* 0x000000140c3a7220 */ /* 0x040fe20000410000 */
[----:B------:R-:W-:Y:S02]  /*e410*/  HADD2.F32 R14, -RZ, R14.H1_H1 ;  /* 0x3000000eff0e7230 */ /* 0x000fe40000004100 */
[----:B------:R-:W-:Y:S01]  /*e420*/  FMUL.FTZ R12, R12, R13 ;  /* 0x0000000d0c0c7220 */ /* 0x000fe20000410000 */
[----:B------:R-:W-:-:S02]  /*e430*/  HADD2.F32 R55, -RZ, R55.H1_H1 ;  /* 0x30000037ff377230 */ /* 0x000fc40000004100 */
[----:B------:R-:W-:Y:S01]  /*e440*/  FFMA.FTZ R58, R11, R13, -R58 ;  /* 0x0000000d0b3a7223 */ /* 0x000fe2000001083a */
[----:B------:R-:W-:Y:S01]  /*e450*/  HADD2.F32 R15, -RZ, R15.H1_H1 ;  /* 0x3000000fff0f7230 */ /* 0x000fe20000004100 */
[----:B------:R-:W-:Y:S01]  /*e460*/  F2FP.F16.E4M3.UNPACK_B R13, R6 ;  /* 0x00000006ff0d723e */ /* 0x000fe200020006ff */
[----:B------:R-:W-:Y:S02]  /*e470*/  HADD2.F32 R26, -RZ, R26.H1_H1 ;  /* 0x3000001aff1a7230 */ /* 0x000fe40000004100 */
[C---:B------:R-:W-:Y:S01]  /*e480*/  FMUL.FTZ R62, R55.reuse, R14 ;  /* 0x0000000e373e7220 */ /* 0x040fe20000410000 */
[----:B------:R-:W-:Y:S02]  /*e490*/  HADD2.F32 R6, -RZ, R7.H0_H0 ;  /* 0x20000007ff067230 */ /* 0x000fe40000004100 */
[-C--:B------:R-:W-:Y:S01]  /*e4a0*/  FMUL.FTZ R63, R55, R15.reuse ;  /* 0x0000000f373f7220 */ /* 0x080fe20000410000 */
[----:B------:R-:W-:Y:S01]  /*e4b0*/  FFMA.FTZ R25, R11, R20, R12 ;  /* 0x000000140b197223 */ /* 0x000fe2000001000c */
[----:B------:R-:W-:Y:S01]  /*e4c0*/  FFMA.FTZ R62, R26, R15, R62 ;  /* 0x0000000f1a3e7223 */ /* 0x000fe2000001003e */
[----:B------:R-:W-:-:S02]  /*e4d0*/  HADD2.F32 R15, -RZ, R13.H0_H0 ;  /* 0x2000000dff0f7230 */ /* 0x000fc40000004100 */
[----:B------:R-:W-:Y:S01]  /*e4e0*/  FFMA.FTZ R63, R26, R14, -R63 ;  /* 0x0000000e1a3f7223 */ /* 0x000fe2000001083f */
[----:B------:R-:W-:Y:S01]  /*e4f0*/  HADD2.F32 R14, -RZ, R13.H1_H1 ;  /* 0x3000000dff0e7230 */ /* 0x000fe20000004100 */
[----:B------:R-:W-:Y:S01]  /*e500*/  F2FP.SATFINITE.E4M3.F32.PACK_AB_MERGE_C R54, R54, R61, RZ ;  /* 0x0000003d3636723e */ /* 0x000fe200048070ff */
[----:B------:R-:W-:Y:S02]  /*e510*/  HADD2.F32 R7, -RZ, R7.H1_H1 ;  /* 0x30000007ff077230 */ /* 0x000fe40000004100 */
[----:B------:R-:W-:Y:S01]  /*e520*/  FMUL.FTZ R13, R6, R15 ;  /* 0x0000000f060d7220 */ /* 0x000fe20000410000 */
[--C-:B------:R-:W-:Y:S01]  /*e530*/  HADD2.F32 R11, -RZ, R4.reuse.H0_H0 ;  /* 0x20000004ff0b7230 */ /* 0x100fe20000004100 */
[----:B------:R-:W-:Y:S01]  /*e540*/  F2FP.SATFINITE.E4M3.F32.PACK_AB_MERGE_C R58, R63, R58, RZ ;  /* 0x0000003a3f3a723e */ /* 0x000fe200048070ff */
[----:B------:R-:W-:Y:S02]  /*e550*/  HADD2.F32 R12, -RZ, R4.H1_H1 ;  /* 0x30000004ff0c7230 */ /* 0x000fe40000004100 */
[----:B------:R-:W-:Y:S01]  /*e560*/  FMUL.FTZ R26, R7, R14 ;  /* 0x0000000e071a7220 */ /* 0x000fe20000410000 */
[----:B------:R-:W-:-:S02]  /*e570*/  HADD2.F32 R4, -RZ, R3.H0_H0 ;  /* 0x20000003ff047230 */ /* 0x000fc40000004100 */
[----:B------:R-:W-:Y:S01]  /*e580*/  FMUL.FTZ R20, R6, R11 ;  /* 0x0000000b06147220 */ /* 0x000fe20000410000 */
[----:B------:R-:W-:Y:S02]  /*e590*/  HADD2.F32 R3, -RZ, R3.H1_H1 ;  /* 0x30000003ff037230 */ /* 0x000fe40000004100 */
[-C--:B------:R-:W-:Y:S01]  /*e5a0*/  FMUL.FTZ R7, R7, R12.reuse ;  /* 0x0000000c07077220 */ /* 0x080fe20000410000 */
[----:B------:R-:W-:Y:S01]  /*e5b0*/  F2FP.SATFINITE.E4M3.F32.PACK_AB_MERGE_C R25, R62, R25, RZ ;  /* 0x000000193e19723e */ /* 0x000fe200048070ff */
[C---:B------:R-:W-:Y:S01]  /*e5c0*/  FFMA.FTZ R6, R4.reuse, R11, -R13 ;  /* 0x0000000b04067223 */ /* 0x040fe2000001080d */
[----:B------:R-:W-:Y:S01]  /*e5d0*/  FFMA.FTZ R20, R4, R15, R20 ;  /* 0x0000000f04147223 */ /* 0x000fe20000010014 */
[C---:B------:R-:W-:Y:S01]  /*e5e0*/  FFMA.FTZ R13, R3.reuse, R12, -R26 ;  /* 0x0000000c030d7223 */ /* 0x040fe2000001081a */
[----:B------:R-:W-:Y:S01]  /*e5f0*/  FFMA.FTZ R3, R3, R14, R7 ;  /* 0x0000000e03037223 */ /* 0x000fe20000010007 */
[----:B------:R-:W-:Y:S02]  /*e600*/  F2FP.SATFINITE.E4M3.F32.PACK_AB_MERGE_C R7, R64, R65, RZ ;  /* 0x000000414007723e */ /* 0x000fe400048070ff */
        /* <DEDUP_REMOVED lines=12> */
.L_x_1355:
[----:B------:R-:W-:Y:S05]  /*e6d0*/  BSYNC B1 ;  /* 0x0000000000017941 */ /* 0x000fea0003800000 */
.L_x_1354:
[----:B------:R-:W-:Y:S04]  /*e6e0*/  BSSY B1, `(.L_x_1356) ;  /* 0x00000f8000017945 */ /* 0x000fe80003800000 */
[----:B------:R-:W-:Y:S05]  /*e6f0*/  @P2 BRA `(.L_x_1357) ;  /* 0x0000000c00d82947 */ /* 0x000fea0003800000 */
[----:B--2--5:R-:W-:Y:S02]  /*e700*/  SHF.R.U32.HI R0, RZ, 0x8, R44 ;  /* 0x00000008ff007819 */ /* 0x024fe4000001162c */
[----:B-1----:R-:W-:Y:S02]  /*e710*/  LOP3.LUT R3, R44, 0xff, RZ, 0xc0, !PT ;  /* 0x000000ff2c037812 */ /* 0x002fe400078ec0ff */
[----:B------:R-:W-:Y:S02]  /*e720*/  SHF.R.U32.HI R6, RZ, 0x8, R46 ;  /* 0x00000008ff067819 */ /* 0x000fe4000001162e */
[----:B------:R-:W-:Y:S02]  /*e730*/  LOP3.LUT R0, R0, 0xff, RZ, 0xc0, !PT ;  /* 0x000000ff00007812 */ /* 0x000fe400078ec0ff */
[----:B------:R-:W-:Y:S02]  /*e740*/  LEA.HI R8, R21, R218, RZ, 0x1c ;  /* 0x000000da15087211 */ /* 0x000fe400078fe0ff */
[----:B------:R-:W-:-:S02]  /*e750*/  LOP3.LUT R7, R46, 0xff, RZ, 0xc0, !PT ;  /* 0x000000ff2e077812 */ /* 0x000fc400078ec0ff */
[----:B------:R-:W-:Y:S02]  /*e760*/  LOP3.LUT R6, R6, 0xff, RZ, 0xc0, !PT ;  /* 0x000000ff06067812 */ /* 0x000fe400078ec0ff */
[----:B------:R-:W-:Y:S02]  /*e770*/  PRMT R13, R0, 0x7604, R3 ;  /* 0x00007604000d7816 */ /* 0x000fe40000000003 */
[----:B------:R-:W-:Y:S02]  /*e780*/  SHF.R.S32.HI R3, RZ, 0x1f, R8 ;  /* 0x0000001fff037819 */ /* 0x000fe40000011408 */
[----:B------:R-:W-:Y:S02]  /*e790*/  PRMT R15, R6, 0x7604, R7 ;  /* 0x00007604060f7816 */ /* 0x000fe40000000007 */
[----:B------:R-:W-:Y:S01]  /*e7a0*/  LEA.HI R6, R3, R8, RZ, 0x3 ;  /* 0x0000000803067211 */ /* 0x000fe200078f18ff */
[----:B------:R-:W-:Y:S01]  /*e7b0*/  IMAD.SHL.U32 R3, R8, 0x10, RZ ;  /* 0x0000001008037824 */ /* 0x000fe200078e00ff */
[----:B------:R-:W-:-:S02]  /*e7c0*/  SHF.R.U32.HI R0, RZ, 0x8, R48 ;  /* 0x00000008ff007819 */ /* 0x000fc40000011630 */
[----:B------:R-:W-:Y:S01]  /*e7d0*/  SHF.R.U32.HI R4, RZ, 0x8, R45 ;  /* 0x00000008ff047819 */ /* 0x000fe2000001162d */
[----:B------:R-:W-:Y:S01]  /*e7e0*/  IMAD.SHL.U32 R8, R6, 0x800, RZ ;  /* 0x0000080006087824 */ /* 0x000fe200078e00ff */
[----:B------:R-:W-:Y:S02]  /*e7f0*/  LOP3.LUT R3, R208, 0x70, R3, 0xf8, !PT ;  /* 0x00000070d0037812 */ /* 0x000fe400078ef803 */
[----:B------:R-:W-:Y:S02]  /*e800*/  LOP3.LUT R6, R0, 0xff, RZ, 0xc0, !PT ;  /* 0x000000ff00067812 */ /* 0x000fe400078ec0ff */
[----:B------:R-:W-:Y:S02]  /*e810*/  LOP3.LUT R0, R3, R210, RZ, 0x3c, !PT ;  /* 0x000000d203007212 */ /* 0x000fe400078e3cff */
[----:B------:R-:W-:Y:S02]  /*e820*/  LOP3.LUT R3, R8, 0xffffc000, RZ, 0xc0, !PT ;  /* 0xffffc00008037812 */ /* 0x000fe400078ec0ff */
[----:B------:R-:W-:-:S02]  /*e830*/  LOP3.LUT R5, R45, 0xff, RZ, 0xc0, !PT ;  /* 0x000000ff2d057812 */ /* 0x000fc400078ec0ff */
[----:B------:R-:W-:Y:S02]  /*e840*/  LOP3.LUT R4, R4, 0xff, RZ, 0xc0, !PT ;  /* 0x000000ff04047812 */ /* 0x000fe400078ec0ff */
[----:B------:R-:W-:Y:S02]  /*e850*/  IADD3 R3, R0, R3, R211 ;  /* 0x0000000300037210 */ /* 0x000fe40007ffe0d3 */
[----:B------:R-:W-:Y:S02]  /*e860*/  PRMT R12, R4, 0x7604, R5 ;  /* 0x00007604040c7816 */ /* 0x000fe40000000005 */
[----:B------:R-:W-:Y:S01]  /*e870*/  SHF.R.U32.HI R4, RZ, 0x8, R47 ;  /* 0x00000008ff047819 */ /* 0x000fe2000001162f */
[----:B------:R-:W-:Y:S01]  /*e880*/  IMAD.IADD R0, R16, 0x1, R3 ;  /* 0x0000000110007824 */ /* 0x000fe200078e0203 */
[----:B------:R-:W-:Y:S02]  /*e890*/  SHF.R.U32.HI R8, RZ, 0x8, R49 ;  /* 0x00000008ff087819 */ /* 0x000fe40000011631 */
[----:B------:R-:W-:-:S02]  /*e8a0*/  LOP3.LUT R5, R47, 0xff, RZ, 0xc0, !PT ;  /* 0x000000ff2f057812 */ /* 0x000fc400078ec0ff */
[----:B------:R-:W-:Y:S02]  /*e8b0*/  LOP3.LUT R7, R48, 0xff, RZ, 0xc0, !PT ;  /* 0x000000ff30077812 */ /* 0x000fe400078ec0ff */
[----:B------:R-:W-:Y:S02]  /*e8c0*/  LOP3.LUT R4, R4, 0xff, RZ, 0xc0, !PT ;  /* 0x000000ff04047812 */ /* 0x000fe400078ec0ff */
[----:B------:R-:W-:Y:S02]  /*e8d0*/  LOP3.LUT R3, R8, 0xff, RZ, 0xc0, !PT ;  /* 0x000000ff08037812 */ /* 0x000fe400078ec0ff */
[----:B------:R-:W1:Y:S01]  /*e8e0*/  LDS.128 R8, [R0+0x18000] ;  /* 0x0180000000087984 */ /* 0x000e620000000c00 */
[----:B------:R-:W-:Y:S02]  /*e8f0*/  PRMT R14, R4, 0x7604, R5 ;  /* 0x00007604040e7816 */ /* 0x000fe40000000005 */
[----:B------:R-:W-:Y:S02]  /*e900*/  PRMT R27, R6, 0x7604, R7 ;  /* 0x00007604061b7816 */ /* 0x000fe40000000007 */
[----:B------:R-:W2:Y:S01]  /*e910*/  LDS.128 R4, [R226+0x18000] ;  /* 0x01800000e2047984 */ /* 0x000ea20000000c00 */
[----:B------:R-:W-:-:S02]  /*e920*/  SHF.R.U32.HI R26, RZ, 0x8, R51 ;  /* 0x00000008ff1a7819 */ /* 0x000fc40000011633 */
[----:B------:R-:W-:Y:S02]  /*e930*/  SHF.R.U32.HI R24, RZ, 0x8, R50 ;  /* 0x00000008ff187819 */ /* 0x000fe40000011632 */
[----:B------:R-:W-:Y:S02]  /*e940*/  LOP3.LUT R53, R51, 0xff, RZ, 0xc0, !PT ;  /* 0x000000ff33357812 */ /* 0x000fe400078ec0ff */
        /* <DEDUP_REMOVED lines=8> */
[----:B------:R-:W-:Y:S01]  /*e9d0*/  PRMT R55, R24, 0x7604, R25 ;  /* 0x0000760418377816 */ /* 0x000fe20000000019 */
[----:B------:R-:W-:Y:S01]  /*e9e0*/  IMAD.U32 R53, R53, 0x10000, RZ ;  /* 0x0001000035357824 */ /* 0x000fe200078e00ff */
[----:B------:R-:W-:Y:S01]  /*e9f0*/  SHF.R.U32.HI R25, RZ, 0x10, R47 ;  /* 0x00000010ff197819 */ /* 0x000fe2000001162f */
[----:B------:R-:W-:Y:S01]  /*ea00*/  IMAD.U32 R3, R3, 0x10000, RZ ;  /* 0x0001000003037824 */ /* 0x000fe200078e00ff */
[----:B------:R-:W-:-:S02]  /*ea10*/  SHF.R.U32.HI R61, RZ, 0x10, R51 ;  /* 0x00000010ff3d7819 */ /* 0x000fc40000011633 */
        /* <DEDUP_REMOVED lines=9> */
[----:B------:R-:W-:Y:S02]  /*eab0*/  F2FP.F16.E4M3.UNPACK_B R49, R59 ;  /* 0x0000003bff31723e */ /* 0x000fe400020006ff */
[----:B-1----:R-:W-:Y:S02]  /*eac0*/  F2FP.F16.E4M3.UNPACK_B R25, R9 ;  /* 0x00000009ff19723e */ /* 0x002fe400020006ff */
[----:B------:R-:W-:Y:S02]  /*ead0*/  LOP3.LUT R27, R27, 0xff0000, R48, 0xf8, !PT ;  /* 0x00ff00001b1b7812 */ /* 0x000fe400078ef830 */
[----:B------:R-:W-:-:S02]  /*eae0*/  F2FP.F16.E4M3.UNPACK_B R47, R54 ;  /* 0x00000036ff2f723e */ /* 0x000fc400020006ff */
[----:B------:R-:W-:Y:S02]  /*eaf0*/  SHF.L.U32 R61, R61, 0x10, RZ ;  /* 0x000000103d3d7819 */ /* 0x000fe400000006ff */
[----:B------:R-:W-:Y:S02]  /*eb00*/  LOP3.LUT R15, R15, 0xff0000, R46, 0xf8, !PT ;  /* 0x00ff00000f0f7812 */ /* 0x000fe400078ef82e */
[----:B------:R-:W-:Y:S02]  /*eb10*/  LOP3.LUT R53, R13, 0xff000000, R44, 0xf8, !PT ;  /* 0xff0000000d357812 */ /* 0x000fe400078ef82c */
[----:B------:R-:W-:Y:S01]  /*eb20*/  LOP3.LUT R60, R3, 0xff000000, R50, 0xf8, !PT ;  /* 0xff000000033c7812 */ /* 0x000fe200078ef832 */
[----:B------:R-:W-:Y:S01]  /*eb30*/  HADD2.F32 R50, -RZ, R49.H0_H0 ;  /* 0x20000031ff327230 */ /* 0x000fe20000004100 */
[-C--:B--2---:R-:W-:Y:S02]  /*eb40*/  F2FP.F16.E4M3.UNPACK_B R13, R5.reuse ;  /* 0x00000005ff0d723e */ /* 0x084fe400020006ff */
[----:B------:R-:W-:Y:S01]  /*eb50*/  F2FP.F16.E4M3.UNPACK_B R14, R5.H1 ;  /* 0x00000005ff0e723e */ /* 0x000fe200030006ff */
[----:B------:R-:W-:Y:S01]  /*eb60*/  HADD2.F32 R5, -RZ, R25.H0_H0 ;  /* 0x20000019ff057230 */ /* 0x000fe20000004100 */
[----:B------:R-:W-:Y:S01]  /*eb70*/  LOP3.LUT R58, R27, 0xff000000, R48, 0xf8, !PT ;  /* 0xff0000001b3a7812 */ /* 0x000fe200078ef830 */
[----:B------:R-:W-:Y:S01]  /*eb80*/  HADD2.F32 R48, -RZ, R47.H0_H0 ;  /* 0x2000002fff307230 */ /* 0x000fe20000004100 */
[----:B------:R-:W-:Y:S01]  /*eb90*/  LOP3.LUT R61, R26, 0xff0000, R61, 0xf8, !PT ;  /* 0x00ff00001a3d7812 */ /* 0x000fe200078ef83d */
[----:B------:R-:W-:Y:S01]  /*eba0*/  HADD2.F32 R25, -RZ, R25.H1_H1 ;  /* 0x30000019ff197230 */ /* 0x000fe20000004100 */
[----:B------:R-:W-:-:S02]  /*ebb0*/  LOP3.LUT R12, R15, 0xff000000, R46, 0xf8, !PT ;  /* 0xff0000000f0c7812 */ /* 0x000fc400078ef82e */
[-C--:B------:R-:W-:Y:S02]  /*ebc0*/  F2FP.F16.E4M3.UNPACK_B R3, R6.reuse ;  /* 0x00000006ff03723e */ /* 0x080fe400020006ff */
[----:B------:R-:W-:Y:S01]  /*ebd0*/  F2FP.F16.E4M3.UNPACK_B R15, R6.H1 ;  /* 0x00000006ff0f723e */ /* 0x000fe200030006ff */
[----:B------:R-:W-:Y:S01]  /*ebe0*/  HADD2.F32 R6, -RZ, R13.H0_H0 ;  /* 0x2000000dff067230 */ /* 0x000fe20000004100 */
[----:B------:R-:W-:Y:S01]  /*ebf0*/  F2FP.F16.E4M3.UNPACK_B R26, R9.H1 ;  /* 0x00000009ff1a723e */ /* 0x000fe200030006ff */
[----:B------:R-:W-:Y:S01]  /*ec00*/  FMUL.FTZ R9, R5, R50 ;  /* 0x0000003205097220 */ /* 0x000fe20000410000 */
[----:B------:R-:W-:Y:S01]  /*ec10*/  LOP3.LUT R61, R61, 0xff000000, R51, 0xf8, !PT ;  /* 0xff0000003d3d7812 */ /* 0x000fe200078ef833 */
[-C--:B------:R-:W-:Y:S01]  /*ec20*/  FMUL.FTZ R51, R5, R48.reuse ;  /* 0x0000003005337220 */ /* 0x080fe20000410000 */
[----:B------:R-:W-:Y:S01]  /*ec30*/  F2FP.F16.E4M3.UNPACK_B R59, R59.H1 ;  /* 0x0000003bff3b723e */ /* 0x000fe200030006ff */
[C---:B------:R-:W-:Y:S01]  /*ec40*/  FFMA.FTZ R5, R6.reuse, R48, -R9 ;  /* 0x0000003006057223 */ /* 0x040fe20000010809 */
[----:B------:R-:W-:Y:S01]  /*ec50*/  F2FP.F16.E4M3.UNPACK_B R54, R54.H1 ;  /* 0x00000036ff36723e */ /* 0x000fe200030006ff */
[----:B------:R-:W-:Y:S01]  /*ec60*/  FFMA.FTZ R9, R6, R50, R51 ;  /* 0x0000003206097223 */ /* 0x000fe20000010033 */
[----:B------:R-:W-:Y:S01]  /*ec70*/  HADD2.F32 R50, -RZ, R49.H1_H1 ;  /* 0x30000031ff327230 */ /* 0x000fe20000004100 */
[-C--:B------:R-:W-:Y:S01]  /*ec80*/  F2FP.F16.E4M3.UNPACK_B R27, R10.reuse ;  /* 0x0000000aff1b723e */ /* 0x080fe200020006ff */
[----:B------:R-:W-:Y:S01]  /*ec90*/  HADD2.F32 R48, -RZ, R47.H1_H1 ;  /* 0x3000002fff307230 */ /* 0x000fe20000004100 */
[----:B------:R-:W-:Y:S01]  /*eca0*/  F2FP.F16.E4M3.UNPACK_B R44, R10.H1 ;  /* 0x0000000aff2c723e */ /* 0x000fe200030006ff */
[----:B------:R-:W-:-:S02]  /*ecb0*/  HADD2.F32 R13, -RZ, R13.H1_H1 ;  /* 0x3000000dff0d7230 */ /* 0x000fc40000004100 */
[C---:B------:R-:W-:Y:S01]  /*ecc0*/  FMUL.FTZ R62, R25.reuse, R50 ;  /* 0x00000032193e7220 */ /* 0x040fe20000410000 */
[----:B------:R-:W-:Y:S02]  /*ecd0*/  HADD2.F32 R49, -RZ, R59.H0_H0 ;  /* 0x2000003bff317230 */ /* 0x000fe40000004100 */
[-C--:B------:R-:W-:Y:S01]  /*ece0*/  FMUL.FTZ R25, R25, R48.reuse ;  /* 0x0000003019197220 */ /* 0x080fe20000410000 */
[----:B------:R-:W-:Y:S02]  /*ecf0*/  HADD2.F32 R10, -RZ, R26.H0_H0 ;  /* 0x2000001aff0a7230 */ /* 0x000fe40000004100 */
[C---:B------:R-:W-:Y:S01]  /*ed00*/  FFMA.FTZ R62, R13.reuse, R48, -R62 ;  /* 0x000000300d3e7223 */ /* 0x040fe2000001083e */
[----:B------:R-:W-:Y:S01]  /*ed10*/  HADD2.F32 R47, -RZ, R54.H0_H0 ;  /* 0x20000036ff2f7230 */ /* 0x000fe20000004100 */
[----:B------:R-:W-:Y:S01]  /*ed20*/  F2FP.F16.E4M3.UNPACK_B R45, R11 ;  /* 0x0000000bff2d723e */ /* 0x000fe200020006ff */
[----:B------:R-:W-:Y:S02]  /*ed30*/  HADD2.F32 R6, -RZ, R14.H0_H0 ;  /* 0x2000000eff067230 */ /* 0x000fe40000004100 */
[C---:B------:R-:W-:Y:S01]  /*ed40*/  FMUL.FTZ R51, R10.reuse, R49 ;  /* 0x000000310a337220 */ /* 0x040fe20000410000 */
[----:B------:R-:W-:Y:S01]  /*ed50*/  FFMA.FTZ R50, R13, R50, R25 ;  /* 0x000000320d327223 */ /* 0x000fe20000010019 */
[----:B------:R-:W-:Y:S01]  /*ed60*/  FMUL.FTZ R10, R10, R47 ;  /* 0x0000002f0a0a7220 */ /* 0x000fe20000410000 */
[----:B------:R-:W-:Y:S01]  /*ed70*/  F2FP.F16.E4M3.UNPACK_B R48, R61 ;  /* 0x0000003dff30723e */ /* 0x000fe200020006ff */
[C---:B------:R-:W-:Y:S01]  /*ed80*/  FFMA.FTZ R63, R6.reuse, R47, -R51 ;  /* 0x0000002f063f7223 */ /* 0x040fe20000010833 */
[----:B------:R-:W-:Y:S01]  /*ed90*/  F2FP.F16.E4M3.UNPACK_B R25, R55 ;  /* 0x00000037ff19723e */ /* 0x000fe200020006ff */
[----:B------:R-:W-:Y:S01]  /*eda0*/  FFMA.FTZ R64, R6, R49, R10 ;  /* 0x0000003106407223 */ /* 0x000fe2000001000a */
[----:B------:R-:W-:Y:S01]  /*edb0*/  F2FP.F16.E4M3.UNPACK_B R20, R7 ;  /* 0x00000007ff14723e */ /* 0x000fe200020006ff */
[----:B------:R-:W-:Y:S01]  /*edc0*/  HADD2.F32 R13, -RZ, R54.H1_H1 ;  /* 0x30000036ff0d7230 */ /* 0x000fe20000004100 */
[----:B------:R-:W-:Y:S01]  /*edd0*/  F2FP.F16.E4M3.UNPACK_B R46, R11.H1 ;  /* 0x0000000bff2e723e */ /* 0x000fe200030006ff */
[----:B------:R-:W-:Y:S01]  /*ede0*/  HADD2.F32 R26, -RZ, R26.H1_H1 ;  /* 0x3000001aff1a7230 */ /* 0x000fe20000004100 */
[----:B------:R-:W-:Y:S01]  /*edf0*/  F2FP.F16.E4M3.UNPACK_B R61, R61.H1 ;  /* 0x0000003dff3d723e */ /* 0x000fe200030006ff */
[----:B------:R-:W-:Y:S01]  /*ee00*/  HADD2.F32 R49, -RZ, R48.H0_H0 ;  /* 0x20000030ff317230 */ /* 0x000fe20000004100 */
[----:B------:R-:W-:Y:S01]  /*ee10*/  F2FP.F16.E4M3.UNPACK_B R24, R7.H1 ;  /* 0x00000007ff18723e */ /* 0x000fe200030006ff */
[----:B------:R-:W-:-:S02]  /*ee20*/  HADD2.F32 R10, -RZ, R45.H0_H0 ;  /* 0x2000002dff0a7230 */ /* 0x000fc40000004100 */
[----:B------:R-:W-:Y:S01]  /*ee30*/  FMUL.FTZ R54, R26, R13 ;  /* 0x0000000d1a367220 */ /* 0x000fe20000410000 */
[----:B------:R-:W-:Y:S01]  /*ee40*/  HADD2.F32 R47, -RZ, R25.H0_H0 ;  /* 0x20000019ff2f7230 */ /* 0x000fe20000004100 */
[----:B------:R-:W-:Y:S01]  /*ee50*/  F2FP.F16.E4M3.UNPACK_B R55, R55.H1 ;  /* 0x00000037ff37723e */ /* 0x000fe200030006ff */
[----:B------:R-:W-:Y:S02]  /*ee60*/  HADD2.F32 R59, -RZ, R59.H1_H1 ;  /* 0x3000003bff3b7230 */ /* 0x000fe40000004100 */
[C---:B------:R-:W-:Y:S01]  /*ee70*/  FMUL.FTZ R65, R10.reuse, R49 ;  /* 0x000000310a417220 */ /* 0x040fe20000410000 */
[----:B------:R-:W-:Y:S02]  /*ee80*/  HADD2.F32 R14, -RZ, R14.H1_H1 ;  /* 0x3000000eff0e7230 */ /* 0x000fe40000004100 */
[----:B------:R-:W-:Y:S01]  /*ee90*/  FMUL.FTZ R10, R10, R47 ;  /* 0x0000002f0a0a7220 */ /* 0x000fe20000410000 */
[----:B------:R-:W-:Y:S02]  /*eea0*/  HADD2.F32 R6, -RZ, R20.H0_H0 ;  /* 0x20000014ff067230 */ /* 0x000fe40000004100 */
[----:B------:R-:W-:Y:S01]  /*eeb0*/  FMUL.FTZ R51, R26, R59 ;  /* 0x0000003b1a337220 */ /* 0x000fe20000410000 */
[----:B------:R-:W-:-:S02]  /*eec0*/  HADD2.F32 R48, -RZ, R48.H1_H1 ;  /* 0x30000030ff307230 */ /* 0x000fc40000004100 */
[----:B------:R-:W-:Y:S01]  /*eed0*/  FFMA.FTZ R59, R14, R59, R54 ;  /* 0x0000003b0e3b7223 */ /* 0x000fe20000010036 */
[----:B------:R-:W-:Y:S02]  /*eee0*/  HADD2.F32 R45, -RZ, R45.H1_H1 ;  /* 0x3000002dff2d7230 */ /* 0x000fe40000004100 */
[C---:B------:R-:W-:Y:S01]  /*eef0*/  FFMA.FTZ R65, R6.reuse, R47, -R65 ;  /* 0x0000002f06417223 */ /* 0x040fe20000010841 */
[----:B------:R-:W-:Y:S01]  /*ef00*/  FFMA.FTZ R54, R6, R49, R10 ;  /* 0x0000003106367223 */ /* 0x000fe2000001000a */
[----:B------:R-:W-:Y:S02]  /*ef10*/  HADD2.F32 R47, -RZ, R61.H0_H0 ;  /* 0x2000003dff2f7230 */ /* 0x000fe40000004100 */
[----:B------:R-:W-:Y:S01]  /*ef20*/  FFMA.FTZ R26, R14, R13, -R51 ;  /* 0x0000000d0e1a7223 */ /* 0x000fe20000010833 */
[----:B------:R-:W-:Y:S01]  /*ef30*/  HADD2.F32 R10, -RZ, R46.H0_H0 ;  /* 0x2000002eff0a7230 */ /* 0x000fe20000004100 */
[----:B------:R-:W-:Y:S01]  /*ef40*/  F2FP.F16.E4M3.UNPACK_B R11, R8 ;  /* 0x00000008ff0b723e */ /* 0x000fe200020006ff */
[----:B------:R-:W-:-:S02]  /*ef50*/  HADD2.F32 R25, -RZ, R25.H1_H1 ;  /* 0x30000019ff197230 */ /* 0x000fc40000004100 */
[C---:B------:R-:W-:Y:S01]  /*ef60*/  FMUL.FTZ R49, R45.reuse, R48 ;  /* 0x000000302d317220 */ /* 0x040fe20000410000 */
[----:B------:R-:W-:Y:S02]  /*ef70*/  HADD2.F32 R13, -RZ, R55.H0_H0 ;  /* 0x20000037ff0d7230 */ /* 0x000fe40000004100 */
[C---:B------:R-:W-:Y:S01]  /*ef80*/  FMUL.FTZ R51, R10.reuse, R47 ;  /* 0x0000002f0a337220 */ /* 0x040fe20000410000 */
[----:B------:R-:W-:Y:S01]  /*ef90*/  HADD2.F32 R6, -RZ, R24.H0_H0 ;  /* 0x20000018ff067230 */ /* 0x000fe20000004100 */
[----:B------:R-:W-:Y:S01]  /*efa0*/  F2FP.F16.E4M3.UNPACK_B R8, R8.H1 ;  /* 0x00000008ff08723e */ /* 0x000fe200030006ff */
[----:B------:R-:W-:Y:S02]  /*efb0*/  HADD2.F32 R20, -RZ, R20.H1_H1 ;  /* 0x30000014ff147230 */ /* 0x000fe40000004100 */
[----:B------:R-:W-:Y:S01]  /*efc0*/  FMUL.FTZ R45, R45, R25 ;  /* 0x000000192d2d7220 */ /* 0x000fe20000410000 */
[-C--:B------:R-:W-:Y:S01]  /*efd0*/  FMUL.FTZ R10, R10, R13.reuse ;  /* 0x0000000d0a0a7220 */ /* 0x080fe20000410000 */
[----:B------:R-:W-:Y:S01]  /*efe0*/  FFMA.FTZ R68, R6, R13, -R51 ;  /* 0x0000000d06447223 */ /* 0x000fe20000010833 */
[----:B------:R-:W-:Y:S01]  /*eff0*/  F2FP.F16.E4M3.UNPACK_B R14, R58.H1 ;  /* 0x0000003aff0e723e */ /* 0x000fe200030006ff */
[----:B------:R-:W-:Y:S01]  /*f000*/  FFMA.FTZ R67, R20, R48, R45 ;  /* 0x0000003014437223 */ /* 0x000fe2000001002d */
[----:B------:R-:W-:Y:S01]  /*f010*/  F2FP.F16.E4M3.UNPACK_B R13, R53.H1 ;  /* 0x00000035ff0d723e */ /* 0x000fe200030006ff */
[----:B------:R-:W-:Y:S01]  /*f020*/  FFMA.FTZ R69, R6, R47, R10 ;  /* 0x0000002f06457223 */ /* 0x000fe2000001000a */
[-C--:B------:R-:W-:Y:S01]  /*f030*/  F2FP.F16.E4M3.UNPACK_B R7, R4.reuse ;  /* 0x00000004ff07723e */ /* 0x080fe200020006ff */
[----:B------:R-:W-:Y:S01]  /*f040*/  HADD2.F32 R61, -RZ, R61.H1_H1 ;  /* 0x3000003dff3d7230 */ /* 0x000fe20000004100 */
[----:B------:R-:W-:Y:S01]  /*f050*/  F2FP.F16.E4M3.UNPACK_B R4, R4.H1 ;  /* 0x00000004ff04723e */ /* 0x000fe200030006ff */
[----:B------:R-:W-:-:S02]  /*f060*/  HADD2.F32 R46, -RZ, R46.H1_H1 ;  /* 0x3000002eff2e7230 */ /* 0x000fc40000004100 */
        /* <DEDUP_REMOVED lines=8> */
[----:B------:R-:W-:Y:S01]  /*f0f0*/  F2FP.F16.E4M3.UNPACK_B R53, R53 ;  /* 0x00000035ff35723e */ /* 0x000fe200020006ff */
[----:B------:R-:W-:-:S02]  /*f100*/  HADD2.F32 R24, -RZ, R24.H1_H1 ;  /* 0x30000018ff187230 */ /* 0x000fc40000004100 */
[C---:B------:R-:W-:Y:S01]  /*f110*/  FMUL.FTZ R47, R10.reuse, R45 ;  /* 0x0000002d0a2f7220 */ /* 0x040fe20000410000 */
[----:B------:R-:W-:Y:S02]  /*f120*/  HADD2.F32 R6, -RZ, R4.H0_H0 ;  /* 0x20000004ff067230 */ /* 0x000fe40000004100 */
[----:B------:R-:W-:Y:S01]  /*f130*/  FMUL.FTZ R10, R10, R25 ;  /* 0x000000190a0a7220 */ /* 0x000fe20000410000 */
[----:B------:R-:W-:Y:S02]  /*f140*/  HADD2.F32 R8, -RZ, R8.H1_H1 ;  /* 0x30000008ff087230 */ /* 0x000fe40000004100 */
[C---:B------:R-:W-:Y:S01]  /*f150*/  FFMA.FTZ R55, R24.reuse, R55, -R49 ;  /* 0x0000003718377223 */ /* 0x040fe20000010831 */
[----:B------:R-:W-:Y:S01]  /*f160*/  FFMA.FTZ R70, R24, R61, R46 ;  /* 0x0000003d18467223 */ /* 0x000fe2000001002e */
[C---:B------:R-:W-:Y:S01]  /*f170*/  FFMA.FTZ R24, R6.reuse, R45, R10 ;  /* 0x0000002d06187223 */ /* 0x040fe2000001000a */
[----:B------:R-:W-:Y:S02]  /*f180*/  HADD2.F32 R45, -RZ, R14.H1_H1 ;  /* 0x3000000eff2d7230 */ /* 0x000fe40000004100 */
[----:B------:R-:W-:Y:S01]  /*f190*/  FFMA.FTZ R20, R6, R25, -R47 ;  /* 0x0000001906147223 */ /* 0x000fe2000001082f */
[----:B------:R-:W-:Y:S01]  /*f1a0*/  HADD2.F32 R13, -RZ, R13.H1_H1 ;  /* 0x3000000dff0d7230 */ /* 0x000fe20000004100 */
[----:B------:R-:W-:Y:S01]  /*f1b0*/  F2FP.F16.E4M3.UNPACK_B R10, R60.H1 ;  /* 0x0000003cff0a723e */ /* 0x000fe200030006ff */
[----:B------:R-:W-:-:S02]  /*f1c0*/  HADD2.F32 R4, -RZ, R4.H1_H1 ;  /* 0x30000004ff047230 */ /* 0x000fc40000004100 */
[C---:B------:R-:W-:Y:S01]  /*f1d0*/  FMUL.FTZ R47, R8.reuse, R45 ;  /* 0x0000002d082f7220 */ /* 0x040fe20000410000 */
[--C-:B------:R-:W-:Y:S02]  /*f1e0*/  HADD2.F32 R25, -RZ, R58.reuse.H0_H0 ;  /* 0x2000003aff197230 */ /* 0x100fe40000004100 */
[-C--:B------:R-:W-:Y:S01]  /*f1f0*/  FMUL.FTZ R8, R8, R13.reuse ;  /* 0x0000000d08087220 */ /* 0x080fe20000410000 */
[----:B------:R-:W-:Y:S02]  /*f200*/  HADD2.F32 R6, -RZ, R11.H0_H0 ;  /* 0x2000000bff067230 */ /* 0x000fe40000004100 */
[C---:B------:R-:W-:Y:S01]  /*f210*/  FFMA.FTZ R49, R4.reuse, R13, -R47 ;  /* 0x0000000d04317223 */ /* 0x040fe2000001082f */
[----:B------:R-:W-:Y:S02]  /*f220*/  HADD2.F32 R13, -RZ, R53.H0_H0 ;  /* 0x20000035ff0d7230 */ /* 0x000fe40000004100 */
[----:B------:R-:W-:Y:S01]  /*f230*/  FFMA.FTZ R51, R4, R45, R8 ;  /* 0x0000002d04337223 */ /* 0x000fe20000010008 */
[----:B------:R-:W-:-:S02]  /*f240*/  HADD2.F32 R58, -RZ, R58.H1_H1 ;  /* 0x3000003aff3a7230 */ /* 0x000fc40000004100 */
[C---:B------:R-:W-:Y:S01]  /*f250*/  FMUL.FTZ R45, R6.reuse, R25 ;  /* 0x00000019062d7220 */ /* 0x040fe20000410000 */
[----:B------:R-:W-:Y:S02]  /*f260*/  HADD2.F32 R11, -RZ, R11.H1_H1 ;  /* 0x3000000bff0b7230 */ /* 0x000fe40000004100 */
[-C--:B------:R-:W-:Y:S01]  /*f270*/  FMUL.FTZ R47, R6, R13.reuse ;  /* 0x0000000d062f7220 */ /* 0x080fe20000410000 */
[----:B------:R-:W-:Y:S01]  /*f280*/  HADD2.F32 R4, -RZ, R7.H0_H0 ;  /* 0x20000007ff047230 */ /* 0x000fe20000004100 */
[----:B------:R-:W-:Y:S01]  /*f290*/  F2FP.F16.E4M3.UNPACK_B R60, R60 ;  /* 0x0000003cff3c723e */ /* 0x000fe200020006ff */
[----:B------:R-:W-:Y:S02]  /*f2a0*/  HADD2.F32 R6, -RZ, R53.H1_H1 ;  /* 0x30000035ff067230 */ /* 0x000fe40000004100 */
[C---:B------:R-:W-:Y:S01]  /*f2b0*/  FMUL.FTZ R8, R11.reuse, R58 ;  /* 0x0000003a0b087220 */ /* 0x040fe20000410000 */
[----:B------:R-:W-:Y:S02]  /*f2c0*/  HADD2.F32 R7, -RZ, R7.H1_H1 ;  /* 0x30000007ff077230 */ /* 0x000fe40000004100 */
[C---:B------:R-:W-:Y:S01]  /*f2d0*/  FFMA.FTZ R45, R4.reuse, R13, -R45 ;  /* 0x0000000d042d7223 */ /* 0x040fe2000001082d */
[----:B------:R-:W-:Y:S01]  /*f2e0*/  FFMA.FTZ R47, R4, R25, R47 ;  /* 0x00000019042f7223 */ /* 0x000fe2000001002f */
[----:B------:R-:W-:Y:S01]  /*f2f0*/  F2FP.F16.E4M3.UNPACK_B R4, R12.H1 ;  /* 0x0000000cff04723e */ /* 0x000fe200030006ff */
[-C--:B------:R-:W-:Y:S01]  /*f300*/  FMUL.FTZ R13, R11, R6.reuse ;  /* 0x000000060b0d7220 */ /* 0x080fe20000410000 */
[----:B------:R-:W-:Y:S01]  /*f310*/  FFMA.FTZ R14, R7, R6, -R8 ;  /* 0x00000006070e7223 */ /* 0x000fe20000010808 */
[----:B------:R-:W-:Y:S01]  /*f320*/  HADD2.F32 R11, -RZ, R10.H0_H0 ;  /* 0x2000000aff0b7230 */ /* 0x000fe20000004100 */
[----:B------:R-:W-:Y:S01]  /*f330*/  F2FP.F16.E4M3.UNPACK_B R12, R12 ;  /* 0x0000000cff0c723e */ /* 0x000fe200020006ff */
[----:B------:R-:W-:-:S02]  /*f340*/  HADD2.F32 R6, -RZ, R44.H0_H0 ;  /* 0x2000002cff067230 */ /* 0x000fc40000004100 */
[----:B------:R-:W-:Y:S01]  /*f350*/  FFMA.FTZ R58, R7, R58, R13 ;  /* 0x0000003a073a7223 */ /* 0x000fe2000001000d */
[--C-:B------:R-:W-:Y:S01]  /*f360*/  HADD2.F32 R7, -RZ, R4.reuse.H0_H0 ;  /* 0x20000004ff077230 */ /* 0x100fe20000004100 */
[----:B------:R-:W-:Y:S01]  /*f370*/  F2FP.SATFINITE.E4M3.F32.PACK_AB_MERGE_C R26, R26, R63, RZ ;  /* 0x0000003f1a1a723e */ /* 0x000fe200048070ff */
[----:B------:R-:W-:Y:S02]  /*f380*/  HADD2.F32 R8, -RZ, R4.H1_H1 ;  /* 0x30000004ff087230 */ /* 0x000fe40000004100 */
[C---:B------:R-:W-:Y:S01]  /*f390*/  FMUL.FTZ R13, R6.reuse, R11 ;  /* 0x0000000b060d7220 */ /* 0x040fe20000410000 */
[----:B------:R-:W-:Y:S02]  /*f3a0*/  HADD2.F32 R4, -RZ, R15.H0_H0 ;  /* 0x2000000fff047230 */ /* 0x000fe40000004100 */
[----:B------:R-:W-:Y:S01]  /*f3b0*/  FMUL.FTZ R53, R6, R7 ;  /* 0x0000000706357220 */ /* 0x000fe20000410000 */
[----:B------:R-:W-:Y:S01]  /*f3c0*/  HADD2.F32 R10, -RZ, R10.H1_H1 ;  /* 0x3000000aff0a7230 */ /* 0x000fe20000004100 */
[----:B------:R-:W-:Y:S01]  /*f3d0*/  F2FP.SATFINITE.E4M3.F32.PACK_AB_MERGE_C R59, R59, R64, RZ ;  /* 0x000000403b3b723e */ /* 0x000fe200048070ff */
[----:B------:R-:W-:-:S02]  /*f3e0*/  HADD2.F32 R44, -RZ, R44.H1_H1 ;  /* 0x3000002cff2c7230 */ /* 0x000fc40000004100 */
[C---:B------:R-:W-:Y:S01]  /*f3f0*/  FFMA.FTZ R25, R4.reuse, R7, -R13 ;  /* 0x0000000704197223 */ /* 0x040fe2000001080d */
[----:B------:R-:W-:Y:S02]  /*f400*/  HADD2.F32 R15, -RZ, R15.H1_H1 ;  /* 0x3000000fff0f7230 */ /* 0x000fe40000004100 */
[----:B------:R-:W-:Y:S01]  /*f410*/  FFMA.FTZ R53, R4, R11, R53 ;  /* 0x0000000b04357223 */ /* 0x000fe20000010035 */
[--C-:B------:R-:W-:Y:S02]  /*f420*/  HADD2.F32 R11, -RZ, R60.reuse.H0_H0 ;  /* 0x2000003cff0b7230 */ /* 0x100fe40000004100 */
[C---:B------:R-:W-:Y:S01]  /*f430*/  FMUL.FTZ R6, R44.reuse, R10 ;  /* 0x0000000a2c067220 */ /* 0x040fe20000410000 */
[-C--:B------:R-:W-:Y:S01]  /*f440*/  FMUL.FTZ R7, R44, R8.reuse ;  /* 0x000000082c077220 */ /* 0x080fe20000410000 */
[----:B------:R-:W-:Y:S01]  /*f450*/  HADD2.F32 R60, -RZ, R60.H1_H1 ;  /* 0x3000003cff3c7230 */ /* 0x000fe20000004100 */
[----:B------:R-:W-:Y:S01]  /*f460*/  F2FP.SATFINITE.E4M3.F32.PACK_AB_MERGE_C R5, R62, R5, R26 ;  /* 0x000000053e05723e */ /* 0x000fe2000480701a */
[C---:B------:R-:W-:Y:S01]  /*f470*/  FFMA.FTZ R46, R15.reuse, R8, -R6 ;  /* 0x000000080f2e7223 */ /* 0x040fe20000010806 */
[----:B------:R-:W-:Y:S01]  /*f480*/  FFMA.FTZ R48, R15, R10, R7 ;  /* 0x0000000a0f307223 */ /* 0x000fe20000010007 */
[--C-:B------:R-:W-:Y:S01]  /*f490*/  HADD2.F32 R6, -RZ, R27.reuse.H0_H0 ;  /* 0x2000001bff067230 */ /* 0x100fe20000004100 */
[----:B------:R-:W-:Y:S01]  /*f4a0*/  F2FP.SATFINITE.E4M3.F32.PACK_AB_MERGE_C R9, R50, R9, R59 ;  /* 0x000000093209723e */ /* 0x000fe2000480703b */
[----:B------:R-:W-:Y:S01]  /*f4b0*/  HADD2.F32 R7, -RZ, R12.H0_H0 ;  /* 0x2000000cff077230 */ /* 0x000fe20000004100 */
[----:B------:R-:W-:Y:S01]  /*f4c0*/  F2FP.SATFINITE.E4M3.F32.PACK_AB_MERGE_C R25, R46, R25, RZ ;  /* 0x000000192e19723e */ /* 0x000fe200048070ff */
[----:B------:R-:W-:-:S02]  /*f4d0*/  HADD2.F32 R27, -RZ, R27.H1_H1 ;  /* 0x3000001bff1b7230 */ /* 0x000fc40000004100 */
[C---:B------:R-:W-:Y:S01]  /*f4e0*/  FMUL.FTZ R13, R6.reuse, R11 ;  /* 0x0000000b060d7220 */ /* 0x040fe20000410000 */
[----:B------:R-:W-:Y:S02]  /*f4f0*/  HADD2.F32 R12, -RZ, R12.H1_H1 ;  /* 0x3000000cff0c7230 */ /* 0x000fe40000004100 */
[----:B------:R-:W-:Y:S01]  /*f500*/  FMUL.FTZ R8, R6, R7 ;  /* 0x0000000706087220 */ /* 0x000fe20000410000 */
[--C-:B------:R-:W-:Y:S02]  /*f510*/  HADD2.F32 R4, -RZ, R3.reuse.H0_H0 ;  /* 0x20000003ff047230 */ /* 0x100fe40000004100 */
[C---:B------:R-:W-:Y:S01]  /*f520*/  FMUL.FTZ R44, R27.reuse, R60 ;  /* 0x0000003c1b2c7220 */ /* 0x040fe20000410000 */
[----:B------:R-:W-:Y:S02]  /*f530*/  HADD2.F32 R3, -RZ, R3.H1_H1 ;  /* 0x30000003ff037230 */ /* 0x000fe40000004100 */
[-C--:B------:R-:W-:Y:S01]  /*f540*/  FMUL.FTZ R27, R27, R12.reuse ;  /* 0x0000000c1b1b7220 */ /* 0x080fe20000410000 */
[----:B------:R-:W-:Y:S01]  /*f550*/  F2FP.SATFINITE.E4M3.F32.PACK_AB_MERGE_C R48, R48, R53, RZ ;  /* 0x000000353030723e */ /* 0x000fe200048070ff */
        /* <DEDUP_REMOVED lines=16> */
.L_x_1357:
[----:B------:R-:W-:Y:S05]  /*f660*/  BSYNC B1 ;  /* 0x0000000000017941 */ /* 0x000fea0003800000 */
.L_x_1356:
[----:B------:R-:W-:Y:S04]  /*f670*/  BSSY B1, `(.L_x_1358) ;  /* 0x0000100000017945 */ /* 0x000fe80003800000 */
[----:B------:R-:W-:Y:S05]  /*f680*/  @P1 BRA `(.L_x_1359) ;  /* 0x0000000c00f81947 */ /* 0x000fea0003800000 */
[----:B-1---5:R-:W-:Y:S02]  /*f690*/  SHF.R.U32.HI R3, RZ, 0x8, R28 ;  /* 0x00000008ff037819 */ /* 0x022fe4000001161c */
[----:B--23--:R-:W-:Y:S02]  /*f6a0*/  LOP3.LUT R0, R28, 0xff, RZ, 0xc0, !PT ;  /* 0x000000ff1c007812 */ /* 0x00cfe400078ec0ff */
[----:B------:R-:W-:Y:S02]  /*f6b0*/  LOP3.LUT R3, R3, 0xff, RZ, 0xc0, !PT ;  /* 0x000000ff03037812 */ /* 0x000fe400078ec0ff */
[----:B------:R-:W-:Y:S02]  /*f6c0*/  LEA.HI R8, R21, R218, RZ, 0x1c ;  /* 0x000000da15087211 */ /* 0x000fe400078fe0ff */
[----:B------:R-:W-:Y:S02]  /*f6d0*/  SHF.R.U32.HI R5, RZ, 0x8, R29 ;  /* 0x00000008ff057819 */ /* 0x000fe4000001161d */
[----:B------:R-:W-:Y:S01]  /*f6e0*/  PRMT R12, R3, 0x7604, R0 ;  /* 0x00007604030c7816 */ /* 0x000fe20000000000 */
[----:B------:R-:W-:Y:S01]  /*f6f0*/  IMAD.SHL.U32 R10, R8, 0x10, RZ ;  /* 0x00000010080a7824 */ /* 0x000fe200078e00ff */
[----:B------:R-:W-:-:S02]  /*f700*/  SHF.R.S32.HI R3, RZ, 0x1f, R8 ;  /* 0x0000001fff037819 */ /* 0x000fc40000011408 */
[----:B------:R-:W-:Y:S02]  /*f710*/  LOP3.LUT R4, R29, 0xff, RZ, 0xc0, !PT ;  /* 0x000000ff1d047812 */ /* 0x000fe400078ec0ff */
[----:B------:R-:W-:Y:S02]  /*f720*/  LOP3.LUT R5, R5, 0xff, RZ, 0xc0, !PT ;  /* 0x000000ff05057812 */ /* 0x000fe400078ec0ff */
[----:B------:R-:W-:Y:S02]  /*f730*/  SHF.R.U32.HI R0, RZ, 0x8, R30 ;  /* 0x00000008ff007819 */ /* 0x000fe4000001161e */
[----:B------:R-:W-:Y:S02]  /*f740*/  LEA.HI R9, R3, R8, RZ, 0x3 ;  /* 0x0000000803097211 */ /* 0x000fe400078f18ff */
[----:B------:R-:W-:Y:S02]  /*f750*/  PRMT R14, R5, 0x7604, R4 ;  /* 0x00007604050e7816 */ /* 0x000fe40000000004 */
[----:B------:R-:W-:-:S02]  /*f760*/  SHF.R.U32.HI R3, RZ, 0x8, R36 ;  /* 0x00000008ff037819 */ /* 0x000fc40000011624 */
[----:B------:R-:W-:Y:S02]  /*f770*/  LOP3.LUT R5, R0, 0xff, RZ, 0xc0, !PT ;  /* 0x000000ff00057812 */ /* 0x000fe400078ec0ff */
[----:B------:R-:W-:Y:S01]  /*f780*/  LOP3.LUT R0, R229, 0x70, R10, 0xf8, !PT ;  /* 0x00000070e5007812 */ /* 0x000fe200078ef80a */
[----:B------:R-:W-:Y:S01]  /*f790*/  IMAD.SHL.U32 R10, R9, 0x800, RZ ;  /* 0x00000800090a7824 */ /* 0x000fe200078e00ff */
[----:B------:R-:W-:Y:S02]  /*f7a0*/  LOP3.LUT R8, R36, 0xff, RZ, 0xc0, !PT ;  /* 0x000000ff24087812 */ /* 0x000fe400078ec0ff */
[----:B------:R-:W-:Y:S02]  /*f7b0*/  LOP3.LUT R9, R3, 0xff, RZ, 0xc0, !PT ;  /* 0x000000ff03097812 */ /* 0x000fe400078ec0ff */
[----:B------:R-:W-:Y:S02]  /*f7c0*/  LOP3.LUT R3, R0, R233, RZ, 0x3c, !PT ;  /* 0x000000e900037212 */ /* 0x000fe400078e3cff */
[----:B------:R-:W-:-:S02]  /*f7d0*/  LOP3.LUT R10, R10, 0xffffc000, RZ, 0xc0, !PT ;  /* 0xffffc0000a0a7812 */ /* 0x000fc400078ec0ff */
[----:B------:R-:W-:Y:S02]  /*f7e0*/  PRMT R27, R9, 0x7604, R8 ;  /* 0x00007604091b7816 */ /* 0x000fe40000000008 */
[----:B------:R-:W-:Y:S02]  /*f7f0*/  SHF.R.U32.HI R9, RZ, 0x8, R37 ;  /* 0x00000008ff097819 */ /* 0x000fe40000011625 */
[----:B------:R-:W-:Y:S02]  /*f800*/  IADD3 R3, R3, R10, R234 ;  /* 0x0000000a03037210 */ /* 0x000fe40007ffe0ea */
[----:B------:R-:W-:Y:S02]  /*f810*/  SHF.R.U32.HI R10, RZ, 0x8, R38 ;  /* 0x00000008ff0a7819 */ /* 0x000fe40000011626 */
[----:B------:R-:W-:Y:S02]  /*f820*/  LOP3.LUT R0, R37, 0xff, RZ, 0xc0, !PT ;  /* 0x000000ff25007812 */ /* 0x000fe400078ec0ff */
[----:B------:R-:W-:-:S02]  /*f830*/  LOP3.LUT R9, R9, 0xff, RZ, 0xc0, !PT ;  /* 0x000000ff09097812 */ /* 0x000fc400078ec0ff */
[----:B------:R-:W-:Y:S02]  /*f840*/  SHF.R.U32.HI R13, RZ, 0x8, R39 ;  /* 0x00000008ff0d7819 */ /* 0x000fe40000011627 */
[----:B------:R-:W-:Y:S02]  /*f850*/  LOP3.LUT R11, R10, 0xff, RZ, 0xc0, !PT ;  /* 0x000000ff0a0b7812 */ /* 0x000fe400078ec0ff */
[----:B------:R-:W-:Y:S02]  /*f860*/  SHF.R.U32.HI R7, RZ, 0x8, R31 ;  /* 0x00000008ff077819 */ /* 0x000fe4000001161f */
[----:B------:R-:W-:Y:S02]  /*f870*/  LOP3.LUT R8, R38, 0xff, RZ, 0xc0, !PT ;  /* 0x000000ff26087812 */ /* 0x000fe400078ec0ff */
[----:B------:R-:W-:Y:S02]  /*f880*/  LOP3.LUT R10, R39, 0xff, RZ, 0xc0, !PT ;  /* 0x000000ff270a7812 */ /* 0x000fe400078ec0ff */
[----:B------:R-:W-:Y:S01]  /*f890*/  PRMT R45, R9, 0x7604, R0 ;  /* 0x00007604092d7816 */ /* 0x000fe20000000000 */
[----:B------:R-:W-:Y:S01]  /*f8a0*/  IMAD.IADD R0, R16, 0x1, R3 ;  /* 0x0000000110007824 */ /* 0x000fe200078e0203 */
[----:B------:R-:W-:-:S02]  /*f8b0*/  LOP3.LUT R13, R13, 0xff, RZ, 0xc0, !PT ;  /* 0x000000ff0d0d7812 */ /* 0x000fc400078ec0ff */
[----:B------:R-:W-:Y:S02]  /*f8c0*/  LOP3.LUT R4, R30, 0xff, RZ, 0xc0, !PT ;  /* 0x000000ff1e047812 */ /* 0x000fe400078ec0ff */
[----:B------:R-:W-:Y:S02]  /*f8d0*/  LOP3.LUT R6, R31, 0xff, RZ, 0xc0, !PT ;  /* 0x000000ff1f067812 */ /* 0x000fe400078ec0ff */
[----:B------:R-:W-:Y:S02]  /*f8e0*/  LOP3.LUT R7, R7, 0xff, RZ, 0xc0, !PT ;  /* 0x000000ff07077812 */ /* 0x000fe400078ec0ff */
[----:B------:R-:W-:Y:S02]  /*f8f0*/  PRMT R47, R11, 0x7604, R8 ;  /* 0x000076040b2f7816 */ /* 0x000fe40000000008 */
[----:B------:R-:W-:Y:S02]  /*f900*/  PRMT R53, R13, 0x7604, R10 ;  /* 0x000076040d357816 */ /* 0x000fe4000000000a */
[----:B------:R-:W1:Y:S01]  /*f910*/  LDS.128 R8, [R0+0x18000] ;  /* 0x0180000000087984 */ /* 0x000e620000000c00 */
[----:B------:R-:W-:-:S02]  /*f920*/  PRMT R20, R5, 0x7604, R4 ;  /* 0x0000760405147816 */ /* 0x000fc40000000004 */
[----:B------:R-:W-:Y:S02]  /*f930*/  PRMT R25, R7, 0x7604, R6 ;  /* 0x0000760407197816 */ /* 0x000fe40000000006 */
[----:B------:R-:W2:Y:S01]  /*f940*/  LDS.128 R4, [R225+0x18000] ;  /* 0x01800000e1047984 */ /* 0x000ea20000000c00 */
[----:B------:R-:W-:Y:S02]  /*f950*/  SHF.R.U32.HI R13, RZ, 0x10, R29 ;  /* 0x00000010ff0d7819 */ /* 0x000fe4000001161d */
[----:B------:R-:W-:Y:S02]  /*f960*/  SHF.R.U32.HI R24, RZ, 0x10, R31 ;  /* 0x00000010ff187819 */ /* 0x000fe4000001161f */
[----:B------:R-:W-:Y:S02]  /*f970*/  LOP3.LUT R13, R13, 0xff, RZ, 0xc0, !PT ;  /* 0x000000ff0d0d7812 */ /* 0x000fe400078ec0ff */
[----:B------:R-:W-:Y:S02]  /*f980*/  SHF.R.U32.HI R15, RZ, 0x10, R30 ;  /* 0x00000010ff0f7819 */ /* 0x000fe4000001161e */
        /* <DEDUP_REMOVED lines=14> */
[----:B------:R-:W-:Y:S02]  /*fa70*/  LOP3.LUT R24, R24, 0xff, RZ, 0xc0, !PT ;  /* 0x000000ff18187812 */ /* 0x000fe400078ec0ff */
[----:B------:R-:W-:Y:S02]  /*fa80*/  LOP3.LUT R20, R20, 0xff, RZ, 0xc0, !PT ;  /* 0x000000ff14147812 */ /* 0x000fe400078ec0ff */
[----:B------:R-:W-:Y:S02]  /*fa90*/  LOP3.LUT R49, R49, 0xff000000, R37, 0xf8, !PT ;  /* 0xff00000031317812 */ /* 0x000fe400078ef825 */
[----:B------:R-:W-:Y:S02]  /*faa0*/  LOP3.LUT R45, R13, 0xff000000, R29, 0xf8, !PT ;  /* 0xff0000000d2d7812 */ /* 0x000fe400078ef81d */
[----:B------:R-:W-:-:S02]  /*fab0*/  LOP3.LUT R12, R12, 0xff, RZ, 0xc0, !PT ;  /* 0x000000ff0c0c7812 */ /* 0x000fc400078ec0ff */
[----:B------:R-:W-:Y:S02]  /*fac0*/  PRMT R53, R24, 0x7054, R53 ;  /* 0x0000705418357816 */ /* 0x000fe40000000035 */
[----:B------:R-:W-:Y:S02]  /*fad0*/  PRMT R51, R20, 0x7054, R47 ;  /* 0x0000705414337816 */ /* 0x000fe4000000002f */
[----:B------:R-:W-:Y:S02]  /*fae0*/  LOP3.LUT R46, R15, 0xff000000, R30, 0xf8, !PT ;  /* 0xff0000000f2e7812 */ /* 0x000fe400078ef81e */
[----:B------:R-:W-:Y:S02]  /*faf0*/  F2FP.F16.E4M3.UNPACK_B R37, R49 ;  /* 0x00000031ff25723e */ /* 0x000fe400020006ff */
[----:B-1----:R-:W-:Y:S02]  /*fb00*/  F2FP.F16.E4M3.UNPACK_B R24, R9 ;  /* 0x00000009ff18723e */ /* 0x002fe400020006ff */
[----:B------:R-:W-:-:S02]  /*fb10*/  F2FP.F16.E4M3.UNPACK_B R30, R45 ;  /* 0x0000002dff1e723e */ /* 0x000fc400020006ff */
[----:B------:R-:W-:Y:S02]  /*fb20*/  PRMT R27, R12, 0x7054, R27 ;  /* 0x000070540c1b7816 */ /* 0x000fe4000000001b */
[----:B------:R-:W-:Y:S01]  /*fb30*/  LOP3.LUT R48, R51, 0xff000000, R38, 0xf8, !PT ;  /* 0xff00000033307812 */ /* 0x000fe200078ef826 */
[----:B------:R-:W-:Y:S01]  /*fb40*/  HADD2.F32 R38, -RZ, R37.H0_H0 ;  /* 0x20000025ff267230 */ /* 0x000fe20000004100 */
[-C--:B--2---:R-:W-:Y:S02]  /*fb50*/  F2FP.F16.E4M3.UNPACK_B R12, R5.reuse ;  /* 0x00000005ff0c723e */ /* 0x084fe400020006ff */
[----:B------:R-:W-:Y:S01]  /*fb60*/  F2FP.F16.E4M3.UNPACK_B R13, R5.H1 ;  /* 0x00000005ff0d723e */ /* 0x000fe200030006ff */
[----:B------:R-:W-:Y:S01]  /*fb70*/  HADD2.F32 R5, -RZ, R24.H0_H0 ;  /* 0x20000018ff057230 */ /* 0x000fe20000004100 */
[----:B------:R-:W-:Y:S01]  /*fb80*/  LOP3.LUT R47, R25, 0xff000000, R31, 0xf8, !PT ;  /* 0xff000000192f7812 */ /* 0x000fe200078ef81f */
[----:B------:R-:W-:Y:S01]  /*fb90*/  HADD2.F32 R31, -RZ, R30.H0_H0 ;  /* 0x2000001eff1f7230 */ /* 0x000fe20000004100 */
[-C--:B------:R-:W-:Y:S01]  /*fba0*/  F2FP.F16.E4M3.UNPACK_B R15, R7.reuse ;  /* 0x00000007ff0f723e */ /* 0x080fe200020006ff */
[----:B------:R-:W-:Y:S01]  /*fbb0*/  HADD2.F32 R24, -RZ, R24.H1_H1 ;  /* 0x30000018ff187230 */ /* 0x000fe20000004100 */
[----:B------:R-:W-:-:S02]  /*fbc0*/  F2FP.F16.E4M3.UNPACK_B R20, R7.H1 ;  /* 0x00000007ff14723e */ /* 0x000fc400030006ff */
[-C--:B------:R-:W-:Y:S02]  /*fbd0*/  F2FP.F16.E4M3.UNPACK_B R7, R6.reuse ;  /* 0x00000006ff07723e */ /* 0x080fe400020006ff */
[----:B------:R-:W-:Y:S01]  /*fbe0*/  F2FP.F16.E4M3.UNPACK_B R14, R6.H1 ;  /* 0x00000006ff0e723e */ /* 0x000fe200030006ff */
[----:B------:R-:W-:Y:S01]  /*fbf0*/  HADD2.F32 R6, -RZ, R12.H0_H0 ;  /* 0x2000000cff067230 */ /* 0x000fe20000004100 */
[----:B------:R-:W-:Y:S01]  /*fc00*/  F2FP.F16.E4M3.UNPACK_B R25, R9.H1 ;  /* 0x00000009ff19723e */ /* 0x000fe200030006ff */
[-C--:B------:R-:W-:Y:S01]  /*fc10*/  FMUL.FTZ R9, R5, R38.reuse ;  /* 0x0000002605097220 */ /* 0x080fe20000410000 */
[----:B------:R-:W-:Y:S01]  /*fc20*/  LOP3.LUT R53, R53, 0xff000000, R39, 0xf8, !PT ;  /* 0xff00000035357812 */ /* 0x000fe200078ef827 */
[----:B------:R-:W-:Y:S01]  /*fc30*/  FMUL.FTZ R39, R5, R31 ;  /* 0x0000001f05277220 */ /* 0x000fe20000410000 */
[----:B------:R-:W-:Y:S01]  /*fc40*/  F2FP.F16.E4M3.UNPACK_B R49, R49.H1 ;  /* 0x00000031ff31723e */ /* 0x000fe200030006ff */
[C---:B------:R-:W-:Y:S01]  /*fc50*/  FFMA.FTZ R5, R6.reuse, R31, -R9 ;  /* 0x0000001f06057223 */ /* 0x040fe20000010809 */
[----:B------:R-:W-:Y:S01]  /*fc60*/  LOP3.LUT R36, R27, 0xff000000, R36, 0xf8, !PT ;  /* 0xff0000001b247812 */ /* 0x000fe200078ef824 */
[----:B------:R-:W-:Y:S01]  /*fc70*/  FFMA.FTZ R9, R6, R38, R39 ;  /* 0x0000002606097223 */ /* 0x000fe20000010027 */
[-C--:B------:R-:W-:Y:S01]  /*fc80*/  F2FP.F16.E4M3.UNPACK_B R26, R10.reuse ;  /* 0x0000000aff1a723e */ /* 0x080fe200020006ff */
[----:B------:R-:W-:Y:S01]  /*fc90*/  HADD2.F32 R39, -RZ, R37.H1_H1 ;  /* 0x30000025ff277230 */ /* 0x000fe20000004100 */
[----:B------:R-:W-:Y:S01]  /*fca0*/  F2FP.F16.E4M3.UNPACK_B R27, R10.H1 ;  /* 0x0000000aff1b723e */ /* 0x000fe200030006ff */
[----:B------:R-:W-:Y:S01]  /*fcb0*/  HADD2.F32 R51, -RZ, R49.H0_H0 ;  /* 0x20000031ff337230 */ /* 0x000fe20000004100 */
[----:B------:R-:W-:Y:S01]  /*fcc0*/  F2FP.F16.E4M3.UNPACK_B R45, R45.H1 ;  /* 0x0000002dff2d723e */ /* 0x000fe200030006ff */
[----:B------:R-:W-:-:S02]  /*fcd0*/  HADD2.F32 R10, -RZ, R25.H0_H0 ;  /* 0x20000019ff0a7230 */ /* 0x000fc40000004100 */
[----:B------:R-:W-:Y:S01]  /*fce0*/  FMUL.FTZ R55, R24, R39 ;  /* 0x0000002718377220 */ /* 0x000fe20000410000 */
[----:B------:R-:W-:Y:S01]  /*fcf0*/  HADD2.F32 R31, -RZ, R30.H1_H1 ;  /* 0x3000001eff1f7230 */ /* 0x000fe20000004100 */
[----:B------:R-:W-:Y:S01]  /*fd00*/  LOP3.LUT R44, R3, 0xff000000, R28, 0xf8, !PT ;  /* 0xff000000032c7812 */ /* 0x000fe200078ef81c */
[----:B------:R-:W-:Y:S02]  /*fd10*/  HADD2.F32 R37, -RZ, R45.H0_H0 ;  /* 0x2000002dff257230 */ /* 0x000fe40000004100 */
[----:B------:R-:W-:Y:S01]  /*fd20*/  FMUL.FTZ R59, R10, R51 ;  /* 0x000000330a3b7220 */ /* 0x000fe20000410000 */
[----:B------:R-:W-:Y:S02]  /*fd30*/  HADD2.F32 R6, -RZ, R13.H0_H0 ;  /* 0x2000000dff067230 */ /* 0x000fe40000004100 */
[----:B------:R-:W-:Y:S01]  /*fd40*/  FMUL.FTZ R24, R24, R31 ;  /* 0x0000001f18187220 */ /* 0x000fe20000410000 */
[----:B------:R-:W-:Y:S02]  /*fd50*/  HADD2.F32 R12, -RZ, R12.H1_H1 ;  /* 0x3000000cff0c7230 */ /* 0x000fe40000004100 */
[----:B------:R-:W-:Y:S01]  /*fd60*/  FMUL.FTZ R10, R10, R37 ;  /* 0x000000250a0a7220 */ /* 0x000fe20000410000 */
[----:B------:R-:W-:Y:S01]  /*fd70*/  F2FP.F16.E4M3.UNPACK_B R28, R11 ;  /* 0x0000000bff1c723e */ /* 0x000fe200020006ff */
[----:B------:R-:W-:Y:S01]  /*fd80*/  FFMA.FTZ R59, R6, R37, -R59 ;  /* 0x00000025063b7223 */ /* 0x000fe2000001083b */
[----:B------:R-:W-:Y:S01]  /*fd90*/  F2FP.F16.E4M3.UNPACK_B R37, R53 ;  /* 0x00000035ff25723e */ /* 0x000fe200020006ff */
[----:B------:R-:W-:Y:S01]  /*fda0*/  FFMA.FTZ R50, R12, R39, R24 ;  /* 0x000000270c327223 */ /* 0x000fe20000010018 */
[----:B------:R-:W-:Y:S01]  /*fdb0*/  F2FP.F16.E4M3.UNPACK_B R24, R47 ;  /* 0x0000002fff18723e */ /* 0x000fe200020006ff */
[----:B------:R-:W-:Y:S01]  /*fdc0*/  FFMA.FTZ R51, R6, R51, R10 ;  /* 0x0000003306337223 */ /* 0x000fe2000001000a */
[----:B------:R-:W-:Y:S01]  /*fdd0*/  FFMA.FTZ R38, R12, R31, -R55 ;  /* 0x0000001f0c267223 */ /* 0x000fe20000010837 */
[----:B------:R-:W-:Y:S01]  /*fde0*/  HADD2.F32 R30, -RZ, R49.H1_H1 ;  /* 0x30000031ff1e7230 */ /* 0x000fe20000004100 */
[----:B------:R-:W-:Y:S01]  /*fdf0*/  F2FP.F16.E4M3.UNPACK_B R29, R11.H1 ;  /* 0x0000000bff1d723e */ /* 0x000fe200030006ff */
[----:B------:R-:W-:Y:S01]  /*fe00*/  HADD2.F32 R25, -RZ, R25.H1_H1 ;  /* 0x30000019ff197230 */ /* 0x000fe20000004100 */
[----:B------:R-:W-:Y:S01]  /*fe10*/  F2FP.F16.E4M3.UNPACK_B R53, R53.H1 ;  /* 0x00000035ff35723e */ /* 0x000fe200030006ff */
[----:B------:R-:W-:Y:S01]  /*fe20*/  HADD2.F32 R39, -RZ, R37.H0_H0 ;  /* 0x20000025ff277230 */ /* 0x000fe20000004100 */
[----:B------:R-:W-:Y:S01]  /*fe30*/  F2FP.F16.E4M3.UNPACK_B R47, R47.H1 ;  /* 0x0000002fff2f723e */ /* 0x000fe200030006ff */
[----:B------:R-:W-:-:S02]  /*fe40*/  HADD2.F32 R10, -RZ, R28.H0_H0 ;  /* 0x2000001cff0a7230 */ /* 0x000fc40000004100 */
[C---:B------:R-:W-:Y:S01]  /*fe50*/  FMUL.FTZ R54, R25.reuse, R30 ;  /* 0x0000001e19367220 */ /* 0x040fe20000410000 */
[----:B------:R-:W-:Y:S01]  /*fe60*/  HADD2.F32 R12, -RZ, R45.H1_H1 ;  /* 0x3000002dff0c7230 */ /* 0x000fe20000004100 */
[----:B------:R-:W-:Y:S01]  /*fe70*/  F2FP.F16.E4M3.UNPACK_B R11, R8 ;  /* 0x00000008ff0b723e */ /* 0x000fe200020006ff */
[--C-:B------:R-:W-:Y:S02]  /*fe80*/  HADD2.F32 R31, -RZ, R24.reuse.H0_H0 ;  /* 0x20000018ff1f7230 */ /* 0x100fe40000004100 */
[C---:B------:R-:W-:Y:S01]  /*fe90*/  FMUL.FTZ R45, R10.reuse, R39 ;  /* 0x000000270a2d7220 */ /* 0x040fe20000410000 */
[----:B------:R-:W-:Y:S02]  /*fea0*/  HADD2.F32 R13, -RZ, R13.H1_H1 ;  /* 0x3000000dff0d7230 */ /* 0x000fe40000004100 */
[----:B------:R-:W-:Y:S01]  /*feb0*/  FMUL.FTZ R25, R25, R12 ;  /* 0x0000000c19197220 */ /* 0x000fe20000410000 */
[----:B------:R-:W-:Y:S02]  /*fec0*/  HADD2.F32 R6, -RZ, R15.H0_H0 ;  /* 0x2000000fff067230 */ /* 0x000fe40000004100 */
[----:B------:R-:W-:Y:S01]  /*fed0*/  FMUL.FTZ R10, R10, R31 ;  /* 0x0000001f0a0a7220 */ /* 0x000fe20000410000 */
[----:B------:R-:W-:-:S02]  /*fee0*/  HADD2.F32 R24, -RZ, R24.H1_H1 ;  /* 0x30000018ff187230 */ /* 0x000fc40000004100 */
[C---:B------:R-:W-:Y:S01]  /*fef0*/  FFMA.FTZ R30, R13.reuse, R30, R25 ;  /* 0x0000001e0d1e7223 */ /* 0x040fe20000010019 */
[----:B------:R-:W-:Y:S02]  /*ff00*/  HADD2.F32 R37, -RZ, R37.H1_H1 ;  /* 0x30000025ff257230 */ /* 0x000fe40000004100 */
[C---:B------:R-:W-:Y:S01]  /*ff10*/  FFMA.FTZ R49, R6.reuse, R39, R10 ;  /* 0x0000002706317223 */ /* 0x040fe2000001000a */
[----:B------:R-:W-:Y:S02]  /*ff20*/  HADD2.F32 R28, -RZ, R28.H1_H1 ;  /* 0x3000001cff1c7230 */ /* 0x000fe40000004100 */
[----:B------:R-:W-:Y:S01]  /*ff30*/  FFMA.FTZ R54, R13, R12, -R54 ;  /* 0x0000000c0d367223 */ /* 0x000fe20000010836 */
[----:B------:R-:W-:Y:S02]  /*ff40*/  HADD2.F32 R15, -RZ, R15.H1_H1 ;  /* 0x3000000fff0f7230 */ /* 0x000fe40000004100 */
[----:B------:R-:W-:Y:S01]  /*ff50*/  FFMA.FTZ R45, R6, R31, -R45 ;  /* 0x0000001f062d7223 */ /* 0x000fe2000001082d */
[----:B------:R-:W-:-:S02]  /*ff60*/  HADD2.F32 R25, -RZ, R53.H0_H0 ;  /* 0x20000035ff197230 */ /* 0x000fc40000004100 */
[C---:B------:R-:W-:Y:S01]  /*ff70*/  FMUL.FTZ R12, R28.reuse, R37 ;  /* 0x000000251c0c7220 */ /* 0x040fe20000410000 */
[----:B------:R-:W-:Y:S02]  /*ff80*/  HADD2.F32 R10, -RZ, R29.H0_H0 ;  /* 0x2000001dff0a7230 */ /* 0x000fe40000004100 */
[-C--:B------:R-:W-:Y:S01]  /*ff90*/  FMUL.FTZ R58, R28, R24.reuse ;  /* 0x000000181c3a7220 */ /* 0x080fe20000410000 */
[--C-:B------:R-:W-:Y:S02]  /*ffa0*/  HADD2.F32 R13, -RZ, R47.reuse.H0_H0 ;  /* 0x2000002fff0d7230 */ /* 0x100fe40000004100 */
[C---:B------:R-:W-:Y:S01]  /*ffb0*/  FFMA.FTZ R28, R15.reuse, R24, -R12 ;  /* 0x000000180f1c7223 */ /* 0x040fe2000001080c */
[----:B------:R-:W-:Y:S02]  /*ffc0*/  HADD2.F32 R6, -RZ, R20.H0_H0 ;  /* 0x20000014ff067230 */ /* 0x000fe40000004100 */
[C---:B------:R-:W-:Y:S01]  /*ffd0*/  FMUL.FTZ R31, R10.reuse, R25 ;  /* 0x000000190a1f7220 */ /* 0x040fe20000410000 */
[----:B------:R-:W-:Y:S01]  /*ffe0*/  FFMA.FTZ R58, R15, R37, R58 ;  /* 0x000000250f3a7223 */ /* 0x000fe2000001003a */
[----:B------:R-:W-:Y:S01]  /*fff0*/  F2FP.F16.E4M3.UNPACK_B R8, R8.H1 ;  /* 0x00000008ff08723e */ /* 0x000fe200030006ff */
[----:B------:R-:W-:Y:S01]  /*10000*/  FMUL.FTZ R10, R10, R13 ;  /* 0x0000000d0a0a7220 */ /* 0x000fe20000410000 */
[----:B------:R-:W-:Y:S01]  /*10010*/  F2FP.F16.E4M3.UNPACK_B R15, R36.H1 ;  /* 0x00000024ff0f723e */ /* 0x000fe200030006ff */
[----:B------:R-:W-:Y:S01]  /*10020*/  HADD2.F32 R47, -RZ, R47.H1_H1 ;  /* 0x3000002fff2f7230 */ /* 0x000fe20000004100 */
[----:B------:R-:W-:Y:S01]  /*10030*/  F2FP.F16.E4M3.UNPACK_B R12, R44.H1 ;  /* 0x0000002cff0c723e */ /* 0x000fe200030006ff */
[----:B------:R-:W-:Y:S01]  /*10040*/  FFMA.FTZ R60, R6, R25, R10 ;  /* 0x00000019063c7223 */ /* 0x000fe2000001000a */
[-C--:B------:R-:W-:Y:S01]  /*10050*/  F2FP.F16.E4M3.UNPACK_B R3, R4.reuse ;  /* 0x00000004ff03723e */ /* 0x080fe200020006ff */
[----:B------:R-:W-:Y:S01]  /*10060*/  HADD2.F32 R53, -RZ, R53.H1_H1 ;  /* 0x30000035ff357230 */ /* 0x000fe20000004100 */
[----:B------:R-:W-:Y:S01]  /*10070*/  F2FP.F16.E4M3.UNPACK_B R4, R4.H1 ;  /* 0x00000004ff04723e */ /* 0x000fe200030006ff */
[----:B------:R-:W-:-:S02]  /*10080*/  HADD2.F32 R29, -RZ, R29.H1_H1 ;  /* 0x3000001dff1d7230 */ /* 0x000fc40000004100 */
[----:B------:R-:W-:Y:S01]  /*10090*/  FFMA.FTZ R55, R6, R13, -R31 ;  /* 0x0000000d06377223 */ /* 0x000fe2000001081f */
[----:B------:R-:W-:Y:S01]  /*100a0*/  HADD2.F32 R25, -RZ, R15.H0_H0 ;  /* 0x2000000fff197230 */ /* 0x000fe20000004100 */
[----:B------:R-:W-:Y:S01]  /*100b0*/  F2FP.F16.E4M3.UNPACK_B R36, R36 ;  /* 0x00000024ff24723e */ /* 0x000fe200020006ff */
[----:B------:R-:W-:Y:S02]  /*100c0*/  HADD2.F32 R10, -RZ, R8.H0_H0 ;  /* 0x20000008ff0a7230 */ /* 0x000fe40000004100 */
[C---:B------:R-:W-:Y:S01]  /*100d0*/  FMUL.FTZ R31, R29.reuse, R53 ;  /* 0x000000351d1f7220 */ /* 0x040fe20000410000 */
[----:B------:R-:W-:Y:S02]  /*100e0*/  HADD2.F32 R13, -RZ, R12.H0_H0 ;  /* 0x2000000cff0d7230 */ /* 0x000fe40000004100 */
[----:B------:R-:W-:Y:S01]  /*100f0*/  FMUL.FTZ R24, R29, R47 ;  /* 0x0000002f1d187220 */ /* 0x000fe20000410000 */
[----:B------:R-:W-:Y:S02]  /*10100*/  HADD2.F32 R20, -RZ, R20.H1_H1 ;  /* 0x30000014ff147230 */ /* 0x000fe40000004100 */
[----:B------:R-:W-:Y:S01]  /*10110*/  FMUL.FTZ R29, R10, R25 ;  /* 0x000000190a1d7220 */ /* 0x000fe20000410000 */
[----:B------:R-:W-:-:S02]  /*10120*/  HADD2.F32 R6, -RZ, R4.H0_H0 ;  /* 0x20000004ff067230 */ /* 0x000fc40000004100 */
[----:B------:R-:W-:Y:S01]  /*10130*/  FMUL.FTZ R10, R10, R13 ;  /* 0x0000000d0a0a7220 */ /* 0x000fe20000410000 */
[----:B------:R-:W-:Y:S02]  /*10140*/  HADD2.F32 R8, -RZ, R8.H1_H1 ;  /* 0x30000008ff087230 */ /* 0x000fe40000004100 */
[C---:B------:R-:W-:Y:S01]  /*10150*/  FFMA.FTZ R53, R20.reuse, R53, R24 ;  /* 0x0000003514357223 */ /* 0x040fe20000010018 */
[----:B------:R-:W-:Y:S01]  /*10160*/  FFMA.FTZ R62, R20, R47, -R31 ;  /* 0x0000002f143e7223 */ /* 0x000fe2000001081f */
[C---:B------:R-:W-:Y:S01]  /*10170*/  FFMA.FTZ R24, R6.reuse, R25, R10 ;  /* 0x0000001906187223 */ /* 0x040fe2000001000a */
[----:B------:R-:W-:Y:S02]  /*10180*/  HADD2.F32 R25, -RZ, R15.H1_H1 ;  /* 0x3000000fff197230 */ /* 0x000fe40000004100 */
[----:B------:R-:W-:Y:S01]  /*10190*/  FFMA.FTZ R20, R6, R13, -R29 ;  /* 0x0000000d06147223 */ /* 0x000fe2000001081d */
[----:B------:R-:W-:Y:S01]  /*101a0*/  HADD2.F32 R13, -RZ, R12.H1_H1 ;  /* 0x3000000cff0d7230 */ /* 0x000fe20000004100 */
[----:B------:R-:W-:Y:S01]  /*101b0*/  F2FP.F16.E4M3.UNPACK_B R44, R44 ;  /* 0x0000002cff2c723e */ /* 0x000fe200020006ff */
[----:B------:R-:W-:-:S02]  /*101c0*/  HADD2.F32 R4, -RZ, R4.H1_H1 ;  /* 0x30000004ff047230 */ /* 0x000fc40000004100 */
[C---:B------:R-:W-:Y:S01]  /*101d0*/  FMUL.FTZ R29, R8.reuse, R25 ;  /* 0x00000019081d7220 */ /* 0x040fe20000410000 */
[----:B------:R-:W-:Y:S02]  /*101e0*/  HADD2.F32 R15, -RZ, R36.H0_H0 ;  /* 0x20000024ff0f7230 */ /* 0x000fe40000004100 */
        /* <DEDUP_REMOVED lines=9> */
[--C-:B------:R-:W-:Y:S01]  /*10280*/  HADD2.F32 R4, -RZ, R3.reuse.H0_H0 ;  /* 0x20000003ff047230 */ /* 0x100fe20000004100 */
[----:B------:R-:W-:Y:S01]  /*10290*/  F2FP.F16.E4M3.UNPACK_B R10, R48.H1 ;  /* 0x00000030ff0a723e */ /* 0x000fe200030006ff */
[----:B------:R-:W-:Y:S02]  /*102a0*/  HADD2.F32 R44, -RZ, R44.H1_H1 ;  /* 0x3000002cff2c7230 */ /* 0x000fe40000004100 */
[C---:B------:R-:W-:Y:S01]  /*102b0*/  FMUL.FTZ R8, R11.reuse, R36 ;  /* 0x000000240b087220 */ /* 0x040fe20000410000 */
[----:B------:R-:W-:Y:S01]  /*102c0*/  HADD2.F32 R3, -RZ, R3.H1_H1 ;  /* 0x30000003ff037230 */ /* 0x000fe20000004100 */
[----:B------:R-:W-:Y:S01]  /*102d0*/  F2FP.F16.E4M3.UNPACK_B R6, R46.H1 ;  /* 0x0000002eff06723e */ /* 0x000fe200030006ff */
[C---:B------:R-:W-:Y:S01]  /*102e0*/  FFMA.FTZ R25, R4.reuse, R13, -R25 ;  /* 0x0000000d04197223 */ /* 0x040fe20000010819 */
[----:B------:R-:W-:Y:S01]  /*102f0*/  FFMA.FTZ R29, R4, R15, R29 ;  /* 0x0000000f041d7223 */ /* 0x000fe2000001001d */
[-C--:B------:R-:W-:Y:S01]  /*10300*/  FMUL.FTZ R13, R11, R44.reuse ;  /* 0x0000002c0b0d7220 */ /* 0x080fe20000410000 */
[----:B------:R-:W-:Y:S01]  /*10310*/  FFMA.FTZ R44, R3, R44, -R8 ;  /* 0x0000002c032c7223 */ /* 0x000fe20000010808 */
[----:B------:R-:W-:Y:S01]  /*10320*/  HADD2.F32 R11, -RZ, R10.H0_H0 ;  /* 0x2000000aff0b7230 */ /* 0x000fe20000004100 */
[----:B------:R-:W-:Y:S01]  /*10330*/  F2FP.F16.E4M3.UNPACK_B R48, R48 ;  /* 0x00000030ff30723e */ /* 0x000fe200020006ff */
[----:B------:R-:W-:-:S02]  /*10340*/  HADD2.F32 R4, -RZ, R27.H0_H0 ;  /* 0x2000001bff047230 */ /* 0x000fc40000004100 */
[----:B------:R-:W-:Y:S01]  /*10350*/  FFMA.FTZ R36, R3, R36, R13 ;  /* 0x0000002403247223 */ /* 0x000fe2000001000d */
[----:B------:R-:W-:Y:S01]  /*10360*/  HADD2.F32 R8, -RZ, R6.H0_H0 ;  /* 0x20000006ff087230 */ /* 0x000fe20000004100 */
[----:B------:R-:W-:Y:S01]  /*10370*/  F2FP.F16.E4M3.UNPACK_B R46, R46 ;  /* 0x0000002eff2e723e */ /* 0x000fe200020006ff */
[----:B------:R-:W-:Y:S02]  /*10380*/  HADD2.F32 R10, -RZ, R10.H1_H1 ;  /* 0x3000000aff0a7230 */ /* 0x000fe40000004100 */
[C---:B------:R-:W-:Y:S01]  /*10390*/  FMUL.FTZ R12, R4.reuse, R11 ;  /* 0x0000000b040c7220 */ /* 0x040fe20000410000 */
[----:B------:R-:W-:Y:S02]  /*103a0*/  HADD2.F32 R27, -RZ, R27.H1_H1 ;  /* 0x3000001bff1b7230 */ /* 0x000fe40000004100 */
[----:B------:R-:W-:Y:S01]  /*103b0*/  FMUL.FTZ R4, R4, R8 ;  /* 0x0000000804047220 */ /* 0x000fe20000410000 */
[----:B------:R-:W-:Y:S01]  /*103c0*/  HADD2.F32 R6, -RZ, R6.H1_H1 ;  /* 0x30000006ff067230 */ /* 0x000fe20000004100 */
[----:B------:R-:W-:Y:S01]  /*103d0*/  F2FP.SATFINITE.E4M3.F32.PACK_AB_MERGE_C R54, R54, R59, RZ ;  /* 0x0000003b3636723e */ /* 0x000fe200048070ff */
[----:B------:R-:W-:-:S02]  /*103e0*/  HADD2.F32 R3, -RZ, R14.H0_H0 ;  /* 0x2000000eff037230 */ /* 0x000fc40000004100 */
[C---:B------:R-:W-:Y:S01]  /*103f0*/  FMUL.FTZ R13, R27.reuse, R10 ;  /* 0x0000000a1b0d7220 */ /* 0x040fe20000410000 */
[----:B------:R-:W-:Y:S02]  /*10400*/  HADD2.F32 R14, -RZ, R14.H1_H1 ;  /* 0x3000000eff0e7230 */ /* 0x000fe40000004100 */
[----:B------:R-:W-:Y:S01]  /*10410*/  FMUL.FTZ R39, R27, R6 ;  /* 0x000000061b277220 */ /* 0x000fe20000410000 */
[----:B------:R-:W-:Y:S01]  /*10420*/  F2FP.SATFINITE.E4M3.F32.PACK_AB_MERGE_C R30, R30, R51, RZ ;  /* 0x000000331e1e723e */ /* 0x000fe200048070ff */
[C---:B------:R-:W-:Y:S01]  /*10430*/  FFMA.FTZ R12, R3.reuse, R8, -R12 ;  /* 0x00000008030c7223 */ /* 0x040fe2000001080c */
[----:B------:R-:W-:Y:S01]  /*10440*/  FFMA.FTZ R15, R3, R11, R4 ;  /* 0x0000000b030f7223 */ /* 0x000fe20000010004 */
[C---:B------:R-:W-:Y:S01]  /*10450*/  FFMA.FTZ R27, R14.reuse, R6, -R13 ;  /* 0x000000060e1b7223 */ /* 0x040fe2000001080d */
[----:B------:R-:W-:Y:S02]  /*10460*/  HADD2.F32 R8, -RZ, R48.H0_H0 ;  /* 0x20000030ff087230 */ /* 0x000fe40000004100 */
[----:B------:R-:W-:Y:S01]  /*10470*/  FFMA.FTZ R14, R14, R10, R39 ;  /* 0x0000000a0e0e7223 */ /* 0x000fe20000010027 */
[----:B------:R-:W-:Y:S01]  /*10480*/  HADD2.F32 R4, -RZ, R26.H0_H0 ;  /* 0x2000001aff047230 */ /* 0x000fe20000004100 */
[----:B------:R-:W-:Y:S01]  /*10490*/  F2FP.SATFINITE.E4M3.F32.PACK_AB_MERGE_C R5, R38, R5, R54 ;  /* 0x000000052605723e */ /* 0x000fe20004807036 */
[--C-:B------:R-:W-:Y:S01]  /*104a0*/  HADD2.F32 R6, -RZ, R46.reuse.H0_H0 ;  /* 0x2000002eff067230 */ /* 0x100fe20000004100 */
[----:B------:R-:W-:Y:S01]  /*104b0*/  F2FP.SATFINITE.E4M3.F32.PACK_AB_MERGE_C R12, R27, R12, RZ ;  /* 0x0000000c1b0c723e */ /* 0x000fe200048070ff */
[----:B------:R-:W-:-:S02]  /*104c0*/  HADD2.F32 R46, -RZ, R46.H1_H1 ;  /* 0x3000002eff2e7230 */ /* 0x000fc40000004100 */
[C---:B------:R-:W-:Y:S01]  /*104d0*/  FMUL.FTZ R10, R4.reuse, R8 ;  /* 0x00000008040a7220 */ /* 0x040fe20000410000 */
[----:B------:R-:W-:Y:S02]  /*104e0*/  HADD2.F32 R48, -RZ, R48.H1_H1 ;  /* 0x30000030ff307230 */ /* 0x000fe40000004100 */
[----:B------:R-:W-:Y:S01]  /*104f0*/  FMUL.FTZ R11, R4, R6 ;  /* 0x00000006040b7220 */ /* 0x000fe20000410000 */
[----:B------:R-:W-:Y:S01]  /*10500*/  HADD2.F32 R26, -RZ, R26.H1_H1 ;  /* 0x3000001aff1a7230 */ /* 0x000fe20000004100 */
[----:B------:R-:W-:Y:S01]  /*10510*/  F2FP.SATFINITE.E4M3.F32.PACK_AB_MERGE_C R14, R14, R15, RZ ;  /* 0x0000000f0e0e723e */ /* 0x000fe200048070ff */
[--C-:B------:R-:W-:Y:S01]  /*10520*/  HADD2.F32 R3, -RZ, R7.reuse.H0_H0 ;  /* 0x20000007ff037230 */ /* 0x100fe20000004100 */
[----:B------:R-:W-:Y:S01]  /*10530*/  F2FP.SATFINITE.E4M3.F32.PACK_AB_MERGE_C R9, R50, R9, R30 ;  /* 0x000000093209723e */ /* 0x000fe2000480701e */
[----:B------:R-:W-:Y:S02]  /*10540*/  HADD2.F32 R7, -RZ, R7.H1_H1 ;  /* 0x30000007ff077230 */ /* 0x000fe40000004100 */
[C---:B------:R-:W-:Y:S01]  /*10550*/  FMUL.FTZ R4, R26.reuse, R48 ;  /* 0x000000301a047220 */ /* 0x040fe20000410000 */
[----:B------:R-:W-:Y:S01]  /*10560*/  FMUL.FTZ R13, R26, R46 ;  /* 0x0000002e1a0d7220 */ /* 0x000fe20000410000 */
        /* <DEDUP_REMOVED lines=16> */
.L_x_1359:
[----:B------:R-:W-:Y:S05]  /*10670*/  BSYNC B1 ;  /* 0x0000000000017941 */ /* 0x000fea0003800000 */
.L_x_1358:
[----:B------:R-:W-:Y:S05]  /*10680*/  @P0 BRA `(.L_x_1333) ;  /* 0x0000000c00d80947 */ /* 0x000fea0003800000 */
[----:B--2345:R-:W-:Y:S02]  /*10690*/  SHF.R.U32.HI R0, RZ, 0x8, R32 ;  /* 0x00000008ff007819 */ /* 0x03cfe40000011620 */
        /* <DEDUP_REMOVED lines=34> */
[----:B------:R-:W-:Y:S02]  /*108c0*/  LOP3.LUT R20, R41, 0xff, RZ, 0xc0, !PT ;  /* 0x000000ff29147812 */ /* 0x000fe400078ec0ff */
[----:B------:R-:W-:Y:S02]  /*108d0*/  LOP3.LUT R27, R43, 0xff, RZ, 0xc0, !PT ;  /* 0x000000ff2b1b7812 */ /* 0x000fe400078ec0ff */
[----:B------:R-:W-:Y:S02]  /*108e0*/  LOP3.LUT R26, R26, 0xff, RZ, 0xc0, !PT ;  /* 0x000000ff1a1a7812 */ /* 0x000fe400078ec0ff */
[----:B------:R-:W-:Y:S02]  /*108f0*/  PRMT R20, R3, 0x7604, R20 ;  /* 0x0000760403147816 */ /* 0x000fe40000000014 */
[----:B------:R-:W-:Y:S02]  /*10900*/  SHF.R.U32.HI R3, RZ, 0x10, R33 ;  /* 0x00000010ff037819 */ /* 0x000fe40000011621 */
[----:B------:R-:W-:-:S02]  /*10910*/  SHF.R.U32.HI R21, RZ, 0x8, R42 ;  /* 0x00000008ff157819 */ /* 0x000fc4000001162a */
[----:B------:R-:W-:Y:S01]  /*10920*/  PRMT R26, R26, 0x7604, R27 ;  /* 0x000076041a1a7816 */ /* 0x000fe2000000001b */
[----:B------:R-:W-:Y:S01]  /*10930*/  IMAD.U32 R3, R3, 0x10000, RZ ;  /* 0x0001000003037824 */ /* 0x000fe200078e00ff */
[----:B------:R-:W-:Y:S02]  /*10940*/  SHF.R.U32.HI R27, RZ, 0x10, R41 ;  /* 0x00000010ff1b7819 */ /* 0x000fe40000011629 */
[----:B------:R-:W-:Y:S02]  /*10950*/  LOP3.LUT R24, R42, 0xff, RZ, 0xc0, !PT ;  /* 0x000000ff2a187812 */ /* 0x000fe400078ec0ff */
[----:B------:R-:W-:Y:S01]  /*10960*/  LOP3.LUT R21, R21, 0xff, RZ, 0xc0, !PT ;  /* 0x000000ff15157812 */ /* 0x000fe200078ec0ff */
[----:B------:R-:W-:Y:S01]  /*10970*/  IMAD.U32 R27, R27, 0x10000, RZ ;  /* 0x000100001b1b7824 */ /* 0x000fe200078e00ff */
[----:B------:R-:W-:Y:S02]  /*10980*/  LOP3.LUT R13, R13, 0xff0000, R32, 0xf8, !PT ;  /* 0x00ff00000d0d7812 */ /* 0x000fe400078ef820 */
[----:B------:R-:W-:-:S02]  /*10990*/  PRMT R31, R21, 0x7604, R24 ;  /* 0x00007604151f7816 */ /* 0x000fc40000000018 */
[----:B------:R-:W-:Y:S02]  /*109a0*/  SHF.R.U32.HI R21, RZ, 0x10, R35 ;  /* 0x00000010ff157819 */ /* 0x000fe40000011623 */
[----:B------:R-:W-:Y:S02]  /*109b0*/  LOP3.LUT R3, R12, 0xff0000, R3, 0xf8, !PT ;  /* 0x00ff00000c037812 */ /* 0x000fe400078ef803 */
[----:B------:R-:W-:Y:S01]  /*109c0*/  LOP3.LUT R25, R25, 0xff0000, R40, 0xf8, !PT ;  /* 0x00ff000019197812 */ /* 0x000fe200078ef828 */
[----:B------:R-:W-:Y:S01]  /*109d0*/  IMAD.U32 R21, R21, 0x10000, RZ ;  /* 0x0001000015157824 */ /* 0x000fe200078e00ff */
[----:B------:R-:W-:Y:S02]  /*109e0*/  LOP3.LUT R29, R20, 0xff0000, R27, 0xf8, !PT ;  /* 0x00ff0000141d7812 */ /* 0x000fe400078ef81b */
[----:B------:R-:W-:Y:S02]  /*109f0*/  LOP3.LUT R27, R13, 0xff000000, R32, 0xf8, !PT ;  /* 0xff0000000d1b7812 */ /* 0x000fe400078ef820 */
[----:B------:R-:W-:-:S02]  /*10a00*/  LOP3.LUT R32, R3, 0xff000000, R33, 0xf8, !PT ;  /* 0xff00000003207812 */ /* 0x000fc400078ef821 */
[----:B------:R-:W-:Y:S02]  /*10a10*/  SHF.R.U32.HI R37, RZ, 0x10, R43 ;  /* 0x00000010ff257819 */ /* 0x000fe4000001162b */
[----:B------:R-:W-:Y:S02]  /*10a20*/  LOP3.LUT R31, R31, 0xff0000, R42, 0xf8, !PT ;  /* 0x00ff00001f1f7812 */ /* 0x000fe400078ef82a */
[----:B------:R-:W-:Y:S01]  /*10a30*/  LOP3.LUT R33, R25, 0xff000000, R40, 0xf8, !PT ;  /* 0xff00000019217812 */ /* 0x000fe200078ef828 */
[----:B------:R-:W-:Y:S01]  /*10a40*/  IMAD.U32 R37, R37, 0x10000, RZ ;  /* 0x0001000025257824 */ /* 0x000fe200078e00ff */
[----:B------:R-:W-:Y:S02]  /*10a50*/  LOP3.LUT R40, R29, 0xff000000, R41, 0xf8, !PT ;  /* 0xff0000001d287812 */ /* 0x000fe400078ef829 */
[----:B------:R-:W-:Y:S02]  /*10a60*/  LOP3.LUT R15, R15, 0xff0000, R34, 0xf8, !PT ;  /* 0x00ff00000f0f7812 */ /* 0x000fe400078ef822 */
[----:B------:R-:W-:-:S02]  /*10a70*/  LOP3.LUT R36, R31, 0xff000000, R42, 0xf8, !PT ;  /* 0xff0000001f247812 */ /* 0x000fc400078ef82a */
[----:B------:R-:W-:Y:S02]  /*10a80*/  F2FP.F16.E4M3.UNPACK_B R28, R32 ;  /* 0x00000020ff1c723e */ /* 0x000fe400020006ff */
[----:B-1----:R-:W-:Y:S02]  /*10a90*/  F2FP.F16.E4M3.UNPACK_B R20, R9 ;  /* 0x00000009ff14723e */ /* 0x002fe400020006ff */
[----:B------:R-:W-:Y:S01]  /*10aa0*/  LOP3.LUT R21, R14, 0xff0000, R21, 0xf8, !PT ;  /* 0x00ff00000e157812 */ /* 0x000fe200078ef815 */
[----:B------:R-:W-:Y:S01]  /*10ab0*/  HADD2.F32 R29, -RZ, R28.H0_H0 ;  /* 0x2000001cff1d7230 */ /* 0x000fe20000004100 */
[----:B------:R-:W-:Y:S01]  /*10ac0*/  F2FP.F16.E4M3.UNPACK_B R31, R40 ;  /* 0x00000028ff1f723e */ /* 0x000fe200020006ff */
[--C-:B------:R-:W-:Y:S01]  /*10ad0*/  HADD2.F32 R24, -RZ, R20.reuse.H0_H0 ;  /* 0x20000014ff187230 */ /* 0x100fe20000004100 */
[----:B------:R-:W-:Y:S01]  /*10ae0*/  LOP3.LUT R30, R15, 0xff000000, R34, 0xf8, !PT ;  /* 0xff0000000f1e7812 */ /* 0x000fe200078ef822 */
[----:B------:R-:W-:Y:S01]  /*10af0*/  HADD2.F32 R20, -RZ, R20.H1_H1 ;  /* 0x30000014ff147230 */ /* 0x000fe20000004100 */
[----:B--2---:R-:W-:-:S02]  /*10b00*/  F2FP.F16.E4M3.UNPACK_B R12, R5 ;  /* 0x00000005ff0c723e */ /* 0x004fc400020006ff */
[----:B------:R-:W-:Y:S01]  /*10b10*/  LOP3.LUT R34, R21, 0xff000000, R35, 0xf8, !PT ;  /* 0xff00000015227812 */ /* 0x000fe200078ef823 */
[----:B------:R-:W-:Y:S01]  /*10b20*/  HADD2.F32 R35, -RZ, R31.H0_H0 ;  /* 0x2000001fff237230 */ /* 0x000fe20000004100 */
[----:B------:R-:W-:Y:S01]  /*10b30*/  LOP3.LUT R37, R26, 0xff0000, R37, 0xf8, !PT ;  /* 0x00ff00001a257812 */ /* 0x000fe200078ef825 */
[C---:B------:R-:W-:Y:S01]  /*10b40*/  FMUL.FTZ R44, R24.reuse, R29 ;  /* 0x0000001d182c7220 */ /* 0x040fe20000410000 */
[-C--:B------:R-:W-:Y:S02]  /*10b50*/  F2FP.F16.E4M3.UNPACK_B R14, R7.reuse ;  /* 0x00000007ff0e723e */ /* 0x080fe400020006ff */
[----:B------:R-:W-:Y:S02]  /*10b60*/  F2FP.F16.E4M3.UNPACK_B R15, R7.H1 ;  /* 0x00000007ff0f723e */ /* 0x000fe400030006ff */
[-C--:B------:R-:W-:Y:S02]  /*10b70*/  F2FP.F16.E4M3.UNPACK_B R7, R6.reuse ;  /* 0x00000006ff07723e */ /* 0x080fe400020006ff */
[----:B------:R-:W-:Y:S01]  /*10b80*/  F2FP.F16.E4M3.UNPACK_B R13, R6.H1 ;  /* 0x00000006ff0d723e */ /* 0x000fe200030006ff */
[--C-:B------:R-:W-:Y:S01]  /*10b90*/  HADD2.F32 R6, -RZ, R12.reuse.H0_H0 ;  /* 0x2000000cff067230 */ /* 0x100fe20000004100 */
[----:B------:R-:W-:Y:S01]  /*10ba0*/  LOP3.LUT R42, R37, 0xff000000, R43, 0xf8, !PT ;  /* 0xff000000252a7812 */ /* 0x000fe200078ef82b */
[----:B------:R-:W-:Y:S01]  /*10bb0*/  FMUL.FTZ R37, R24, R35 ;  /* 0x0000002318257220 */ /* 0x000fe20000410000 */
[----:B------:R-:W-:Y:S01]  /*10bc0*/  F2FP.F16.E4M3.UNPACK_B R21, R9.H1 ;  /* 0x00000009ff15723e */ /* 0x000fe200030006ff */
[----:B------:R-:W-:-:S02]  /*10bd0*/  HADD2.F32 R12, -RZ, R12.H1_H1 ;  /* 0x3000000cff0c7230 */ /* 0x000fc40000004100 */
[C---:B------:R-:W-:Y:S01]  /*10be0*/  FFMA.FTZ R44, R6.reuse, R35, R44 ;  /* 0x00000023062c7223 */ /* 0x040fe2000001002c */
[----:B------:R-:W-:Y:S01]  /*10bf0*/  FFMA.FTZ R38, R6, R29, -R37 ;  /* 0x0000001d06267223 */ /* 0x000fe20000010825 */
[----:B------:R-:W-:Y:S01]  /*10c00*/  F2FP.F16.E4M3.UNPACK_B R40, R40.H1 ;  /* 0x00000028ff28723e */ /* 0x000fe200030006ff */
[----:B------:R-:W-:Y:S01]  /*10c10*/  HADD2.F32 R35, -RZ, R31.H1_H1 ;  /* 0x3000001fff237230 */ /* 0x000fe20000004100 */
[----:B------:R-:W-:Y:S01]  /*10c20*/  F2FP.F16.E4M3.UNPACK_B R32, R32.H1 ;  /* 0x00000020ff20723e */ /* 0x000fe200030006ff */
[----:B------:R-:W-:Y:S01]  /*10c30*/  HADD2.F32 R29, -RZ, R28.H1_H1 ;  /* 0x3000001cff1d7230 */ /* 0x000fe20000004100 */
[-C--:B------:R-:W-:Y:S01]  /*10c40*/  F2FP.F16.E4M3.UNPACK_B R25, R11.reuse ;  /* 0x0000000bff19723e */ /* 0x080fe200020006ff */
[----:B------:R-:W-:Y:S01]  /*10c50*/  HADD2.F32 R37, -RZ, R40.H0_H0 ;  /* 0x20000028ff257230 */ /* 0x000fe20000004100 */
[----:B------:R-:W-:Y:S01]  /*10c60*/  F2FP.F16.E4M3.UNPACK_B R26, R11.H1 ;  /* 0x0000000bff1a723e */ /* 0x000fe200030006ff */
[C---:B------:R-:W-:Y:S01]  /*10c70*/  FMUL.FTZ R39, R20.reuse, R35 ;  /* 0x0000002314277220 */ /* 0x040fe20000410000 */
[-C--:B------:R-:W-:Y:S01]  /*10c80*/  F2FP.F16.E4M3.UNPACK_B R11, R10.reuse ;  /* 0x0000000aff0b723e */ /* 0x080fe200020006ff */
[----:B------:R-:W-:Y:S01]  /*10c90*/  HADD2.F32 R31, -RZ, R32.H0_H0 ;  /* 0x20000020ff1f7230 */ /* 0x000fe20000004100 */
[----:B------:R-:W-:Y:S01]  /*10ca0*/  F2FP.F16.E4M3.UNPACK_B R24, R10.H1 ;  /* 0x0000000aff18723e */ /* 0x000fe200030006ff */
[----:B------:R-:W-:Y:S01]  /*10cb0*/  HADD2.F32 R10, -RZ, R21.H0_H0 ;  /* 0x20000015ff0a7230 */ /* 0x000fe20000004100 */
[----:B------:R-:W-:Y:S01]  /*10cc0*/  F2FP.F16.E4M3.UNPACK_B R5, R5.H1 ;  /* 0x00000005ff05723e */ /* 0x000fe200030006ff */
[-C--:B------:R-:W-:Y:S01]  /*10cd0*/  FMUL.FTZ R20, R20, R29.reuse ;  /* 0x0000001d14147220 */ /* 0x080fe20000410000 */
[----:B------:R-:W-:Y:S01]  /*10ce0*/  FFMA.FTZ R39, R12, R29, -R39 ;  /* 0x0000001d0c277223 */ /* 0x000fe20000010827 */
[----:B------:R-:W-:-:S02]  /*10cf0*/  HADD2.F32 R40, -RZ, R40.H1_H1 ;  /* 0x30000028ff287230 */ /* 0x000fc40000004100 */
[----:B------:R-:W-:Y:S01]  /*10d00*/  FMUL.FTZ R41, R10, R37 ;  /* 0x000000250a297220 */ /* 0x000fe20000410000 */
[----:B------:R-:W-:Y:S02]  /*10d10*/  HADD2.F32 R6, -RZ, R5.H0_H0 ;  /* 0x20000005ff067230 */ /* 0x000fe40000004100 */
[----:B------:R-:W-:Y:S01]  /*10d20*/  FFMA.FTZ R35, R12, R35, R20 ;  /* 0x000000230c237223 */ /* 0x000fe20000010014 */
[-C--:B------:R-:W-:Y:S01]  /*10d30*/  FMUL.FTZ R10, R10, R31.reuse ;  /* 0x0000001f0a0a7220 */ /* 0x080fe20000410000 */
[----:B------:R-:W-:Y:S01]  /*10d40*/  F2FP.F16.E4M3.UNPACK_B R20, R42 ;  /* 0x0000002aff14723e */ /* 0x000fe200020006ff */
[----:B------:R-:W-:Y:S01]  /*10d50*/  HADD2.F32 R21, -RZ, R21.H1_H1 ;  /* 0x30000015ff157230 */ /* 0x000fe20000004100 */
[----:B------:R-:W-:Y:S01]  /*10d60*/  F2FP.F16.E4M3.UNPACK_B R12, R34 ;  /* 0x00000022ff0c723e */ /* 0x000fe200020006ff */
[C---:B------:R-:W-:Y:S01]  /*10d70*/  FFMA.FTZ R41, R6.reuse, R31, -R41 ;  /* 0x0000001f06297223 */ /* 0x040fe20000010829 */
[----:B------:R-:W-:Y:S01]  /*10d80*/  FFMA.FTZ R37, R6, R37, R10 ;  /* 0x0000002506257223 */ /* 0x000fe2000001000a */
[----:B------:R-:W-:-:S02]  /*10d90*/  HADD2.F32 R31, -RZ, R20.H0_H0 ;  /* 0x20000014ff1f7230 */ /* 0x000fc40000004100 */
[C---:B------:R-:W-:Y:S01]  /*10da0*/  FMUL.FTZ R28, R21.reuse, R40 ;  /* 0x00000028151c7220 */ /* 0x040fe20000410000 */
[----:B------:R-:W-:Y:S01]  /*10db0*/  HADD2.F32 R10, -RZ, R25.H0_H0 ;  /* 0x20000019ff0a7230 */ /* 0x000fe20000004100 */
[----:B------:R-:W-:Y:S01]  /*10dc0*/  F2FP.F16.E4M3.UNPACK_B R42, R42.H1 ;  /* 0x0000002aff2a723e */ /* 0x000fe200030006ff */
[----:B------:R-:W-:Y:S01]  /*10dd0*/  HADD2.F32 R32, -RZ, R32.H1_H1 ;  /* 0x30000020ff207230 */ /* 0x000fe20000004100 */
[----:B------:R-:W-:Y:S01]  /*10de0*/  F2FP.F16.E4M3.UNPACK_B R34, R34.H1 ;  /* 0x00000022ff22723e */ /* 0x000fe200030006ff */
[----:B------:R-:W-:Y:S02]  /*10df0*/  HADD2.F32 R29, -RZ, R12.H0_H0 ;  /* 0x2000000cff1d7230 */ /* 0x000fe40000004100 */
[----:B------:R-:W-:Y:S01]  /*10e00*/  FMUL.FTZ R43, R10, R31 ;  /* 0x0000001f0a2b7220 */ /* 0x000fe20000410000 */
[----:B------:R-:W-:Y:S02]  /*10e10*/  HADD2.F32 R5, -RZ, R5.H1_H1 ;  /* 0x30000005ff057230 */ /* 0x000fe40000004100 */
[----:B------:R-:W-:Y:S01]  /*10e20*/  FMUL.FTZ R21, R21, R32 ;  /* 0x0000002015157220 */ /* 0x000fe20000410000 */
[----:B------:R-:W-:-:S02]  /*10e30*/  HADD2.F32 R6, -RZ, R14.H0_H0 ;  /* 0x2000000eff067230 */ /* 0x000fc40000004100 */
[-C--:B------:R-:W-:Y:S01]  /*10e40*/  FMUL.FTZ R10, R10, R29.reuse ;  /* 0x0000001d0a0a7220 */ /* 0x080fe20000410000 */
[----:B------:R-:W-:Y:S02]  /*10e50*/  HADD2.F32 R20, -RZ, R20.H1_H1 ;  /* 0x30000014ff147230 */ /* 0x000fe40000004100 */
[C---:B------:R-:W-:Y:S01]  /*10e60*/  FFMA.FTZ R40, R5.reuse, R40, R21 ;  /* 0x0000002805287223 */ /* 0x040fe20000010015 */
[----:B------:R-:W-:Y:S02]  /*10e70*/  HADD2.F32 R21, -RZ, R42.H0_H0 ;  /* 0x2000002aff157230 */ /* 0x000fe40000004100 */
[C---:B------:R-:W-:Y:S01]  /*10e80*/  FFMA.FTZ R43, R6.reuse, R29, -R43 ;  /* 0x0000001d062b7223 */ /* 0x040fe2000001082b */
[----:B------:R-:W-:Y:S01]  /*10e90*/  FFMA.FTZ R45, R6, R31, R10 ;  /* 0x0000001f062d7223 */ /* 0x000fe2000001000a */
[----:B------:R-:W-:Y:S02]  /*10ea0*/  HADD2.F32 R6, -RZ, R26.H0_H0 ;  /* 0x2000001aff067230 */ /* 0x000fe40000004100 */
[----:B------:R-:W-:Y:S01]  /*10eb0*/  FFMA.FTZ R32, R5, R32, -R28 ;  /* 0x0000002005207223 */ /* 0x000fe2000001081c */
[----:B------:R-:W-:Y:S01]  /*10ec0*/  HADD2.F32 R25, -RZ, R25.H1_H1 ;  /* 0x30000019ff197230 */ /* 0x000fe20000004100 */
[----:B------:R-:W-:Y:S01]  /*10ed0*/  F2FP.F16.E4M3.UNPACK_B R9, R8 ;  /* 0x00000008ff09723e */ /* 0x000fe200020006ff */
[----:B------:R-:W-:-:S02]  /*10ee0*/  HADD2.F32 R12, -RZ, R12.H1_H1 ;  /* 0x3000000cff0c7230 */ /* 0x000fc40000004100 */
[C---:B------:R-:W-:Y:S01]  /*10ef0*/  FMUL.FTZ R28, R6.reuse, R21 ;  /* 0x00000015061c7220 */ /* 0x040fe20000410000 */
[----:B------:R-:W-:Y:S02]  /*10f00*/  HADD2.F32 R10, -RZ, R34.H0_H0 ;  /* 0x20000022ff0a7230 */ /* 0x000fe40000004100 */
[C---:B------:R-:W-:Y:S01]  /*10f10*/  FMUL.FTZ R29, R25.reuse, R20 ;  /* 0x00000014191d7220 */ /* 0x040fe20000410000 */
[----:B------:R-:W-:Y:S02]  /*10f20*/  HADD2.F32 R5, -RZ, R15.H0_H0 ;  /* 0x2000000fff057230 */ /* 0x000fe40000004100 */
[----:B------:R-:W-:Y:S01]  /*10f30*/  FMUL.FTZ R25, R25, R12 ;  /* 0x0000000c19197220 */ /* 0x000fe20000410000 */
[----:B------:R-:W-:Y:S02]  /*10f40*/  HADD2.F32 R14, -RZ, R14.H1_H1 ;  /* 0x3000000eff0e7230 */ /* 0x000fe40000004100 */
[----:B------:R-:W-:Y:S01]  /*10f50*/  FMUL.FTZ R6, R6, R10 ;  /* 0x0000000a06067220 */ /* 0x000fe20000410000 */
[----:B------:R-:W-:Y:S01]  /*10f60*/  F2FP.F16.E4M3.UNPACK_B R8, R8.H1 ;  /* 0x00000008ff08723e */ /* 0x000fe200030006ff */
[C---:B------:R-:W-:Y:S01]  /*10f70*/  FFMA.FTZ R47, R5.reuse, R10, -R28 ;  /* 0x0000000a052f7223 */ /* 0x040fe2000001081c */
[----:B------:R-:W-:Y:S01]  /*10f80*/  F2FP.F16.E4M3.UNPACK_B R10, R27.H1 ;  /* 0x0000001bff0a723e */ /* 0x000fe200030006ff */
[C---:B------:R-:W-:Y:S01]  /*10f90*/  FFMA.FTZ R46, R14.reuse, R12, -R29 ;  /* 0x0000000c0e2e7223 */ /* 0x040fe2000001081d */
[----:B------:R-:W-:Y:S01]  /*10fa0*/  F2FP.F16.E4M3.UNPACK_B R3, R4 ;  /* 0x00000004ff03723e */ /* 0x000fe200020006ff */
[----:B------:R-:W-:Y:S01]  /*10fb0*/  FFMA.FTZ R48, R14, R20, R25 ;  /* 0x000000140e307223 */ /* 0x000fe20000010019 */
[----:B------:R-:W-:Y:S01]  /*10fc0*/  F2FP.F16.E4M3.UNPACK_B R4, R4.H1 ;  /* 0x00000004ff04723e */ /* 0x000fe200030006ff */
[----:B------:R-:W-:Y:S01]  /*10fd0*/  FFMA.FTZ R49, R5, R21, R6 ;  /* 0x0000001505317223 */ /* 0x000fe20000010006 */
[----:B------:R-:W-:Y:S01]  /*10fe0*/  HADD2.F32 R34, -RZ, R34.H1_H1 ;  /* 0x30000022ff227230 */ /* 0x000fe20000004100 */
[-C--:B------:R-:W-:Y:S01]  /*10ff0*/  F2FP.F16.E4M3.UNPACK_B R14, R33.reuse.H1 ;  /* 0x00000021ff0e723e */ /* 0x080fe200030006ff */
[----:B------:R-:W-:Y:S01]  /*11000*/  HADD2.F32 R26, -RZ, R26.H1_H1 ;  /* 0x3000001aff1a7230 */ /* 0x000fe20000004100 */
[----:B------:R-:W-:Y:S01]  /*11010*/  F2FP.F16.E4M3.UNPACK_B R33, R33 ;  /* 0x00000021ff21723e */ /* 0x000fe200020006ff */
[----:B------:R-:W-:Y:S01]  /*11020*/  HADD2.F32 R42, -RZ, R42.H1_H1 ;  /* 0x3000002aff2a7230 */ /* 0x000fe20000004100 */
[----:B------:R-:W-:Y:S01]  /*11030*/  F2FP.F16.E4M3.UNPACK_B R27, R27 ;  /* 0x0000001bff1b723e */ /* 0x000fe200020006ff */
[----:B------:R-:W-:-:S02]  /*11040*/  HADD2.F32 R6, -RZ, R8.H0_H0 ;  /* 0x20000008ff067230 */ /* 0x000fc40000004100 */
[C---:B------:R-:W-:Y:S01]  /*11050*/  FMUL.FTZ R25, R26.reuse, R34 ;  /* 0x000000221a197220 */ /* 0x040fe20000410000 */
[----:B------:R-:W-:Y:S02]  /*11060*/  HADD2.F32 R12, -RZ, R10.H0_H0 ;  /* 0x2000000aff0c7230 */ /* 0x000fe40000004100 */
[----:B------:R-:W-:Y:S01]  /*11070*/  FMUL.FTZ R28, R26, R42 ;  /* 0x0000002a1a1c7220 */ /* 0x000fe20000410000 */
[----:B------:R-:W-:Y:S02]  /*11080*/  HADD2.F32 R15, -RZ, R15.H1_H1 ;  /* 0x3000000fff0f7230 */ /* 0x000fe40000004100 */
[----:B------:R-:W-:Y:S02]  /*11090*/  HADD2.F32 R20, -RZ, R14.H0_H0 ;  /* 0x2000000eff147230 */ /* 0x000fe40000004100 */
[----:B------:R-:W-:Y:S01]  /*110a0*/  FMUL.FTZ R21, R6, R12 ;  /* 0x0000000c06157220 */ /* 0x000fe20000410000 */
[----:B------:R-:W-:Y:S02]  /*110b0*/  HADD2.F32 R5, -RZ, R4.H0_H0 ;  /* 0x20000004ff057230 */ /* 0x000fe40000004100 */
[C---:B------:R-:W-:Y:S01]  /*110c0*/  FFMA.FTZ R42, R15.reuse, R42, R25 ;  /* 0x0000002a0f2a7223 */ /* 0x040fe20000010019 */
[----:B------:R-:W-:Y:S01]  /*110d0*/  FFMA.FTZ R50, R15, R34, -R28 ;  /* 0x000000220f327223 */ /* 0x000fe2000001081c */
[----:B------:R-:W-:-:S02]  /*110e0*/  HADD2.F32 R8, -RZ, R8.H1_H1 ;  /* 0x30000008ff087230 */ /* 0x000fc40000004100 */
[-C--:B------:R-:W-:Y:S01]  /*110f0*/  FMUL.FTZ R26, R6, R20.reuse ;  /* 0x00000014061a7220 */ /* 0x080fe20000410000 */
[C---:B------:R-:W-:Y:S01]  /*11100*/  FFMA.FTZ R25, R5.reuse, R20, R21 ;  /* 0x0000001405197223 */ /* 0x040fe20000010015 */
[----:B------:R-:W-:Y:S02]  /*11110*/  HADD2.F32 R21, -RZ, R14.H1_H1 ;  /* 0x3000000eff157230 */ /* 0x000fe40000004100 */
[----:B------:R-:W-:Y:S02]  /*11120*/  HADD2.F32 R15, -RZ, R10.H1_H1 ;  /* 0x3000000aff0f7230 */ /* 0x000fe40000004100 */
[----:B------:R-:W-:Y:S01]  /*11130*/  FFMA.FTZ R26, R5, R12, -R26 ;  /* 0x0000000c051a7223 */ /* 0x000fe2000001081a */
[----:B------:R-:W-:Y:S02]  /*11140*/  HADD2.F32 R4, -RZ, R4.H1_H1 ;  /* 0x30000004ff047230 */ /* 0x000fe40000004100 */
[----:B------:R-:W-:Y:S01]  /*11150*/  FMUL.FTZ R29, R8, R21 ;  /* 0x00000015081d7220 */ /* 0x000fe20000410000 */
[----:B------:R-:W-:-:S02]  /*11160*/  HADD2.F32 R5, -RZ, R9.H0_H0 ;  /* 0x20000009ff057230 */ /* 0x000fc40000004100 */
[-C--:B------:R-:W-:Y:S01]  /*11170*/  FMUL.FTZ R6, R8, R15.reuse ;  /* 0x0000000f08067220 */ /* 0x080fe20000410000 */
[--C-:B------:R-:W-:Y:S02]  /*11180*/  HADD2.F32 R8, -RZ, R33.reuse.H0_H0 ;  /* 0x20000021ff087230 */ /* 0x100fe40000004100 */
[C---:B------:R-:W-:Y:S01]  /*11190*/  FFMA.FTZ R29, R4.reuse, R15, -R29 ;  /* 0x0000000f041d7223 */ /* 0x040fe2000001081d */
[----:B------:R-:W-:Y:S02]  /*111a0*/  HADD2.F32 R10, -RZ, R33.H1_H1 ;  /* 0x30000021ff0a7230 */ /* 0x000fe40000004100 */
[----:B------:R-:W-:Y:S01]  /*111b0*/  FFMA.FTZ R28, R4, R21, R6 ;  /* 0x00000015041c7223 */ /* 0x000fe20000010006 */
[----:B------:R-:W-:Y:S02]  /*111c0*/  HADD2.F32 R6, -RZ, R27.H0_H0 ;  /* 0x2000001bff067230 */ /* 0x000fe40000004100 */
[----:B------:R-:W-:Y:S01]  /*111d0*/  FMUL.FTZ R15, R5, R8 ;  /* 0x00000008050f7220 */ /* 0x000fe20000410000 */
[----:B------:R-:W-:Y:S01]  /*111e0*/  HADD2.F32 R4, -RZ, R3.H0_H0 ;  /* 0x20000003ff047230 */ /* 0x000fe20000004100 */
[----:B------:R-:W-:Y:S01]  /*111f0*/  F2FP.F16.E4M3.UNPACK_B R12, R36.H1 ;  /* 0x00000024ff0c723e */ /* 0x000fe200030006ff */
[----:B------:R-:W-:-:S02]  /*11200*/  HADD2.F32 R9, -RZ, R9.H1_H1 ;  /* 0x30000009ff097230 */ /* 0x000fc40000004100 */
[-C--:B------:R-:W-:Y:S01]  /*11210*/  FMUL.FTZ R5, R5, R6.reuse ;  /* 0x0000000605057220 */ /* 0x080fe20000410000 */
[----:B------:R-:W-:Y:S02]  /*11220*/  HADD2.F32 R3, -RZ, R3.H1_H1 ;  /* 0x30000003ff037230 */ /* 0x000fe40000004100 */
[C---:B------:R-:W-:Y:S01]  /*11230*/  FFMA.FTZ R15, R4.reuse, R6, -R15 ;  /* 0x00000006040f7223 */ /* 0x040fe2000001080f */
[----:B------:R-:W-:Y:S02]  /*11240*/  HADD2.F32 R6, -RZ, R27.H1_H1 ;  /* 0x3000001bff067230 */ /* 0x000fe40000004100 */
[C---:B------:R-:W-:Y:S01]  /*11250*/  FMUL.FTZ R20, R9.reuse, R10 ;  /* 0x0000000a09147220 */ /* 0x040fe20000410000 */
[----:B------:R-:W-:Y:S01]  /*11260*/  FFMA.FTZ R14, R4, R8, R5 ;  /* 0x00000008040e7223 */ /* 0x000fe20000010005 */
[----:B------:R-:W-:Y:S01]  /*11270*/  F2FP.F16.E4M3.UNPACK_B R5, R30.H1 ;  /* 0x0000001eff05723e */ /* 0x000fe200030006ff */
[----:B------:R-:W-:Y:S02]  /*11280*/  HADD2.F32 R8, -RZ, R12.H0_H0 ;  /* 0x2000000cff087230 */ /* 0x000fe40000004100 */
[----:B------:R-:W-:Y:S01]  /*11290*/  FMUL.FTZ R9, R9, R6 ;  /* 0x0000000609097220 */ /* 0x000fe20000410000 */
[----:B------:R-:W-:-:S02]  /*112a0*/  HADD2.F32 R4, -RZ, R24.H0_H0 ;  /* 0x20000018ff047230 */ /* 0x000fc40000004100 */
[C---:B------:R-:W-:Y:S01]  /*112b0*/  FFMA.FTZ R20, R3.reuse, R6, -R20 ;  /* 0x0000000603147223 */ /* 0x040fe20000010814 */
[----:B------:R-:W-:Y:S02]  /*112c0*/  HADD2.F32 R6, -RZ, R5.H0_H0 ;  /* 0x20000005ff067230 */ /* 0x000fe40000004100 */
[----:B------:R-:W-:Y:S01]  /*112d0*/  FFMA.FTZ R21, R3, R10, R9 ;  /* 0x0000000a03157223 */ /* 0x000fe20000010009 */
[----:B------:R-:W-:Y:S02]  /*112e0*/  HADD2.F32 R3, -RZ, R13.H0_H0 ;  /* 0x2000000dff037230 */ /* 0x000fe40000004100 */
[C---:B------:R-:W-:Y:S01]  /*112f0*/  FMUL.FTZ R10, R4.reuse, R8 ;  /* 0x00000008040a7220 */ /* 0x040fe20000410000 */
[----:B------:R-:W-:Y:S02]  /*11300*/  HADD2.F32 R12, -RZ, R12.H1_H1 ;  /* 0x3000000cff0c7230 */ /* 0x000fe40000004100 */
[----:B------:R-:W-:Y:S01]  /*11310*/  FMUL.FTZ R4, R4, R6 ;  /* 0x0000000604047220 */ /* 0x000fe20000410000 */
[----:B------:R-:W-:-:S02]  /*11320*/  HADD2.F32 R24, -RZ, R24.H1_H1 ;  /* 0x30000018ff187230 */ /* 0x000fc40000004100 */
[C---:B------:R-:W-:Y:S01]  /*11330*/  FFMA.FTZ R27, R3.reuse, R6, -R10 ;  /* 0x00000006031b7223 */ /* 0x040fe2000001080a */
[----:B------:R-:W-:Y:S01]  /*11340*/  HADD2.F32 R5, -RZ, R5.H1_H1 ;  /* 0x30000005ff057230 */ /* 0x000fe20000004100 */
[----:B------:R-:W-:Y:S01]  /*11350*/  F2FP.F16.E4M3.UNPACK_B R30, R30 ;  /* 0x0000001eff1e723e */ /* 0x000fe200020006ff */
[----:B------:R-:W-:Y:S02]  /*11360*/  HADD2.F32 R13, -RZ, R13.H1_H1 ;  /* 0x3000000dff0d7230 */ /* 0x000fe40000004100 */
[C---:B------:R-:W-:Y:S01]  /*11370*/  FMUL.FTZ R6, R24.reuse, R12 ;  /* 0x0000000c18067220 */ /* 0x040fe20000410000 */
[----:B------:R-:W-:Y:S01]  /*11380*/  F2FP.F16.E4M3.UNPACK_B R36, R36 ;  /* 0x00000024ff24723e */ /* 0x000fe200020006ff */
[-C--:B------:R-:W-:Y:S01]  /*11390*/  FMUL.FTZ R9, R24, R5.reuse ;  /* 0x0000000518097220 */ /* 0x080fe20000410000 */
[----:B------:R-:W-:Y:S01]  /*113a0*/  FFMA.FTZ R24, R3, R8, R4 ;  /* 0x0000000803187223 */ /* 0x000fe20000010004 */
[----:B------:R-:W-:Y:S01]  /*113b0*/  FFMA.FTZ R34, R13, R5, -R6 ;  /* 0x000000050d227223 */ /* 0x000fe20000010806 */
[----:B------:R-:W-:-:S02]  /*113c0*/  HADD2.F32 R5, -RZ, R30.H0_H0 ;  /* 0x2000001eff057230 */ /* 0x000fc40000004100 */
[----:B------:R-:W-:Y:S01]  /*113d0*/  FFMA.FTZ R31, R13, R12, R9 ;  /* 0x0000000c0d1f7223 */ /* 0x000fe20000010009 */
[--C-:B------:R-:W-:Y:S02]  /*113e0*/  HADD2.F32 R6, -RZ, R36.reuse.H0_H0 ;  /* 0x20000024ff067230 */ /* 0x100fe40000004100 */
[--C-:B------:R-:W-:Y:S02]  /*113f0*/  HADD2.F32 R4, -RZ, R11.reuse.H0_H0 ;  /* 0x2000000bff047230 */ /* 0x100fe40000004100 */
[----:B------:R-:W-:Y:S01]  /*11400*/  HADD2.F32 R36, -RZ, R36.H1_H1 ;  /* 0x30000024ff247230 */ /* 0x000fe20000004100 */
[----:B------:R-:W-:Y:S01]  /*11410*/  F2FP.SATFINITE.E4M3.F32.PACK_AB_MERGE_C R24, R31, R24, RZ ;  /* 0x000000181f18723e */ /* 0x000fe200048070ff */
[----:B------:R-:W-:Y:S02]  /*11420*/  HADD2.F32 R11, -RZ, R11.H1_H1 ;  /* 0x3000000bff0b7230 */ /* 0x000fe40000004100 */
[----:B------:R-:W-:Y:S01]  /*11430*/  FMUL.FTZ R8, R4, R6 ;  /* 0x0000000604087220 */ /* 0x000fe20000410000 */
[----:B------:R-:W-:-:S02]  /*11440*/  HADD2.F32 R30, -RZ, R30.H1_H1 ;  /* 0x3000001eff1e7230 */ /* 0x000fc40000004100 */
[-C--:B------:R-:W-:Y:S01]  /*11450*/  FMUL.FTZ R9, R4, R5.reuse ;  /* 0x0000000504097220 */ /* 0x080fe20000410000 */
[--C-:B------:R-:W-:Y:S02]  /*11460*/  HADD2.F32 R3, -RZ, R7.reuse.H0_H0 ;  /* 0x20000007ff037230 */ /* 0x100fe40000004100 */
[C---:B------:R-:W-:Y:S01]  /*11470*/  FMUL.FTZ R4, R11.reuse, R36 ;  /* 0x000000240b047220 */ /* 0x040fe20000410000 */
[----:B------:R-:W-:Y:S02]  /*11480*/  HADD2.F32 R7, -RZ, R7.H1_H1 ;  /* 0x30000007ff077230 */ /* 0x000fe40000004100 */
        /* <DEDUP_REMOVED lines=9> */
[----:B------:R-:W-:Y:S02]  /*11520*/  F2FP.SATFINITE.E4M3.F32.PACK_AB_MERGE_C R9, R40, R37, RZ ;  /* 0x000000252809723e */ /* 0x000fe400048070ff */
[----:B------:R-:W-:Y:S02]  /*11530*/  F2FP.SATFINITE.E4M3.F32.PACK_AB_MERGE_C R11, R42, R49, RZ ;  /* 0x000000312a0b723e */ /* 0x000fe400048070ff */
[----:B------:R-:W-:-:S02]  /*11540*/  F2FP.SATFINITE.E4M3.F32.PACK_AB_MERGE_C R8, R28, R25, RZ ;  /* 0x000000191c08723e */ /* 0x000fc400048070ff */
[----:B------:R-:W-:Y:S02]  /*11550*/  F2FP.SATFINITE.E4M3.F32.PACK_AB_MERGE_C R5, R39, R38, R5 ;  /* 0x000000262705723e */ /* 0x000fe40004807005 */
        /* <DEDUP_REMOVED lines=9> */
.L_x_1333:
[----:B------:R-:W-:Y:S05]  /*115f0*/  BSYNC B0 ;  /* 0x0000000000007941 */ /* 0x000fea0003800000 */
.L_x_1293:
[----:B------:R-:W-:Y:S01]  /*11600*/  @!PT LDS RZ, [RZ] ;  /* 0x00000000fffff984 */ /* 0x000fe20000000800 */
[----:B------:R-:W-:Y:S01]  /*11610*/  @!PT LDS RZ, [RZ] ;  /* 0x00000000fffff984 */ /* 0x000fe20000000800 */
[----:B------:R-:W-:Y:S01]  /*11620*/  @!PT LDS RZ, [RZ] ;  /* 0x00000000fffff984 */ /* 0x000fe20000000800 */
[----:B------:R-:W-:Y:S01]  /*11630*/  @!PT LDS RZ, [RZ] ;  /* 0x00000000fffff984 */ /* 0x000fe20000000800 */
[----:B------:R2:W-:Y:S06]  /*11640*/  MEMBAR.ALL.CTA ;  /* 0x0000000000007992 */ /* 0x0005ec0000008000 */
[----:B--2---:R-:W2:Y:S01]  /*11650*/  FENCE.VIEW.ASYNC.S ;  /* 0x00000000000073c6 */ /* 0x004ea20000000000 */
[----:B------:R-:W-:Y:S05]  /*11660*/  WARPSYNC.ALL ;  /* 0x0000000000007948 */ /* 0x000fea0003800000 */
[----:B--2---:R-:W-:Y:S06]  /*11670*/  BAR.SYNC.DEFER_BLOCKING 0xd, 0x100 ;  /* 0x0344000000007b1d */ /* 0x004fec0000010000 */
.L_x_1291:
[----:B-1-34-:R-:W-:-:S05]  /*11680*/  IMAD.U32 R0, RZ, RZ, UR45 ;  /* 0x0000002dff007e24 */ /* 0x01afca000f8e00ff */
[----:B------:R-:W-:-:S13]  /*11690*/  ISETP.NE.AND P0, PT, R0, 0x3, PT ;  /* 0x000000030000780c */ /* 0x000fda0003f05270 */
[----:B------:R-:W-:Y:S05]  /*116a0*/  @!P0 BRA `(.L_x_1360) ;  /* 0x0000000000048947 */ /* 0x000fea0003800000 */
[----:B------:R-:W-:Y:S01]  /*116b0*/  BPT.TRAP 0x1 ;  /* 0x000000040000795c */ /* 0x000fe20000300000 */
.L_x_1360:
[----:B-----5:R-:W-:Y:S01]  /*116c0*/  IMAD R9, R200, 0x8, R16 ;  /* 0x00000008c8097824 */ /* 0x020fe200078e0210 */
[----:B------:R-:W-:-:S04]  /*116d0*/  SHF.L.U32 R0, R194, 0x1f, RZ ;  /* 0x0000001fc2007819 */ /* 0x000fc800000006ff */
[----:B------:R1:W3:Y:S01]  /*116e0*/  SYNCS.PHASECHK.TRANS64.TRYWAIT P2, [R9+URZ+0x28430], R0 ;  /* 0x02843000090075a7 */ /* 0x0002e2000804017f */
[----:B------:R-:W-:Y:S05]  /*116f0*/  @!P0 BRA `(.L_x_1361) ;  /* 0x0000000000048947 */ /* 0x000fea0003800000 */
[----:B------:R-:W-:Y:S01]  /*11700*/  BPT.TRAP 0x1 ;  /* 0x000000040000795c */ /* 0x000fe20000300000 */
.L_x_1361:
[----:B--2---:R-:W2:Y:S02]  /*11710*/  S2R R3, SR_TID.X ;  /* 0x0000000000037919 */ /* 0x004ea40000002100 */
[----:B--2---:R-:W-:-:S04]  /*11720*/  LOP3.LUT R3, R3, 0x7f, RZ, 0xc0, !PT ;  /* 0x0000007f03037812 */ /* 0x004fc800078ec0ff */
[----:B------:R-:W-:Y:S01]  /*11730*/  ISETP.NE.AND P1, PT, R3, RZ, PT ;  /* 0x000000ff0300720c */ /* 0x000fe20003f25270 */
[----:B---3--:R-:W-:-:S12]  /*11740*/  @P2 BRA `(.L_x_1362) ;  /* 0x0000000000082947 */ /* 0x008fd80003800000 */
[----:B------:R-:W2:Y:S02]  /*11750*/  SYNCS.PHASECHK.TRANS64.TRYWAIT P2, [R9+URZ+0x28430], R0 ;  /* 0x02843000090075a7 */ /* 0x000ea4000804017f */
[----:B--2---:R-:W-:Y:S05]  /*11760*/  @!P2 BRA `(.L_x_1363) ;  /* 0x0000014c0050a947 */ /* 0x004fea0003800000 */
.L_x_1362:
[----:B------:R-:W-:Y:S05]  /*11770*/  WARPSYNC.ALL ;  /* 0x0000000000007948 */ /* 0x000fea0003800000 */
[----:B-12---:R-:W-:Y:S01]  /*11780*/  VIADD R0, R16, 0x20000 ;  /* 0x0002000010007836 */ /* 0x006fe20000000000 */
[----:B------:R-:W-:Y:S01]  /*11790*/  R2UR UR12, R52 ;  /* 0x00000000340c72ca */ /* 0x000fe200000e0000 */
[----:B0-----:R-:W-:Y:S01]  /*117a0*/  IMAD.MOV.U32 R7, RZ, RZ, 0x40000040 ;  /* 0x40000040ff077424 */ /* 0x001fe200078e00ff */
[----:B------:R-:W-:Y:S01]  /*117b0*/  WARPGROUP.ARRIVE ;  /* 0x00000000000079c5 */ /* 0x000fe20000000000 */
        /* <DEDUP_REMOVED lines=9> */
[----:B------:R-:W-:Y:S01]  /*11850*/  LOP3.LUT R5, R0, 0x10000, RZ, 0xfc, !PT ;  /* 0x0001000000057812 */ /* 0x000fe200078efcff */
[----:B------:R-:W-:Y:S01]  /*11860*/  ULOP3.LUT UR12, UR12, 0x10000, URZ, 0xfc, !UPT ;  /* 0x000100000c0c7892 */ /* 0x000fe2000f8efc3f */
[----:B------:R-:W-:Y:S01]  /*11870*/  IMAD.MOV.U32 R7, RZ, RZ, 0x40000040 ;  /* 0x40000040ff077424 */ /* 0x000fe200078e00ff */
[----:B------:R-:W-:Y:S01]  /*11880*/  UMOV UR17, 0x40000040 ;  /* 0x4000004000117882 */ /* 0x000fe20000000000 */
[----:B------:R-:W-:Y:S01]  /*11890*/  R2UR UR7, R11 ;  /* 0x000000000b0772ca */ /* 0x000fe200000e0000 */
[----:B------:R-:W-:Y:S01]  /*118a0*/  IMAD R6, R200, 0x400, R5 ;  /* 0x00000400c8067824 */ /* 0x000fe200078e0205 */
[----:B------:R-:W-:Y:S01]  /*118b0*/  UIADD3 UR8, UR12, 0x2, URZ ;  /* 0x000000020c087890 */ /* 0x000fe2000fffe03f */
[----:B------:R-:W-:Y:S01]  /*118c0*/  IMAD.MOV.U32 R11, RZ, RZ, 0x40000040 ;  /* 0x40000040ff0b7424 */ /* 0x000fe200078e00ff */
[----:B------:R-:W-:Y:S01]  /*118d0*/  UIADD3 UR4, UR12, 0x4, URZ ;  /* 0x000000040c047890 */ /* 0x000fe2000fffe03f */
[C---:B------:R-:W-:Y:S01]  /*118e0*/  VIADD R10, R6.reuse, 0x2 ;  /* 0x00000002060a7836 */ /* 0x040fe20000000000 */
[----:B------:R-:W-:Y:S01]  /*118f0*/  R2UR UR14, R6 ;  /* 0x00000000060e72ca */ /* 0x000fe200000e0000 */
[----:B------:R-:W-:Y:S01]  /*11900*/  UIADD3 UR16, UR12, 0x6, URZ ;  /* 0x000000060c107890 */ /* 0x000fe2000fffe03f */
[----:B------:R-:W-:Y:S01]  /*11910*/  R2UR UR19, R11 ;  /* 0x000000000b1372ca */ /* 0x000fe200000e0000 */
[----:B------:R-:W-:Y:S01]  /*11920*/  IMAD.MOV.U32 R11, RZ, RZ, 0x40000040 ;  /* 0x40000040ff0b7424 */ /* 0x000fe200078e00ff */
        /* <DEDUP_REMOVED lines=8> */
[----:B------:R-:W-:-:S02]  /*119b0*/  UIADD3 UR24, UR12, 0x402, URZ ;  /* 0x000004020c187890 */ /* 0x000fc4000fffe03f */
[----:B------:R-:W-:Y:S01]  /*119c0*/  QGMMA.64x64x32.F32.E4M3.E4M3 R24, gdesc[UR12], RZ, !UPT, gsb0 ;  /* 0x00e000000c1879f3 */ /* 0x000fe2000c0008ff */
[----:B------:R-:W-:Y:S01]  /*119d0*/  R2UR UR27, R11 ;  /* 0x000000000b1b72ca */ /* 0x000fe200000e0000 */
[----:B------:R-:W-:Y:S01]  /*119e0*/  UMOV UR25, 0x40000040 ;  /* 0x4000004000197882 */ /* 0x000fe20000000000 */
[----:B------:R-:W-:Y:S01]  /*119f0*/  R2UR UR18, R10 ;  /* 0x000000000a1272ca */ /* 0x000fe200000e0000 */
[----:B------:R-:W-:Y:S01]  /*11a00*/  VIADD R10, R6, 0x200 ;  /* 0x00000200060a7836 */ /* 0x000fe20000000000 */
[----:B------:R-:W-:Y:S01]  /*11a10*/  UIADD3 UR28, UR12, 0x404, URZ ;  /* 0x000004040c1c7890 */ /* 0x000fe2000fffe03f */
[----:B------:R-:W-:Y:S01]  /*11a20*/  IMAD.MOV.U32 R11, RZ, RZ, 0x40000040 ;  /* 0x40000040ff0b7424 */ /* 0x000fe200078e00ff */
[----:B------:R-:W-:Y:S01]  /*11a30*/  UMOV UR29, 0x40000040 ;  /* 0x40000040001d7882 */ /* 0x000fe20000000000 */
[----:B------:R-:W-:Y:S01]  /*11a40*/  R2UR UR35, R7 ;  /* 0x00000000072372ca */ /* 0x000fe200000e0000 */
[----:B------:R-:W-:Y:S01]  /*11a50*/  UIADD3 UR32, UR12, 0x406, URZ ;  /* 0x000004060c207890 */ /* 0x000fe2000fffe03f */
[----:B------:R-:W-:Y:S01]  /*11a60*/  R2UR UR22, R10 ;  /* 0x000000000a1672ca */ /* 0x000fe200000e0000 */
[----:B------:R-:W-:Y:S01]  /*11a70*/  VIADD R10, R6, 0x202 ;  /* 0x00000202060a7836 */ /* 0x000fe20000000000 */
[----:B------:R-:W-:Y:S01]  /*11a80*/  R2UR UR31, R11 ;  /* 0x000000000b1f72ca */ /* 0x000fe200000e0000 */
[----:B------:R-:W-:Y:S01]  /*11a90*/  UMOV UR33, 0x40000040 ;  /* 0x4000004000217882 */ /* 0x000fe20000000000 */
[----:B------:R-:W-:Y:S01]  /*11aa0*/  IMAD.MOV.U32 R3, RZ, RZ, -0x40 ;  /* 0xffffffc0ff037424 */ /* 0x000fe200078e00ff */
[----:B------:R-:W-:Y:S01]  /*11ab0*/  LEA R12, R56, 0xffffffc0, 0x6 ;  /* 0xffffffc0380c7811 */ /* 0x000fe200078e30ff */
[----:B------:R-:W-:Y:S01]  /*11ac0*/  @!P1 VIADD R0, R9, 0x28440 ;  /* 0x0002844009009836 */ /* 0x000fe20000000000 */
[----:B------:R-:W-:Y:S01]  /*11ad0*/  R2UR UR26, R10 ;  /* 0x000000000a1a72ca */ /* 0x000fe200000e0000 */
[----:B------:R-:W-:-:S02]  /*11ae0*/  VIADD R10, R6, 0x204 ;  /* 0x00000204060a7836 */ /* 0x000fc40000000000 */
[----:B------:R-:W-:Y:S01]  /*11af0*/  VIADD R6, R6, 0x206 ;  /* 0x0000020606067836 */ /* 0x000fe20000000000 */
[----:B------:R-:W-:Y:S01]  /*11b00*/  @!P1 PRMT R0, RZ, 0x654, R0 ;  /* 0x00000654ff009816 */ /* 0x000fe20000000000 */
[----:B------:R-:W-:Y:S01]  /*11b10*/  IMAD R14, R56, R3, 0x40 ;  /* 0x00000040380e7424 */ /* 0x000fe200078e0203 */
[----:B------:R-:W-:Y:S02]  /*11b20*/  R2UR UR30, R10 ;  /* 0x000000000a1e72ca */ /* 0x000fe400000e0000 */
[----:B------:R-:W-:Y:S01]  /*11b30*/  R2UR UR34, R6 ;  /* 0x00000000062272ca */ /* 0x000fe200000e0000 */
[----:B------:R-:W0:Y:S01]  /*11b40*/  LDC.64 R10, c[0x0][0x9e0] ;  /* 0x00027800ff0a7b82 */ /* 0x000e220000000a00 */
[----:B------:R-:W-:-:S04]  /*11b50*/  IMAD.IADD R3, R197, 0x1, R14 ;  /* 0x00000001c5037824 */ /* 0x000fc800078e020e */
[--C-:B------:R-:W-:Y:S01]  /*11b60*/  IMAD R13, R196, -0x2, R3.reuse ;  /* 0xfffffffec40d7824 */ /* 0x100fe200078e0203 */
[----:B------:R-:W-:-:S05]  /*11b70*/  IADD3 R9, -R198, 0x1, R3 ;  /* 0x00000001c6097810 */ /* 0x000fca0007ffe103 */
[----:B------:R-:W-:Y:S01]  /*11b80*/  IMAD R9, R196, -0x2, R9 ;  /* 0xfffffffec4097824 */ /* 0x000fe200078e0209 */
[----:B0-----:R-:W-:-:S04]  /*11b90*/  ISETP.GE.AND P2, PT, R11, 0x1, PT ;  /* 0x000000010b00780c */ /* 0x001fc80003f46270 */
[----:B------:R-:W-:Y:S01]  /*11ba0*/  IADD3 R20, R9, R10, RZ ;  /* 0x0000000a09147210 */ /* 0x000fe20007ffe0ff */
[----:B------:R-:W-:Y:S02]  /*11bb0*/  WARPGROUP.DEPBAR.LE gsb0, 0x0 ;  /* 0x00008000000079c5 */ /* 0x000fe40000010000 */
[----:B------:R-:W-:-:S06]  /*11bc0*/  WARPGROUP.ARRIVE ;  /* 0x00000000000079c5 */ /* 0x000fcc0000000000 */
[----:B------:R-:W-:Y:S03]  /*11bd0*/  QGMMA.64x64x32.F32.E4M3.E4M3 R24, gdesc[UR8], R24, gsb0 ;  /* 0x00e00000081879f3 */ /* 0x000fe60008000818 */
[----:B------:R-:W-:Y:S02]  /*11be0*/  WARPGROUP.DEPBAR.LE gsb0, 0x0 ;  /* 0x00008000000079c5 */ /* 0x000fe40000010000 */
[----:B------:R-:W-:-:S06]  /*11bf0*/  WARPGROUP.ARRIVE ;  /* 0x00000000000079c5 */ /* 0x000fcc0000000000 */
[----:B------:R-:W-:Y:S01]  /*11c00*/  QGMMA.64x64x32.F32.E4M3.E4M3 R24, gdesc[UR4], R24, gsb0 ;  /* 0x00e00000041879f3 */ /* 0x000fe20008000818 */
[----:B------:R-:W-:Y:S02]  /*11c10*/  ULDC UR6, c[0x0][0x9dc] ;  /* 0x0002770000067ab9 */ /* 0x000fe40000000800 */
[----:B------:R-:W-:-:S05]  /*11c20*/  IMAD.U32 R7, RZ, RZ, UR6 ;  /* 0x00000006ff077e24 */ /* 0x000fca000f8e00ff */
[----:B------:R-:W-:-:S05]  /*11c30*/  LOP3.LUT R4, RZ, R7, RZ, 0x33, !PT ;  /* 0x00000007ff047212 */ /* 0x000fca00078e33ff */
        /* <DEDUP_REMOVED lines=21> */
[----:B------:R-:W-:Y:S06]  /*11d90*/  @!P2 BRA `(.L_x_1364) ;  /* 0x000000000050a947 */ /* 0x000fec0003800000 */
[----:B------:R-:W-:Y:S01]  /*11da0*/  IADD3 R6, -R198, R197, R0 ;  /* 0x000000c5c6067210 */ /* 0x000fe20007ffe100 */
[----:B------:R-:W-:Y:S03]  /*11db0*/  BSSY B0, `(.L_x_1365) ;  /* 0x000000e000007945 */ /* 0x000fe60003800000 */
        /* <DEDUP_REMOVED lines=9> */
.L_x_1366:
[----:B------:R-:W-:-:S13]  /*11e50*/  ISETP.NE.AND P3, PT, R11, 0x1, PT ;  /* 0x000000010b00780c */ /* 0x000fda0003f65270 */
[----:B------:R-:W0:Y:S02]  /*11e60*/  @P3 LDC.64 R8, c[0x0][0x9e8] ;  /* 0x00027a00ff083b82 */ /* 0x000e240000000a00 */
[----:B0-----:R-:W-:-:S05]  /*11e70*/  @P3 IMAD.HI.U32 R8, R6, R8, RZ ;  /* 0x0000000806083227 */ /* 0x001fca00078e00ff */
[----:B------:R-:W-:-:S07]  /*11e80*/  @P3 SHF.R.U32.HI R6, RZ, R9, R8 ;  /* 0x00000009ff063219 */ /* 0x000fce0000011608 */
.L_x_1367:
[----:B------:R-:W-:Y:S05]  /*11e90*/  BSYNC B0 ;  /* 0x0000000000007941 */ /* 0x000fea0003800000 */
.L_x_1365:
[----:B------:R-:W-:-:S04]  /*11ea0*/  IMAD R9, R6, R11, -R12 ;  /* 0x0000000b06097224 */ /* 0x000fc800078e0a0c */
[----:B------:R-:W-:-:S05]  /*11eb0*/  IMAD R6, R196, -0x2, R9 ;  /* 0xfffffffec4067824 */ /* 0x000fca00078e0209 */
[----:B------:R-:W-:Y:S02]  /*11ec0*/  VIMNMX R3, R3, R6, !PT ;  /* 0x0000000603037248 */ /* 0x000fe40007fe0100 */
[----:B------:R-:W-:-:S07]  /*11ed0*/  VIADDMNMX R4, R6, R11, R4, PT ;  /* 0x0000000b06047246 */ /* 0x000fce0003800104 */
.L_x_1364:
[C---:B------:R-:W-:Y:S02]  /*11ee0*/  ISETP.GE.AND P3, PT, R14.reuse, 0x2, PT ;  /* 0x000000020e00780c */ /* 0x040fe40003f66270 */
[----:B------:R-:W-:Y:S02]  /*11ef0*/  ISETP.GE.AND P6, PT, R14, 0xa, PT ;  /* 0x0000000a0e00780c */ /* 0x000fe40003fc6270 */
[----:B------:R-:W-:Y:S02]  /*11f00*/  ISETP.GT.AND P4, PT, R3, 0x1, !P3 ;  /* 0x000000010300780c */ /* 0x000fe40005f84270 */
[----:B------:R-:W-:Y:S02]  /*11f10*/  P2R R21, PR, RZ, 0x40 ;  /* 0x00000040ff157803 */ /* 0x000fe40000000000 */
[----:B------:R-:W-:Y:S02]  /*11f20*/  ISETP.LT.OR P5, PT, R4, 0x2, P4 ;  /* 0x000000020400780c */ /* 0x000fe400027a1670 */
[----:B------:R-:W-:-:S02]  /*11f30*/  ISETP.GE.AND P4, PT, R14, 0x9, PT ;  /* 0x000000090e00780c */ /* 0x000fc40003f86270 */
[----:B------:R-:W-:Y:S02]  /*11f40*/  FSEL R59, R25, -INF , !P5 ;  /* 0xff800000193b7808 */ /* 0x000fe40006800000 */
[----:B------:R-:W-:-:S04]  /*11f50*/  ISETP.GT.AND P5, PT, R3, 0x8, !P4 ;  /* 0x000000080300780c */ /* 0x000fc800067a4270 */
[----:B------:R-:W-:-:S04]  /*11f60*/  ISETP.LT.OR P5, PT, R4, 0x9, P5 ;  /* 0x000000090400780c */ /* 0x000fc80002fa1670 */
[----:B------:R-:W-:Y:S02]  /*11f70*/  FSEL R61, R28, -INF , !P5 ;  /* 0xff8000001c3d7808 */ /* 0x000fe40006800000 */
[----:B------:R-:W-:Y:S02]  /*11f80*/  ISETP.GT.AND P5, PT, R3, 0x9, !P6 ;  /* 0x000000090300780c */ /* 0x000fe400077a4270 */
[----:B------:R-:W-:Y:S02]  /*11f90*/  ISETP.GE.AND P6, PT, R14, 0x11, PT ;  /* 0x000000110e00780c */ /* 0x000fe40003fc6270 */
[----:B------:R-:W-:Y:S02]  /*11fa0*/  ISETP.LT.OR P5, PT, R4, 0xa, P5 ;  /* 0x0000000a0400780c */ /* 0x000fe40002fa1670 */
[----:B------:R-:W-:Y:S02]  /*11fb0*/  P2R R25, PR, RZ, 0x40 ;  /* 0x00000040ff197803 */ /* 0x000fe40000000000 */
[----:B------:R-:W-:-:S02]  /*11fc0*/  FSEL R63, R29, -INF , !P5 ;  /* 0xff8000001d3f7808 */ /* 0x000fc40006800000 */
[C---:B------:R-:W-:Y:S02]  /*11fd0*/  ISETP.GT.AND P5, PT, R3.reuse, 0x10, !P6 ;  /* 0x000000100300780c */ /* 0x040fe400077a4270 */
[----:B------:R-:W-:Y:S02]  /*11fe0*/  ISETP.GE.AND P6, PT, R14, 0x12, PT ;  /* 0x000000120e00780c */ /* 0x000fe40003fc6270 */
[----:B------:R-:W-:Y:S02]  /*11ff0*/  ISETP.LT.OR P5, PT, R4, 0x11, P5 ;  /* 0x000000110400780c */ /* 0x000fe40002fa1670 */
[----:B------:R-:W-:Y:S02]  /*12000*/  P2R R29, PR, RZ, 0x40 ;  /* 0x00000040ff1d7803 */ /* 0x000fe40000000000 */
[----:B------:R-:W-:Y:S02]  /*12010*/  FSEL R32, R32, -INF , !P5 ;  /* 0xff80000020207808 */ /* 0x000fe40006800000 */
[----:B------:R-:W-:-:S02]  /*12020*/  ISETP.GT.AND P5, PT, R3, 0x11, !P6 ;  /* 0x000000110300780c */ /* 0x000fc400077a4270 */
[----:B------:R-:W-:Y:S02]  /*12030*/  ISETP.GE.AND P6, PT, R14, 0x19, PT ;  /* 0x000000190e00780c */ /* 0x000fe40003fc6270 */
[----:B------:R-:W-:-:S04]  /*12040*/  ISETP.LT.OR P5, PT, R4, 0x12, P5 ;  /* 0x000000120400780c */ /* 0x000fc80002fa1670 */
        /* <DEDUP_REMOVED lines=51> */
[----:B------:R-:W-:Y:S01]  /*12380*/  ISETP.GT.AND P6, PT, R3, 0x39, !P6 ;  /* 0x000000390300780c */ /* 0x000fe200077c4270 */
[----:B------:R-:W-:-:S03]  /*12390*/  VIADD R3, R0, 0x8 ;  /* 0x0000000800037836 */ /* 0x000fc60000000000 */
[----:B------:R-:W-:Y:S02]  /*123a0*/  ISETP.LT.OR P6, PT, R4, 0x3a, P6 ;  /* 0x0000003a0400780c */ /* 0x000fe400037c1670 */
[----:B------:R-:W-:Y:S02]  /*123b0*/  VIADDMNMX R4, R3, R20, R13, PT ;  /* 0x0000001403047246 */ /* 0x000fe4000380010d */
[----:B------:R-:W-:Y:S02]  /*123c0*/  FSEL R66, R53, -INF , !P6 ;  /* 0xff80000035427808 */ /* 0x000fe40007000000 */
[----:B------:R-:W-:Y:S01]  /*123d0*/  IADD3 R3, R15, 0x8, R0 ;  /* 0x000000080f037810 */ /* 0x000fe20007ffe000 */
[----:B------:R-:W-:Y:S06]  /*123e0*/  @!P2 BRA `(.L_x_1368) ;  /* 0x000000000054a947 */ /* 0x000fec0003800000 */
[----:B------:R-:W-:Y:S01]  /*123f0*/  IADD3 R9, R197, 0x8, R0 ;  /* 0x00000008c5097810 */ /* 0x000fe20007ffe000 */
[----:B------:R-:W-:Y:S04]  /*12400*/  BSSY B0, `(.L_x_1369) ;  /* 0x000000f000007945 */ /* 0x000fe80003800000 */
[----:B------:R-:W-:-:S05]  /*12410*/  IMAD.IADD R9, R9, 0x1, -R198 ;  /* 0x0000000109097824 */ /* 0x000fca00078e0ac6 */
        /* <DEDUP_REMOVED lines=9> */
.L_x_1370:
[----:B------:R-:W-:-:S13]  /*124b0*/  ISETP.NE.AND P6, PT, R11, 0x1, PT ;  /* 0x000000010b00780c */ /* 0x000fda0003fc5270 */
[----:B------:R-:W0:Y:S02]  /*124c0*/  @P6 LDC.64 R14, c[0x0][0x9e8] ;  /* 0x00027a00ff0e6b82 */ /* 0x000e240000000a00 */
[----:B0-----:R-:W-:-:S05]  /*124d0*/  @P6 IMAD.HI.U32 R6, R9, R14, RZ ;  /* 0x0000000e09066227 */ /* 0x001fca00078e00ff */
[----:B------:R-:W-:-:S07]  /*124e0*/  @P6 SHF.R.U32.HI R9, RZ, R15, R6 ;  /* 0x0000000fff096219 */ /* 0x000fce0000011606 */
.L_x_1371:
[----:B------:R-:W-:Y:S05]  /*124f0*/  BSYNC B0 ;  /* 0x0000000000007941 */ /* 0x000fea0003800000 */
.L_x_1369:
[----:B------:R-:W-:-:S04]  /*12500*/  IMAD R9, R9, R11, -R12 ;  /* 0x0000000b09097224 */ /* 0x000fc800078e0a0c */
[----:B------:R-:W-:-:S05]  /*12510*/  IMAD R6, R196, -0x2, R9 ;  /* 0xfffffffec4067824 */ /* 0x000fca00078e0209 */
[----:B------:R-:W-:Y:S02]  /*12520*/  VIMNMX R3, R3, R6, !PT ;  /* 0x0000000603037248 */ /* 0x000fe40007fe0100 */
[----:B------:R-:W-:-:S07]  /*12530*/  VIADDMNMX R4, R6, R11, R4, PT ;  /* 0x0000000b06047246 */ /* 0x000fce0003800104 */
.L_x_1368:
[----:B------:R-:W-:Y:S01]  /*12540*/  ISETP.GT.AND P3, PT, R3, 0x1, !P3 ;  /* 0x000000010300780c */ /* 0x000fe20005f64270 */
[----:B------:R-:W-:Y:S01]  /*12550*/  IMAD.IADD R10, R57, 0x1, R10 ;  /* 0x00000001390a7824 */ /* 0x000fe200078e020a */
        /* <DEDUP_REMOVED lines=33> */
[----:B------:R-:W-:Y:S02]  /*12770*/  FMNMX.FTZ R12, R66, R6, !PT ;  /* 0x00000006420c7209 */ /* 0x000fe40007810000 */
[----:B------:R-:W-:-:S02]  /*12780*/  ISETP.GT.AND P3, PT, R3, 0x19, !P3 ;  /* 0x000000190300780c */ /* 0x000fc40005f64270 */
[----:B------:R-:W-:Y:S02]  /*12790*/  ISETP.GT.AND P4, PT, R3, 0x8, !P4 ;  /* 0x000000080300780c */ /* 0x000fe40006784270 */
[C---:B------:R-:W-:Y:S02]  /*127a0*/  ISETP.LT.OR P3, PT, R4.reuse, 0x1a, P3 ;  /* 0x0000001a0400780c */ /* 0x040fe40001f61670 */
[----:B------:R-:W-:Y:S02]  /*127b0*/  ISETP.LT.OR P4, PT, R4, 0x9, P4 ;  /* 0x000000090400780c */ /* 0x000fe40002781670 */
[----:B------:R-:W-:Y:S02]  /*127c0*/  FSEL R39, R39, -INF , !P3 ;  /* 0xff80000027277808 */ /* 0x000fe40005800000 */
[----:B------:R-:W-:Y:S02]  /*127d0*/  ISETP.NE.AND P3, PT, R37, RZ, PT ;  /* 0x000000ff2500720c */ /* 0x000fe40003f65270 */
[----:B------:R-:W0:Y:S01]  /*127e0*/  SHFL.BFLY PT, R37, R12, 0x2, 0x1f ;  /* 0x0c401f000c257f89 */ /* 0x000e2200000e0000 */
[----:B------:R-:W-:-:S02]  /*127f0*/  FSEL R13, R30, -INF , !P4 ;  /* 0xff8000001e0d7808 */ /* 0x000fc40006000000 */
[----:B------:R-:W-:Y:S02]  /*12800*/  ISETP.GT.AND P3, PT, R3, 0x20, !P3 ;  /* 0x000000200300780c */ /* 0x000fe40005f64270 */
[----:B------:R-:W-:Y:S02]  /*12810*/  ISETP.NE.AND P4, PT, R45, RZ, PT ;  /* 0x000000ff2d00720c */ /* 0x000fe40003f85270 */
[----:B------:R-:W-:Y:S02]  /*12820*/  ISETP.LT.OR P3, PT, R4, 0x21, P3 ;  /* 0x000000210400780c */ /* 0x000fe40001f61670 */
[----:B------:R-:W-:Y:S02]  /*12830*/  ISETP.NE.AND P6, PT, R8, RZ, PT ;  /* 0x000000ff0800720c */ /* 0x000fe40003fc5270 */
[----:B------:R-:W-:Y:S02]  /*12840*/  FSEL R25, R42, -INF , !P3 ;  /* 0xff8000002a197808 */ /* 0x000fe40005800000 */
[----:B------:R-:W-:-:S02]  /*12850*/  ISETP.NE.AND P3, PT, R67, RZ, PT ;  /* 0x000000ff4300720c */ /* 0x000fc40003f65270 */
[C---:B------:R-:W-:Y:S02]  /*12860*/  ISETP.GT.AND P5, PT, R3.reuse, 0x38, !P5 ;  /* 0x000000380300780c */ /* 0x040fe40006fa4270 */
[----:B------:R-:W-:Y:S02]  /*12870*/  ISETP.GT.AND P3, PT, R3, 0x21, !P3 ;  /* 0x000000210300780c */ /* 0x000fe40005f64270 */
[C---:B------:R-:W-:Y:S02]  /*12880*/  ISETP.LT.OR P5, PT, R4.reuse, 0x39, P5 ;  /* 0x000000390400780c */ /* 0x040fe40002fa1670 */
[----:B------:R-:W-:Y:S02]  /*12890*/  ISETP.LT.OR P3, PT, R4, 0x22, P3 ;  /* 0x000000220400780c */ /* 0x000fe40001f61670 */
[----:B0-----:R-:W-:Y:S02]  /*128a0*/  FMNMX.FTZ R37, R12, R37, !PT ;  /* 0x000000250c257209 */ /* 0x001fe40007810000 */
[----:B------:R-:W-:-:S02]  /*128b0*/  FSEL R43, R43, -INF , !P3 ;  /* 0xff8000002b2b7808 */ /* 0x000fc40005800000 */
[----:B------:R-:W-:Y:S01]  /*128c0*/  ISETP.NE.AND P3, PT, R41, RZ, PT ;  /* 0x000000ff2900720c */ /* 0x000fe20003f65270 */
[----:B------:R-:W0:Y:S03]  /*128d0*/  SHFL.BFLY PT, R6, R37, 0x1, 0x1f ;  /* 0x0c201f0025067f89 */ /* 0x000e2600000e0000 */
[----:B------:R-:W-:-:S04]  /*128e0*/  ISETP.GT.AND P3, PT, R3, 0x28, !P3 ;  /* 0x000000280300780c */ /* 0x000fc80005f64270 */
[----:B------:R-:W-:-:S04]  /*128f0*/  ISETP.LT.OR P3, PT, R4, 0x29, P3 ;  /* 0x000000290400780c */ /* 0x000fc80001f61670 */
[----:B------:R-:W-:Y:S02]  /*12900*/  FSEL R29, R46, -INF , !P3 ;  /* 0xff8000002e1d7808 */ /* 0x000fe40005800000 */
[----:B------:R-:W-:-:S04]  /*12910*/  ISETP.NE.AND P3, PT, R68, RZ, PT ;  /* 0x000000ff4400720c */ /* 0x000fc80003f65270 */
[----:B------:R-:W-:-:S04]  /*12920*/  ISETP.GT.AND P3, PT, R3, 0x29, !P3 ;  /* 0x000000290300780c */ /* 0x000fc80005f64270 */
[----:B------:R-:W-:Y:S02]  /*12930*/  ISETP.LT.OR P3, PT, R4, 0x2a, P3 ;  /* 0x0000002a0400780c */ /* 0x000fe40001f61670 */
[----:B0-----:R-:W-:Y:S02]  /*12940*/  FMNMX.FTZ R6, R37, R6, !PT ;  /* 0x0000000625067209 */ /* 0x001fe40007810000 */
[----:B------:R-:W-:Y:S02]  /*12950*/  FSEL R47, R47, -INF , !P3 ;  /* 0xff8000002f2f7808 */ /* 0x000fe40005800000 */
[----:B------:R-:W-:Y:S01]  /*12960*/  ISETP.GT.AND P3, PT, R3, 0x30, !P4 ;  /* 0x000000300300780c */ /* 0x000fe20006764270 */
[----:B------:R-:W-:-:S01]  /*12970*/  FFMA.FTZ R8, R2, R6, -8 ;  /* 0xc100000002087423 */ /* 0x000fc20000010006 */
[----:B------:R-:W-:Y:S02]  /*12980*/  ISETP.NE.AND P4, PT, R69, RZ, PT ;  /* 0x000000ff4500720c */ /* 0x000fe40003f85270 */
[----:B------:R-:W-:-:S04]  /*12990*/  ISETP.LT.OR P3, PT, R4, 0x31, P3 ;  /* 0x000000310400780c */ /* 0x000fc80001f61670 */
[----:B------:R-:W-:Y:S02]  /*129a0*/  FSEL R33, R50, -INF , !P3 ;  /* 0xff80000032217808 */ /* 0x000fe40005800000 */
[----:B------:R-:W-:Y:S02]  /*129b0*/  ISETP.GT.AND P3, PT, R3, RZ, !P6 ;  /* 0x000000ff0300720c */ /* 0x000fe40007764270 */
[----:B------:R-:W-:Y:S02]  /*129c0*/  ISETP.NE.AND P6, PT, R49, RZ, PT ;  /* 0x000000ff3100720c */ /* 0x000fe40003fc5270 */
[----:B------:R-:W-:-:S04]  /*129d0*/  ISETP.LT.OR P3, PT, R4, 0x1, P3 ;  /* 0x000000010400780c */ /* 0x000fc80001f61670 */
[----:B------:R-:W-:Y:S02]  /*129e0*/  FSEL R9, R26, -INF , !P3 ;  /* 0xff8000001a097808 */ /* 0x000fe40005800000 */
[----:B------:R-:W-:-:S04]  /*129f0*/  FSETP.NEU.FTZ.AND P3, PT, R6, -INF , PT ;  /* 0xff8000000600780b */ /* 0x000fc80003f7d000 */
[----:B------:R-:W-:Y:S02]  /*12a00*/  FSEL R41, R8, RZ, P3 ;  /* 0x000000ff08297208 */ /* 0x000fe40001800000 */
[----:B------:R-:W-:Y:S02]  /*12a10*/  FMNMX.FTZ R8, R9, R27, !PT ;  /* 0x0000001b09087209 */ /* 0x000fe40007810000 */
[----:B------:R-:W-:Y:S01]  /*12a20*/  ISETP.GT.AND P3, PT, R3, 0x31, !P4 ;  /* 0x000000310300780c */ /* 0x000fe20006764270 */
[----:B------:R-:W-:-:S01]  /*12a30*/  FFMA.FTZ R20, R2, R63, -R41 ;  /* 0x0000003f02147223 */ /* 0x000fc20000010829 */
[----:B------:R-:W-:Y:S01]  /*12a40*/  FMNMX.FTZ R8, R13, R8, !PT ;  /* 0x000000080d087209 */ /* 0x000fe20007810000 */
[----:B------:R-:W-:-:S01]  /*12a50*/  FFMA.FTZ R12, R2, R24, -R41 ;  /* 0x00000018020c7223 */ /* 0x000fc20000010829 */
[----:B------:R-:W-:Y:S01]  /*12a60*/  ISETP.LT.OR P3, PT, R4, 0x32, P3 ;  /* 0x000000320400780c */ /* 0x000fe20001f61670 */
[----:B------:R0:W-:Y:S01]  /*12a70*/  MUFU.EX2 R49, R20 ;  /* 0x0000001400317308 */ /* 0x0001e20000000800 */
[----:B------:R-:W-:Y:S01]  /*12a80*/  FMNMX.FTZ R8, R31, R8, !PT ;  /* 0x000000081f087209 */ /* 0x000fe20007810000 */
[C-C-:B------:R-:W-:Y:S01]  /*12a90*/  FFMA.FTZ R24, R2.reuse, R32, -R41.reuse ;  /* 0x0000002002187223 */ /* 0x140fe20000010829 */
[----:B------:R-:W-:Y:S01]  /*12aa0*/  ISETP.GT.AND P4, PT, R3, 0x39, !P6 ;  /* 0x000000390300780c */ /* 0x000fe20007784270 */
[C-C-:B------:R-:W-:Y:S01]  /*12ab0*/  FFMA.FTZ R32, R2.reuse, R62, -R41.reuse ;  /* 0x0000003e02207223 */ /* 0x140fe20000010829 */
[----:B------:R-:W-:Y:S01]  /*12ac0*/  FMNMX.FTZ R8, R15, R8, !PT ;  /* 0x000000080f087209 */ /* 0x000fe20007810000 */
[C-C-:B------:R-:W-:Y:S01]  /*12ad0*/  FFMA.FTZ R14, R2.reuse, R59, -R41.reuse ;  /* 0x0000003b020e7223 */ /* 0x140fe20000010829 */
[----:B------:R-:W-:Y:S01]  /*12ae0*/  FSEL R51, R51, -INF , !P3 ;  /* 0xff80000033337808 */ /* 0x000fe20005800000 */
[----:B------:R-:W-:Y:S01]  /*12af0*/  MUFU.EX2 R12, R12 ;  /* 0x0000000c000c7308 */ /* 0x000fe20000000800 */
[----:B------:R-:W-:Y:S01]  /*12b00*/  FMNMX.FTZ R8, R35, R8, !PT ;  /* 0x0000000823087209 */ /* 0x000fe20007810000 */
[--C-:B0-----:R-:W-:Y:S01]  /*12b10*/  FFMA.FTZ R20, R2, R60, -R41.reuse ;  /* 0x0000003c02147223 */ /* 0x101fe20000010829 */
[----:B------:R-:W-:Y:S01]  /*12b20*/  ISETP.LT.OR P4, PT, R4, 0x3a, P4 ;  /* 0x0000003a0400780c */ /* 0x000fe20002781670 */
[C-C-:B------:R-:W-:Y:S01]  /*12b30*/  FFMA.FTZ R4, R2.reuse, R61, -R41.reuse ;  /* 0x0000003d02047223 */ /* 0x140fe20000010829 */
[----:B------:R-:W-:Y:S01]  /*12b40*/  FMNMX.FTZ R8, R21, R8, !PT ;  /* 0x0000000815087209 */ /* 0x000fe20007810000 */
[--C-:B------:R-:W-:Y:S01]  /*12b50*/  FFMA.FTZ R34, R2, R64, -R41.reuse ;  /* 0x0000004002227223 */ /* 0x100fe20000010829 */
[----:B------:R-:W-:Y:S01]  /*12b60*/  FSEL R3, R54, -INF , !P5 ;  /* 0xff80000036037808 */ /* 0x000fe20006800000 */
[----:B------:R-:W-:Y:S01]  /*12b70*/  MUFU.EX2 R61, R20 ;  /* 0x00000014003d7308 */ /* 0x000fe20000000800 */
[----:B------:R-:W-:Y:S01]  /*12b80*/  FMNMX.FTZ R8, R39, R8, !PT ;  /* 0x0000000827087209 */ /* 0x000fe20007810000 */
[C-C-:B------:R-:W-:Y:S01]  /*12b90*/  FFMA.FTZ R26, R2.reuse, R36, -R41.reuse ;  /* 0x00000024021a7223 */ /* 0x140fe20000010829 */
[----:B------:R-:W-:Y:S01]  /*12ba0*/  FSEL R55, R55, -INF , !P4 ;  /* 0xff80000037377808 */ /* 0x000fe20006000000 */
[C-C-:B------:R-:W-:Y:S01]  /*12bb0*/  FFMA.FTZ R30, R2.reuse, R40, -R41.reuse ;  /* 0x00000028021e7223 */ /* 0x140fe20000010829 */
[----:B------:R-:W-:Y:S01]  /*12bc0*/  FMNMX.FTZ R8, R25, R8, !PT ;  /* 0x0000000819087209 */ /* 0x000fe20007810000 */
[----:B------:R-:W-:-:S02]  /*12bd0*/  FFMA.FTZ R36, R2, R52, -R41 ;  /* 0x0000003402247223 */ /* 0x000fc40000010829 */
[----:B------:R0:W1:Y:S01]  /*12be0*/  MUFU.EX2 R45, R14 ;  /* 0x0000000e002d7308 */ /* 0x0000620000000800 */
[----:B------:R-:W-:-:S04]  /*12bf0*/  FMNMX.FTZ R8, R43, R8, !PT ;  /* 0x000000082b087209 */ /* 0x000fc80007810000 */
[----:B------:R-:W-:-:S03]  /*12c00*/  FMNMX.FTZ R8, R29, R8, !PT ;  /* 0x000000081d087209 */ /* 0x000fc60007810000 */
[----:B------:R-:W-:Y:S01]  /*12c10*/  MUFU.EX2 R63, R32 ;  /* 0x00000020003f7308 */ /* 0x000fe20000000800 */
[----:B------:R-:W-:Y:S01]  /*12c20*/  FMNMX.FTZ R8, R47, R8, !PT ;  /* 0x000000082f087209 */ /* 0x000fe20007810000 */
[C-C-:B0-----:R-:W-:Y:S01]  /*12c30*/  FFMA.FTZ R14, R2.reuse, R28, -R41.reuse ;  /* 0x0000001c020e7223 */ /* 0x141fe20000010829 */
[----:B------:R-:W-:-:S02]  /*12c40*/  FFMA.FTZ R28, R2, R58, -R41 ;  /* 0x0000003a021c7223 */ /* 0x000fc40000010829 */
[----:B------:R-:W-:-:S03]  /*12c50*/  FMNMX.FTZ R8, R33, R8, !PT ;  /* 0x0000000821087209 */ /* 0x000fc60007810000 */
[----:B------:R-:W0:Y:S01]  /*12c60*/  MUFU.EX2 R4, R4 ;  /* 0x0000000400047308 */ /* 0x000e220000000800 */
[----:B------:R-:W-:-:S04]  /*12c70*/  FMNMX.FTZ R8, R51, R8, !PT ;  /* 0x0000000833087209 */ /* 0x000fc80007810000 */
[----:B------:R-:W-:-:S03]  /*12c80*/  FMNMX.FTZ R8, R3, R8, !PT ;  /* 0x0000000803087209 */ /* 0x000fc60007810000 */
[----:B------:R-:W-:Y:S01]  /*12c90*/  MUFU.EX2 R65, R34 ;  /* 0x0000002200417308 */ /* 0x000fe20000000800 */
[----:B------:R-:W-:-:S05]  /*12ca0*/  FMNMX.FTZ R8, R55, R8, !PT ;  /* 0x0000000837087209 */ /* 0x000fca0007810000 */
[----:B------:R-:W2:Y:S02]  /*12cb0*/  SHFL.BFLY PT, R37, R8, 0x2, 0x1f ;  /* 0x0c401f0008257f89 */ /* 0x000ea400000e0000 */
[----:B------:R-:W-:Y:S08]  /*12cc0*/  MUFU.EX2 R24, R24 ;  /* 0x0000001800187308 */ /* 0x000ff00000000800 */
[----:B------:R3:W-:Y:S08]  /*12cd0*/  MUFU.EX2 R53, R14 ;  /* 0x0000000e00357308 */ /* 0x0007f00000000800 */
[----:B------:R4:W-:Y:S01]  /*12ce0*/  MUFU.EX2 R59, R28 ;  /* 0x0000001c003b7308 */ /* 0x0009e20000000800 */
[----:B---3--:R-:W-:-:S01]  /*12cf0*/  FFMA.FTZ R14, R2, R44, -R41 ;  /* 0x0000002c020e7223 */ /* 0x008fc20000010829 */
[----:B--2---:R-:W-:-:S06]  /*12d00*/  FMNMX.FTZ R37, R8, R37, !PT ;  /* 0x0000002508257209 */ /* 0x004fcc0007810000 */
[----:B------:R-:W-:Y:S01]  /*12d10*/  MUFU.EX2 R26, R26 ;  /* 0x0000001a001a7308 */ /* 0x000fe20000000800 */
[----:B----4-:R-:W-:-:S01]  /*12d20*/  FFMA.FTZ R28, R2, R48, -R41 ;  /* 0x00000030021c7223 */ /* 0x010fc20000010829 */
[----:B------:R-:W-:Y:S01]  /*12d30*/  FFMA.FTZ R41, R2, R66, -R41 ;  /* 0x0000004202297223 */ /* 0x000fe20000010829 */
[----:B------:R-:W2:Y:S05]  /*12d40*/  SHFL.BFLY PT, R8, R37, 0x1, 0x1f ;  /* 0x0c201f0025087f89 */ /* 0x000eaa00000e0000 */
[----:B------:R-:W-:Y:S08]  /*12d50*/  MUFU.EX2 R30, R30 ;  /* 0x0000001e001e7308 */ /* 0x000ff00000000800 */
[----:B------:R-:W-:Y:S08]  /*12d60*/  MUFU.EX2 R14, R14 ;  /* 0x0000000e000e7308 */ /* 0x000ff00000000800 */
[----:B------:R-:W-:Y:S01]  /*12d70*/  MUFU.EX2 R36, R36 ;  /* 0x0000002400247308 */ /* 0x000fe20000000800 */
[----:B--2---:R-:W-:-:S04]  /*12d80*/  FMNMX.FTZ R8, R37, R8, !PT ;  /* 0x0000000825087209 */ /* 0x004fc80007810000 */
[----:B------:R-:W-:Y:S01]  /*12d90*/  FSETP.NEU.FTZ.AND P3, PT, R8, -INF , PT ;  /* 0xff8000000800780b */ /* 0x000fe20003f7d000 */
[----:B------:R-:W-:-:S02]  /*12da0*/  FFMA.FTZ R20, R2, R8, -8 ;  /* 0xc100000002147423 */ /* 0x000fc40000010008 */
[----:B------:R-:W-:Y:S03]  /*12db0*/  MUFU.EX2 R41, R41 ;  /* 0x0000002900297308 */ /* 0x000fe60000000800 */
[----:B------:R-:W-:-:S05]  /*12dc0*/  FSEL R20, R20, RZ, P3 ;  /* 0x000000ff14147208 */ /* 0x000fca0001800000 */
[----:B------:R-:W-:Y:S01]  /*12dd0*/  MUFU.EX2 R28, R28 ;  /* 0x0000001c001c7308 */ /* 0x000fe20000000800 */
[----:B------:R-:W-:-:S01]  /*12de0*/  FFMA.FTZ R9, R2, R9, -R20 ;  /* 0x0000000902097223 */ /* 0x000fc20000010814 */
[C-C-:B------:R-:W-:Y:S01]  /*12df0*/  FFMA.FTZ R27, R2.reuse, R27, -R20.reuse ;  /* 0x0000001b021b7223 */ /* 0x140fe20000010814 */
        /* <DEDUP_REMOVED lines=13> */
[----:B------:R1:W2:Y:S01]  /*12ed0*/  MUFU.EX2 R32, R27 ;  /* 0x0000001b00207308 */ /* 0x0002a20000000800 */
[----:B------:R-:W-:-:S01]  /*12ee0*/  FFMA.FTZ R3, R2, R3, -R20 ;  /* 0x0000000302037223 */ /* 0x000fc20000010814 */
[----:B------:R-:W-:-:S06]  /*12ef0*/  FFMA.FTZ R20, R2, R55, -R20 ;  /* 0x0000003702147223 */ /* 0x000fcc0000010814 */
[----:B------:R-:W3:Y:S01]  /*12f00*/  MUFU.EX2 R13, R13 ;  /* 0x0000000d000d7308 */ /* 0x000ee20000000800 */
[----:B-1----:R-:W-:-:S04]  /*12f10*/  FADD.FTZ R27, R12, R45 ;  /* 0x0000002d0c1b7221 */ /* 0x002fc80000010000 */
[----:B0-----:R-:W-:-:S03]  /*12f20*/  FADD.FTZ R48, R4, R27 ;  /* 0x0000001b04307221 */ /* 0x001fc60000010000 */
[----:B------:R0:W1:Y:S01]  /*12f30*/  MUFU.EX2 R34, R31 ;  /* 0x0000001f00227308 */ /* 0x0000620000000800 */
[----:B--2---:R-:W-:-:S07]  /*12f40*/  FADD.FTZ R46, R9, R32 ;  /* 0x00000020092e7221 */ /* 0x004fce0000010000 */
[----:B------:R-:W2:Y:S01]  /*12f50*/  MUFU.EX2 R15, R15 ;  /* 0x0000000f000f7308 */ /* 0x000ea20000000800 */
[----:B---3--:R-:W-:-:S01]  /*12f60*/  FADD.FTZ R27, R13, R46 ;  /* 0x0000002e0d1b7221 */ /* 0x008fc20000010000 */
[C---:B0-----:R-:W-:Y:S01]  /*12f70*/  FADD.FTZ R31, R49.reuse, R48 ;  /* 0x00000030311f7221 */ /* 0x041fe20000010000 */
[----:B------:R-:W-:-:S03]  /*12f80*/  F2FP.SATFINITE.E4M3.F32.PACK_AB_MERGE_C R49, R49, R4, RZ ;  /* 0x000000043131723e */ /* 0x000fc600048070ff */
[----:B------:R-:W-:Y:S01]  /*12f90*/  FADD.FTZ R48, R24, R31 ;  /* 0x0000001f18307221 */ /* 0x000fe20000010000 */
[----:B------:R-:W-:Y:S01]  /*12fa0*/  F2FP.SATFINITE.E4M3.F32.PACK_AB_MERGE_C R188, R45, R12, R49 ;  /* 0x0000000c2dbc723e */ /* 0x000fe20004807031 */
[----:B------:R-:W0:Y:S01]  /*12fb0*/  MUFU.EX2 R38, R35 ;  /* 0x0000002300267308 */ /* 0x000e220000000800 */
[----:B-1----:R-:W-:-:S01]  /*12fc0*/  FADD.FTZ R46, R34, R27 ;  /* 0x0000001b222e7221 */ /* 0x002fc20000010000 */
[----:B------:R-:W-:Y:S01]  /*12fd0*/  FADD.FTZ R31, R53, R48 ;  /* 0x00000030351f7221 */ /* 0x000fe20000010000 */
[----:B------:R-:W-:Y:S02]  /*12fe0*/  F2FP.SATFINITE.E4M3.F32.PACK_AB_MERGE_C R34, R34, R13, RZ ;  /* 0x0000000d2222723e */ /* 0x000fe400048070ff */
[----:B------:R-:W-:Y:S01]  /*12ff0*/  F2FP.SATFINITE.E4M3.F32.PACK_AB_MERGE_C R13, R41, R36, RZ ;  /* 0x00000024290d723e */ /* 0x000fe200048070ff */
[----:B------:R-:W-:-:S01]  /*13000*/  FADD.FTZ R12, R26, R31 ;  /* 0x0000001f1a0c7221 */ /* 0x000fc20000010000 */
[----:B------:R-:W-:Y:S01]  /*13010*/  F2FP.SATFINITE.E4M3.F32.PACK_AB_MERGE_C R26, R59, R26, RZ ;  /* 0x0000001a3b1a723e */ /* 0x000fe200048070ff */
[----:B------:R-:W1:Y:S01]  /*13020*/  MUFU.EX2 R21, R21 ;  /* 0x0000001500157308 */ /* 0x000e620000000800 */
[----:B--2---:R-:W-:-:S01]  /*13030*/  FADD.FTZ R27, R15, R46 ;  /* 0x0000002e0f1b7221 */ /* 0x004fc20000010000 */
[----:B------:R-:W-:Y:S01]  /*13040*/  FADD.FTZ R59, R59, R12 ;  /* 0x0000000c3b3b7221 */ /* 0x000fe20000010000 */
[----:B------:R-:W-:-:S02]  /*13050*/  F2FP.SATFINITE.E4M3.F32.PACK_AB_MERGE_C R190, R53, R24, R26 ;  /* 0x0000001835be723e */ /* 0x000fc4000480701a */
[----:B------:R-:W-:Y:S01]  /*13060*/  F2FP.SATFINITE.E4M3.F32.PACK_AB_MERGE_C R26, R63, R14, RZ ;  /* 0x0000000e3f1a723e */ /* 0x000fe200048070ff */
[----:B------:R-:W-:-:S01]  /*13070*/  FADD.FTZ R24, R30, R59 ;  /* 0x0000003b1e187221 */ /* 0x000fc20000010000 */
[----:B------:R-:W-:Y:S01]  /*13080*/  F2FP.SATFINITE.E4M3.F32.PACK_AB_MERGE_C R186, R65, R28, R13 ;  /* 0x0000001c41ba723e */ /* 0x000fe2000480700d */
[----:B------:R-:W2:Y:S01]  /*13090*/  MUFU.EX2 R40, R39 ;  /* 0x0000002700287308 */ /* 0x000ea20000000800 */
[----:B0-----:R-:W-:-:S01]  /*130a0*/  FADD.FTZ R46, R38, R27 ;  /* 0x0000001b262e7221 */ /* 0x001fc20000010000 */
[C---:B------:R-:W-:Y:S01]  /*130b0*/  FADD.FTZ R31, R61.reuse, R24 ;  /* 0x000000183d1f7221 */ /* 0x040fe20000010000 */
[----:B------:R-:W-:Y:S02]  /*130c0*/  F2FP.SATFINITE.E4M3.F32.PACK_AB_MERGE_C R189, R32, R9, R34 ;  /* 0x0000000920bd723e */ /* 0x000fe40004807022 */
[----:B------:R-:W-:Y:S01]  /*130d0*/  F2FP.SATFINITE.E4M3.F32.PACK_AB_MERGE_C R184, R61, R30, R26 ;  /* 0x0000001e3db8723e */ /* 0x000fe2000480701a */
[----:B------:R-:W-:-:S02]  /*130e0*/  FADD.FTZ R14, R14, R31 ;  /* 0x0000001f0e0e7221 */ /* 0x000fc40000010000 */
[----:B------:R-:W0:Y:S01]  /*130f0*/  MUFU.EX2 R25, R25 ;  /* 0x0000001900197308 */ /* 0x000e220000000800 */
[----:B-1----:R-:W-:-:S01]  /*13100*/  FADD.FTZ R27, R21, R46 ;  /* 0x0000002e151b7221 */ /* 0x002fc20000010000 */
[----:B------:R-:W-:-:S04]  /*13110*/  FADD.FTZ R63, R63, R14 ;  /* 0x0000000e3f3f7221 */ /* 0x000fc80000010000 */
[----:B------:R-:W-:Y:S02]  /*13120*/  FADD.FTZ R28, R28, R63 ;  /* 0x0000003f1c1c7221 */ /* 0x000fe40000010000 */
[----:B------:R-:W1:Y:S01]  /*13130*/  MUFU.EX2 R42, R43 ;  /* 0x0000002b002a7308 */ /* 0x000e620000000800 */
[----:B--2---:R-:W-:-:S01]  /*13140*/  FADD.FTZ R12, R40, R27 ;  /* 0x0000001b280c7221 */ /* 0x004fc20000010000 */
[----:B------:R-:W-:Y:S01]  /*13150*/  FADD.FTZ R65, R65, R28 ;  /* 0x0000001c41417221 */ /* 0x000fe20000010000 */
[----:B------:R-:W-:-:S03]  /*13160*/  F2FP.SATFINITE.E4M3.F32.PACK_AB_MERGE_C R21, R40, R21, RZ ;  /* 0x000000152815723e */ /* 0x000fc600048070ff */
[----:B------:R-:W-:Y:S01]  /*13170*/  FADD.FTZ R36, R36, R65 ;  /* 0x0000004124247221 */ /* 0x000fe20000010000 */
[----:B------:R-:W-:Y:S01]  /*13180*/  F2FP.SATFINITE.E4M3.F32.PACK_AB_MERGE_C R191, R38, R15, R21 ;  /* 0x0000000f26bf723e */ /* 0x000fe20004807015 */
        /* <DEDUP_REMOVED lines=8> */
[----:B------:R-:W-:-:S04]  /*13210*/  F2FP.SATFINITE.E4M3.F32.PACK_AB_MERGE_C R29, R44, R29, RZ ;  /* 0x0000001d2c1d723e */ /* 0x000fc800048070ff */
[----:B------:R-:W-:Y:S02]  /*13220*/  F2FP.SATFINITE.E4M3.F32.PACK_AB_MERGE_C R185, R42, R25, R29 ;  /* 0x000000192ab9723e */ /* 0x000fe4000480701d */
[----:B------:R-:W-:Y:S01]  /*13230*/  MUFU.EX2 R3, R3 ;  /* 0x0000000300037308 */ /* 0x000fe20000000800 */
[----:B-1----:R-:W-:-:S07]  /*13240*/  FADD.FTZ R13, R33, R12 ;  /* 0x0000000c210d7221 */ /* 0x002fce0000010000 */
[----:B------:R-:W0:Y:S01]  /*13250*/  MUFU.EX2 R20, R20 ;  /* 0x0000001400147308 */ /* 0x000e220000000800 */
[----:B--2---:R-:W-:-:S01]  /*13260*/  FADD.FTZ R12, R4, R13 ;  /* 0x0000000d040c7221 */ /* 0x004fc20000010000 */
[----:B0-----:R-:W-:-:S03]  /*13270*/  F2FP.SATFINITE.E4M3.F32.PACK_AB_MERGE_C R9, R20, R3, RZ ;  /* 0x000000031409723e */ /* 0x001fc600048070ff */
[----:B------:R-:W-:Y:S01]  /*13280*/  FADD.FTZ R3, R3, R12 ;  /* 0x0000000c03037221 */ /* 0x000fe20000010000 */
[----:B------:R-:W-:Y:S01]  /*13290*/  F2FP.SATFINITE.E4M3.F32.PACK_AB_MERGE_C R187, R4, R33, R9 ;  /* 0x0000002104bb723e */ /* 0x000fe20004807009 */
[----:B------:R-:W-:Y:S02]  /*132a0*/  FADD.FTZ R4, R41, R36 ;  /* 0x0000002429047221 */ /* 0x000fe40000010000 */
[----:B------:R-:W-:-:S01]  /*132b0*/  FADD.FTZ R3, R20, R3 ;  /* 0x0000000314037221 */ /* 0x000fc20000010000 */
[----:B------:R-:W-:Y:S01]  /*132c0*/  VIADD R9, R56, 0xfffffffe ;  /* 0xfffffffe38097836 */ /* 0x000fe20000000000 */
        /* <DEDUP_REMOVED lines=12> */
.L_x_1374:
[----:B------:R-:W-:-:S13]  /*13390*/  ISETP.NE.AND P3, PT, R11, 0x1, PT ;  /* 0x000000010b00780c */ /* 0x000fda0003f65270 */
[----:B------:R-:W0:Y:S02]  /*133a0*/  @P3 LDC.64 R14, c[0x0][0x9e8] ;  /* 0x00027a00ff0e3b82 */ /* 0x000e240000000a00 */
[----:B0-----:R-:W-:-:S05]  /*133b0*/  @P3 IMAD.HI.U32 R14, R12, R14, RZ ;  /* 0x0000000e0c0e3227 */ /* 0x001fca00078e00ff */
[----:B------:R-:W-:-:S07]  /*133c0*/  @P3 SHF.R.U32.HI R12, RZ, R15, R14 ;  /* 0x0000000fff0c3219 */ /* 0x000fce000001160e */
.L_x_1375:
[----:B------:R-:W-:Y:S05]  /*133d0*/  BSYNC B0 ;  /* 0x0000000000007941 */ /* 0x000fea0003800000 */
.L_x_1373:
[----:B------:R-:W-:-:S05]  /*133e0*/  IMAD R11, R12, R11, R11 ;  /* 0x0000000b0c0b7224 */ /* 0x000fca00078e020b */
[----:B------:R-:W-:-:S07]  /*133f0*/  VIMNMX R10, R10, R11, PT ;  /* 0x0000000b0a0a7248 */ /* 0x000fce0003fe0100 */
.L_x_1372:
[----:B------:R-:W-:Y:S01]  /*13400*/  SHF.R.S32.HI R11, RZ, 0x1f, R10 ;  /* 0x0000001fff0b7819 */ /* 0x000fe2000001140a */
[----:B------:R-:W-:Y:S01]  /*13410*/  ULDC UR49, c[0x0][0x9e4] ;  /* 0x0002790000317ab9 */ /* 0x000fe20000000800 */
[----:B------:R-:W-:Y:S01]  /*13420*/  ULDC UR48, c[0x0][0x9e4] ;  /* 0x0002790000307ab9 */ /* 0x000fe20000000800 */
[----:B------:R-:W-:Y:S01]  /*13430*/  ULDC UR50, c[0x0][0x9dc] ;  /* 0x0002770000327ab9 */ /* 0x000fe20000000800 */
[----:B------:R-:W-:Y:S01]  /*13440*/  LEA.HI R11, R11, R10, RZ, 0x6 ;  /* 0x0000000a0b0b7211 */ /* 0x000fe200078f30ff */
[----:B------:R-:W-:Y:S01]  /*13450*/  ULDC UR52, c[0x0][0x9dc] ;  /* 0x0002770000347ab9 */ /* 0x000fe20000000800 */
[----:B------:R-:W-:Y:S01]  /*13460*/  ULDC UR53, c[0x0][0x9e0] ;  /* 0x0002780000357ab9 */ /* 0x000fe20000000800 */
[----:B------:R-:W-:Y:S01]  /*13470*/  ULDC UR51, c[0x0][0x9e0] ;  /* 0x0002780000337ab9 */ /* 0x000fe20000000800 */
[----:B------:R-:W-:Y:S02]  /*13480*/  SHF.R.S32.HI R12, RZ, 0x6, R11 ;  /* 0x00000006ff0c7819 */ /* 0x000fe4000001140b */
[----:B------:R-:W-:-:S02]  /*13490*/  CS2R R150, SRZ ;  /* 0x0000000000967805 */ /* 0x000fc4000001ff00 */
[----:B------:R-:W-:Y:S02]  /*134a0*/  CS2R R148, SRZ ;  /* 0x0000000000947805 */ /* 0x000fe4000001ff00 */
[----:B------:R-:W-:Y:S02]  /*134b0*/  CS2R R146, SRZ ;  /* 0x0000000000927805 */ /* 0x000fe4000001ff00 */
[----:B------:R-:W-:Y:S02]  /*134c0*/  VIMNMX R12, R203, R12, !PT ;  /* 0x0000000ccb0c7248 */ /* 0x000fe40007fe0100 */
[----:B------:R-:W-:Y:S02]  /*134d0*/  CS2R R144, SRZ ;  /* 0x0000000000907805 */ /* 0x000fe4000001ff00 */
[----:B------:R-:W-:Y:S02]  /*134e0*/  CS2R R142, SRZ ;  /* 0x00000000008e7805 */ /* 0x000fe4000001ff00 */
[----:B------:R-:W-:-:S02]  /*134f0*/  CS2R R140, SRZ ;  /* 0x00000000008c7805 */ /* 0x000fc4000001ff00 */
[----:B------:R-:W-:Y:S02]  /*13500*/  ISETP.GE.AND P3, PT, R9, R12, PT ;  /* 0x0000000c0900720c */ /* 0x000fe40003f66270 */
        /* <DEDUP_REMOVED lines=57> */
[----:B------:R-:W-:Y:S01]  /*138a0*/  CS2R R24, SRZ ;  /* 0x0000000000187805 */ /* 0x000fe2000001ff00 */
[----:B------:R-:W-:Y:S06]  /*138b0*/  @!P3 BRA `(.L_x_1376) ;  /* 0x000000240030b947 */ /* 0x000fec0003800000 */
[----:B------:R-:W-:Y:S02]  /*138c0*/  IMAD.IADD R13, R152, 0x1, R0 ;  /* 0x00000001980d7824 */ /* 0x000fe400078e0200 */
[----:B------:R-:W-:Y:S02]  /*138d0*/  IMAD.MOV.U32 R151, RZ, RZ, RZ ;  /* 0x000000ffff977224 */ /* 0x000fe400078e00ff */
[----:B------:R-:W-:-:S07]  /*138e0*/  VIADD R14, R13, 0x8 ;  /* 0x000000080d0e7836 */ /* 0x000fce0000000000 */
.L_x_1395:
[----:B------:R-:W-:Y:S01]  /*138f0*/  ISETP.NE.AND P3, PT, R202, RZ, PT ;  /* 0x000000ffca00720c */ /* 0x000fe20003f65270 */
[----:B------:R-:W-:Y:S01]  /*13900*/  VIADD R15, R200, 0x1 ;  /* 0x00000001c80f7836 */ /* 0x000fe20000000000 */
[----:B------:R-:W-:Y:S05]  /*13910*/  YIELD ;  /* 0x0000000000007946 */ /* 0x000fea0003800000 */
[----:B------:R-:W-:-:S04]  /*13920*/  ISETP.NE.AND P4, PT, R15, 0x2, PT ;  /* 0x000000020f00780c */ /* 0x000fc80003f85270 */
[----:B------:R-:W-:Y:S02]  /*13930*/  SEL R7, RZ, 0x1, P4 ;  /* 0x00000001ff077807 */ /* 0x000fe40002000000 */
[----:B------:R-:W-:Y:S02]  /*13940*/  SEL R15, R15, RZ, P4 ;  /* 0x000000ff0f0f7207 */ /* 0x000fe40002000000 */
[----:B------:R-:W-:Y:S01]  /*13950*/  LOP3.LUT R20, R194, R7, RZ, 0x3c, !PT ;  /* 0x00000007c2147212 */ /* 0x000fe200078e3cff */
[----:B------:R-:W-:Y:S06]  /*13960*/  @P3 BRA `(.L_x_1377) ;  /* 0x0000000000303947 */ /* 0x000fec0003800000 */
[----:B------:R-:W-:Y:S05]  /*13970*/  @!P0 BRA `(.L_x_1378) ;  /* 0x0000000000048947 */ /* 0x000fea0003800000 */
[----:B------:R-:W-:Y:S01]  /*13980*/  BPT.TRAP 0x1 ;  /* 0x000000040000795c */ /* 0x000fe20000300000 */
.L_x_1378:
[----:B------:R-:W-:Y:S01]  /*13990*/  IMAD R10, R15, 0x8, R16 ;  /* 0x000000080f0a7824 */ /* 0x000fe200078e0210 */
[----:B------:R-:W-:-:S04]  /*139a0*/  SHF.L.U32 R7, R20, 0x1f, RZ ;  /* 0x0000001f14077819 */ /* 0x000fc800000006ff */
[----:B------:R0:W1:Y:S01]  /*139b0*/  SYNCS.PHASECHK.TRANS64.TRYWAIT P4, [R10+URZ+0x28430], R7 ;  /* 0x028430070a0075a7 */ /* 0x000062000808017f */
[----:B------:R-:W-:Y:S05]  /*139c0*/  @!P0 BRA `(.L_x_1379) ;  /* 0x0000000000048947 */ /* 0x000fea0003800000 */
[----:B------:R-:W-:Y:S01]  /*139d0*/  BPT.TRAP 0x1 ;  /* 0x000000040000795c */ /* 0x000fe20000300000 */
.L_x_1379:
[----:B------:R-:W-:Y:S04]  /*139e0*/  BSSY B0, `(.L_x_1377) ;  /* 0x0000004000007945 */ /* 0x000fe80003800000 */
[----:B-1----:R-:W-:Y:S05]  /*139f0*/  @P4 BRA `(.L_x_1380) ;  /* 0x0000000000084947 */ /* 0x002fea0003800000 */
[----:B------:R-:W1:Y:S02]  /*13a00*/  SYNCS.PHASECHK.TRANS64.TRYWAIT P4, [R10+URZ+0x28430], R7 ;  /* 0x028430070a0075a7 */ /* 0x000e64000808017f */
[----:B-1----:R-:W-:Y:S05]  /*13a10*/  @!P4 BRA `(.L_x_1381) ;  /* 0x0000012800b8c947 */ /* 0x002fea0003800000 */
.L_x_1380:
[----:B------:R-:W-:Y:S05]  /*13a20*/  BSYNC B0 ;  /* 0x0000000000007941 */ /* 0x000fea0003800000 */
.L_x_1377:
[----:B01----:R-:W0:Y:S01]  /*13a30*/  S2R R7, SR_TID.X ;  /* 0x0000000000077919 */ /* 0x003e220000002100 */
[----:B------:R-:W-:Y:S05]  /*13a40*/  WARPSYNC.ALL ;  /* 0x0000000000007948 */ /* 0x000fea0003800000 */
[----:B------:R-:W-:Y:S02]  /*13a50*/  IMAD R10, R15, 0x400, R5 ;  /* 0x000004000f0a7824 */ /* 0x000fe400078e0205 */
[----:B------:R-:W-:Y:S02]  /*13a60*/  IMAD.MOV.U32 R11, RZ, RZ, 0x40000040 ;  /* 0x40000040ff0b7424 */ /* 0x000fe400078e00ff */
[C---:B------:R-:W-:Y:S01]  /*13a70*/  VIADD R154, R10.reuse, 0x2 ;  /* 0x000000020a9a7836 */ /* 0x040fe20000000000 */
[C---:B------:R-:W-:Y:S01]  /*13a80*/  IADD3 R152, R10.reuse, 0x6, RZ ;  /* 0x000000060a987810 */ /* 0x040fe20007ffe0ff */
[C---:B------:R-:W-:Y:S01]  /*13a90*/  VIADD R156, R10.reuse, 0x4 ;  /* 0x000000040a9c7836 */ /* 0x040fe20000000000 */
[----:B------:R-:W-:Y:S01]  /*13aa0*/  R2UR UR14, R10 ;  /* 0x000000000a0e72ca */ /* 0x000fe200000e0000 */
[----:B------:R-:W-:Y:S01]  /*13ab0*/  IMAD.MOV.U32 R155, RZ, RZ, 0x40000040 ;  /* 0x40000040ff9b7424 */ /* 0x000fe200078e00ff */
[----:B------:R-:W-:Y:S01]  /*13ac0*/  R2UR UR15, R11 ;  /* 0x000000000b0f72ca */ /* 0x000fe200000e0000 */
[----:B------:R-:W-:Y:S01]  /*13ad0*/  IMAD.MOV.U32 R157, RZ, RZ, 0x40000040 ;  /* 0x40000040ff9d7424 */ /* 0x000fe200078e00ff */
[----:B------:R-:W-:Y:S01]  /*13ae0*/  R2UR UR10, R154 ;  /* 0x000000009a0a72ca */ /* 0x000fe200000e0000 */
[----:B------:R-:W-:Y:S01]  /*13af0*/  VIADD R154, R10, 0x200 ;  /* 0x000002000a9a7836 */ /* 0x000fe20000000000 */
[----:B------:R-:W-:Y:S01]  /*13b00*/  R2UR UR6, R156 ;  /* 0x000000009c0672ca */ /* 0x000fe200000e0000 */
[----:B------:R-:W-:Y:S01]  /*13b10*/  IMAD.MOV.U32 R153, RZ, RZ, 0x40000040 ;  /* 0x40000040ff997424 */ /* 0x000fe200078e00ff */
[----:B------:R-:W-:Y:S01]  /*13b20*/  R2UR UR18, R152 ;  /* 0x00000000981272ca */ /* 0x000fe200000e0000 */
[C---:B------:R-:W-:Y:S01]  /*13b30*/  VIADD R152, R10.reuse, 0x202 ;  /* 0x000002020a987836 */ /* 0x040fe20000000000 */
[----:B------:R-:W-:Y:S01]  /*13b40*/  R2UR UR11, R155 ;  /* 0x000000009b0b72ca */ /* 0x000fe200000e0000 */
[C---:B------:R-:W-:Y:S01]  /*13b50*/  VIADD R156, R10.reuse, 0x204 ;  /* 0x000002040a9c7836 */ /* 0x040fe20000000000 */
[----:B------:R-:W-:Y:S01]  /*13b60*/  R2UR UR7, R157 ;  /* 0x000000009d0772ca */ /* 0x000fe200000e0000 */
[----:B------:R-:W-:Y:S01]  /*13b70*/  VIADD R10, R10, 0x206 ;  /* 0x000002060a0a7836 */ /* 0x000fe20000000000 */
[----:B------:R-:W-:-:S02]  /*13b80*/  R2UR UR19, R153 ;  /* 0x00000000991372ca */ /* 0x000fc400000e0000 */
[----:B------:R-:W-:Y:S02]  /*13b90*/  R2UR UR22, R154 ;  /* 0x000000009a1672ca */ /* 0x000fe400000e0000 */
[----:B------:R-:W-:Y:S02]  /*13ba0*/  R2UR UR23, R155 ;  /* 0x000000009b1772ca */ /* 0x000fe400000e0000 */
[----:B0-----:R-:W-:Y:S02]  /*13bb0*/  SHF.R.U32.HI R7, RZ, 0x7, R7 ;  /* 0x00000007ff077819 */ /* 0x001fe40000011607 */
[----:B------:R-:W-:Y:S02]  /*13bc0*/  R2UR UR26, R152 ;  /* 0x00000000981a72ca */ /* 0x000fe400000e0000 */
[----:B------:R-:W-:Y:S01]  /*13bd0*/  R2UR UR27, R153 ;  /* 0x00000000991b72ca */ /* 0x000fe200000e0000 */
[----:B------:R-:W-:Y:S01]  /*13be0*/  VIADD R7, R7, 0x8 ;  /* 0x0000000807077836 */ /* 0x000fe20000000000 */
[----:B------:R-:W-:-:S02]  /*13bf0*/  R2UR UR30, R156 ;  /* 0x000000009c1e72ca */ /* 0x000fc400000e0000 */
[----:B------:R-:W-:Y:S02]  /*13c00*/  R2UR UR31, R157 ;  /* 0x000000009d1f72ca */ /* 0x000fe400000e0000 */
[----:B------:R0:W-:Y:S01]  /*13c10*/  BAR.SYNC.DEFER_BLOCKING R7, 0x100 ;  /* 0x000400070000751d */ /* 0x0001e20000010000 */
[----:B------:R-:W-:Y:S02]  /*13c20*/  R2UR UR34, R10 ;  /* 0x000000000a2272ca */ /* 0x000fe400000e0000 */
[----:B------:R-:W-:-:S03]  /*13c30*/  R2UR UR35, R11 ;  /* 0x000000000b2372ca */ /* 0x000fc600000e0000 */
        /* <DEDUP_REMOVED lines=27> */
.L_x_1383:
[----:B------:R-:W-:Y:S01]  /*13df0*/  SHF.L.U32 R7, R194, 0x1f, RZ ;  /* 0x0000001fc2077819 */ /* 0x000fe200000006ff */
[----:B------:R-:W-:-:S04]  /*13e00*/  IMAD R10, R200, 0x8, R16 ;  /* 0x00000008c80a7824 */ /* 0x000fc800078e0210 */
[----:B------:R0:W1:Y:S01]  /*13e10*/  SYNCS.PHASECHK.TRANS64.TRYWAIT P3, [R10+URZ+0x28450], R7 ;  /* 0x028450070a0075a7 */ /* 0x000062000806017f */
[----:B------:R-:W-:Y:S05]  /*13e20*/  @!P0 BRA `(.L_x_1384) ;  /* 0x0000000000048947 */ /* 0x000fea0003800000 */
[----:B------:R-:W-:Y:S01]  /*13e30*/  BPT.TRAP 0x1 ;  /* 0x000000040000795c */ /* 0x000fe20000300000 */
.L_x_1384:
[----:B-1----:R-:W-:Y:S05]  /*13e40*/  @P3 BRA `(.L_x_1382) ;  /* 0x0000000000083947 */ /* 0x002fea0003800000 */
[----:B------:R-:W1:Y:S02]  /*13e50*/  SYNCS.PHASECHK.TRANS64.TRYWAIT P3, [R10+URZ+0x28450], R7 ;  /* 0x028450070a0075a7 */ /* 0x000e64000806017f */
[----:B-1----:R-:W-:Y:S05]  /*13e60*/  @!P3 BRA `(.L_x_1385) ;  /* 0x0000012400b8b947 */ /* 0x002fea0003800000 */
.L_x_1382:
[----:B01----:R-:W-:Y:S01]  /*13e70*/  VIADD R7, R16, 0x8000 ;  /* 0x0000800010077836 */ /* 0x003fe20000000000 */
[----:B------:R-:W-:Y:S05]  /*13e80*/  WARPSYNC.ALL ;  /* 0x0000000000007948 */ /* 0x000fea0003800000 */
[----:B------:R-:W-:Y:S01]  /*13e90*/  SHF.R.U32.HI R7, RZ, 0x4, R7 ;  /* 0x00000004ff077819 */ /* 0x000fe20000011607 */
[----:B------:R-:W-:Y:S01]  /*13ea0*/  IMAD.MOV.U32 R11, RZ, RZ, -0x7fffffe0 ;  /* 0x80000020ff0b7424 */ /* 0x000fe200078e00ff */
[----:B------:R-:W-:-:S06]  /*13eb0*/  WARPGROUP.ARRIVE ;  /* 0x00000000000079c5 */ /* 0x000fcc0000000000 */
[----:B------:R-:W0:Y:S01]  /*13ec0*/  S2R R21, SR_TID.X ;  /* 0x0000000000157919 */ /* 0x000e220000002100 */
[----:B------:R-:W-:Y:S02]  /*13ed0*/  LOP3.LUT R7, R7, 0x3fff, RZ, 0xc0, !PT ;  /* 0x00003fff07077812 */ /* 0x000fe400078ec0ff */
[----:B------:R-:W-:Y:S01]  /*13ee0*/  R2UR UR7, R11 ;  /* 0x000000000b0772ca */ /* 0x000fe200000e0000 */
[----:B------:R-:W-:Y:S01]  /*13ef0*/  IMAD.MOV.U32 R11, RZ, RZ, -0x7fffffe0 ;  /* 0x80000020ff0b7424 */ /* 0x000fe200078e00ff */
[----:B------:R-:W-:-:S05]  /*13f00*/  LOP3.LUT R7, R7, 0x10000, RZ, 0xfc, !PT ;  /* 0x0001000007077812 */ /* 0x000fca00078efcff */
[----:B------:R-:W-:Y:S02]  /*13f10*/  IMAD R10, R200, 0x400, R7 ;  /* 0x00000400c80a7824 */ /* 0x000fe400078e0207 */
[----:B------:R-:W-:-:S03]  /*13f20*/  @!P1 IMAD R7, R15, 0x8, R16 ;  /* 0x000000080f079824 */ /* 0x000fc600078e0210 */
[C---:B------:R-:W-:Y:S01]  /*13f30*/  R2UR UR6, R10.reuse ;  /* 0x000000000a0672ca */ /* 0x040fe200000e0000 */
[----:B------:R-:W-:Y:S02]  /*13f40*/  VIADD R10, R10, 0x2 ;  /* 0x000000020a0a7836 */ /* 0x000fe40000000000 */
[----:B------:R-:W-:-:S05]  /*13f50*/  @!P1 VIADD R7, R7, 0x28440 ;  /* 0x0002844007079836 */ /* 0x000fca0000000000 */
[----:B------:R-:W-:-:S05]  /*13f60*/  @!P1 PRMT R7, RZ, 0x654, R7 ;  /* 0x00000654ff079816 */ /* 0x000fca0000000007 */
[----:B------:R-:W-:Y:S01]  /*13f70*/  QGMMA.64x256x32.F32.E4M3.E4M3 R24, R188, gdesc[UR4], R24, gsb0 ;  /* 0x03e00004bc187df3 */ /* 0x000fe20008000818 */
[----:B------:R-:W-:Y:S02]  /*13f80*/  R2UR UR6, R10 ;  /* 0x000000000a0672ca */ /* 0x000fe400000e0000 */
[----:B------:R-:W-:Y:S02]  /*13f90*/  R2UR UR7, R11 ;  /* 0x000000000b0772ca */ /* 0x000fe400000e0000 */
[----:B0-----:R-:W-:-:S04]  /*13fa0*/  SHF.R.U32.HI R21, RZ, 0x7, R21 ;  /* 0x00000007ff157819 */ /* 0x001fc80000011615 */
[----:B------:R-:W-:Y:S01]  /*13fb0*/  IADD3 R10, -R21, 0xb, RZ ;  /* 0x0000000b150a7810 */ /* 0x000fe20007ffe1ff */
[----:B------:R-:W-:Y:S02]  /*13fc0*/  WARPGROUP.DEPBAR.LE gsb0, 0x0 ;  /* 0x00008000000079c5 */ /* 0x000fe40000010000 */
[----:B------:R-:W-:-:S15]  /*13fd0*/  WARPGROUP.ARRIVE ;  /* 0x00000000000079c5 */ /* 0x000fde0000000000 */
[----:B------:R-:W-:-:S01]  /*13fe0*/  NOP ;  /* 0x0000000000007918 */ /* 0x000fc20000000000 */
[----:B------:R-:W-:Y:S03]  /*13ff0*/  QGMMA.64x256x32.F32.E4M3.E4M3 R24, R184, gdesc[UR4], R24, gsb0 ;  /* 0x03e00004b8187df3 */ /* 0x000fe60008000818 */
[----:B------:R-:W-:Y:S02]  /*14000*/  WARPGROUP.DEPBAR.LE gsb0, 0x0 ;  /* 0x00008000000079c5 */ /* 0x000fe40000010000 */
[----:B------:R-:W-:Y:S01]  /*14010*/  IMAD.SHL.U32 R184, R9, 0x40, RZ ;  /* 0x0000004009b87824 */ /* 0x000fe200078e00ff */
[----:B------:R0:W-:Y:S06]  /*14020*/  BAR.ARV R10, 0x100 ;  /* 0x0004000a0000751d */ /* 0x0001ec0000002000 */
[----:B------:R1:W-:Y:S02]  /*14030*/  @!P1 SYNCS.ARRIVE.TRANS64.RED.A1T0 RZ, [R7+URZ], RZ ;  /* 0x000000ff07ff99a7 */ /* 0x0003e4000810043f */
[----:B-1----:R-:W-:-:S05]  /*14040*/  IADD3 R7, R197, 0x1, -R184 ;  /* 0x00000001c5077810 */ /* 0x002fca0007ffe8b8 */
[----:B------:R-:W-:Y:S01]  /*14050*/  IMAD.IADD R11, R7, 0x1, -R198 ;  /* 0x00000001070b7824 */ /* 0x000fe200078e0ac6 */
[----:B------:R-:W-:-:S03]  /*14060*/  MOV R7, UR50 ;  /* 0x0000003200077c02 */ /* 0x000fc60008000f00 */
[----:B------:R-:W-:Y:S01]  /*14070*/  IMAD R11, R196, -0x2, R11 ;  /* 0xfffffffec40b7824 */ /* 0x000fe200078e020b */
[----:B------:R-:W-:-:S03]  /*14080*/  LOP3.LUT R186, RZ, R7, RZ, 0x33, !PT ;  /* 0x00000007ffba7212 */ /* 0x000fc600078e33ff */
[----:B------:R-:W-:Y:S02]  /*14090*/  VIADD R187, R11, UR53 ;  /* 0x000000350bbb7c36 */ /* 0x000fe40008000000 */
[----:B------:R-:W-:Y:S02]  /*140a0*/  IMAD.IADD R189, R186, 0x1, R11 ;  /* 0x00000001babd7824 */ /* 0x000fe400078e020b */
[C---:B------:R-:W-:Y:S02]  /*140b0*/  IMAD.IADD R185, R0.reuse, 0x1, R187 ;  /* 0x0000000100b97824 */ /* 0x040fe400078e02bb */
[----:B------:R-:W-:Y:S01]  /*140c0*/  IMAD.IADD R21, R0, 0x1, R189 ;  /* 0x0000000100157824 */ /* 0x000fe200078e02bd */
[----:B0-----:R-:W-:Y:S06]  /*140d0*/  @!P2 BRA `(.L_x_1386) ;  /* 0x000000000058a947 */ /* 0x001fec0003800000 */
[----:B------:R-:W-:Y:S01]  /*140e0*/  IADD3 R191, R0, R197, -R198 ;  /* 0x000000c500bf7210 */ /* 0x000fe20007ffe8c6 */
[----:B------:R-:W-:Y:S03]  /*140f0*/  BSSY B0, `(.L_x_1387) ;  /* 0x0000010000007945 */ /* 0x000fe60003800000 */
[----:B------:R-:W-:-:S13]  /*14100*/  ISETP.GT.AND P3, PT, R191, -0x1, PT ;  /* 0xffffffffbf00780c */ /* 0x000fda0003f64270 */
[----:B------:R-:W-:Y:S05]  /*14110*/  @P3 BRA `(.L_x_1388) ;  /* 0x0000000000203947 */ /* 0x000fea0003800000 */
[----:B------:R-:W-:Y:S01]  /*14120*/  IMAD.U32 R186, RZ, RZ, UR49 ;  /* 0x00000031ffba7e24 */ /* 0x000fe2000f8e00ff */
[----:B------:R-:W-:-:S04]  /*14130*/  LOP3.LUT R191, RZ, R191, RZ, 0x33, !PT ;  /* 0x000000bfffbf7212 */ /* 0x000fc800078e33ff */
[----:B------:R-:W-:-:S13]  /*14140*/  ISETP.NE.AND P3, PT, R186, 0x1, PT ;  /* 0x00000001ba00780c */ /* 0x000fda0003f65270 */
[----:B------:R-:W0:Y:S02]  /*14150*/  @P3 LDC.64 R10, c[0x0][0x9e8] ;  /* 0x00027a00ff0a3b82 */ /* 0x000e240000000a00 */
[----:B0-----:R-:W-:-:S05]  /*14160*/  @P3 IMAD.HI.U32 R10, R191, R10, RZ ;  /* 0x0000000abf0a3227 */ /* 0x001fca00078e00ff */
[----:B------:R-:W-:-:S04]  /*14170*/  @P3 SHF.R.U32.HI R191, RZ, R11, R10 ;  /* 0x0000000bffbf3219 */ /* 0x000fc8000001160a */
[----:B------:R-:W-:Y:S01]  /*14180*/  LOP3.LUT R191, RZ, R191, RZ, 0x33, !PT ;  /* 0x000000bfffbf7212 */ /* 0x000fe200078e33ff */
[----:B------:R-:W-:Y:S06]  /*14190*/  BRA `(.L_x_1389) ;  /* 0x0000000000147947 */ /* 0x000fec0003800000 */
.L_x_1388:
[----:B------:R-:W-:-:S05]  /*141a0*/  IMAD.U32 R186, RZ, RZ, UR49 ;  /* 0x00000031ffba7e24 */ /* 0x000fca000f8e00ff */
[----:B------:R-:W-:-:S13]  /*141b0*/  ISETP.NE.AND P3, PT, R186, 0x1, PT ;  /* 0x00000001ba00780c */ /* 0x000fda0003f65270 */
[----:B------:R-:W0:Y:S02]  /*141c0*/  @P3 LDC.64 R10, c[0x0][0x9e8] ;  /* 0x00027a00ff0a3b82 */ /* 0x000e240000000a00 */
[----:B0-----:R-:W-:-:S05]  /*141d0*/  @P3 IMAD.HI.U32 R10, R191, R10, RZ ;  /* 0x0000000abf0a3227 */ /* 0x001fca00078e00ff */
[----:B------:R-:W-:-:S07]  /*141e0*/  @P3 SHF.R.U32.HI R191, RZ, R11, R10 ;  /* 0x0000000bffbf3219 */ /* 0x000fce000001160a */
.L_x_1389:
[----:B------:R-:W-:Y:S05]  /*141f0*/  BSYNC B0 ;  /* 0x0000000000007941 */ /* 0x000fea0003800000 */
.L_x_1387:
[----:B------:R-:W-:-:S04]  /*14200*/  IMAD R191, R191, R186, -R184 ;  /* 0x000000babfbf7224 */ /* 0x000fc800078e0ab8 */
[----:B------:R-:W-:-:S05]  /*14210*/  IMAD R10, R196, -0x2, R191 ;  /* 0xfffffffec40a7824 */ /* 0x000fca00078e02bf */
[----:B------:R-:W-:Y:S02]  /*14220*/  VIADDMNMX R185, R10, R186, R185, PT ;  /* 0x000000ba0ab97246 */ /* 0x000fe400038001b9 */
[----:B------:R-:W-:-:S07]  /*14230*/  VIMNMX R21, R21, R10, !PT ;  /* 0x0000000a15157248 */ /* 0x000fce0007fe0100 */
.L_x_1386:
[----:B------:R-:W-:Y:S02]  /*14240*/  ISETP.GT.AND P3, PT, R9, -0x1, PT ;  /* 0xffffffff0900780c */ /* 0x000fe40003f64270 */
[----:B------:R-:W-:Y:S02]  /*14250*/  IADD3 R187, R187, 0x8, R0 ;  /* 0x00000008bbbb7810 */ /* 0x000fe40007ffe000 */
[C---:B------:R-:W-:Y:S02]  /*14260*/  ISETP.GT.AND P5, PT, R21.reuse, RZ, P3 ;  /* 0x000000ff1500720c */ /* 0x040fe40001fa4270 */
[----:B------:R-:W-:Y:S02]  /*14270*/  ISETP.GT.AND P4, PT, R21, 0x1, P3 ;  /* 0x000000011500780c */ /* 0x000fe40001f84270 */
[C---:B------:R-:W-:Y:S02]  /*14280*/  ISETP.LT.OR P5, PT, R185.reuse, 0x1, P5 ;  /* 0x00000001b900780c */ /* 0x040fe40002fa1670 */
[----:B------:R-:W-:-:S02]  /*14290*/  ISETP.LT.OR P4, PT, R185, 0x2, P4 ;  /* 0x00000002b900780c */ /* 0x000fc40002781670 */
[----:B------:R-:W-:Y:S02]  /*142a0*/  FSEL R191, R152, -INF , !P5 ;  /* 0xff80000098bf7808 */ /* 0x000fe40006800000 */
[----:B------:R-:W-:Y:S02]  /*142b0*/  FSEL R153, R153, -INF , !P4 ;  /* 0xff80000099997808 */ /* 0x000fe40006000000 */
[C---:B------:R-:W-:Y:S02]  /*142c0*/  ISETP.GT.AND P5, PT, R21.reuse, 0x8, P3 ;  /* 0x000000081500780c */ /* 0x040fe40001fa4270 */
        /* <DEDUP_REMOVED lines=39> */
[----:B------:R-:W-:Y:S02]  /*14540*/  IADD3 R189, R189, 0x8, R0 ;  /* 0x00000008bdbd7810 */ /* 0x000fe40007ffe000 */
[----:B------:R-:W-:Y:S02]  /*14550*/  FSEL R21, R180, -INF , !P5 ;  /* 0xff800000b4157808 */ /* 0x000fe40006800000 */
[----:B------:R-:W-:Y:S01]  /*14560*/  FSEL R181, R181, -INF , !P4 ;  /* 0xff800000b5b57808 */ /* 0x000fe20006000000 */
[----:B------:R-:W-:Y:S06]  /*14570*/  @!P2 BRA `(.L_x_1390) ;  /* 0x00000000005ca947 */ /* 0x000fec0003800000 */
[----:B------:R-:W-:Y:S01]  /*14580*/  ISETP.GT.AND P4, PT, R14, -0x1, PT ;  /* 0xffffffff0e00780c */ /* 0x000fe20003f84270 */
[----:B------:R-:W-:-:S12]  /*14590*/  BSSY B0, `(.L_x_1391) ;  /* 0x0000011000007945 */ /* 0x000fd80003800000 */
[----:B------:R-:W-:Y:S05]  /*145a0*/  @P4 BRA `(.L_x_1392) ;  /* 0x0000000000244947 */ /* 0x000fea0003800000 */
[----:B------:R-:W-:Y:S02]  /*145b0*/  IMAD.U32 R152, RZ, RZ, UR49 ;  /* 0x00000031ff987e24 */ /* 0x000fe4000f8e00ff */
[----:B------:R-:W-:-:S03]  /*145c0*/  VIADD R185, R13, 0x8 ;  /* 0x000000080db97836 */ /* 0x000fc60000000000 */
[----:B------:R-:W-:Y:S02]  /*145d0*/  ISETP.NE.AND P4, PT, R152, 0x1, PT ;  /* 0x000000019800780c */ /* 0x000fe40003f85270 */
[----:B------:R-:W-:-:S11]  /*145e0*/  LOP3.LUT R185, RZ, R185, RZ, 0x33, !PT ;  /* 0x000000b9ffb97212 */ /* 0x000fd600078e33ff */
[----:B------:R-:W0:Y:S02]  /*145f0*/  @P4 LDC.64 R10, c[0x0][0x9e8] ;  /* 0x00027a00ff0a4b82 */ /* 0x000e240000000a00 */
[----:B0-----:R-:W-:-:S05]  /*14600*/  @P4 IMAD.HI.U32 R10, R185, R10, RZ ;  /* 0x0000000ab90a4227 */ /* 0x001fca00078e00ff */
[----:B------:R-:W-:-:S04]  /*14610*/  @P4 SHF.R.U32.HI R185, RZ, R11, R10 ;  /* 0x0000000bffb94219 */ /* 0x000fc8000001160a */
[----:B------:R-:W-:Y:S01]  /*14620*/  LOP3.LUT R185, RZ, R185, RZ, 0x33, !PT ;  /* 0x000000b9ffb97212 */ /* 0x000fe200078e33ff */
[----:B------:R-:W-:Y:S06]  /*14630*/  BRA `(.L_x_1393) ;  /* 0x0000000000187947 */ /* 0x000fec0003800000 */
.L_x_1392:
[----:B------:R-:W-:Y:S02]  /*14640*/  IMAD.U32 R152, RZ, RZ, UR49 ;  /* 0x00000031ff987e24 */ /* 0x000fe4000f8e00ff */
[----:B------:R-:W-:-:S03]  /*14650*/  IMAD.MOV.U32 R185, RZ, RZ, R14 ;  /* 0x000000ffffb97224 */ /* 0x000fc600078e000e */
[----:B------:R-:W-:-:S13]  /*14660*/  ISETP.NE.AND P4, PT, R152, 0x1, PT ;  /* 0x000000019800780c */ /* 0x000fda0003f85270 */
[----:B------:R-:W0:Y:S02]  /*14670*/  @P4 LDC.64 R10, c[0x0][0x9e8] ;  /* 0x00027a00ff0a4b82 */ /* 0x000e240000000a00 */
[----:B0-----:R-:W-:-:S05]  /*14680*/  @P4 IMAD.HI.U32 R10, R14, R10, RZ ;  /* 0x0000000a0e0a4227 */ /* 0x001fca00078e00ff */
[----:B------:R-:W-:-:S07]  /*14690*/  @P4 SHF.R.U32.HI R185, RZ, R11, R10 ;  /* 0x0000000bffb94219 */ /* 0x000fce000001160a */
.L_x_1393:
[----:B------:R-:W-:Y:S05]  /*146a0*/  BSYNC B0 ;  /* 0x0000000000007941 */ /* 0x000fea0003800000 */
.L_x_1391:
[----:B------:R-:W-:-:S04]  /*146b0*/  IMAD R11, R185, R152, -R184 ;  /* 0x00000098b90b7224 */ /* 0x000fc800078e0ab8 */
[----:B------:R-:W-:-:S05]  /*146c0*/  IMAD R10, R196, -0x2, R11 ;  /* 0xfffffffec40a7824 */ /* 0x000fca00078e020b */
[----:B------:R-:W-:Y:S02]  /*146d0*/  VIADDMNMX R187, R10, R152, R187, PT ;  /* 0x000000980abb7246 */ /* 0x000fe400038001bb */
[----:B------:R-:W-:-:S07]  /*146e0*/  VIMNMX R189, R189, R10, !PT ;  /* 0x0000000abdbd7248 */ /* 0x000fce0007fe0100 */
.L_x_1390:
[----:B------:R-:W-:Y:S02]  /*146f0*/  FMNMX.FTZ R10, R191, R6, !PT ;  /* 0x00000006bf0a7209 */ /* 0x000fe40007810000 */
[----:B------:R-:W-:Y:S02]  /*14700*/  ISETP.GT.AND P4, PT, R189, 0x1, P3 ;  /* 0x00000001bd00780c */ /* 0x000fe40001f84270 */
[----:B------:R-:W-:Y:S02]  /*14710*/  FMNMX.FTZ R10, R153, R10, !PT ;  /* 0x0000000a990a7209 */ /* 0x000fe40007810000 */
[----:B------:R-:W-:Y:S02]  /*14720*/  ISETP.LT.OR P5, PT, R187, 0x2, P4 ;  /* 0x00000002bb00780c */ /* 0x000fe400027a1670 */
[----:B------:R-:W-:Y:S02]  /*14730*/  FMNMX.FTZ R10, R205, R10, !PT ;  /* 0x0000000acd0a7209 */ /* 0x000fe40007810000 */
[----:B------:R-:W-:-:S02]  /*14740*/  FSEL R155, R155, -INF , !P5 ;  /* 0xff8000009b9b7808 */ /* 0x000fc40006800000 */
[----:B------:R-:W-:Y:S02]  /*14750*/  FMNMX.FTZ R10, R157, R10, !PT ;  /* 0x0000000a9d0a7209 */ /* 0x000fe40007810000 */
[----:B------:R-:W-:Y:S02]  /*14760*/  ISETP.GT.AND P5, PT, R189, 0x9, P3 ;  /* 0x00000009bd00780c */ /* 0x000fe40001fa4270 */
[----:B------:R-:W-:Y:S02]  /*14770*/  FMNMX.FTZ R10, R237, R10, !PT ;  /* 0x0000000aed0a7209 */ /* 0x000fe40007810000 */
[----:B------:R-:W-:Y:S02]  /*14780*/  ISETP.LT.OR P5, PT, R187, 0xa, P5 ;  /* 0x0000000abb00780c */ /* 0x000fe40002fa1670 */
        /* <DEDUP_REMOVED lines=27> */
[C---:B------:R-:W-:Y:S02]  /*14940*/  ISETP.LT.OR P4, PT, R187.reuse, 0x19, P4 ;  /* 0x00000019bb00780c */ /* 0x040fe40002781670 */
[----:B------:R-:W-:Y:S02]  /*14950*/  ISETP.LT.OR P5, PT, R187, 0x22, P5 ;  /* 0x00000022bb00780c */ /* 0x000fe40002fa1670 */
[----:B------:R-:W-:Y:S02]  /*14960*/  FSEL R166, R166, -INF , !P4 ;  /* 0xff800000a6a67808 */ /* 0x000fe40006000000 */
[----:B------:R-:W-:Y:S02]  /*14970*/  ISETP.GT.AND P4, PT, R189, 0x20, P3 ;  /* 0x00000020bd00780c */ /* 0x000fe40001f84270 */
[----:B------:R-:W-:Y:S02]  /*14980*/  FSEL R171, R171, -INF , !P5 ;  /* 0xff800000abab7808 */ /* 0x000fe40006800000 */
[----:B------:R-:W-:-:S02]  /*14990*/  ISETP.GT.AND P5, PT, R189, RZ, P3 ;  /* 0x000000ffbd00720c */ /* 0x000fc40001fa4270 */
[C---:B------:R-:W-:Y:S02]  /*149a0*/  ISETP.LT.OR P4, PT, R187.reuse, 0x21, P4 ;  /* 0x00000021bb00780c */ /* 0x040fe40002781670 */
[----:B------:R-:W-:Y:S02]  /*149b0*/  ISETP.LT.OR P5, PT, R187, 0x1, P5 ;  /* 0x00000001bb00780c */ /* 0x000fe40002fa1670 */
[----:B------:R-:W-:Y:S02]  /*149c0*/  FSEL R170, R170, -INF , !P4 ;  /* 0xff800000aaaa7808 */ /* 0x000fe40006000000 */
[----:B0-----:R-:W-:Y:S02]  /*149d0*/  FMNMX.FTZ R167, R152, R156, !PT ;  /* 0x0000009c98a77209 */ /* 0x001fe40007810000 */
[----:B------:R-:W-:Y:S02]  /*149e0*/  ISETP.GT.AND P4, PT, R189, 0x28, P3 ;  /* 0x00000028bd00780c */ /* 0x000fe40001f84270 */
[----:B------:R-:W-:Y:S01]  /*149f0*/  FSEL R154, R154, -INF , !P5 ;  /* 0xff8000009a9a7808 */ /* 0x000fe20006800000 */
[----:B------:R-:W0:Y:S01]  /*14a00*/  SHFL.BFLY PT, R156, R167, 0x1, 0x1f ;  /* 0x0c201f00a79c7f89 */ /* 0x000e2200000e0000 */
[----:B------:R-:W-:-:S02]  /*14a10*/  ISETP.LT.OR P4, PT, R187, 0x29, P4 ;  /* 0x00000029bb00780c */ /* 0x000fc40002781670 */
[----:B------:R-:W-:Y:S02]  /*14a20*/  FMNMX.FTZ R152, R154, R8, !PT ;  /* 0x000000089a987209 */ /* 0x000fe40007810000 */
[----:B------:R-:W-:Y:S02]  /*14a30*/  FSEL R174, R174, -INF , !P4 ;  /* 0xff800000aeae7808 */ /* 0x000fe40006000000 */
[----:B------:R-:W-:Y:S02]  /*14a40*/  FMNMX.FTZ R152, R155, R152, !PT ;  /* 0x000000989b987209 */ /* 0x000fe40007810000 */
[C---:B------:R-:W-:Y:S02]  /*14a50*/  ISETP.GT.AND P4, PT, R189.reuse, 0x29, P3 ;  /* 0x00000029bd00780c */ /* 0x040fe40001f84270 */
[----:B------:R-:W-:Y:S02]  /*14a60*/  ISETP.GT.AND P5, PT, R189, 0x30, P3 ;  /* 0x00000030bd00780c */ /* 0x000fe40001fa4270 */
[----:B------:R-:W-:-:S02]  /*14a70*/  FMNMX.FTZ R152, R11, R152, !PT ;  /* 0x000000980b987209 */ /* 0x000fc40007810000 */
[C---:B------:R-:W-:Y:S02]  /*14a80*/  ISETP.LT.OR P4, PT, R187.reuse, 0x2a, P4 ;  /* 0x0000002abb00780c */ /* 0x040fe40002781670 */
[----:B------:R-:W-:Y:S02]  /*14a90*/  ISETP.LT.OR P5, PT, R187, 0x31, P5 ;  /* 0x00000031bb00780c */ /* 0x000fe40002fa1670 */
[----:B------:R-:W-:Y:S02]  /*14aa0*/  FMNMX.FTZ R152, R159, R152, !PT ;  /* 0x000000989f987209 */ /* 0x000fe40007810000 */
[----:B------:R-:W-:Y:S02]  /*14ab0*/  FSEL R175, R175, -INF , !P4 ;  /* 0xff800000afaf7808 */ /* 0x000fe40006000000 */
[----:B------:R-:W-:Y:S02]  /*14ac0*/  FSEL R178, R178, -INF , !P5 ;  /* 0xff800000b2b27808 */ /* 0x000fe40006800000 */
[----:B------:R-:W-:-:S02]  /*14ad0*/  ISETP.GT.AND P4, PT, R189, 0x31, P3 ;  /* 0x00000031bd00780c */ /* 0x000fc40001f84270 */
[C---:B------:R-:W-:Y:S02]  /*14ae0*/  ISETP.GT.AND P5, PT, R189.reuse, 0x38, P3 ;  /* 0x00000038bd00780c */ /* 0x040fe40001fa4270 */
[----:B------:R-:W-:Y:S02]  /*14af0*/  ISETP.GT.AND P3, PT, R189, 0x39, P3 ;  /* 0x00000039bd00780c */ /* 0x000fe40001f64270 */
[----:B------:R-:W-:Y:S02]  /*14b00*/  FMNMX.FTZ R152, R185, R152, !PT ;  /* 0x00000098b9987209 */ /* 0x000fe40007810000 */
[C---:B------:R-:W-:Y:S02]  /*14b10*/  ISETP.LT.OR P4, PT, R187.reuse, 0x32, P4 ;  /* 0x00000032bb00780c */ /* 0x040fe40002781670 */
[C---:B------:R-:W-:Y:S02]  /*14b20*/  ISETP.LT.OR P5, PT, R187.reuse, 0x39, P5 ;  /* 0x00000039bb00780c */ /* 0x040fe40002fa1670 */
[----:B------:R-:W-:-:S02]  /*14b30*/  ISETP.LT.OR P3, PT, R187, 0x3a, P3 ;  /* 0x0000003abb00780c */ /* 0x000fc40001f61670 */
[----:B0-----:R-:W-:Y:S02]  /*14b40*/  FMNMX.FTZ R167, R167, R156, !PT ;  /* 0x0000009ca7a77209 */ /* 0x001fe40007810000 */
[----:B------:R-:W-:Y:S02]  /*14b50*/  FMNMX.FTZ R187, R163, R152, !PT ;  /* 0x00000098a3bb7209 */ /* 0x000fe40007810000 */
[----:B------:R-:W-:Y:S01]  /*14b60*/  FSEL R179, R179, -INF , !P4 ;  /* 0xff800000b3b37808 */ /* 0x000fe20006000000 */
[----:B------:R-:W-:-:S01]  /*14b70*/  FFMA.FTZ R189, R2, R167, -8 ;  /* 0xc100000002bd7423 */ /* 0x000fc200000100a7 */
[----:B------:R-:W-:Y:S02]  /*14b80*/  FMNMX.FTZ R187, R166, R187, !PT ;  /* 0x000000bba6bb7209 */ /* 0x000fe40007810000 */
[----:B------:R-:W-:Y:S02]  /*14b90*/  FSETP.NEU.FTZ.AND P4, PT, R167, -INF , PT ;  /* 0xff800000a700780b */ /* 0x000fe40003f9d000 */
[----:B------:R-:W-:-:S02]  /*14ba0*/  FMNMX.FTZ R187, R10, R187, !PT ;  /* 0x000000bb0abb7209 */ /* 0x000fc40007810000 */
[----:B------:R-:W-:Y:S02]  /*14bb0*/  FSEL R189, R189, RZ, P4 ;  /* 0x000000ffbdbd7208 */ /* 0x000fe40002000000 */
[----:B------:R-:W-:Y:S02]  /*14bc0*/  FMNMX.FTZ R152, R170, R187, !PT ;  /* 0x000000bbaa987209 */ /* 0x000fe40007810000 */
[----:B------:R-:W-:Y:S01]  /*14bd0*/  FSEL R183, R183, -INF , !P3 ;  /* 0xff800000b7b77808 */ /* 0x000fe20005800000 */
[C-C-:B------:R-:W-:Y:S01]  /*14be0*/  FFMA.FTZ R158, R2.reuse, R191, -R189.reuse ;  /* 0x000000bf029e7223 */ /* 0x140fe200000108bd */
[----:B------:R-:W-:Y:S01]  /*14bf0*/  FMNMX.FTZ R191, R171, R152, !PT ;  /* 0x00000098abbf7209 */ /* 0x000fe20007810000 */
[C-C-:B------:R-:W-:Y:S01]  /*14c00*/  FFMA.FTZ R152, R2.reuse, R153, -R189.reuse ;  /* 0x0000009902987223 */ /* 0x140fe200000108bd */
[----:B------:R-:W-:-:S01]  /*14c10*/  FFMA.FTZ R160, R2, R205, -R189 ;  /* 0x000000cd02a07223 */ /* 0x000fc200000108bd */
[--C-:B------:R-:W-:Y:S01]  /*14c20*/  FFMA.FTZ R162, R2, R157, -R189.reuse ;  /* 0x0000009d02a27223 */ /* 0x100fe200000108bd */
[----:B------:R-:W-:Y:S01]  /*14c30*/  FMNMX.FTZ R156, R174, R191, !PT ;  /* 0x000000bfae9c7209 */ /* 0x000fe20007810000 */
[----:B------:R0:W-:Y:S01]  /*14c40*/  MUFU.EX2 R187, R158 ;  /* 0x0000009e00bb7308 */ /* 0x0001e20000000800 */
[----:B------:R-:W-:Y:S01]  /*14c50*/  FSEL R191, R182, -INF , !P5 ;  /* 0xff800000b6bf7808 */ /* 0x000fe20006800000 */
[----:B------:R-:W-:Y:S01]  /*14c60*/  FFMA.FTZ R157, R2, R237, -R189 ;  /* 0x000000ed029d7223 */ /* 0x000fe200000108bd */
[----:B------:R-:W-:-:S04]  /*14c70*/  FMNMX.FTZ R153, R175, R156, !PT ;  /* 0x0000009caf997209 */ /* 0x000fc80007810000 */
[----:B------:R-:W-:Y:S01]  /*14c80*/  FMNMX.FTZ R156, R178, R153, !PT ;  /* 0x00000099b29c7209 */ /* 0x000fe20007810000 */
[----:B------:R-:W-:Y:S01]  /*14c90*/  MUFU.EX2 R152, R152 ;  /* 0x0000009800987308 */ /* 0x000fe20000000800 */
[----:B0-----:R-:W-:-:S01]  /*14ca0*/  FFMA.FTZ R158, R2, R161, -R189 ;  /* 0x000000a1029e7223 */ /* 0x001fc200000108bd */
[C-C-:B------:R-:W-:Y:S01]  /*14cb0*/  FFMA.FTZ R161, R2.reuse, R165, -R189.reuse ;  /* 0x000000a502a17223 */ /* 0x140fe200000108bd */
[----:B------:R-:W-:Y:S01]  /*14cc0*/  FMNMX.FTZ R156, R179, R156, !PT ;  /* 0x0000009cb39c7209 */ /* 0x000fe20007810000 */
[C-C-:B------:R-:W-:Y:S01]  /*14cd0*/  FFMA.FTZ R165, R2.reuse, R169, -R189.reuse ;  /* 0x000000a902a57223 */ /* 0x140fe200000108bd */
[----:B------:R-:W-:-:S01]  /*14ce0*/  FFMA.FTZ R169, R2, R173, -R189 ;  /* 0x000000ad02a97223 */ /* 0x000fc200000108bd */
[----:B------:R-:W-:Y:S01]  /*14cf0*/  FFMA.FTZ R173, R2, R177, -R189 ;  /* 0x000000b102ad7223 */ /* 0x000fe200000108bd */
[----:B------:R-:W-:Y:S01]  /*14d00*/  FMNMX.FTZ R180, R191, R156, !PT ;  /* 0x0000009cbfb47209 */ /* 0x000fe20007810000 */
[----:B------:R0:W-:Y:S01]  /*14d10*/  MUFU.EX2 R153, R160 ;  /* 0x000000a000997308 */ /* 0x0001e20000000800 */
[----:B------:R-:W-:-:S02]  /*14d20*/  FSEL R177, R167, RZ, P4 ;  /* 0x000000ffa7b17208 */ /* 0x000fc40002000000 */
[----:B------:R-:W-:-:S05]  /*14d30*/  FMNMX.FTZ R180, R183, R180, !PT ;  /* 0x000000b4b7b47209 */ /* 0x000fca0007810000 */
[----:B------:R-:W1:Y:S01]  /*14d40*/  SHFL.BFLY PT, R205, R180, 0x2, 0x1f ;  /* 0x0c401f00b4cd7f89 */ /* 0x000e6200000e0000 */
[----:B0-----:R-:W-:-:S01]  /*14d50*/  FFMA.FTZ R160, R2, R164, -R189 ;  /* 0x000000a402a07223 */ /* 0x001fc200000108bd */
[C-C-:B------:R-:W-:Y:S01]  /*14d60*/  FFMA.FTZ R164, R2.reuse, R172, -R189.reuse ;  /* 0x000000ac02a47223 */ /* 0x140fe200000108bd */
[----:B------:R0:W-:Y:S08]  /*14d70*/  MUFU.EX2 R156, R162 ;  /* 0x000000a2009c7308 */ /* 0x0001f00000000800 */
[----:B------:R-:W-:Y:S01]  /*14d80*/  MUFU.EX2 R157, R157 ;  /* 0x0000009d009d7308 */ /* 0x000fe20000000800 */
[----:B0-----:R-:W-:-:S01]  /*14d90*/  FFMA.FTZ R162, R2, R168, -R189 ;  /* 0x000000a802a27223 */ /* 0x001fc200000108bd */
[C-C-:B------:R-:W-:Y:S01]  /*14da0*/  FFMA.FTZ R168, R2.reuse, R176, -R189.reuse ;  /* 0x000000b002a87223 */ /* 0x140fe200000108bd */
[----:B------:R-:W-:-:S01]  /*14db0*/  FFMA.FTZ R176, R2, R21, -R189 ;  /* 0x0000001502b07223 */ /* 0x000fc200000108bd */
[----:B------:R-:W-:Y:S01]  /*14dc0*/  FFMA.FTZ R189, R2, R181, -R189 ;  /* 0x000000b502bd7223 */ /* 0x000fe200000108bd */
[----:B------:R-:W-:-:S03]  /*14dd0*/  FADD.FTZ R181, -R177, R6 ;  /* 0x00000006b1b57221 */ /* 0x000fc60000010100 */
[----:B------:R-:W-:Y:S01]  /*14de0*/  MUFU.EX2 R158, R158 ;  /* 0x0000009e009e7308 */ /* 0x000fe20000000800 */
[----:B------:R-:W-:Y:S01]  /*14df0*/  FMUL.FTZ R6, R2, R181 ;  /* 0x000000b502067220 */ /* 0x000fe20000410000 */
[----:B-1----:R-:W-:-:S06]  /*14e00*/  FMNMX.FTZ R205, R180, R205, !PT ;  /* 0x000000cdb4cd7209 */ /* 0x002fcc0007810000 */
[----:B------:R-:W0:Y:S01]  /*14e10*/  MUFU.EX2 R6, R6 ;  /* 0x0000000600067308 */ /* 0x000e220000000800 */
[----:B------:R-:W1:Y:S07]  /*14e20*/  SHFL.BFLY PT, R172, R205, 0x1, 0x1f ;  /* 0x0c201f00cdac7f89 */ /* 0x000e6e00000e0000 */
[----:B------:R-:W-:Y:S08]  /*14e30*/  MUFU.EX2 R160, R160 ;  /* 0x000000a000a07308 */ /* 0x000ff00000000800 */
[----:B------:R-:W-:Y:S08]  /*14e40*/  MUFU.EX2 R161, R161 ;  /* 0x000000a100a17308 */ /* 0x000ff00000000800 */
[----:B------:R-:W-:Y:S01]  /*14e50*/  MUFU.EX2 R162, R162 ;  /* 0x000000a200a27308 */ /* 0x000fe20000000800 */
[----:B-1----:R-:W-:-:S04]  /*14e60*/  FMNMX.FTZ R21, R205, R172, !PT ;  /* 0x000000accd157209 */ /* 0x002fc80007810000 */
[----:B------:R-:W-:Y:S01]  /*14e70*/  FSETP.NEU.FTZ.AND P3, PT, R21, -INF , PT ;  /* 0xff8000001500780b */ /* 0x000fe20003f7d000 */
[----:B------:R-:W-:-:S02]  /*14e80*/  FFMA.FTZ R180, R2, R21, -8 ;  /* 0xc100000002b47423 */ /* 0x000fc40000010015 */
[----:B------:R1:W-:Y:S03]  /*14e90*/  MUFU.EX2 R172, R176 ;  /* 0x000000b000ac7308 */ /* 0x0003e60000000800 */
[----:B------:R-:W-:-:S05]  /*14ea0*/  FSEL R181, R180, RZ, P3 ;  /* 0x000000ffb4b57208 */ /* 0x000fca0001800000 */
[----:B------:R-:W-:Y:S01]  /*14eb0*/  MUFU.EX2 R165, R165 ;  /* 0x000000a500a57308 */ /* 0x000fe20000000800 */
[----:B-1----:R-:W-:-:S01]  /*14ec0*/  FFMA.FTZ R176, R2, R159, -R181 ;  /* 0x0000009f02b07223 */ /* 0x002fc200000108b5 */
[C-C-:B------:R-:W-:Y:S01]  /*14ed0*/  FFMA.FTZ R159, R2.reuse, R185, -R181.reuse ;  /* 0x000000b9029f7223 */ /* 0x140fe200000108b5 */
[----:B------:R-:W-:Y:S01]  /*14ee0*/  FSEL R185, R21, RZ, P3 ;  /* 0x000000ff15b97208 */ /* 0x000fe20001800000 */
[C-C-:B------:R-:W-:Y:S01]  /*14ef0*/  FFMA.FTZ R154, R2.reuse, R154, -R181.reuse ;  /* 0x0000009a029a7223 */ /* 0x140fe200000108b5 */
[----:B------:R-:W-:-:S01]  /*14f00*/  FFMA.FTZ R155, R2, R155, -R181 ;  /* 0x0000009b029b7223 */ /* 0x000fc200000108b5 */
[C-C-:B------:R-:W-:Y:S01]  /*14f10*/  FFMA.FTZ R11, R2.reuse, R11, -R181.reuse ;  /* 0x0000000b020b7223 */ /* 0x140fe200000108b5 */
[----:B------:R-:W-:-:S01]  /*14f20*/  FFMA.FTZ R180, R2, R163, -R181 ;  /* 0x000000a302b47223 */ /* 0x000fc200000108b5 */
[----:B------:R-:W-:Y:S01]  /*14f30*/  FADD.FTZ R185, -R185, R8 ;  /* 0x00000008b9b97221 */ /* 0x000fe20000010100 */
[----:B------:R-:W-:Y:S01]  /*14f40*/  MUFU.EX2 R176, R176 ;  /* 0x000000b000b07308 */ /* 0x000fe20000000800 */
[----:B------:R-:W-:-:S01]  /*14f50*/  FFMA.FTZ R163, R2, R166, -R181 ;  /* 0x000000a602a37223 */ /* 0x000fc200000108b5 */
[C-C-:B------:R-:W-:Y:S01]  /*14f60*/  FFMA.FTZ R8, R2.reuse, R10, -R181.reuse ;  /* 0x0000000a02087223 */ /* 0x140fe200000108b5 */
[C---:B------:R-:W-:Y:S01]  /*14f70*/  FMUL.FTZ R185, R2.reuse, R185 ;  /* 0x000000b902b97220 */ /* 0x040fe20000410000 */
        /* <DEDUP_REMOVED lines=8> */
[----:B------:R-:W-:Y:S01]  /*15000*/  FFMA.FTZ R181, R2, R183, -R181 ;  /* 0x000000b702b57223 */ /* 0x000fe200000108b5 */
[----:B0-----:R-:W-:-:S03]  /*15010*/  FFMA.FTZ R183, R6, R4, R187 ;  /* 0x0000000406b77223 */ /* 0x001fc600000100bb */
[----:B------:R-:W0:Y:S01]  /*15020*/  MUFU.EX2 R185, R185 ;  /* 0x000000b900b97308 */ /* 0x000e220000000800 */
[----:B------:R-:W-:-:S07]  /*15030*/  FADD.FTZ R170, R152, R183 ;  /* 0x000000b798aa7221 */ /* 0x000fce0000010000 */
[----:B------:R-:W1:Y:S08]  /*15040*/  MUFU.EX2 R155, R155 ;  /* 0x0000009b009b7308 */ /* 0x000e700000000800 */
[----:B------:R-:W2:Y:S01]  /*15050*/  MUFU.EX2 R11, R11 ;  /* 0x0000000b000b7308 */ /* 0x000ea20000000800 */
[----:B0-----:R-:W-:-:S01]  /*15060*/  FFMA.FTZ R4, R185, R3, R154 ;  /* 0x00000003b9047223 */ /* 0x001fc2000001009a */
[----:B------:R-:W-:-:S06]  /*15070*/  FADD.FTZ R3, R153, R170 ;  /* 0x000000aa99037221 */ /* 0x000fcc0000010000 */
[----:B------:R-:W0:Y:S01]  /*15080*/  MUFU.EX2 R159, R159 ;  /* 0x0000009f009f7308 */ /* 0x000e220000000800 */
[----:B-1----:R-:W-:-:S07]  /*15090*/  FADD.FTZ R4, R155, R4 ;  /* 0x000000049b047221 */ /* 0x002fce0000010000 */
[----:B------:R-:W1:Y:S01]  /*150a0*/  MUFU.EX2 R180, R180 ;  /* 0x000000b400b47308 */ /* 0x000e620000000800 */
[----:B--2---:R-:W-:-:S01]  /*150b0*/  FADD.FTZ R183, R11, R4 ;  /* 0x000000040bb77221 */ /* 0x004fc20000010000 */
[----:B------:R-:W-:-:S03]  /*150c0*/  FADD.FTZ R4, R156, R3 ;  /* 0x000000039c047221 */ /* 0x000fc60000010000 */
[----:B------:R-:W-:Y:S01]  /*150d0*/  FADD.FTZ R170, R176, R183 ;  /* 0x000000b7b0aa7221 */ /* 0x000fe20000010000 */
[----:B------:R-:W-:-:S02]  /*150e0*/  FADD.FTZ R3, R157, R4 ;  /* 0x000000049d037221 */ /* 0x000fc40000010000 */
[----:B------:R-:W2:Y:S01]  /*150f0*/  MUFU.EX2 R163, R163 ;  /* 0x000000a300a37308 */ /* 0x000ea20000000800 */
[----:B0-----:R-:W-:-:S01]  /*15100*/  FADD.FTZ R183, R159, R170 ;  /* 0x000000aa9fb77221 */ /* 0x001fc20000010000 */
[----:B------:R-:W-:-:S04]  /*15110*/  FADD.FTZ R3, R158, R3 ;  /* 0x000000039e037221 */ /* 0x000fc80000010000 */
[----:B------:R-:W-:Y:S02]  /*15120*/  FADD.FTZ R170, R160, R3 ;  /* 0x00000003a0aa7221 */ /* 0x000fe40000010000 */
[----:B------:R-:W0:Y:S01]  /*15130*/  MUFU.EX2 R8, R8 ;  /* 0x0000000800087308 */ /* 0x000e220000000800 */
[----:B-1----:R-:W-:-:S01]  /*15140*/  FADD.FTZ R4, R180, R183 ;  /* 0x000000b7b4047221 */ /* 0x002fc20000010000 */
[----:B------:R-:W-:-:S06]  /*15150*/  FADD.FTZ R183, R161, R170 ;  /* 0x000000aaa1b77221 */ /* 0x000fcc0000010000 */
[----:B------:R-:W1:Y:S01]  /*15160*/  MUFU.EX2 R10, R10 ;  /* 0x0000000a000a7308 */ /* 0x000e620000000800 */
[----:B--2---:R-:W-:-:S01]  /*15170*/  FADD.FTZ R3, R163, R4 ;  /* 0x00000004a3037221 */ /* 0x004fc20000010000 */
[----:B------:R-:W-:-:S06]  /*15180*/  FADD.FTZ R4, R162, R183 ;  /* 0x000000b7a2047221 */ /* 0x000fcc0000010000 */
[----:B------:R-:W2:Y:S01]  /*15190*/  MUFU.EX2 R171, R171 ;  /* 0x000000ab00ab7308 */ /* 0x000ea20000000800 */
[----:B0-----:R-:W-:-:S07]  /*151a0*/  FADD.FTZ R3, R8, R3 ;  /* 0x0000000308037221 */ /* 0x001fce0000010000 */
        /* <DEDUP_REMOVED lines=18> */
[----:B0-----:R-:W-:-:S04]  /*152d0*/  FADD.FTZ R3, R173, R4 ;  /* 0x00000004ad037221 */ /* 0x001fc80000010000 */
[----:B------:R-:W-:-:S03]  /*152e0*/  FADD.FTZ R4, R172, R3 ;  /* 0x00000003ac047221 */ /* 0x000fc60000010000 */
[----:B------:R-:W0:Y:S01]  /*152f0*/  MUFU.EX2 R177, R189 ;  /* 0x000000bd00b17308 */ /* 0x000e220000000800 */
[----:B-1----:R-:W-:-:S07]  /*15300*/  FADD.FTZ R174, R179, R174 ;  /* 0x000000aeb3ae7221 */ /* 0x002fce0000010000 */
[----:B------:R-:W1:Y:S01]  /*15310*/  MUFU.EX2 R170, R181 ;  /* 0x000000b500aa7308 */ /* 0x000e620000000800 */
[----:B--2---:R-:W-:-:S01]  /*15320*/  FADD.FTZ R3, R191, R174 ;  /* 0x000000aebf037221 */ /* 0x004fc20000010000 */
[----:B0-----:R-:W-:-:S03]  /*15330*/  FADD.FTZ R4, R177, R4 ;  /* 0x00000004b1047221 */ /* 0x001fc60000010000 */
[----:B-1----:R-:W-:Y:S01]  /*15340*/  FADD.FTZ R3, R170, R3 ;  /* 0x00000003aa037221 */ /* 0x002fe20000010000 */
[----:B------:R-:W-:Y:S06]  /*15350*/  @!P0 BRA `(.L_x_1394) ;  /* 0x0000000000048947 */ /* 0x000fec0003800000 */
[----:B------:R-:W-:Y:S01]  /*15360*/  BPT.TRAP 0x1 ;  /* 0x000000040000795c */ /* 0x000fe20000300000 */
.L_x_1394:
[----:B------:R-:W-:Y:S01]  /*15370*/  F2FP.SATFINITE.E4M3.F32.PACK_AB_MERGE_C R11, R176, R11, RZ ;  /* 0x0000000bb00b723e */ /* 0x000fe200048070ff */
[----:B------:R-:W-:Y:S01]  /*15380*/  FMUL.FTZ R24, R24, R6 ;  /* 0x0000000618187220 */ /* 0x000fe20000410000 */
[----:B------:R-:W-:Y:S01]  /*15390*/  F2FP.SATFINITE.E4M3.F32.PACK_AB_MERGE_C R163, R8, R163, RZ ;  /* 0x000000a308a3723e */ /* 0x000fe200048070ff */
[----:B------:R-:W-:Y:S01]  /*153a0*/  IMAD R8, R200, 0x8, R16 ;  /* 0x00000008c8087824 */ /* 0x000fe200078e0210 */
[----:B------:R-:W-:Y:S01]  /*153b0*/  ISETP.GT.AND P3, PT, R9, R12, PT ;  /* 0x0000000c0900720c */ /* 0x000fe20003f64270 */
[----:B------:R-:W-:Y:S01]  /*153c0*/  FMUL.FTZ R25, R25, R6 ;  /* 0x0000000619197220 */ /* 0x000fe20000410000 */
[----:B------:R-:W-:Y:S01]  /*153d0*/  F2FP.SATFINITE.E4M3.F32.PACK_AB_MERGE_C R189, R155, R154, R11 ;  /* 0x0000009a9bbd723e */ /* 0x000fe2000480700b */
[----:B------:R-:W-:Y:S01]  /*153e0*/  IMAD.U32 R11, RZ, RZ, UR42 ;  /* 0x0000002aff0b7e24 */ /* 0x000fe2000f8e00ff */
[----:B------:R-:W-:Y:S01]  /*153f0*/  F2FP.SATFINITE.E4M3.F32.PACK_AB_MERGE_C R166, R175, R166, RZ ;  /* 0x000000a6afa6723e */ /* 0x000fe200048070ff */
[----:B------:R-:W-:Y:S01]  /*15400*/  VIADD R8, R8, 0x28460 ;  /* 0x0002846008087836 */ /* 0x000fe20000000000 */
[----:B------:R-:W-:Y:S01]  /*15410*/  F2FP.SATFINITE.E4M3.F32.PACK_AB_MERGE_C R188, R156, R153, RZ ;  /* 0x000000999cbc723e */ /* 0x000fe200048070ff */
[----:B------:R-:W-:Y:S01]  /*15420*/  FMUL.FTZ R28, R28, R6 ;  /* 0x000000061c1c7220 */ /* 0x000fe20000410000 */
[----:B------:R-:W-:Y:S01]  /*15430*/  F2FP.SATFINITE.E4M3.F32.PACK_AB_MERGE_C R166, R171, R10, R166 ;  /* 0x0000000aaba6723e */ /* 0x000fe200048070a6 */
        /* <DEDUP_REMOVED lines=135> */
[----:B0-----:R-:W-:Y:S01]  /*15cb0*/  IMAD.MOV.U32 R8, RZ, RZ, R21 ;  /* 0x000000ffff087224 */ /* 0x001fe200078e0015 */
[----:B------:R-:W-:Y:S01]  /*15cc0*/  F2FP.SATFINITE.E4M3.F32.PACK_AB_MERGE_C R184, R165, R162, R164 ;  /* 0x000000a2a5b8723e */ /* 0x000fe200048070a4 */
[----:B------:R-:W-:Y:S01]  /*15cd0*/  IMAD.MOV.U32 R6, RZ, RZ, R167 ;  /* 0x000000ffff067224 */ /* 0x000fe200078e00a7 */
[----:B------:R-:W-:Y:S01]  /*15ce0*/  F2FP.SATFINITE.E4M3.F32.PACK_AB_MERGE_C R186, R173, R168, R172 ;  /* 0x000000a8adba723e */ /* 0x000fe200048070ac */
[----:B------:R-:W-:Y:S01]  /*15cf0*/  IMAD.MOV.U32 R194, RZ, RZ, R20 ;  /* 0x000000ffffc27224 */ /* 0x000fe200078e0014 */
[----:B------:R-:W-:Y:S01]  /*15d00*/  F2FP.SATFINITE.E4M3.F32.PACK_AB_MERGE_C R187, R179, R178, R170 ;  /* 0x000000b2b3bb723e */ /* 0x000fe200048070aa */
[----:B------:R-:W-:Y:S01]  /*15d10*/  IMAD.MOV.U32 R185, RZ, RZ, R166 ;  /* 0x000000ffffb97224 */ /* 0x000fe200078e00a6 */
[----:B------:R-:W-:Y:S01]  /*15d20*/  MOV R200, R15 ;  /* 0x0000000f00c87202 */ /* 0x000fe20000000f00 */
[----:B------:R-:W-:Y:S06]  /*15d30*/  @P3 BRA `(.L_x_1395) ;  /* 0xffffffd800ec3947 */ /* 0x000fec000383ffff */
[----:B------:R-:W-:Y:S02]  /*15d40*/  IMAD.MOV.U32 R8, RZ, RZ, R21 ;  /* 0x000000ffff087224 */ /* 0x000fe400078e0015 */
[----:B------:R-:W-:Y:S02]  /*15d50*/  IMAD.MOV.U32 R6, RZ, RZ, R167 ;  /* 0x000000ffff067224 */ /* 0x000fe400078e00a7 */
[----:B------:R-:W-:Y:S02]  /*15d60*/  IMAD.MOV.U32 R200, RZ, RZ, R15 ;  /* 0x000000ffffc87224 */ /* 0x000fe400078e000f */
[----:B------:R-:W-:-:S07]  /*15d70*/  IMAD.MOV.U32 R194, RZ, RZ, R20 ;  /* 0x000000ffffc27224 */ /* 0x000fce00078e0014 */
.L_x_1376:
[----:B------:R-:W0:Y:S01]  /*15d80*/  LDC R15, c[0x0][0x9e4] ;  /* 0x00027900ff0f7b82 */ /* 0x000e220000000800 */
[----:B------:R-:W-:Y:S01]  /*15d90*/  IMAD.IADD R7, R204, 0x1, -R7 ;  /* 0x00000001cc077824 */ /* 0x000fe200078e0a07 */
[----:B0-----:R-:W-:-:S13]  /*15da0*/  ISETP.GE.AND P5, PT, R15, 0x1, PT ;  /* 0x000000010f00780c */ /* 0x001fda0003fa6270 */
[----:B------:R-:W-:Y:S05]  /*15db0*/  @!P5 BRA `(.L_x_1396) ;  /* 0x000000000044d947 */ /* 0x000fea0003800000 */
        /* <DEDUP_REMOVED lines=10> */
.L_x_1398:
[----:B------:R-:W-:-:S13]  /*15e60*/  ISETP.NE.AND P2, PT, R15, 0x1, PT ;  /* 0x000000010f00780c */ /* 0x000fda0003f45270 */
[----:B------:R-:W0:Y:S02]  /*15e70*/  @P2 LDC.64 R10, c[0x0][0x9e8] ;  /* 0x00027a00ff0a2b82 */ /* 0x000e240000000a00 */
[----:B0-----:R-:W-:-:S05]  /*15e80*/  @P2 IMAD.HI.U32 R10, R204, R10, RZ ;  /* 0x0000000acc0a2227 */ /* 0x001fca00078e00ff */
[----:B------:R-:W-:-:S07]  /*15e90*/  @P2 SHF.R.U32.HI R204, RZ, R11, R10 ;  /* 0x0000000bffcc2219 */ /* 0x000fce000001160a */
.L_x_1399:
[----:B------:R-:W-:Y:S05]  /*15ea0*/  BSYNC B0 ;  /* 0x0000000000007941 */ /* 0x000fea0003800000 */
.L_x_1397:
[----:B------:R-:W-:-:S05]  /*15eb0*/  IMAD R204, R204, R15, RZ ;  /* 0x0000000fcccc7224 */ /* 0x000fca00078e02ff */
[----:B------:R-:W-:-:S07]  /*15ec0*/  VIMNMX R7, R7, R204, !PT ;  /* 0x000000cc07077248 */ /* 0x000fce0007fe0100 */
.L_x_1396:
[----:B------:R-:W-:-:S05]  /*15ed0*/  VIADD R7, R7, 0x3f ;  /* 0x0000003f07077836 */ /* 0x000fca0000000000 */
[----:B------:R-:W-:-:S04]  /*15ee0*/  SHF.R.S32.HI R10, RZ, 0x1f, R7 ;  /* 0x0000001fff0a7819 */ /* 0x000fc80000011407 */
[----:B------:R-:W-:-:S04]  /*15ef0*/  LEA.HI R10, R10, R7, RZ, 0x6 ;  /* 0x000000070a0a7211 */ /* 0x000fc800078f30ff */
[----:B------:R-:W-:-:S04]  /*15f00*/  SHF.R.S32.HI R10, RZ, 0x6, R10 ;  /* 0x00000006ff0a7819 */ /* 0x000fc8000001140a */
[----:B------:R-:W-:-:S04]  /*15f10*/  VIMNMX R12, R203, R10, !PT ;  /* 0x0000000acb0c7248 */ /* 0x000fc80007fe0100 */
[----:B------:R-:W-:-:S13]  /*15f20*/  ISETP.GE.AND P2, PT, R9, R12, PT ;  /* 0x0000000c0900720c */ /* 0x000fda0003f46270 */
[----:B------:R-:W-:Y:S05]  /*15f30*/  @!P2 BRA `(.L_x_1400) ;  /* 0x0000001800bca947 */ /* 0x000fea0003800000 */
[----:B------:R-:W-:Y:S02]  /*15f40*/  IMAD.MOV.U32 R11, RZ, RZ, R8 ;  /* 0x000000ffff0b7224 */ /* 0x000fe400078e0008 */
[----:B------:R-:W-:Y:S02]  /*15f50*/  IMAD.MOV.U32 R10, RZ, RZ, R6 ;  /* 0x000000ffff0a7224 */ /* 0x000fe400078e0006 */
[----:B------:R-:W-:Y:S02]  /*15f60*/  IMAD.MOV.U32 R13, RZ, RZ, R9 ;  /* 0x000000ffff0d7224 */ /* 0x000fe400078e0009 */
[----:B------:R-:W-:-:S07]  /*15f70*/  IMAD.MOV.U32 R15, RZ, RZ, R194 ;  /* 0x000000ffff0f7224 */ /* 0x000fce00078e00c2 */
.L_x_1411:
[----:B------:R-:W-:Y:S01]  /*15f80*/  ISETP.NE.AND P2, PT, R200, 0x1, PT ;  /* 0x00000001c800780c */ /* 0x000fe20003f45270 */
[----:B------:R-:W-:Y:S05]  /*15f90*/  YIELD ;  /* 0x0000000000007946 */ /* 0x000fea0003800000 */
[----:B------:R-:W-:Y:S02]  /*15fa0*/  SEL R194, RZ, 0x1, P2 ;  /* 0x00000001ffc27807 */ /* 0x000fe40001000000 */
[----:B------:R-:W-:Y:S02]  /*15fb0*/  ISETP.NE.AND P2, PT, R202, RZ, PT ;  /* 0x000000ffca00720c */ /* 0x000fe40003f45270 */
[----:B------:R-:W-:-:S11]  /*15fc0*/  LOP3.LUT R194, R15, R194, RZ, 0x3c, !PT ;  /* 0x000000c20fc27212 */ /* 0x000fd600078e3cff */
[----:B------:R-:W-:Y:S05]  /*15fd0*/  @P2 BRA `(.L_x_1401) ;  /* 0x00000000003c2947 */ /* 0x000fea0003800000 */
[----:B------:R-:W-:Y:S05]  /*15fe0*/  @!P0 BRA `(.L_x_1402) ;  /* 0x0000000000048947 */ /* 0x000fea0003800000 */
[----:B------:R-:W-:Y:S01]  /*15ff0*/  BPT.TRAP 0x1 ;  /* 0x000000040000795c */ /* 0x000fe20000300000 */
.L_x_1402:
[----:B------:R-:W-:-:S05]  /*16000*/  VIADD R6, R200, 0x1 ;  /* 0x00000001c8067836 */ /* 0x000fca0000000000 */
[----:B------:R-:W-:-:S04]  /*16010*/  ISETP.NE.AND P3, PT, R6, 0x2, PT ;  /* 0x000000020600780c */ /* 0x000fc80003f65270 */
[----:B------:R-:W-:Y:S02]  /*16020*/  SEL R7, R6, RZ, P3 ;  /* 0x000000ff06077207 */ /* 0x000fe40001800000 */
[----:B------:R-:W-:-:S03]  /*16030*/  SHF.L.U32 R6, R194, 0x1f, RZ ;  /* 0x0000001fc2067819 */ /* 0x000fc600000006ff */
[----:B------:R-:W-:-:S04]  /*16040*/  IMAD R7, R7, 0x8, R16 ;  /* 0x0000000807077824 */ /* 0x000fc800078e0210 */
[----:B------:R0:W1:Y:S01]  /*16050*/  SYNCS.PHASECHK.TRANS64.TRYWAIT P3, [R7+URZ+0x28430], R6 ;  /* 0x02843006070075a7 */ /* 0x000062000806017f */
[----:B------:R-:W-:Y:S05]  /*16060*/  @!P0 BRA `(.L_x_1403) ;  /* 0x0000000000048947 */ /* 0x000fea0003800000 */
[----:B------:R-:W-:Y:S01]  /*16070*/  BPT.TRAP 0x1 ;  /* 0x000000040000795c */ /* 0x000fe20000300000 */
.L_x_1403:
[----:B------:R-:W-:Y:S04]  /*16080*/  BSSY B0, `(.L_x_1401) ;  /* 0x0000004000007945 */ /* 0x000fe80003800000 */
[----:B-1----:R-:W-:Y:S05]  /*16090*/  @P3 BRA `(.L_x_1404) ;  /* 0x0000000000083947 */ /* 0x002fea0003800000 */
[----:B------:R-:W1:Y:S02]  /*160a0*/  SYNCS.PHASECHK.TRANS64.TRYWAIT P3, [R7+URZ+0x28430], R6 ;  /* 0x02843006070075a7 */ /* 0x000e64000806017f */
[----:B-1----:R-:W-:Y:S05]  /*160b0*/  @!P3 BRA `(.L_x_1405) ;  /* 0x000001040038b947 */ /* 0x002fea0003800000 */
.L_x_1404:
[----:B------:R-:W-:Y:S05]  /*160c0*/  BSYNC B0 ;  /* 0x0000000000007941 */ /* 0x000fea0003800000 */
.L_x_1401:
[----:B------:R-:W2:Y:S01]  /*160d0*/  S2R R8, SR_TID.X ;  /* 0x0000000000087919 */ /* 0x000ea20000002100 */
[----:B01----:R-:W-:Y:S01]  /*160e0*/  IMAD.MOV.U32 R7, RZ, RZ, 0x40000040 ;  /* 0x40000040ff077424 */ /* 0x003fe200078e00ff */
[----:B------:R-:W-:Y:S05]  /*160f0*/  WARPSYNC.ALL ;  /* 0x0000000000007948 */ /* 0x000fea0003800000 */
[----:B------:R-:W-:Y:S01]  /*16100*/  R2UR UR15, R7 ;  /* 0x00000000070f72ca */ /* 0x000fe200000e0000 */
[----:B------:R-:W-:Y:S02]  /*16110*/  VIADD R14, R200, 0x1 ;  /* 0x00000001c80e7836 */ /* 0x000fe40000000000 */
[----:B------:R-:W-:-:S03]  /*16120*/  IMAD.MOV.U32 R9, RZ, RZ, 0x40000040 ;  /* 0x40000040ff097424 */ /* 0x000fc600078e00ff */
[C---:B------:R-:W-:Y:S02]  /*16130*/  ISETP.NE.AND P3, PT, R14.reuse, 0x2, PT ;  /* 0x000000020e00780c */ /* 0x040fe40003f65270 */
[----:B------:R-:W-:Y:S01]  /*16140*/  R2UR UR11, R9 ;  /* 0x00000000090b72ca */ /* 0x000fe200000e0000 */
[----:B------:R-:W-:Y:S01]  /*16150*/  IMAD.MOV.U32 R9, RZ, RZ, 0x40000040 ;  /* 0x40000040ff097424 */ /* 0x000fe200078e00ff */
[----:B------:R-:W-:-:S04]  /*16160*/  SEL R14, R14, RZ, P3 ;  /* 0x000000ff0e0e7207 */ /* 0x000fc80001800000 */
[----:B------:R-:W-:Y:S01]  /*16170*/  R2UR UR7, R9 ;  /* 0x00000000090772ca */ /* 0x000fe200000e0000 */
[----:B------:R-:W-:Y:S02]  /*16180*/  IMAD R6, R14, 0x400, R5 ;  /* 0x000004000e067824 */ /* 0x000fe400078e0205 */
[----:B------:R-:W-:-:S03]  /*16190*/  IMAD.MOV.U32 R9, RZ, RZ, 0x40000040 ;  /* 0x40000040ff097424 */ /* 0x000fc600078e00ff */
[----:B------:R-:W-:Y:S02]  /*161a0*/  R2UR UR14, R6 ;  /* 0x00000000060e72ca */ /* 0x000fe400000e0000 */
[----:B------:R-:W-:Y:S01]  /*161b0*/  R2UR UR19, R9 ;  /* 0x00000000091372ca */ /* 0x000fe200000e0000 */
[----:B------:R-:W-:Y:S01]  /*161c0*/  IMAD.MOV.U32 R9, RZ, RZ, 0x40000040 ;  /* 0x40000040ff097424 */ /* 0x000fe200078e00ff */
[----:B--2---:R-:W-:-:S04]  /*161d0*/  SHF.R.U32.HI R8, RZ, 0x7, R8 ;  /* 0x00000007ff087819 */ /* 0x004fc80000011608 */
[----:B------:R-:W-:Y:S01]  /*161e0*/  R2UR UR23, R9 ;  /* 0x00000000091772ca */ /* 0x000fe200000e0000 */
[----:B------:R-:W-:Y:S02]  /*161f0*/  IMAD.MOV.U32 R9, RZ, RZ, 0x40000040 ;  /* 0x40000040ff097424 */ /* 0x000fe400078e00ff */
[----:B------:R-:W-:Y:S01]  /*16200*/  VIADD R7, R8, 0x8 ;  /* 0x0000000808077836 */ /* 0x000fe20000000000 */
[----:B------:R-:W-:Y:S02]  /*16210*/  IADD3 R8, R6, 0x2, RZ ;  /* 0x0000000206087810 */ /* 0x000fe40007ffe0ff */
[----:B------:R-:W-:Y:S01]  /*16220*/  R2UR UR27, R9 ;  /* 0x00000000091b72ca */ /* 0x000fe200000e0000 */
[----:B------:R-:W-:Y:S01]  /*16230*/  IMAD.MOV.U32 R9, RZ, RZ, 0x40000040 ;  /* 0x40000040ff097424 */ /* 0x000fe200078e00ff */
[----:B------:R0:W-:Y:S01]  /*16240*/  BAR.SYNC.DEFER_BLOCKING R7, 0x100 ;  /* 0x000400070000751d */ /* 0x0001e20000010000 */
[----:B------:R-:W-:Y:S01]  /*16250*/  R2UR UR10, R8 ;  /* 0x00000000080a72ca */ /* 0x000fe200000e0000 */
[----:B------:R-:W-:-:S02]  /*16260*/  VIADD R8, R6, 0x4 ;  /* 0x0000000406087836 */ /* 0x000fc40000000000 */
[----:B------:R-:W-:-:S03]  /*16270*/  R2UR UR31, R9 ;  /* 0x00000000091f72ca */ /* 0x000fc600000e0000 */
[----:B------:R-:W-:Y:S01]  /*16280*/  R2UR UR6, R8 ;  /* 0x00000000080672ca */ /* 0x000fe200000e0000 */
[----:B------:R-:W-:Y:S02]  /*16290*/  VIADD R8, R6, 0x6 ;  /* 0x0000000606087836 */ /* 0x000fe40000000000 */
[----:B0-----:R-:W-:-:S03]  /*162a0*/  IMAD.MOV.U32 R7, RZ, RZ, 0x40000040 ;  /* 0x40000040ff077424 */ /* 0x001fc600078e00ff */
[----:B------:R-:W-:Y:S01]  /*162b0*/  R2UR UR18, R8 ;  /* 0x00000000081272ca */ /* 0x000fe200000e0000 */
[----:B------:R-:W-:Y:S01]  /*162c0*/  VIADD R8, R6, 0x200 ;  /* 0x0000020006087836 */ /* 0x000fe20000000000 */
[----:B------:R-:W-:-:S04]  /*162d0*/  R2UR UR35, R7 ;  /* 0x00000000072372ca */ /* 0x000fc800000e0000 */
[----:B------:R-:W-:Y:S01]  /*162e0*/  R2UR UR22, R8 ;  /* 0x00000000081672ca */ /* 0x000fe200000e0000 */
[----:B------:R-:W-:Y:S01]  /*162f0*/  VIADD R8, R6, 0x202 ;  /* 0x0000020206087836 */ /* 0x000fe20000000000 */
[----:B------:R-:W-:-:S04]  /*16300*/  WARPGROUP.ARRIVE ;  /* 0x00000000000079c5 */ /* 0x000fc80000000000 */
[----:B------:R-:W-:Y:S01]  /*16310*/  R2UR UR26, R8 ;  /* 0x00000000081a72ca */ /* 0x000fe200000e0000 */
[C---:B------:R-:W-:Y:S02]  /*16320*/  VIADD R8, R6.reuse, 0x204 ;  /* 0x0000020406087836 */ /* 0x040fe40000000000 */
[----:B------:R-:W-:Y:S01]  /*16330*/  VIADD R6, R6, 0x206 ;  /* 0x0000020606067836 */ /* 0x000fe20000000000 */
[----:B------:R-:W-:Y:S02]  /*16340*/  QGMMA.64x64x32.F32.E4M3.E4M3 R152, gdesc[UR12], RZ, !UPT, gsb0 ;  /* 0x00e000000c9879f3 */ /* 0x000fe4000c0008ff */
[----:B------:R-:W-:Y:S02]  /*16350*/  R2UR UR30, R8 ;  /* 0x00000000081e72ca */ /* 0x000fe400000e0000 */
[----:B------:R-:W-:Y:S01]  /*16360*/  R2UR UR34, R6 ;  /* 0x00000000062272ca */ /* 0x000fe200000e0000 */
        /* <DEDUP_REMOVED lines=22> */
[----:B------:R-:W-:Y:S05]  /*164d0*/  @P2 BRA `(.L_x_1406) ;  /* 0x0000000000282947 */ /* 0x000fea0003800000 */
[----:B------:R-:W-:Y:S05]  /*164e0*/  @!P0 BRA `(.L_x_1407) ;  /* 0x0000000000048947 */ /* 0x000fea0003800000 */
[----:B------:R-:W-:Y:S01]  /*164f0*/  BPT.TRAP 0x1 ;  /* 0x000000040000795c */ /* 0x000fe20000300000 */
.L_x_1407:
[----:B------:R-:W-:Y:S01]  /*16500*/  SHF.L.U32 R6, R15, 0x1f, RZ ;  /* 0x0000001f0f067819 */ /* 0x000fe200000006ff */
[----:B------:R-:W-:-:S04]  /*16510*/  IMAD R7, R200, 0x8, R16 ;  /* 0x00000008c8077824 */ /* 0x000fc800078e0210 */
[----:B------:R0:W1:Y:S01]  /*16520*/  SYNCS.PHASECHK.TRANS64.TRYWAIT P2, [R7+URZ+0x28450], R6 ;  /* 0x02845006070075a7 */ /* 0x000062000804017f */
[----:B------:R-:W-:Y:S05]  /*16530*/  @!P0 BRA `(.L_x_1408) ;  /* 0x0000000000048947 */ /* 0x000fea0003800000 */
[----:B------:R-:W-:Y:S01]  /*16540*/  BPT.TRAP 0x1 ;  /* 0x000000040000795c */ /* 0x000fe20000300000 */
.L_x_1408:
[----:B-1----:R-:W-:Y:S05]  /*16550*/  @P2 BRA `(.L_x_1406) ;  /* 0x0000000000082947 */ /* 0x002fea0003800000 */
[----:B------:R-:W1:Y:S02]  /*16560*/  SYNCS.PHASECHK.TRANS64.TRYWAIT P2, [R7+URZ+0x28450], R6 ;  /* 0x02845006070075a7 */ /* 0x000e64000804017f */
[----:B-1----:R-:W-:Y:S05]  /*16570*/  @!P2 BRA `(.L_x_1409) ;  /* 0x00000100001ca947 */ /* 0x002fea0003800000 */
.L_x_1406:
[----:B01----:R-:W-:Y:S01]  /*16580*/  VIADD R6, R16, 0x8000 ;  /* 0x0000800010067836 */ /* 0x003fe20000000000 */
[----:B------:R-:W-:Y:S05]  /*16590*/  WARPSYNC.ALL ;  /* 0x0000000000007948 */ /* 0x000fea0003800000 */
[----:B------:R-:W-:Y:S01]  /*165a0*/  SHF.R.U32.HI R6, RZ, 0x4, R6 ;  /* 0x00000004ff067819 */ /* 0x000fe20000011606 */
[----:B------:R-:W-:Y:S01]  /*165b0*/  WARPGROUP.ARRIVE ;  /* 0x00000000000079c5 */ /* 0x000fe20000000000 */
[----:B------:R-:W-:-:S05]  /*165c0*/  FMNMX.FTZ R8, R152, R10, !PT ;  /* 0x0000000a98087209 */ /* 0x000fca0007810000 */
[----:B------:R-:W0:Y:S01]  /*165d0*/  S2R R204, SR_TID.X ;  /* 0x0000000000cc7919 */ /* 0x000e220000002100 */
[----:B------:R-:W-:-:S04]  /*165e0*/  LOP3.LUT R6, R6, 0x3fff, RZ, 0xc0, !PT ;  /* 0x00003fff06067812 */ /* 0x000fc800078ec0ff */
[----:B------:R-:W-:-:S05]  /*165f0*/  LOP3.LUT R7, R6, 0x10000, RZ, 0xfc, !PT ;  /* 0x0001000006077812 */ /* 0x000fca00078efcff */
[----:B------:R-:W-:Y:S02]  /*16600*/  IMAD R6, R200, 0x400, R7 ;  /* 0x00000400c8067824 */ /* 0x000fe400078e0207 */
[----:B------:R-:W-:-:S03]  /*16610*/  IMAD.MOV.U32 R7, RZ, RZ, -0x7fffffe0 ;  /* 0x80000020ff077424 */ /* 0x000fc600078e00ff */
[----:B------:R-:W-:Y:S02]  /*16620*/  R2UR UR6, R6 ;  /* 0x00000000060672ca */ /* 0x000fe400000e0000 */
[----:B------:R-:W-:Y:S02]  /*16630*/  R2UR UR7, R7 ;  /* 0x00000000070772ca */ /* 0x000fe400000e0000 */
[----:B------:R-:W-:Y:S02]  /*16640*/  FMNMX.FTZ R7, R153, R8, !PT ;  /* 0x0000000899077209 */ /* 0x000fe40007810000 */
[----:B------:R-:W-:Y:S02]  /*16650*/  FMNMX.FTZ R8, R154, R11, !PT ;  /* 0x0000000b9a087209 */ /* 0x000fe40007810000 */
[----:B------:R-:W-:Y:S02]  /*16660*/  IADD3 R6, R6, 0x2, RZ ;  /* 0x0000000206067810 */ /* 0x000fe40007ffe0ff */
[----:B------:R-:W-:-:S02]  /*16670*/  FMNMX.FTZ R9, R155, R8, !PT ;  /* 0x000000089b097209 */ /* 0x000fc40007810000 */
[----:B------:R-:W-:Y:S02]  /*16680*/  FMNMX.FTZ R8, R156, R7, !PT ;  /* 0x000000079c087209 */ /* 0x000fe40007810000 */
[----:B------:R-:W-:Y:S01]  /*16690*/  FMNMX.FTZ R20, R158, R9, !PT ;  /* 0x000000099e147209 */ /* 0x000fe20007810000 */
[----:B------:R-:W-:Y:S01]  /*166a0*/  QGMMA.64x256x32.F32.E4M3.E4M3 R24, R188, gdesc[UR4], R24, gsb0 ;  /* 0x03e00004bc187df3 */ /* 0x000fe20008000818 */
        /* <DEDUP_REMOVED lines=25> */
[----:B------:R-:W-:Y:S02]  /*16840*/  R2UR UR6, R6 ;  /* 0x00000000060672ca */ /* 0x000fe400000e0000 */
[----:B------:R-:W-:Y:S01]  /*16850*/  FMNMX.FTZ R20, R183, R20, !PT ;  /* 0x00000014b7147209 */ /* 0x000fe20007810000 */
[----:B------:R-:W1:Y:S01]  /*16860*/  SHFL.BFLY PT, R7, R8, 0x2, 0x1f ;  /* 0x0c401f0008077f89 */ /* 0x000e6200000e0000 */
[----:B0-----:R-:W-:-:S03]  /*16870*/  SHF.R.U32.HI R204, RZ, 0x7, R204 ;  /* 0x00000007ffcc7819 */ /* 0x001fc600000116cc */
[----:B------:R-:W0:Y:S01]  /*16880*/  SHFL.BFLY PT, R15, R20, 0x2, 0x1f ;  /* 0x0c401f00140f7f89 */ /* 0x000e2200000e0000 */
[----:B-1----:R-:W-:Y:S01]  /*16890*/  FMNMX.FTZ R9, R8, R7, !PT ;  /* 0x0000000708097209 */ /* 0x002fe20007810000 */
[----:B------:R-:W-:Y:S01]  /*168a0*/  IMAD.MOV.U32 R7, RZ, RZ, -0x7fffffe0 ;  /* 0x80000020ff077424 */ /* 0x000fe200078e00ff */
[----:B0-----:R-:W-:-:S03]  /*168b0*/  FMNMX.FTZ R15, R20, R15, !PT ;  /* 0x0000000f140f7209 */ /* 0x001fc60007810000 */
[----:B------:R-:W0:Y:S01]  /*168c0*/  SHFL.BFLY PT, R6, R9, 0x1, 0x1f ;  /* 0x0c201f0009067f89 */ /* 0x000e2200000e0000 */
[----:B------:R-:W-:Y:S02]  /*168d0*/  R2UR UR7, R7 ;  /* 0x00000000070772ca */ /* 0x000fe400000e0000 */
[----:B0-----:R-:W-:-:S05]  /*168e0*/  FMNMX.FTZ R6, R9, R6, !PT ;  /* 0x0000000609067209 */ /* 0x001fca0007810000 */
[----:B------:R-:W-:Y:S01]  /*168f0*/  FFMA.FTZ R9, R2, R6, -8 ;  /* 0xc100000002097423 */ /* 0x000fe20000010006 */
[----:B------:R-:W-:-:S03]  /*16900*/  FADD.FTZ R7, -R6, R10 ;  /* 0x0000000a06077221 */ /* 0x000fc60000010100 */
[C-C-:B------:R-:W-:Y:S01]  /*16910*/  FFMA.FTZ R20, R2.reuse, R152, -R9.reuse ;  /* 0x0000009802147223 */ /* 0x140fe20000010809 */
[----:B------:R-:W-:-:S01]  /*16920*/  FFMA.FTZ R21, R2, R160, -R9 ;  /* 0x000000a002157223 */ /* 0x000fc20000010809 */
[C-C-:B------:R-:W-:Y:S01]  /*16930*/  FFMA.FTZ R152, R2.reuse, R157, -R9.reuse ;  /* 0x0000009d02987223 */ /* 0x140fe20000010809 */
[----:B------:R-:W-:-:S01]  /*16940*/  FFMA.FTZ R160, R2, R165, -R9 ;  /* 0x000000a502a07223 */ /* 0x000fc20000010809 */
[C-C-:B------:R-:W-:Y:S01]  /*16950*/  FFMA.FTZ R157, R2.reuse, R168, -R9.reuse ;  /* 0x000000a8029d7223 */ /* 0x140fe20000010809 */
[----:B------:R-:W-:-:S01]  /*16960*/  FFMA.FTZ R165, R2, R176, -R9 ;  /* 0x000000b002a57223 */ /* 0x000fc20000010809 */
[C-C-:B------:R-:W-:Y:S01]  /*16970*/  FFMA.FTZ R168, R2.reuse, R173, -R9.reuse ;  /* 0x000000ad02a87223 */ /* 0x140fe20000010809 */
[----:B------:R-:W-:-:S01]  /*16980*/  FFMA.FTZ R176, R2, R181, -R9 ;  /* 0x000000b502b07223 */ /* 0x000fc20000010809 */
[----:B------:R-:W-:Y:S01]  /*16990*/  FMUL.FTZ R7, R2, R7 ;  /* 0x0000000702077220 */ /* 0x000fe20000410000 */
[----:B------:R-:W-:Y:S08]  /*169a0*/  MUFU.EX2 R20, R20 ;  /* 0x0000001400147308 */ /* 0x000ff00000000800 */
[----:B------:R-:W0:Y:S08]  /*169b0*/  MUFU.EX2 R7, R7 ;  /* 0x0000000700077308 */ /* 0x000e300000000800 */
[----:B------:R-:W-:Y:S08]  /*169c0*/  MUFU.EX2 R152, R152 ;  /* 0x0000009800987308 */ /* 0x000ff00000000800 */
[----:B------:R-:W-:Y:S01]  /*169d0*/  MUFU.EX2 R21, R21 ;  /* 0x0000001500157308 */ /* 0x000fe20000000800 */
[----:B0-----:R-:W-:-:S07]  /*169e0*/  FFMA.FTZ R4, R7, R4, R20 ;  /* 0x0000000407047223 */ /* 0x001fce0000010014 */
[----:B------:R-:W-:Y:S08]  /*169f0*/  MUFU.EX2 R160, R160 ;  /* 0x000000a000a07308 */ /* 0x000ff00000000800 */
[----:B------:R-:W-:Y:S08]  /*16a00*/  MUFU.EX2 R157, R157 ;  /* 0x0000009d009d7308 */ /* 0x000ff00000000800 */
[----:B------:R-:W-:Y:S08]  /*16a10*/  MUFU.EX2 R168, R168 ;  /* 0x000000a800a87308 */ /* 0x000ff00000000800 */
[----:B------:R-:W-:Y:S08]  /*16a20*/  MUFU.EX2 R165, R165 ;  /* 0x000000a500a57308 */ /* 0x000ff00000000800 */
[----:B------:R-:W-:Y:S01]  /*16a30*/  MUFU.EX2 R176, R176 ;  /* 0x000000b000b07308 */ /* 0x000fe20000000800 */
[----:B------:R-:W-:-:S02]  /*16a40*/  WARPGROUP.DEPBAR.LE gsb0, 0x0 ;  /* 0x00008000000079c5 */ /* 0x000fc40000010000 */
[----:B------:R-:W-:Y:S01]  /*16a50*/  WARPGROUP.ARRIVE ;  /* 0x00000000000079c5 */ /* 0x000fe20000000000 */
[----:B------:R-:W0:Y:S05]  /*16a60*/  SHFL.BFLY PT, R188, R15, 0x1, 0x1f ;  /* 0x0c201f000fbc7f89 */ /* 0x000e2a00000e0000 */
[----:B------:R-:W-:Y:S01]  /*16a70*/  QGMMA.64x256x32.F32.E4M3.E4M3 R24, R184, gdesc[UR4], R24, gsb0 ;  /* 0x03e00004b8187df3 */ /* 0x000fe20008000818 */
[----:B0-----:R-:W-:Y:S01]  /*16a80*/  FMNMX.FTZ R8, R15, R188, !PT ;  /* 0x000000bc0f087209 */ /* 0x001fe20007810000 */
[C-C-:B------:R-:W-:Y:S01]  /*16a90*/  FFMA.FTZ R15, R2.reuse, R156, -R9.reuse ;  /* 0x0000009c020f7223 */ /* 0x140fe20000010809 */
[----:B------:R-:W-:-:S01]  /*16aa0*/  FFMA.FTZ R156, R2, R161, -R9 ;  /* 0x000000a1029c7223 */ /* 0x000fc20000010809 */
[C-C-:B------:R-:W-:Y:S01]  /*16ab0*/  FFMA.FTZ R161, R2.reuse, R172, -R9.reuse ;  /* 0x000000ac02a17223 */ /* 0x140fe20000010809 */
[----:B------:R-:W-:-:S01]  /*16ac0*/  FFMA.FTZ R172, R2, R177, -R9 ;  /* 0x000000b102ac7223 */ /* 0x000fc20000010809 */
[----:B------:R-:W-:-:S02]  /*16ad0*/  FADD.FTZ R11, -R8, R11 ;  /* 0x0000000b080b7221 */ /* 0x000fc40000010100 */
[----:B------:R-:W-:Y:S02]  /*16ae0*/  MUFU.EX2 R15, R15 ;  /* 0x0000000f000f7308 */ /* 0x000fe40000000800 */
[C---:B------:R-:W-:Y:S01]  /*16af0*/  FMUL.FTZ R10, R2.reuse, R11 ;  /* 0x0000000b020a7220 */ /* 0x040fe20000410000 */
[C-C-:B------:R-:W-:Y:S01]  /*16b00*/  FFMA.FTZ R11, R2.reuse, R153, -R9.reuse ;  /* 0x00000099020b7223 */ /* 0x140fe20000010809 */
[----:B------:R-:W-:-:S01]  /*16b10*/  FFMA.FTZ R153, R2, R164, -R9 ;  /* 0x000000a402997223 */ /* 0x000fc20000010809 */
[C-C-:B------:R-:W-:Y:S01]  /*16b20*/  FFMA.FTZ R164, R2.reuse, R169, -R9.reuse ;  /* 0x000000a902a47223 */ /* 0x140fe20000010809 */
[----:B------:R-:W-:-:S01]  /*16b30*/  FFMA.FTZ R169, R2, R180, -R9 ;  /* 0x000000b402a97223 */ /* 0x000fc20000010809 */
[----:B------:R-:W-:Y:S01]  /*16b40*/  FFMA.FTZ R9, R2, R8, -8 ;  /* 0xc100000002097423 */ /* 0x000fe20000010008 */
[----:B------:R-:W-:Y:S01]  /*16b50*/  MUFU.EX2 R10, R10 ;  /* 0x0000000a000a7308 */ /* 0x000fe20000000800 */
[----:B------:R-:W-:Y:S02]  /*16b60*/  IADD3 R180, -R204, 0xb, RZ ;  /* 0x0000000bccb47810 */ /* 0x000fe40007ffe1ff */
[C-C-:B------:R-:W-:Y:S01]  /*16b70*/  FFMA.FTZ R173, R2.reuse, R154, -R9.reuse ;  /* 0x0000009a02ad7223 */ /* 0x140fe20000010809 */
[----:B------:R-:W-:-:S01]  /*16b80*/  FFMA.FTZ R154, R2, R155, -R9 ;  /* 0x0000009b029a7223 */ /* 0x000fc20000010809 */
[C-C-:B------:R-:W-:Y:S01]  /*16b90*/  FFMA.FTZ R155, R2.reuse, R158, -R9.reuse ;  /* 0x0000009e029b7223 */ /* 0x140fe20000010809 */
[----:B------:R-:W-:-:S01]  /*16ba0*/  FFMA.FTZ R158, R2, R159, -R9 ;  /* 0x0000009f029e7223 */ /* 0x000fc20000010809 */
[C-C-:B------:R-:W-:Y:S01]  /*16bb0*/  FFMA.FTZ R159, R2.reuse, R162, -R9.reuse ;  /* 0x000000a2029f7223 */ /* 0x140fe20000010809 */
[----:B------:R-:W0:Y:S01]  /*16bc0*/  MUFU.EX2 R11, R11 ;  /* 0x0000000b000b7308 */ /* 0x000e220000000800 */
[----:B------:R-:W-:-:S01]  /*16bd0*/  FFMA.FTZ R162, R2, R163, -R9 ;  /* 0x000000a302a27223 */ /* 0x000fc20000010809 */
[C-C-:B------:R-:W-:Y:S01]  /*16be0*/  FFMA.FTZ R163, R2.reuse, R166, -R9.reuse ;  /* 0x000000a602a37223 */ /* 0x140fe20000010809 */
[----:B------:R-:W-:-:S01]  /*16bf0*/  FFMA.FTZ R166, R2, R167, -R9 ;  /* 0x000000a702a67223 */ /* 0x000fc20000010809 */
[----:B------:R-:W-:-:S02]  /*16c00*/  @!P1 IMAD R167, R14, 0x8, R16 ;  /* 0x000000080ea79824 */ /* 0x000fc400078e0210 */
[----:B------:R-:W-:-:S01]  /*16c10*/  FFMA.FTZ R177, R2, R170, -R9 ;  /* 0x000000aa02b17223 */ /* 0x000fc20000010809 */
[C-C-:B------:R-:W-:Y:S01]  /*16c20*/  FFMA.FTZ R178, R2.reuse, R178, -R9.reuse ;  /* 0x000000b202b27223 */ /* 0x140fe20000010809 */
[----:B------:R-:W-:-:S01]  /*16c30*/  FFMA.FTZ R179, R2, R179, -R9 ;  /* 0x000000b302b37223 */ /* 0x000fc20000010809 */
[----:B------:R-:W1:Y:S01]  /*16c40*/  MUFU.EX2 R173, R173 ;  /* 0x000000ad00ad7308 */ /* 0x000e620000000800 */
[----:B------:R-:W-:Y:S02]  /*16c50*/  @!P1 VIADD R167, R167, 0x28440 ;  /* 0x00028440a7a79836 */ /* 0x000fe40000000000 */
[----:B------:R-:W-:-:S03]  /*16c60*/  FFMA.FTZ R182, R2, R182, -R9 ;  /* 0x000000b602b67223 */ /* 0x000fc60000010809 */
[----:B------:R-:W-:Y:S02]  /*16c70*/  @!P1 PRMT R170, RZ, 0x654, R167 ;  /* 0x00000654ffaa9816 */ /* 0x000fe400000000a7 */
[----:B------:R-:W2:Y:S01]  /*16c80*/  MUFU.EX2 R154, R154 ;  /* 0x0000009a009a7308 */ /* 0x000ea20000000800 */
[----:B0-----:R-:W-:-:S07]  /*16c90*/  FADD.FTZ R4, R11, R4 ;  /* 0x000000040b047221 */ /* 0x001fce0000010000 */
[----:B------:R-:W0:Y:S01]  /*16ca0*/  MUFU.EX2 R155, R155 ;  /* 0x0000009b009b7308 */ /* 0x000e220000000800 */
[----:B-1----:R-:W-:-:S07]  /*16cb0*/  FFMA.FTZ R3, R10, R3, R173 ;  /* 0x000000030a037223 */ /* 0x002fce00000100ad */
[----:B------:R-:W1:Y:S08]  /*16cc0*/  MUFU.EX2 R158, R158 ;  /* 0x0000009e009e7308 */ /* 0x000e700000000800 */
[----:B------:R-:W-:Y:S08]  /*16cd0*/  MUFU.EX2 R159, R159 ;  /* 0x0000009f009f7308 */ /* 0x000ff00000000800 */
[----:B------:R-:W3:Y:S08]  /*16ce0*/  MUFU.EX2 R156, R156 ;  /* 0x0000009c009c7308 */ /* 0x000ef00000000800 */
[----:B------:R-:W-:Y:S08]  /*16cf0*/  MUFU.EX2 R162, R162 ;  /* 0x000000a200a27308 */ /* 0x000ff00000000800 */
[----:B------:R-:W4:Y:S08]  /*16d00*/  MUFU.EX2 R153, R153 ;  /* 0x0000009900997308 */ /* 0x000f300000000800 */
[----:B------:R-:W5:Y:S08]  /*16d10*/  MUFU.EX2 R163, R163 ;  /* 0x000000a300a37308 */ /* 0x000f700000000800 */
[----:B------:R-:W5:Y:S08]  /*16d20*/  MUFU.EX2 R166, R166 ;  /* 0x000000a600a67308 */ /* 0x000f700000000800 */
[----:B------:R-:W-:Y:S08]  /*16d30*/  MUFU.EX2 R167, R177 ;  /* 0x000000b100a77308 */ /* 0x000ff00000000800 */
[----:B------:R-:W5:Y:S08]  /*16d40*/  MUFU.EX2 R164, R164 ;  /* 0x000000a400a47308 */ /* 0x000f700000000800 */
[----:B------:R-:W5:Y:S08]  /*16d50*/  MUFU.EX2 R161, R161 ;  /* 0x000000a100a17308 */ /* 0x000f700000000800 */
[----:B------:R-:W-:Y:S08]  /*16d60*/  MUFU.EX2 R178, R178 ;  /* 0x000000b200b27308 */ /* 0x000ff00000000800 */
[----:B------:R-:W-:Y:S08]  /*16d70*/  MUFU.EX2 R172, R172 ;  /* 0x000000ac00ac7308 */ /* 0x000ff00000000800 */
[----:B------:R-:W-:Y:S08]  /*16d80*/  MUFU.EX2 R179, R179 ;  /* 0x000000b300b37308 */ /* 0x000ff00000000800 */
[----:B------:R-:W-:Y:S08]  /*16d90*/  MUFU.EX2 R169, R169 ;  /* 0x000000a900a97308 */ /* 0x000ff00000000800 */
[----:B------:R-:W-:Y:S01]  /*16da0*/  MUFU.EX2 R182, R182 ;  /* 0x000000b600b67308 */ /* 0x000fe20000000800 */
[----:B------:R-:W-:-:S02]  /*16db0*/  WARPGROUP.DEPBAR.LE gsb0, 0x0 ;  /* 0x00008000000079c5 */ /* 0x000fc40000010000 */
[----:B------:R2:W-:Y:S06]  /*16dc0*/  BAR.ARV R180, 0x100 ;  /* 0x000400b40000751d */ /* 0x0005ec0000002000 */
[----:B------:R0:W-:Y:S01]  /*16dd0*/  @!P1 SYNCS.ARRIVE.TRANS64.RED.A1T0 RZ, [R170+URZ], RZ ;  /* 0x000000ffaaff99a7 */ /* 0x0001e2000810043f */
[----:B--2---:R-:W-:-:S01]  /*16de0*/  FADD.FTZ R180, R154, R3 ;  /* 0x000000039ab47221 */ /* 0x004fc20000010000 */
[----:B------:R-:W-:-:S04]  /*16df0*/  FADD.FTZ R3, R15, R4 ;  /* 0x000000040f037221 */ /* 0x000fc80000010000 */
[----:B------:R-:W-:Y:S01]  /*16e00*/  FADD.FTZ R4, R152, R3 ;  /* 0x0000000398047221 */ /* 0x000fe20000010000 */
[----:B0-----:R-:W-:-:S01]  /*16e10*/  FFMA.FTZ R170, R2, R171, -R9 ;  /* 0x000000ab02aa7223 */ /* 0x001fc20000010809 */
[C-C-:B------:R-:W-:Y:S01]  /*16e20*/  FFMA.FTZ R171, R2.reuse, R174, -R9.reuse ;  /* 0x000000ae02ab7223 */ /* 0x140fe20000010809 */
[----:B------:R-:W-:-:S01]  /*16e30*/  FFMA.FTZ R174, R2, R175, -R9 ;  /* 0x000000af02ae7223 */ /* 0x000fc20000010809 */
[----:B------:R-:W-:Y:S01]  /*16e40*/  FADD.FTZ R175, R155, R180 ;  /* 0x000000b49baf7221 */ /* 0x000fe20000010000 */
[----:B------:R-:W-:-:S01]  /*16e50*/  FADD.FTZ R3, R21, R4 ;  /* 0x0000000415037221 */ /* 0x000fc20000010000 */
[----:B------:R-:W-:Y:S01]  /*16e60*/  FFMA.FTZ R9, R2, R183, -R9 ;  /* 0x000000b702097223 */ /* 0x000fe20000010809 */
[----:B------:R-:W0:Y:S01]  /*16e70*/  MUFU.EX2 R170, R170 ;  /* 0x000000aa00aa7308 */ /* 0x000e220000000800 */
[----:B-1----:R-:W-:-:S01]  /*16e80*/  FADD.FTZ R180, R158, R175 ;  /* 0x000000af9eb47221 */ /* 0x002fc20000010000 */
[----:B---3--:R-:W-:-:S03]  /*16e90*/  FADD.FTZ R4, R156, R3 ;  /* 0x000000039c047221 */ /* 0x008fc60000010000 */
[----:B------:R-:W-:Y:S01]  /*16ea0*/  FADD.FTZ R175, R159, R180 ;  /* 0x000000b49faf7221 */ /* 0x000fe20000010000 */
[----:B----4-:R-:W-:-:S02]  /*16eb0*/  FADD.FTZ R3, R153, R4 ;  /* 0x0000000499037221 */ /* 0x010fc40000010000 */
[----:B------:R-:W1:Y:S01]  /*16ec0*/  MUFU.EX2 R171, R171 ;  /* 0x000000ab00ab7308 */ /* 0x000e620000000800 */
[----:B------:R-:W-:-:S01]  /*16ed0*/  FADD.FTZ R180, R162, R175 ;  /* 0x000000afa2b47221 */ /* 0x000fc20000010000 */
[----:B------:R-:W-:-:S03]  /*16ee0*/  FADD.FTZ R4, R160, R3 ;  /* 0x00000003a0047221 */ /* 0x000fc60000010000 */
[----:B-----5:R-:W-:Y:S01]  /*16ef0*/  FADD.FTZ R175, R163, R180 ;  /* 0x000000b4a3af7221 */ /* 0x020fe20000010000 */
[----:B------:R-:W-:-:S02]  /*16f00*/  FADD.FTZ R3, R157, R4 ;  /* 0x000000049d037221 */ /* 0x000fc40000010000 */
[----:B------:R-:W2:Y:S01]  /*16f10*/  MUFU.EX2 R174, R174 ;  /* 0x000000ae00ae7308 */ /* 0x000ea20000000800 */
[----:B------:R-:W-:-:S01]  /*16f20*/  FADD.FTZ R180, R166, R175 ;  /* 0x000000afa6b47221 */ /* 0x000fc20000010000 */
[----:B------:R-:W-:-:S03]  /*16f30*/  FADD.FTZ R4, R164, R3 ;  /* 0x00000003a4047221 */ /* 0x000fc60000010000 */
[----:B------:R-:W-:Y:S01]  /*16f40*/  FADD.FTZ R175, R167, R180 ;  /* 0x000000b4a7af7221 */ /* 0x000fe20000010000 */
[----:B------:R-:W-:-:S02]  /*16f50*/  FADD.FTZ R3, R161, R4 ;  /* 0x00000004a1037221 */ /* 0x000fc40000010000 */
[----:B------:R-:W3:Y:S01]  /*16f60*/  MUFU.EX2 R9, R9 ;  /* 0x0000000900097308 */ /* 0x000ee20000000800 */
[----:B0-----:R-:W-:-:S01]  /*16f70*/  FADD.FTZ R180, R170, R175 ;  /* 0x000000afaab47221 */ /* 0x001fc20000010000 */
[----:B------:R-:W-:-:S03]  /*16f80*/  FADD.FTZ R4, R168, R3 ;  /* 0x00000003a8047221 */ /* 0x000fc60000010000 */
[----:B-1----:R-:W-:Y:S01]  /*16f90*/  FADD.FTZ R175, R171, R180 ;  /* 0x000000b4abaf7221 */ /* 0x002fe20000010000 */
[----:B------:R-:W-:-:S03]  /*16fa0*/  FADD.FTZ R3, R165, R4 ;  /* 0x00000004a5037221 */ /* 0x000fc60000010000 */
[----:B--2---:R-:W-:Y:S01]  /*16fb0*/  FADD.FTZ R175, R174, R175 ;  /* 0x000000afaeaf7221 */ /* 0x004fe20000010000 */
[----:B------:R-:W-:-:S03]  /*16fc0*/  FADD.FTZ R180, R172, R3 ;  /* 0x00000003acb47221 */ /* 0x000fc60000010000 */
[----:B------:R-:W-:Y:S01]  /*16fd0*/  FADD.FTZ R4, R178, R175 ;  /* 0x000000afb2047221 */ /* 0x000fe20000010000 */
[----:B------:R-:W-:-:S03]  /*16fe0*/  FADD.FTZ R175, R169, R180 ;  /* 0x000000b4a9af7221 */ /* 0x000fc60000010000 */
[----:B------:R-:W-:Y:S01]  /*16ff0*/  FADD.FTZ R3, R179, R4 ;  /* 0x00000004b3037221 */ /* 0x000fe20000010000 */
[----:B------:R-:W-:-:S03]  /*17000*/  FADD.FTZ R4, R176, R175 ;  /* 0x000000afb0047221 */ /* 0x000fc60000010000 */
[----:B------:R-:W-:-:S04]  /*17010*/  FADD.FTZ R180, R182, R3 ;  /* 0x00000003b6b47221 */ /* 0x000fc80000010000 */
[----:B---3--:R-:W-:Y:S01]  /*17020*/  FADD.FTZ R3, R9, R180 ;  /* 0x000000b409037221 */ /* 0x008fe20000010000 */
[----:B------:R-:W-:Y:S06]  /*17030*/  @!P0 BRA `(.L_x_1410) ;  /* 0x0000000000048947 */ /* 0x000fec0003800000 */
[----:B------:R-:W-:Y:S01]  /*17040*/  BPT.TRAP 0x1 ;  /* 0x000000040000795c */ /* 0x000fe20000300000 */
.L_x_1410:
[----:B------:R-:W-:Y:S01]  /*17050*/  F2FP.SATFINITE.E4M3.F32.PACK_AB_MERGE_C R15, R152, R15, RZ ;  /* 0x0000000f980f723e */ /* 0x000fe200048070ff */
[----:B------:R-:W-:Y:S01]  /*17060*/  FMUL.FTZ R26, R26, R10 ;  /* 0x0000000a1a1a7220 */ /* 0x000fe20000410000 */
[----:B------:R-:W-:Y:S01]  /*17070*/  F2FP.SATFINITE.E4M3.F32.PACK_AB_MERGE_C R182, R9, R182, RZ ;  /* 0x000000b609b6723e */ /* 0x000fe200048070ff */
[----:B------:R-:W-:Y:S01]  /*17080*/  IMAD R9, R200, 0x8, R16 ;  /* 0x00000008c8097824 */ /* 0x000fe200078e0210 */
[----:B------:R-:W-:Y:S01]  /*17090*/  F2FP.SATFINITE.E4M3.F32.PACK_AB_MERGE_C R188, R11, R20, R15 ;  /* 0x000000140bbc723e */ /* 0x000fe2000480700f */
[----:B------:R-:W-:Y:S01]  /*170a0*/  IMAD.U32 R20, RZ, RZ, UR42 ;  /* 0x0000002aff147e24 */ /* 0x000fe2000f8e00ff */
[----:B------:R-:W-:Y:S01]  /*170b0*/  ISETP.GT.AND P2, PT, R13, R12, PT ;  /* 0x0000000c0d00720c */ /* 0x000fe20003f44270 */
[----:B------:R-:W-:Y:S01]  /*170c0*/  VIADD R9, R9, 0x28460 ;  /* 0x0002846009097836 */ /* 0x000fe20000000000 */
[----:B------:R-:W-:Y:S01]  /*170d0*/  F2FP.SATFINITE.E4M3.F32.PACK_AB_MERGE_C R155, R158, R155, RZ ;  /* 0x0000009b9e9b723e */ /* 0x000fe200048070ff */
[-C--:B------:R-:W-:Y:S01]  /*170e0*/  FMUL.FTZ R27, R27, R10.reuse ;  /* 0x0000000a1b1b7220 */ /* 0x080fe20000410000 */
[----:B------:R-:W-:Y:S01]  /*170f0*/  F2FP.SATFINITE.E4M3.F32.PACK_AB_MERGE_C R153, R160, R153, RZ ;  /* 0x00000099a099723e */ /* 0x000fe200048070ff */
[-C--:B------:R-:W-:Y:S01]  /*17100*/  FMUL.FTZ R30, R30, R10.reuse ;  /* 0x0000000a1e1e7220 */ /* 0x080fe20000410000 */
[----:B------:R-:W-:Y:S01]  /*17110*/  PRMT R9, R20, 0x654, R9 ;  /* 0x0000065414097816 */ /* 0x000fe20000000009 */
[-C--:B------:R-:W-:Y:S01]  /*17120*/  FMUL.FTZ R31, R31, R10.reuse ;  /* 0x0000000a1f1f7220 */ /* 0x080fe20000410000 */
[----:B------:R-:W-:Y:S01]  /*17130*/  F2FP.SATFINITE.E4M3.F32.PACK_AB_MERGE_C R163, R166, R163, RZ ;  /* 0x000000a3a6a3723e */ /* 0x000fe200048070ff */
[-C--:B------:R-:W-:Y:S01]  /*17140*/  FMUL.FTZ R34, R34, R10.reuse ;  /* 0x0000000a22227220 */ /* 0x080fe20000410000 */
[----:B------:R0:W-:Y:S01]  /*17150*/  SYNCS.ARRIVE.TRANS64.RED.A1T0 RZ, [R9+URZ], RZ ;  /* 0x000000ff09ff79a7 */ /* 0x0001e2000810043f */
[----:B------:R-:W-:Y:S01]  /*17160*/  F2FP.SATFINITE.E4M3.F32.PACK_AB_MERGE_C R161, R168, R161, RZ ;  /* 0x000000a1a8a1723e */ /* 0x000fe200048070ff */
[-C--:B------:R-:W-:Y:S01]  /*17170*/  FMUL.FTZ R35, R35, R10.reuse ;  /* 0x0000000a23237220 */ /* 0x080fe20000410000 */
[----:B------:R-:W-:Y:S01]  /*17180*/  F2FP.SATFINITE.E4M3.F32.PACK_AB_MERGE_C R171, R174, R171, RZ ;  /* 0x000000abaeab723e */ /* 0x000fe200048070ff */
[-C--:B------:R-:W-:Y:S01]  /*17190*/  FMUL.FTZ R38, R38, R10.reuse ;  /* 0x0000000a26267220 */ /* 0x080fe20000410000 */
[----:B------:R-:W-:Y:S01]  /*171a0*/  F2FP.SATFINITE.E4M3.F32.PACK_AB_MERGE_C R169, R176, R169, RZ ;  /* 0x000000a9b0a9723e */ /* 0x000fe200048070ff */
[-C--:B------:R-:W-:Y:S01]  /*171b0*/  FMUL.FTZ R39, R39, R10.reuse ;  /* 0x0000000a27277220 */ /* 0x080fe20000410000 */
[----:B------:R-:W-:Y:S01]  /*171c0*/  FMUL.FTZ R42, R42, R10 ;  /* 0x0000000a2a2a7220 */ /* 0x000fe20000410000 */
[----:B0-----:R-:W-:-:S02]  /*171d0*/  VIADD R9, R13, 0xffffffff ;  /* 0xffffffff0d097836 */ /* 0x001fc40000000000 */
        /* <DEDUP_REMOVED lines=126> */
[----:B------:R-:W-:-:S02]  /*179c0*/  IMAD.MOV.U32 R11, RZ, RZ, R8 ;  /* 0x000000ffff0b7224 */ /* 0x000fc400078e0008 */
[----:B------:R-:W-:Y:S02]  /*179d0*/  IMAD.MOV.U32 R10, RZ, RZ, R6 ;  /* 0x000000ffff0a7224 */ /* 0x000fe400078e0006 */
[----:B------:R-:W-:Y:S02]  /*179e0*/  IMAD.MOV.U32 R15, RZ, RZ, R194 ;  /* 0x000000ffff0f7224 */ /* 0x000fe400078e00c2 */
[----:B------:R-:W-:Y:S02]  /*179f0*/  IMAD.MOV.U32 R13, RZ, RZ, R9 ;  /* 0x000000ffff0d7224 */ /* 0x000fe400078e0009 */
[----:B------:R-:W-:Y:S01]  /*17a00*/  IMAD.MOV.U32 R200, RZ, RZ, R14 ;  /* 0x000000ffffc87224 */ /* 0x000fe200078e000e */
[----:B------:R-:W-:Y:S06]  /*17a10*/  @P2 BRA `(.L_x_1411) ;  /* 0xffffffe400582947 */ /* 0x000fec000383ffff */
[----:B------:R-:W-:-:S07]  /*17a20*/  IMAD.MOV.U32 R200, RZ, RZ, R14 ;  /* 0x000000ffffc87224 */ /* 0x000fce00078e000e */
.L_x_1400:
[----:B------:R-:W-:-:S13]  /*17a30*/  ISETP.GE.AND P2, PT, R9, R203, PT ;  /* 0x000000cb0900720c */ /* 0x000fda0003f46270 */
[----:B------:R-:W-:Y:S05]  /*17a40*/  @!P2 BRA `(.L_x_1412) ;  /* 0x00000024004ca947 */ /* 0x000fea0003800000 */
[----:B------:R-:W-:Y:S02]  /*17a50*/  VIADD R14, R0, 0x8 ;  /* 0x00000008000e7836 */ /* 0x000fe40000000000 */
[----:B------:R-:W-:Y:S02]  /*17a60*/  IMAD.MOV.U32 R13, RZ, RZ, R8 ;  /* 0x000000ffff0d7224 */ /* 0x000fe400078e0008 */
[----:B------:R-:W-:Y:S01]  /*17a70*/  IMAD.MOV.U32 R12, RZ, RZ, R6 ;  /* 0x000000ffff0c7224 */ /* 0x000fe200078e0006 */
[----:B------:R-:W-:Y:S01]  /*17a80*/  IADD3 R14, R14, R197, -R198 ;  /* 0x000000c50e0e7210 */ /* 0x000fe20007ffe8c6 */
[----:B------:R-:W-:-:S07]  /*17a90*/  IMAD.MOV.U32 R20, RZ, RZ, R194 ;  /* 0x000000ffff147224 */ /* 0x000fce00078e00c2 */
.L_x_1431:
        /* <DEDUP_REMOVED lines=8> */
.L_x_1414:
[----:B------:R-:W-:-:S04]  /*17b20*/  IADD3 R6, R200, 0x1, RZ ;  /* 0x00000001c8067810 */ /* 0x000fc80007ffe0ff */
[----:B------:R-:W-:-:S04]  /*17b30*/  ISETP.NE.AND P3, PT, R6, 0x2, PT ;  /* 0x000000020600780c */ /* 0x000fc80003f65270 */
[----:B------:R-:W-:Y:S02]  /*17b40*/  SEL R7, R6, RZ, P3 ;  /* 0x000000ff06077207 */ /* 0x000fe40001800000 */
[----:B------:R-:W-:-:S03]  /*17b50*/  SHF.L.U32 R6, R194, 0x1f, RZ ;  /* 0x0000001fc2067819 */ /* 0x000fc600000006ff */
[----:B------:R-:W-:-:S04]  /*17b60*/  IMAD R7, R7, 0x8, R16 ;  /* 0x0000000807077824 */ /* 0x000fc800078e0210 */
[----:B------:R0:W1:Y:S01]  /*17b70*/  SYNCS.PHASECHK.TRANS64.TRYWAIT P3, [R7+URZ+0x28430], R6 ;  /* 0x02843006070075a7 */ /* 0x000062000806017f */
[----:B------:R-:W-:Y:S05]  /*17b80*/  @!P0 BRA `(.L_x_1415) ;  /* 0x0000000000048947 */ /* 0x000fea0003800000 */
[----:B------:R-:W-:Y:S01]  /*17b90*/  BPT.TRAP 0x1 ;  /* 0x000000040000795c */ /* 0x000fe20000300000 */
.L_x_1415:
[----:B------:R-:W-:Y:S04]  /*17ba0*/  BSSY B0, `(.L_x_1413) ;  /* 0x0000004000007945 */ /* 0x000fe80003800000 */
[----:B-1----:R-:W-:Y:S05]  /*17bb0*/  @P3 BRA `(.L_x_1416) ;  /* 0x0000000000083947 */ /* 0x002fea0003800000 */
[----:B------:R-:W1:Y:S02]  /*17bc0*/  SYNCS.PHASECHK.TRANS64.TRYWAIT P3, [R7+URZ+0x28430], R6 ;  /* 0x02843006070075a7 */ /* 0x000e64000806017f */
[----:B-1----:R-:W-:Y:S05]  /*17bd0*/  @!P3 BRA `(.L_x_1417) ;  /* 0x000000e80098b947 */ /* 0x002fea0003800000 */
.L_x_1416:
[----:B------:R-:W-:Y:S05]  /*17be0*/  BSYNC B0 ;  /* 0x0000000000007941 */ /* 0x000fea0003800000 */
.L_x_1413:
[----:B------:R-:W2:Y:S01]  /*17bf0*/  S2R R8, SR_TID.X ;  /* 0x0000000000087919 */ /* 0x000ea20000002100 */
[----:B01----:R-:W-:Y:S01]  /*17c00*/  IMAD.MOV.U32 R7, RZ, RZ, 0x40000040 ;  /* 0x40000040ff077424 */ /* 0x003fe200078e00ff */
[----:B------:R-:W-:Y:S05]  /*17c10*/  WARPSYNC.ALL ;  /* 0x0000000000007948 */ /* 0x000fea0003800000 */
[----:B------:R-:W-:Y:S01]  /*17c20*/  R2UR UR15, R7 ;  /* 0x00000000070f72ca */ /* 0x000fe200000e0000 */
[----:B------:R-:W-:Y:S02]  /*17c30*/  VIADD R15, R200, 0x1 ;  /* 0x00000001c80f7836 */ /* 0x000fe40000000000 */
[----:B------:R-:W-:-:S03]  /*17c40*/  IMAD.MOV.U32 R11, RZ, RZ, 0x40000040 ;  /* 0x40000040ff0b7424 */ /* 0x000fc600078e00ff */
[----:B------:R-:W-:Y:S02]  /*17c50*/  ISETP.NE.AND P3, PT, R15, 0x2, PT ;  /* 0x000000020f00780c */ /* 0x000fe40003f65270 */
[----:B------:R-:W-:Y:S01]  /*17c60*/  R2UR UR11, R11 ;  /* 0x000000000b0b72ca */ /* 0x000fe200000e0000 */
[----:B------:R-:W-:Y:S01]  /*17c70*/  IMAD.MOV.U32 R11, RZ, RZ, 0x40000040 ;  /* 0x40000040ff0b7424 */ /* 0x000fe200078e00ff */
[----:B------:R-:W-:-:S04]  /*17c80*/  SEL R15, R15, RZ, P3 ;  /* 0x000000ff0f0f7207 */ /* 0x000fc80001800000 */
[----:B------:R-:W-:Y:S01]  /*17c90*/  R2UR UR7, R11 ;  /* 0x000000000b0772ca */ /* 0x000fe200000e0000 */
[----:B------:R-:W-:Y:S02]  /*17ca0*/  IMAD R6, R15, 0x400, R5 ;  /* 0x000004000f067824 */ /* 0x000fe400078e0205 */
[----:B------:R-:W-:Y:S02]  /*17cb0*/  IMAD.MOV.U32 R11, RZ, RZ, 0x40000040 ;  /* 0x40000040ff0b7424 */ /* 0x000fe400078e00ff */
[C---:B------:R-:W-:Y:S01]  /*17cc0*/  VIADD R10, R6.reuse, 0x2 ;  /* 0x00000002060a7836 */ /* 0x040fe20000000000 */
[----:B------:R-:W-:Y:S02]  /*17cd0*/  R2UR UR14, R6 ;  /* 0x00000000060e72ca */ /* 0x000fe400000e0000 */
[----:B------:R-:W-:Y:S01]  /*17ce0*/  R2UR UR19, R11 ;  /* 0x000000000b1372ca */ /* 0x000fe200000e0000 */
[----:B------:R-:W-:Y:S01]  /*17cf0*/  IMAD.MOV.U32 R11, RZ, RZ, 0x40000040 ;  /* 0x40000040ff0b7424 */ /* 0x000fe200078e00ff */
[----:B------:R-:W-:Y:S01]  /*17d00*/  R2UR UR10, R10 ;  /* 0x000000000a0a72ca */ /* 0x000fe200000e0000 */
[----:B------:R-:W-:Y:S01]  /*17d10*/  VIADD R10, R6, 0x4 ;  /* 0x00000004060a7836 */ /* 0x000fe20000000000 */
[----:B--2---:R-:W-:-:S02]  /*17d20*/  SHF.R.U32.HI R8, RZ, 0x7, R8 ;  /* 0x00000007ff087819 */ /* 0x004fc40000011608 */
[----:B------:R-:W-:Y:S01]  /*17d30*/  R2UR UR23, R11 ;  /* 0x000000000b1772ca */ /* 0x000fe200000e0000 */
[----:B------:R-:W-:Y:S01]  /*17d40*/  IMAD.MOV.U32 R11, RZ, RZ, 0x40000040 ;  /* 0x40000040ff0b7424 */ /* 0x000fe200078e00ff */
[----:B------:R-:W-:Y:S01]  /*17d50*/  R2UR UR6, R10 ;  /* 0x000000000a0672ca */ /* 0x000fe200000e0000 */
[----:B------:R-:W-:Y:S02]  /*17d60*/  VIADD R7, R8, 0x8 ;  /* 0x0000000808077836 */ /* 0x000fe40000000000 */
[----:B------:R-:W-:Y:S01]  /*17d70*/  VIADD R10, R6, 0x6 ;  /* 0x00000006060a7836 */ /* 0x000fe20000000000 */
[----:B------:R-:W-:Y:S01]  /*17d80*/  R2UR UR27, R11 ;  /* 0x000000000b1b72ca */ /* 0x000fe200000e0000 */
[----:B------:R-:W-:Y:S01]  /*17d90*/  IMAD.MOV.U32 R11, RZ, RZ, 0x40000040 ;  /* 0x40000040ff0b7424 */ /* 0x000fe200078e00ff */
[----:B------:R0:W-:Y:S02]  /*17da0*/  BAR.SYNC.DEFER_BLOCKING R7, 0x100 ;  /* 0x000400070000751d */ /* 0x0001e40000010000 */
[----:B------:R-:W-:Y:S01]  /*17db0*/  R2UR UR18, R10 ;  /* 0x000000000a1272ca */ /* 0x000fe200000e0000 */
[----:B------:R-:W-:Y:S01]  /*17dc0*/  VIADD R10, R6, 0x200 ;  /* 0x00000200060a7836 */ /* 0x000fe20000000000 */
[----:B------:R-:W-:-:S04]  /*17dd0*/  R2UR UR31, R11 ;  /* 0x000000000b1f72ca */ /* 0x000fc800000e0000 */
[----:B------:R-:W-:Y:S01]  /*17de0*/  R2UR UR22, R10 ;  /* 0x000000000a1672ca */ /* 0x000fe200000e0000 */
[----:B------:R-:W-:Y:S02]  /*17df0*/  VIADD R10, R6, 0x202 ;  /* 0x00000202060a7836 */ /* 0x000fe40000000000 */
[----:B0-----:R-:W-:-:S03]  /*17e00*/  IMAD.MOV.U32 R7, RZ, RZ, 0x40000040 ;  /* 0x40000040ff077424 */ /* 0x001fc600078e00ff */
[----:B------:R-:W-:Y:S01]  /*17e10*/  R2UR UR26, R10 ;  /* 0x000000000a1a72ca */ /* 0x000fe200000e0000 */
[C---:B------:R-:W-:Y:S01]  /*17e20*/  VIADD R10, R6.reuse, 0x204 ;  /* 0x00000204060a7836 */ /* 0x040fe20000000000 */
[----:B------:R-:W-:Y:S02]  /*17e30*/  IADD3 R6, R6, 0x206, RZ ;  /* 0x0000020606067810 */ /* 0x000fe40007ffe0ff */
[----:B------:R-:W-:Y:S02]  /*17e40*/  R2UR UR35, R7 ;  /* 0x00000000072372ca */ /* 0x000fe400000e0000 */
[----:B------:R-:W-:Y:S02]  /*17e50*/  R2UR UR30, R10 ;  /* 0x000000000a1e72ca */ /* 0x000fe400000e0000 */
[----:B------:R-:W-:Y:S01]  /*17e60*/  R2UR UR34, R6 ;  /* 0x00000000062272ca */ /* 0x000fe200000e0000 */
        /* <DEDUP_REMOVED lines=27> */
.L_x_1419:
[----:B------:R-:W-:Y:S01]  /*18020*/  SHF.L.U32 R6, R20, 0x1f, RZ ;  /* 0x0000001f14067819 */ /* 0x000fe200000006ff */
[----:B------:R-:W-:-:S04]  /*18030*/  IMAD R7, R200, 0x8, R16 ;  /* 0x00000008c8077824 */ /* 0x000fc800078e0210 */
[----:B------:R0:W1:Y:S01]  /*18040*/  SYNCS.PHASECHK.TRANS64.TRYWAIT P2, [R7+URZ+0x28450], R6 ;  /* 0x02845006070075a7 */ /* 0x000062000804017f */
[----:B------:R-:W-:Y:S05]  /*18050*/  @!P0 BRA `(.L_x_1420) ;  /* 0x0000000000048947 */ /* 0x000fea0003800000 */
[----:B------:R-:W-:Y:S01]  /*18060*/  BPT.TRAP 0x1 ;  /* 0x000000040000795c */ /* 0x000fe20000300000 */
.L_x_1420:
[----:B-1----:R-:W-:Y:S05]  /*18070*/  @P2 BRA `(.L_x_1418) ;  /* 0x0000000000082947 */ /* 0x002fea0003800000 */
[----:B------:R-:W1:Y:S02]  /*18080*/  SYNCS.PHASECHK.TRANS64.TRYWAIT P2, [R7+URZ+0x28450], R6 ;  /* 0x02845006070075a7 */ /* 0x000e64000804017f */
[----:B-1----:R-:W-:Y:S05]  /*18090*/  @!P2 BRA `(.L_x_1421) ;  /* 0x000000e4007ca947 */ /* 0x002fea0003800000 */
.L_x_1418:
[----:B01----:R-:W-:Y:S01]  /*180a0*/  VIADD R6, R16, 0x8000 ;  /* 0x0000800010067836 */ /* 0x003fe20000000000 */
[----:B------:R-:W-:Y:S05]  /*180b0*/  WARPSYNC.ALL ;  /* 0x0000000000007948 */ /* 0x000fea0003800000 */
[----:B------:R-:W-:Y:S01]  /*180c0*/  SHF.R.U32.HI R6, RZ, 0x4, R6 ;  /* 0x00000004ff067819 */ /* 0x000fe20000011606 */
[----:B------:R-:W-:-:S06]  /*180d0*/  WARPGROUP.ARRIVE ;  /* 0x00000000000079c5 */ /* 0x000fcc0000000000 */
[----:B------:R-:W0:Y:S01]  /*180e0*/  S2R R8, SR_TID.X ;  /* 0x0000000000087919 */ /* 0x000e220000002100 */
[----:B------:R-:W-:-:S04]  /*180f0*/  LOP3.LUT R6, R6, 0x3fff, RZ, 0xc0, !PT ;  /* 0x00003fff06067812 */ /* 0x000fc800078ec0ff */
[----:B------:R-:W-:-:S05]  /*18100*/  LOP3.LUT R7, R6, 0x10000, RZ, 0xfc, !PT ;  /* 0x0001000006077812 */ /* 0x000fca00078efcff */
[----:B------:R-:W-:Y:S02]  /*18110*/  IMAD R6, R200, 0x400, R7 ;  /* 0x00000400c8067824 */ /* 0x000fe400078e0207 */
[----:B------:R-:W-:-:S03]  /*18120*/  IMAD.MOV.U32 R7, RZ, RZ, -0x7fffffe0 ;  /* 0x80000020ff077424 */ /* 0x000fc600078e00ff */
[C---:B------:R-:W-:Y:S01]  /*18130*/  R2UR UR6, R6.reuse ;  /* 0x00000000060672ca */ /* 0x040fe200000e0000 */
[----:B------:R-:W-:Y:S01]  /*18140*/  VIADD R6, R6, 0x2 ;  /* 0x0000000206067836 */ /* 0x000fe20000000000 */
[----:B------:R-:W-:Y:S01]  /*18150*/  R2UR UR7, R7 ;  /* 0x00000000070772ca */ /* 0x000fe200000e0000 */
[----:B------:R-:W-:-:S12]  /*18160*/  IMAD.MOV.U32 R7, RZ, RZ, -0x7fffffe0 ;  /* 0x80000020ff077424 */ /* 0x000fd800078e00ff */
[----:B------:R-:W-:Y:S01]  /*18170*/  QGMMA.64x256x32.F32.E4M3.E4M3 R24, R188, gdesc[UR4], R24, gsb0 ;  /* 0x03e00004bc187df3 */ /* 0x000fe20008000818 */
[----:B------:R-:W-:Y:S01]  /*18180*/  R2UR UR6, R6 ;  /* 0x00000000060672ca */ /* 0x000fe200000e0000 */
[----:B------:R-:W-:Y:S01]  /*18190*/  @!P1 IMAD R6, R15, 0x8, R16 ;  /* 0x000000080f069824 */ /* 0x000fe200078e0210 */
[----:B------:R-:W-:Y:S02]  /*181a0*/  R2UR UR7, R7 ;  /* 0x00000000070772ca */ /* 0x000fe400000e0000 */
[----:B0-----:R-:W-:Y:S01]  /*181b0*/  SHF.R.U32.HI R8, RZ, 0x7, R8 ;  /* 0x00000007ff087819 */ /* 0x001fe20000011608 */
[----:B------:R-:W-:-:S03]  /*181c0*/  @!P1 VIADD R6, R6, 0x28440 ;  /* 0x0002844006069836 */ /* 0x000fc60000000000 */
[----:B------:R-:W-:Y:S01]  /*181d0*/  IADD3 R11, -R8, 0xb, RZ ;  /* 0x0000000b080b7810 */ /* 0x000fe20007ffe1ff */
[----:B------:R-:W-:Y:S01]  /*181e0*/  IMAD.SHL.U32 R8, R9, 0x40, RZ ;  /* 0x0000004009087824 */ /* 0x000fe200078e00ff */
[----:B------:R-:W-:-:S04]  /*181f0*/  @!P1 PRMT R6, RZ, 0x654, R6 ;  /* 0x00000654ff069816 */ /* 0x000fc80000000006 */
[----:B------:R-:W-:-:S05]  /*18200*/  IADD3 R7, R197, 0x1, -R8 ;  /* 0x00000001c5077810 */ /* 0x000fca0007ffe808 */
[----:B------:R-:W-:-:S04]  /*18210*/  IMAD.IADD R7, R7, 0x1, -R198 ;  /* 0x0000000107077824 */ /* 0x000fc800078e0ac6 */
[----:B------:R-:W-:Y:S01]  /*18220*/  IMAD R7, R196, -0x2, R7 ;  /* 0xfffffffec4077824 */ /* 0x000fe200078e0207 */
[----:B------:R-:W-:Y:S02]  /*18230*/  WARPGROUP.DEPBAR.LE gsb0, 0x0 ;  /* 0x00008000000079c5 */ /* 0x000fe40000010000 */
[----:B------:R-:W-:-:S06]  /*18240*/  WARPGROUP.ARRIVE ;  /* 0x00000000000079c5 */ /* 0x000fcc0000000000 */
[----:B------:R-:W-:Y:S01]  /*18250*/  QGMMA.64x256x32.F32.E4M3.E4M3 R24, R184, gdesc[UR4], R24, gsb0 ;  /* 0x03e00004b8187df3 */ /* 0x000fe20008000818 */
[----:B------:R-:W-:-:S06]  /*18260*/  ULOP3.LUT UR6, URZ, UR52, URZ, 0x33, !UPT ;  /* 0x000000343f067292 */ /* 0x000fcc000f8e333f */
[----:B------:R-:W-:-:S04]  /*18270*/  VIADD R21, R7, UR6 ;  /* 0x0000000607157c36 */ /* 0x000fc80008000000 */
[C---:B------:R-:W-:Y:S01]  /*18280*/  IMAD.IADD R10, R0.reuse, 0x1, R21 ;  /* 0x00000001000a7824 */ /* 0x040fe200078e0215 */
[----:B------:R-:W-:Y:S02]  /*18290*/  WARPGROUP.DEPBAR.LE gsb0, 0x0 ;  /* 0x00008000000079c5 */ /* 0x000fe40000010000 */
[----:B------:R0:W-:Y:S06]  /*182a0*/  BAR.ARV R11, 0x100 ;  /* 0x0004000b0000751d */ /* 0x0001ec0000002000 */
[----:B------:R-:W-:Y:S01]  /*182b0*/  VIADD R185, R7, UR51 ;  /* 0x0000003307b97c36 */ /* 0x000fe20008000000 */
[----:B------:R0:W-:Y:S03]  /*182c0*/  @!P1 SYNCS.ARRIVE.TRANS64.RED.A1T0 RZ, [R6+URZ], RZ ;  /* 0x000000ff06ff99a7 */ /* 0x0001e6000810043f */
[----:B------:R-:W-:Y:S01]  /*182d0*/  IMAD.IADD R20, R0, 0x1, R185 ;  /* 0x0000000100147824 */ /* 0x000fe200078e02b9 */
[----:B------:R-:W-:Y:S06]  /*182e0*/  @!P5 BRA `(.L_x_1422) ;  /* 0x000000000060d947 */ /* 0x000fec0003800000 */
[----:B------:R-:W-:Y:S01]  /*182f0*/  IADD3 R187, R0, R197, -R198 ;  /* 0x000000c500bb7210 */ /* 0x000fe20007ffe8c6 */
[----:B------:R-:W-:Y:S03]  /*18300*/  BSSY B0, `(.L_x_1423) ;  /* 0x0000012000007945 */ /* 0x000fe60003800000 */
[----:B------:R-:W-:-:S13]  /*18310*/  ISETP.GT.AND P2, PT, R187, -0x1, PT ;  /* 0xffffffffbb00780c */ /* 0x000fda0003f44270 */
[----:B------:R-:W-:Y:S05]  /*18320*/  @P2 BRA `(.L_x_1424) ;  /* 0x0000000000242947 */ /* 0x000fea0003800000 */
[----:B0-----:R-:W-:Y:S01]  /*18330*/  IMAD.U32 R11, RZ, RZ, UR48 ;  /* 0x00000030ff0b7e24 */ /* 0x001fe2000f8e00ff */
[----:B------:R-:W-:-:S04]  /*18340*/  LOP3.LUT R187, RZ, R187, RZ, 0x33, !PT ;  /* 0x000000bbffbb7212 */ /* 0x000fc800078e33ff */
[----:B------:R-:W-:-:S13]  /*18350*/  ISETP.NE.AND P2, PT, R11, 0x1, PT ;  /* 0x000000010b00780c */ /* 0x000fda0003f45270 */
[----:B------:R-:W0:Y:S02]  /*18360*/  @P2 LDC.64 R6, c[0x0][0x9e8] ;  /* 0x00027a00ff062b82 */ /* 0x000e240000000a00 */
[----:B0-----:R-:W-:-:S04]  /*18370*/  @P2 IMAD.HI.U32 R184, R187, R6, RZ ;  /* 0x00000006bbb82227 */ /* 0x001fc800078e00ff */
[----:B------:R-:W-:Y:S01]  /*18380*/  IMAD.MOV.U32 R6, RZ, RZ, R187 ;  /* 0x000000ffff067224 */ /* 0x000fe200078e00bb */
[----:B------:R-:W-:-:S04]  /*18390*/  @P2 SHF.R.U32.HI R6, RZ, R7, R184 ;  /* 0x00000007ff062219 */ /* 0x000fc800000116b8 */
[----:B------:R-:W-:Y:S01]  /*183a0*/  LOP3.LUT R6, RZ, R6, RZ, 0x33, !PT ;  /* 0x00000006ff067212 */ /* 0x000fe200078e33ff */
[----:B------:R-:W-:Y:S06]  /*183b0*/  BRA `(.L_x_1425) ;  /* 0x0000000000187947 */ /* 0x000fec0003800000 */
.L_x_1424:
[----:B0-----:R-:W-:-:S04]  /*183c0*/  MOV R11, UR48 ;  /* 0x00000030000b7c02 */ /* 0x001fc80008000f00 */
[----:B------:R-:W-:-:S13]  /*183d0*/  ISETP.NE.AND P2, PT, R11, 0x1, PT ;  /* 0x000000010b00780c */ /* 0x000fda0003f45270 */
[----:B------:R-:W0:Y:S02]  /*183e0*/  @P2 LDC.64 R6, c[0x0][0x9e8] ;  /* 0x00027a00ff062b82 */ /* 0x000e240000000a00 */
[----:B0-----:R-:W-:-:S04]  /*183f0*/  @P2 IMAD.HI.U32 R184, R187, R6, RZ ;  /* 0x00000006bbb82227 */ /* 0x001fc800078e00ff */
[----:B------:R-:W-:Y:S01]  /*18400*/  IMAD.MOV.U32 R6, RZ, RZ, R187 ;  /* 0x000000ffff067224 */ /* 0x000fe200078e00bb */
[----:B------:R-:W-:-:S07]  /*18410*/  @P2 SHF.R.U32.HI R6, RZ, R7, R184 ;  /* 0x00000007ff062219 */ /* 0x000fce00000116b8 */
.L_x_1425:
[----:B------:R-:W-:Y:S05]  /*18420*/  BSYNC B0 ;  /* 0x0000000000007941 */ /* 0x000fea0003800000 */
.L_x_1423:
[----:B------:R-:W-:-:S04]  /*18430*/  IMAD R7, R6, R11, -R8 ;  /* 0x0000000b06077224 */ /* 0x000fc800078e0a08 */
[----:B------:R-:W-:-:S05]  /*18440*/  IMAD R7, R196, -0x2, R7 ;  /* 0xfffffffec4077824 */ /* 0x000fca00078e0207 */
[----:B------:R-:W-:Y:S02]  /*18450*/  VIADDMNMX R20, R7, R11, R20, PT ;  /* 0x0000000b07147246 */ /* 0x000fe40003800114 */
[----:B------:R-:W-:-:S07]  /*18460*/  VIMNMX R10, R10, R7, !PT ;  /* 0x000000070a0a7248 */ /* 0x000fce0007fe0100 */
.L_x_1422:
[----:B------:R-:W-:Y:S02]  /*18470*/  ISETP.GT.AND P2, PT, R9, -0x1, PT ;  /* 0xffffffff0900780c */ /* 0x000fe40003f44270 */
[----:B------:R-:W-:Y:S02]  /*18480*/  IADD3 R185, R185, 0x8, R0 ;  /* 0x00000008b9b97810 */ /* 0x000fe40007ffe000 */
[C---:B------:R-:W-:Y:S02]  /*18490*/  ISETP.GT.AND P4, PT, R10.reuse, RZ, P2 ;  /* 0x000000ff0a00720c */ /* 0x040fe40001784270 */
[----:B------:R-:W-:Y:S02]  /*184a0*/  ISETP.GT.AND P3, PT, R10, 0x1, P2 ;  /* 0x000000010a00780c */ /* 0x000fe40001764270 */
[C---:B------:R-:W-:Y:S02]  /*184b0*/  ISETP.LT.OR P4, PT, R20.reuse, 0x1, P4 ;  /* 0x000000011400780c */ /* 0x040fe40002781670 */
[----:B------:R-:W-:-:S02]  /*184c0*/  ISETP.LT.OR P3, PT, R20, 0x2, P3 ;  /* 0x000000021400780c */ /* 0x000fc40001f61670 */
[----:B0-----:R-:W-:Y:S02]  /*184d0*/  FSEL R11, R152, -INF , !P4 ;  /* 0xff800000980b7808 */ /* 0x001fe40006000000 */
        /* <DEDUP_REMOVED lines=51> */
[----:B------:R-:W-:-:S04]  /*18810*/  IADD3 R152, R152, R197, -R198 ;  /* 0x000000c598987210 */ /* 0x000fc80007ffe8c6 */
[----:B------:R-:W-:-:S07]  /*18820*/  LOP3.LUT R152, RZ, R152, RZ, 0x33, !PT ;  /* 0x00000098ff987212 */ /* 0x000fce00078e33ff */
[----:B------:R-:W0:Y:S02]  /*18830*/  @P3 LDC.64 R6, c[0x0][0x9e8] ;  /* 0x00027a00ff063b82 */ /* 0x000e240000000a00 */
[----:B0-----:R-:W-:-:S05]  /*18840*/  @P3 IMAD.HI.U32 R6, R152, R6, RZ ;  /* 0x0000000698063227 */ /* 0x001fca00078e00ff */
[----:B------:R-:W-:-:S04]  /*18850*/  @P3 SHF.R.U32.HI R152, RZ, R7, R6 ;  /* 0x00000007ff983219 */ /* 0x000fc80000011606 */
[----:B------:R-:W-:Y:S01]  /*18860*/  LOP3.LUT R6, RZ, R152, RZ, 0x33, !PT ;  /* 0x00000098ff067212 */ /* 0x000fe200078e33ff */
[----:B------:R-:W-:Y:S06]  /*18870*/  BRA `(.L_x_1429) ;  /* 0x0000000000187947 */ /* 0x000fec0003800000 */
.L_x_1428:
[----:B------:R-:W-:-:S05]  /*18880*/  IMAD.U32 R20, RZ, RZ, UR48 ;  /* 0x00000030ff147e24 */ /* 0x000fca000f8e00ff */
[----:B------:R-:W-:-:S13]  /*18890*/  ISETP.NE.AND P3, PT, R20, 0x1, PT ;  /* 0x000000011400780c */ /* 0x000fda0003f65270 */
[----:B------:R-:W0:Y:S02]  /*188a0*/  @P3 LDC.64 R6, c[0x0][0x9e8] ;  /* 0x00027a00ff063b82 */ /* 0x000e240000000a00 */
[----:B0-----:R-:W-:-:S04]  /*188b0*/  @P3 IMAD.HI.U32 R152, R14, R6, RZ ;  /* 0x000000060e983227 */ /* 0x001fc800078e00ff */
[----:B------:R-:W-:Y:S01]  /*188c0*/  IMAD.MOV.U32 R6, RZ, RZ, R14 ;  /* 0x000000ffff067224 */ /* 0x000fe200078e000e */
[----:B------:R-:W-:-:S07]  /*188d0*/  @P3 SHF.R.U32.HI R6, RZ, R7, R152 ;  /* 0x00000007ff063219 */ /* 0x000fce0000011698 */
.L_x_1429:
[----:B------:R-:W-:Y:S05]  /*188e0*/  BSYNC B0 ;  /* 0x0000000000007941 */ /* 0x000fea0003800000 */
.L_x_1427:
[----:B------:R-:W-:-:S04]  /*188f0*/  IMAD R7, R6, R20, -R8 ;  /* 0x0000001406077224 */ /* 0x000fc800078e0a08 */
[----:B------:R-:W-:-:S05]  /*18900*/  IMAD R7, R196, -0x2, R7 ;  /* 0xfffffffec4077824 */ /* 0x000fca00078e0207 */
[----:B------:R-:W-:Y:S02]  /*18910*/  VIADDMNMX R185, R7, R20, R185, PT ;  /* 0x0000001407b97246 */ /* 0x000fe400038001b9 */
[----:B------:R-:W-:-:S07]  /*18920*/  VIMNMX R10, R10, R7, !PT ;  /* 0x000000070a0a7248 */ /* 0x000fce0007fe0100 */
.L_x_1426:
[----:B------:R-:W-:Y:S02]  /*18930*/  FMNMX.FTZ R6, R11, R12, !PT ;  /* 0x0000000c0b067209 */ /* 0x000fe40007810000 */
[----:B------:R-:W-:Y:S02]  /*18940*/  ISETP.GT.AND P3, PT, R10, 0x1, P2 ;  /* 0x000000010a00780c */ /* 0x000fe40001764270 */
[----:B------:R-:W-:Y:S02]  /*18950*/  FMNMX.FTZ R6, R153, R6, !PT ;  /* 0x0000000699067209 */ /* 0x000fe40007810000 */
[----:B------:R-:W-:Y:S02]  /*18960*/  ISETP.LT.OR P4, PT, R185, 0x2, P3 ;  /* 0x00000002b900780c */ /* 0x000fe40001f81670 */
        /* <DEDUP_REMOVED lines=27> */
[----:B------:R-:W-:Y:S02]  /*18b20*/  FSEL R162, R162, -INF , !P3 ;  /* 0xff800000a2a27808 */ /* 0x000fe40005800000 */
[----:B------:R-:W-:Y:S01]  /*18b30*/  ISETP.GT.AND P3, PT, R10, 0x18, P2 ;  /* 0x000000180a00780c */ /* 0x000fe20001764270 */
[----:B------:R-:W0:Y:S01]  /*18b40*/  SHFL.BFLY PT, R8, R6, 0x2, 0x1f ;  /* 0x0c401f0006087f89 */ /* 0x000e2200000e0000 */
[C---:B------:R-:W-:Y:S02]  /*18b50*/  ISETP.LT.OR P4, PT, R185.reuse, 0x1a, P4 ;  /* 0x0000001ab900780c */ /* 0x040fe40002781670 */
[----:B------:R-:W-:Y:S02]  /*18b60*/  ISETP.LT.OR P3, PT, R185, 0x19, P3 ;  /* 0x00000019b900780c */ /* 0x000fe40001f61670 */
[----:B------:R-:W-:-:S02]  /*18b70*/  FSEL R167, R167, -INF , !P4 ;  /* 0xff800000a7a77808 */ /* 0x000fc40006000000 */
[----:B------:R-:W-:Y:S02]  /*18b80*/  FSEL R166, R166, -INF , !P3 ;  /* 0xff800000a6a67808 */ /* 0x000fe40005800000 */
[C---:B------:R-:W-:Y:S02]  /*18b90*/  ISETP.GT.AND P3, PT, R10.reuse, 0x20, P2 ;  /* 0x000000200a00780c */ /* 0x040fe40001764270 */
[----:B------:R-:W-:Y:S02]  /*18ba0*/  ISETP.GT.AND P4, PT, R10, 0x21, P2 ;  /* 0x000000210a00780c */ /* 0x000fe40001784270 */
[C---:B------:R-:W-:Y:S02]  /*18bb0*/  ISETP.LT.OR P3, PT, R185.reuse, 0x21, P3 ;  /* 0x00000021b900780c */ /* 0x040fe40001f61670 */
[----:B------:R-:W-:Y:S02]  /*18bc0*/  ISETP.LT.OR P4, PT, R185, 0x22, P4 ;  /* 0x00000022b900780c */ /* 0x000fe40002781670 */
[----:B------:R-:W-:-:S02]  /*18bd0*/  FSEL R170, R170, -INF , !P3 ;  /* 0xff800000aaaa7808 */ /* 0x000fc40005800000 */
[----:B------:R-:W-:Y:S02]  /*18be0*/  FSEL R171, R171, -INF , !P4 ;  /* 0xff800000abab7808 */ /* 0x000fe40006000000 */
[C---:B------:R-:W-:Y:S02]  /*18bf0*/  ISETP.GT.AND P3, PT, R10.reuse, 0x28, P2 ;  /* 0x000000280a00780c */ /* 0x040fe40001764270 */
[----:B------:R-:W-:Y:S02]  /*18c00*/  ISETP.GT.AND P4, PT, R10, RZ, P2 ;  /* 0x000000ff0a00720c */ /* 0x000fe40001784270 */
[----:B0-----:R-:W-:Y:S02]  /*18c10*/  FMNMX.FTZ R8, R6, R8, !PT ;  /* 0x0000000806087209 */ /* 0x001fe40007810000 */
[C---:B------:R-:W-:Y:S02]  /*18c20*/  ISETP.LT.OR P3, PT, R185.reuse, 0x29, P3 ;  /* 0x00000029b900780c */ /* 0x040fe40001f61670 */
[----:B------:R-:W-:Y:S01]  /*18c30*/  ISETP.LT.OR P4, PT, R185, 0x1, P4 ;  /* 0x00000001b900780c */ /* 0x000fe20002781670 */
[----:B------:R-:W0:Y:S01]  /*18c40*/  SHFL.BFLY PT, R20, R8, 0x1, 0x1f ;  /* 0x0c201f0008147f89 */ /* 0x000e2200000e0000 */
[----:B------:R-:W-:-:S02]  /*18c50*/  FSEL R174, R174, -INF , !P3 ;  /* 0xff800000aeae7808 */ /* 0x000fc40005800000 */
[----:B------:R-:W-:Y:S02]  /*18c60*/  FSEL R154, R154, -INF , !P4 ;  /* 0xff8000009a9a7808 */ /* 0x000fe40006000000 */
[C---:B------:R-:W-:Y:S02]  /*18c70*/  ISETP.GT.AND P3, PT, R10.reuse, 0x29, P2 ;  /* 0x000000290a00780c */ /* 0x040fe40001764270 */
[----:B------:R-:W-:Y:S02]  /*18c80*/  ISETP.GT.AND P4, PT, R10, 0x30, P2 ;  /* 0x000000300a00780c */ /* 0x000fe40001784270 */
[----:B------:R-:W-:Y:S02]  /*18c90*/  FMNMX.FTZ R6, R154, R13, !PT ;  /* 0x0000000d9a067209 */ /* 0x000fe40007810000 */
[C---:B------:R-:W-:Y:S02]  /*18ca0*/  ISETP.LT.OR P3, PT, R185.reuse, 0x2a, P3 ;  /* 0x0000002ab900780c */ /* 0x040fe40001f61670 */
[----:B------:R-:W-:-:S02]  /*18cb0*/  ISETP.LT.OR P4, PT, R185, 0x31, P4 ;  /* 0x00000031b900780c */ /* 0x000fc40002781670 */
[----:B------:R-:W-:Y:S02]  /*18cc0*/  FMNMX.FTZ R6, R155, R6, !PT ;  /* 0x000000069b067209 */ /* 0x000fe40007810000 */
[----:B------:R-:W-:Y:S02]  /*18cd0*/  FSEL R175, R175, -INF , !P3 ;  /* 0xff800000afaf7808 */ /* 0x000fe40005800000 */
[----:B------:R-:W-:Y:S02]  /*18ce0*/  FSEL R178, R178, -INF , !P4 ;  /* 0xff800000b2b27808 */ /* 0x000fe40006000000 */
[C---:B------:R-:W-:Y:S02]  /*18cf0*/  ISETP.GT.AND P3, PT, R10.reuse, 0x31, P2 ;  /* 0x000000310a00780c */ /* 0x040fe40001764270 */
[C---:B------:R-:W-:Y:S02]  /*18d00*/  ISETP.GT.AND P4, PT, R10.reuse, 0x38, P2 ;  /* 0x000000380a00780c */ /* 0x040fe40001784270 */
[----:B------:R-:W-:-:S02]  /*18d10*/  ISETP.GT.AND P2, PT, R10, 0x39, P2 ;  /* 0x000000390a00780c */ /* 0x000fc40001744270 */
[----:B------:R-:W-:Y:S02]  /*18d20*/  FMNMX.FTZ R6, R7, R6, !PT ;  /* 0x0000000607067209 */ /* 0x000fe40007810000 */
[C---:B------:R-:W-:Y:S02]  /*18d30*/  ISETP.LT.OR P3, PT, R185.reuse, 0x32, P3 ;  /* 0x00000032b900780c */ /* 0x040fe40001f61670 */
[C---:B------:R-:W-:Y:S02]  /*18d40*/  ISETP.LT.OR P4, PT, R185.reuse, 0x39, P4 ;  /* 0x00000039b900780c */ /* 0x040fe40002781670 */
[----:B------:R-:W-:Y:S02]  /*18d50*/  ISETP.LT.OR P2, PT, R185, 0x3a, P2 ;  /* 0x0000003ab900780c */ /* 0x000fe40001741670 */
[----:B------:R-:W-:Y:S02]  /*18d60*/  FMNMX.FTZ R185, R159, R6, !PT ;  /* 0x000000069fb97209 */ /* 0x000fe40007810000 */
[----:B0-----:R-:W-:-:S02]  /*18d70*/  FMNMX.FTZ R6, R8, R20, !PT ;  /* 0x0000001408067209 */ /* 0x001fc40007810000 */
[----:B------:R-:W-:Y:S02]  /*18d80*/  FMNMX.FTZ R8, R162, R185, !PT ;  /* 0x000000b9a2087209 */ /* 0x000fe40007810000 */
[----:B------:R-:W-:Y:S02]  /*18d90*/  FSEL R179, R179, -INF , !P3 ;  /* 0xff800000b3b37808 */ /* 0x000fe40005800000 */
[----:B------:R-:W-:Y:S01]  /*18da0*/  FMNMX.FTZ R185, R163, R8, !PT ;  /* 0x00000008a3b97209 */ /* 0x000fe20007810000 */
[----:B------:R-:W-:-:S01]  /*18db0*/  FFMA.FTZ R8, R2, R6, -8 ;  /* 0xc100000002087423 */ /* 0x000fc20000010006 */
[----:B------:R-:W-:Y:S02]  /*18dc0*/  FSETP.NEU.FTZ.AND P3, PT, R6, -INF , PT ;  /* 0xff8000000600780b */ /* 0x000fe40003f7d000 */
[----:B------:R-:W-:Y:S02]  /*18dd0*/  FMNMX.FTZ R10, R166, R185, !PT ;  /* 0x000000b9a60a7209 */ /* 0x000fe40007810000 */
[----:B------:R-:W-:-:S02]  /*18de0*/  FSEL R8, R8, RZ, P3 ;  /* 0x000000ff08087208 */ /* 0x000fc40001800000 */
[----:B------:R-:W-:Y:S02]  /*18df0*/  FMNMX.FTZ R185, R167, R10, !PT ;  /* 0x0000000aa7b97209 */ /* 0x000fe40007810000 */
[----:B------:R-:W-:Y:S01]  /*18e00*/  FSEL R183, R183, -INF , !P2 ;  /* 0xff800000b7b77808 */ /* 0x000fe20005000000 */
[----:B------:R-:W-:-:S01]  /*18e10*/  FFMA.FTZ R11, R2, R11, -R8 ;  /* 0x0000000b020b7223 */ /* 0x000fc20000010808 */
[----:B------:R-:W-:Y:S01]  /*18e20*/  FMNMX.FTZ R10, R170, R185, !PT ;  /* 0x000000b9aa0a7209 */ /* 0x000fe20007810000 */
[----:B------:R-:W-:-:S01]  /*18e30*/  FFMA.FTZ R157, R2, R157, -R8 ;  /* 0x0000009d029d7223 */ /* 0x000fc20000010808 */
[C-C-:B------:R-:W-:Y:S01]  /*18e40*/  FFMA.FTZ R161, R2.reuse, R161, -R8.reuse ;  /* 0x000000a102a17223 */ /* 0x140fe20000010808 */
        /* <DEDUP_REMOVED lines=15> */
[----:B------:R-:W-:Y:S01]  /*18f40*/  FSEL R153, R182, -INF , !P4 ;  /* 0xff800000b6997808 */ /* 0x000fe20006000000 */
[----:B------:R-:W-:Y:S01]  /*18f50*/  MUFU.EX2 R11, R11 ;  /* 0x0000000b000b7308 */ /* 0x000fe20000000800 */
[----:B------:R-:W-:-:S02]  /*18f60*/  FMNMX.FTZ R152, R179, R152, !PT ;  /* 0x00000098b3987209 */ /* 0x000fc40007810000 */
[----:B------:R-:W-:Y:S02]  /*18f70*/  FSEL R181, R6, RZ, P3 ;  /* 0x000000ff06b57208 */ /* 0x000fe40001800000 */
[----:B------:R-:W-:-:S03]  /*18f80*/  FMNMX.FTZ R152, R153, R152, !PT ;  /* 0x0000009899987209 */ /* 0x000fc60007810000 */
[----:B------:R-:W-:Y:S01]  /*18f90*/  FADD.FTZ R181, -R181, R12 ;  /* 0x0000000cb5b57221 */ /* 0x000fe20000010100 */
[----:B------:R-:W-:Y:S01]  /*18fa0*/  FMNMX.FTZ R160, R183, R152, !PT ;  /* 0x00000098b7a07209 */ /* 0x000fe20007810000 */
[--C-:B------:R-:W-:Y:S01]  /*18fb0*/  FFMA.FTZ R152, R2, R189, -R8.reuse ;  /* 0x000000bd02987223 */ /* 0x100fe20000010808 */
[----:B------:R0:W-:Y:S03]  /*18fc0*/  MUFU.EX2 R12, R172 ;  /* 0x000000ac000c7308 */ /* 0x0001e60000000800 */
[----:B------:R-:W1:Y:S05]  /*18fd0*/  SHFL.BFLY PT, R185, R160, 0x2, 0x1f ;  /* 0x0c401f00a0b97f89 */ /* 0x000e6a00000e0000 */
[----:B------:R-:W-:Y:S08]  /*18fe0*/  MUFU.EX2 R10, R10 ;  /* 0x0000000a000a7308 */ /* 0x000ff00000000800 */
[----:B------:R-:W-:Y:S08]  /*18ff0*/  MUFU.EX2 R20, R20 ;  /* 0x0000001400147308 */ /* 0x000ff00000000800 */
[----:B------:R-:W-:Y:S01]  /*19000*/  MUFU.EX2 R157, R157 ;  /* 0x0000009d009d7308 */ /* 0x000fe20000000800 */
[----:B-1----:R-:W-:Y:S01]  /*19010*/  FMNMX.FTZ R168, R160, R185, !PT ;  /* 0x000000b9a0a87209 */ /* 0x002fe20007810000 */
[----:B------:R-:W-:-:S04]  /*19020*/  FFMA.FTZ R160, R2, R237, -R8 ;  /* 0x000000ed02a07223 */ /* 0x000fc80000010808 */
[----:B------:R-:W1:Y:S02]  /*19030*/  SHFL.BFLY PT, R185, R168, 0x1, 0x1f ;  /* 0x0c201f00a8b97f89 */ /* 0x000e6400000e0000 */
[----:B------:R-:W-:Y:S08]  /*19040*/  MUFU.EX2 R152, R152 ;  /* 0x0000009800987308 */ /* 0x000ff00000000800 */
[----:B------:R-:W-:Y:S08]  /*19050*/  MUFU.EX2 R161, R161 ;  /* 0x000000a100a17308 */ /* 0x000ff00000000800 */
[----:B------:R-:W-:Y:S01]  /*19060*/  MUFU.EX2 R156, R156 ;  /* 0x0000009c009c7308 */ /* 0x000fe20000000800 */
[----:B-1----:R-:W-:Y:S01]  /*19070*/  FMNMX.FTZ R8, R168, R185, !PT ;  /* 0x000000b9a8087209 */ /* 0x002fe20007810000 */
[----:B------:R-:W-:-:S06]  /*19080*/  FMUL.FTZ R168, R2, R181 ;  /* 0x000000b502a87220 */ /* 0x000fcc0000410000 */
[----:B------:R-:W-:Y:S01]  /*19090*/  MUFU.EX2 R165, R165 ;  /* 0x000000a500a57308 */ /* 0x000fe20000000800 */
[----:B------:R-:W-:Y:S01]  /*190a0*/  FSETP.NEU.FTZ.AND P2, PT, R8, -INF , PT ;  /* 0xff8000000800780b */ /* 0x000fe20003f5d000 */
[----:B------:R-:W-:-:S05]  /*190b0*/  FFMA.FTZ R176, R2, R8, -8 ;  /* 0xc100000002b07423 */ /* 0x000fca0000010008 */
[----:B------:R-:W-:Y:S01]  /*190c0*/  FSEL R181, R176, RZ, P2 ;  /* 0x000000ffb0b57208 */ /* 0x000fe20001000000 */
[----:B------:R-:W1:Y:S04]  /*190d0*/  MUFU.EX2 R168, R168 ;  /* 0x000000a800a87308 */ /* 0x000e680000000800 */
[----:B0-----:R-:W-:-:S01]  /*190e0*/  FFMA.FTZ R172, R2, R159, -R181 ;  /* 0x0000009f02ac7223 */ /* 0x001fc200000108b5 */
[C-C-:B------:R-:W-:Y:S01]  /*190f0*/  FFMA.FTZ R159, R2.reuse, R162, -R181.reuse ;  /* 0x000000a2029f7223 */ /* 0x140fe200000108b5 */
[----:B------:R-:W-:-:S01]  /*19100*/  FFMA.FTZ R162, R2, R163, -R181 ;  /* 0x000000a302a27223 */ /* 0x000fc200000108b5 */
[--C-:B------:R-:W-:Y:S01]  /*19110*/  FFMA.FTZ R163, R2, R166, -R181.reuse ;  /* 0x000000a602a37223 */ /* 0x100fe200000108b5 */
[----:B------:R-:W-:Y:S01]  /*19120*/  FSEL R166, R8, RZ, P2 ;  /* 0x000000ff08a67208 */ /* 0x000fe20001000000 */
[C-C-:B------:R-:W-:Y:S01]  /*19130*/  FFMA.FTZ R154, R2.reuse, R154, -R181.reuse ;  /* 0x0000009a029a7223 */ /* 0x140fe200000108b5 */
[----:B------:R-:W-:-:S01]  /*19140*/  FFMA.FTZ R155, R2, R155, -R181 ;  /* 0x0000009b029b7223 */ /* 0x000fc200000108b5 */
[----:B------:R-:W-:Y:S01]  /*19150*/  FFMA.FTZ R7, R2, R7, -R181 ;  /* 0x0000000702077223 */ /* 0x000fe200000108b5 */
[----:B------:R-:W-:Y:S01]  /*19160*/  MUFU.EX2 R172, R172 ;  /* 0x000000ac00ac7308 */ /* 0x000fe20000000800 */
[----:B------:R-:W-:-:S01]  /*19170*/  FADD.FTZ R13, -R166, R13 ;  /* 0x0000000da60d7221 */ /* 0x000fc20000010100 */
[C-C-:B------:R-:W-:Y:S01]  /*19180*/  FFMA.FTZ R166, R2.reuse, R167, -R181.reuse ;  /* 0x000000a702a67223 */ /* 0x140fe200000108b5 */
[----:B------:R-:W-:-:S01]  /*19190*/  FFMA.FTZ R167, R2, R170, -R181 ;  /* 0x000000aa02a77223 */ /* 0x000fc200000108b5 */
[C-C-:B------:R-:W-:Y:S01]  /*191a0*/  FFMA.FTZ R170, R2.reuse, R171, -R181.reuse ;  /* 0x000000ab02aa7223 */ /* 0x140fe200000108b5 */
[C---:B------:R-:W-:Y:S01]  /*191b0*/  FMUL.FTZ R13, R2.reuse, R13 ;  /* 0x0000000d020d7220 */ /* 0x040fe20000410000 */
[C-C-:B------:R-:W-:Y:S01]  /*191c0*/  FFMA.FTZ R171, R2.reuse, R174, -R181.reuse ;  /* 0x000000ae02ab7223 */ /* 0x140fe200000108b5 */
[----:B------:R-:W-:-:S01]  /*191d0*/  FFMA.FTZ R174, R2, R175, -R181 ;  /* 0x000000af02ae7223 */ /* 0x000fc200000108b5 */
[----:B------:R-:W-:Y:S01]  /*191e0*/  MUFU.EX2 R154, R154 ;  /* 0x0000009a009a7308 */ /* 0x000fe20000000800 */
[----:B-1----:R-:W-:-:S01]  /*191f0*/  FFMA.FTZ R175, R168, R4, R11 ;  /* 0x00000004a8af7223 */ /* 0x002fc2000001000b */
[C-C-:B------:R-:W-:Y:S01]  /*19200*/  FFMA.FTZ R178, R2.reuse, R178, -R181.reuse ;  /* 0x000000b202b27223 */ /* 0x140fe200000108b5 */
[----:B------:R-:W-:-:S01]  /*19210*/  FFMA.FTZ R179, R2, R179, -R181 ;  /* 0x000000b302b37223 */ /* 0x000fc200000108b5 */
[----:B------:R-:W-:Y:S01]  /*19220*/  FFMA.FTZ R153, R2, R153, -R181 ;  /* 0x0000009902997223 */ /* 0x000fe200000108b5 */
[----:B------:R-:W-:-:S01]  /*19230*/  FADD.FTZ R175, R10, R175 ;  /* 0x000000af0aaf7221 */ /* 0x000fc20000010000 */
[----:B------:R-:W-:-:S02]  /*19240*/  FFMA.FTZ R181, R2, R183, -R181 ;  /* 0x000000b702b57223 */ /* 0x000fc400000108b5 */
[----:B------:R-:W0:Y:S01]  /*19250*/  MUFU.EX2 R13, R13 ;  /* 0x0000000d000d7308 */ /* 0x000e220000000800 */
[----:B------:R-:W-:-:S04]  /*19260*/  FADD.FTZ R176, R20, R175 ;  /* 0x000000af14b07221 */ /* 0x000fc80000010000 */
[----:B------:R-:W-:-:S03]  /*19270*/  FADD.FTZ R175, R157, R176 ;  /* 0x000000b09daf7221 */ /* 0x000fc60000010000 */
[----:B------:R-:W1:Y:S01]  /*19280*/  MUFU.EX2 R155, R155 ;  /* 0x0000009b009b7308 */ /* 0x000e620000000800 */
[----:B------:R-:W-:-:S04]  /*19290*/  FADD.FTZ R176, R152, R175 ;  /* 0x000000af98b07221 */ /* 0x000fc80000010000 */
[----:B------:R-:W-:-:S03]  /*192a0*/  FADD.FTZ R175, R161, R176 ;  /* 0x000000b0a1af7221 */ /* 0x000fc60000010000 */
[----:B------:R-:W2:Y:S01]  /*192b0*/  MUFU.EX2 R7, R7 ;  /* 0x0000000700077308 */ /* 0x000ea20000000800 */
[----:B0-----:R-:W-:-:S01]  /*192c0*/  FFMA.FTZ R4, R13, R3, R154 ;  /* 0x000000030d047223 */ /* 0x001fc2000001009a */
[----:B------:R-:W-:-:S04]  /*192d0*/  FADD.FTZ R176, R156, R175 ;  /* 0x000000af9cb07221 */ /* 0x000fc80000010000 */
[----:B------:R-:W-:Y:S02]  /*192e0*/  FADD.FTZ R175, R165, R176 ;  /* 0x000000b0a5af7221 */ /* 0x000fe40000010000 */
[----:B------:R-:W0:Y:S01]  /*192f0*/  MUFU.EX2 R159, R159 ;  /* 0x0000009f009f7308 */ /* 0x000e220000000800 */
[----:B-1----:R-:W-:-:S07]  /*19300*/  FADD.FTZ R4, R155, R4 ;  /* 0x000000049b047221 */ /* 0x002fce0000010000 */
[----:B------:R-:W1:Y:S01]  /*19310*/  MUFU.EX2 R162, R162 ;  /* 0x000000a200a27308 */ /* 0x000e620000000800 */
[----:B--2---:R-:W-:-:S04]  /*19320*/  FADD.FTZ R3, R7, R4 ;  /* 0x0000000407037221 */ /* 0x004fc80000010000 */
[----:B------:R-:W-:-:S03]  /*19330*/  FADD.FTZ R4, R172, R3 ;  /* 0x00000003ac047221 */ /* 0x000fc60000010000 */
        /* <DEDUP_REMOVED lines=33> */
[----:B-1----:R-:W-:-:S04]  /*19550*/  FADD.FTZ R3, R21, R4 ;  /* 0x0000000415037221 */ /* 0x002fc80000010000 */
[----:B------:R-:W-:Y:S01]  /*19560*/  FADD.FTZ R4, R12, R3 ;  /* 0x000000030c047221 */ /* 0x000fe20000010000 */
[----:B--2---:R-:W-:-:S04]  /*19570*/  FADD.FTZ R175, R153, R180 ;  /* 0x000000b499af7221 */ /* 0x004fc80000010000 */
[----:B0-----:R-:W-:Y:S01]  /*19580*/  FADD.FTZ R3, R176, R175 ;  /* 0x000000afb0037221 */ /* 0x001fe20000010000 */
[----:B------:R-:W-:Y:S06]  /*19590*/  @!P0 BRA `(.L_x_1430) ;  /* 0x0000000000048947 */ /* 0x000fec0003800000 */
[----:B------:R-:W-:Y:S01]  /*195a0*/  BPT.TRAP 0x1 ;  /* 0x000000040000795c */ /* 0x000fe20000300000 */
.L_x_1430:
[----:B------:R-:W-:Y:S01]  /*195b0*/  F2FP.SATFINITE.E4M3.F32.PACK_AB_MERGE_C R20, R157, R20, RZ ;  /* 0x000000149d14723e */ /* 0x000fe200048070ff */
[----:B------:R-:W-:Y:S01]  /*195c0*/  FMUL.FTZ R26, R26, R13 ;  /* 0x0000000d1a1a7220 */ /* 0x000fe20000410000 */
        /* <DEDUP_REMOVED lines=8> */
[----:B------:R-:W-:Y:S01]  /*19650*/  F2FP.SATFINITE.E4M3.F32.PACK_AB_MERGE_C R189, R155, R154, R7 ;  /* 0x0000009a9bbd723e */ /* 0x000fe20004807007 */
[----:B------:R-:W-:Y:S01]  /*19660*/  VIADD R7, R21, 0x28460 ;  /* 0x0002846015077836 */ /* 0x000fe20000000000 */
[----:B------:R-:W-:Y:S01]  /*19670*/  F2FP.SATFINITE.E4M3.F32.PACK_AB_MERGE_C R156, R165, R156, RZ ;  /* 0x0000009ca59c723e */ /* 0x000fe200048070ff */
[----:B------:R-:W-:Y:S01]  /*19680*/  FMUL.FTZ R31, R31, R13 ;  /* 0x0000000d1f1f7220 */ /* 0x000fe20000410000 */
[----:B------:R-:W-:Y:S01]  /*19690*/  F2FP.SATFINITE.E4M3.F32.PACK_AB_MERGE_C R163, R166, R163, RZ ;  /* 0x000000a3a6a3723e */ /* 0x000fe200048070ff */
[-C--:B------:R-:W-:Y:S01]  /*196a0*/  FMUL.FTZ R34, R34, R13.reuse ;  /* 0x0000000d22227220 */ /* 0x080fe20000410000 */
[----:B------:R-:W-:Y:S01]  /*196b0*/  PRMT R7, R10, 0x654, R7 ;  /* 0x000006540a077816 */ /* 0x000fe20000000007 */
[-C--:B------:R-:W-:Y:S01]  /*196c0*/  FMUL.FTZ R35, R35, R13.reuse ;  /* 0x0000000d23237220 */ /* 0x080fe20000410000 */
[----:B------:R-:W-:Y:S01]  /*196d0*/  F2FP.SATFINITE.E4M3.F32.PACK_AB_MERGE_C R160, R173, R160, RZ ;  /* 0x000000a0ada0723e */ /* 0x000fe200048070ff */
[----:B------:R-:W-:Y:S01]  /*196e0*/  FMUL.FTZ R38, R38, R13 ;  /* 0x0000000d26267220 */ /* 0x000fe20000410000 */
[----:B------:R-:W-:Y:S01]  /*196f0*/  F2FP.SATFINITE.E4M3.F32.PACK_AB_MERGE_C R171, R174, R171, RZ ;  /* 0x000000abaeab723e */ /* 0x000fe200048070ff */
[----:B------:R0:W-:Y:S01]  /*19700*/  SYNCS.ARRIVE.TRANS64.RED.A1T0 RZ, [R7+URZ], RZ ;  /* 0x000000ff07ff79a7 */ /* 0x0001e2000810043f */
        /* <DEDUP_REMOVED lines=130> */
[----:B------:R-:W-:Y:S02]  /*19f30*/  IMAD.MOV.U32 R12, RZ, RZ, R6 ;  /* 0x000000ffff0c7224 */ /* 0x000fe400078e0006 */
[----:B------:R-:W-:Y:S02]  /*19f40*/  IMAD.MOV.U32 R20, RZ, RZ, R194 ;  /* 0x000000ffff147224 */ /* 0x000fe400078e00c2 */
[----:B------:R-:W-:Y:S01]  /*19f50*/  IMAD.MOV.U32 R200, RZ, RZ, R15 ;  /* 0x000000ffffc87224 */ /* 0x000fe200078e000f */
[----:B0-----:R-:W-:Y:S06]  /*19f60*/  @P2 BRA `(.L_x_1431) ;  /* 0xffffffd800cc2947 */ /* 0x001fec000383ffff */
[----:B------:R-:W-:-:S07]  /*19f70*/  IMAD.MOV.U32 R200, RZ, RZ, R15 ;  /* 0x000000ffffc87224 */ /* 0x000fce00078e000f */
.L_x_1412:
[----:B------:R-:W-:Y:S05]  /*19f80*/  WARPSYNC.ALL ;  /* 0x0000000000007948 */ /* 0x000fea0003800000 */
[----:B------:R-:W-:Y:S06]  /*19f90*/  BAR.ARV 0x8, 0x120 ;  /* 0x0204800000007b1d */ /* 0x000fec0000002000 */
[----:B------:R-:W-:Y:S05]  /*19fa0*/  @!P0 BRA `(.L_x_1432) ;  /* 0x0000000000048947 */ /* 0x000fea0003800000 */
[----:B------:R-:W-:Y:S01]  /*19fb0*/  BPT.TRAP 0x1 ;  /* 0x000000040000795c */ /* 0x000fe20000300000 */
.L_x_1432:
[----:B------:R-:W-:Y:S01]  /*19fc0*/  IMAD R5, R200, 0x8, R16 ;  /* 0x00000008c8057824 */ /* 0x000fe200078e0210 */
[----:B------:R-:W-:-:S04]  /*19fd0*/  SHF.L.U32 R0, R194, 0x1f, RZ ;  /* 0x0000001fc2007819 */ /* 0x000fc800000006ff */
[----:B------:R0:W1:Y:S01]  /*19fe0*/  SYNCS.PHASECHK.TRANS64.TRYWAIT P1, [R5+URZ+0x28450], R0 ;  /* 0x02845000050075a7 */ /* 0x000062000802017f */
[----:B------:R-:W-:Y:S05]  /*19ff0*/  @!P0 BRA `(.L_x_1433) ;  /* 0x0000000000048947 */ /* 0x000fea0003800000 */
[----:B------:R-:W-:Y:S01]  /*1a000*/  BPT.TRAP 0x1 ;  /* 0x000000040000795c */ /* 0x000fe20000300000 */
.L_x_1433:
[----:B-1----:R-:W-:Y:S05]  /*1a010*/  @P1 BRA `(.L_x_1434) ;  /* 0x0000000000081947 */ /* 0x002fea0003800000 */
[----:B------:R-:W1:Y:S02]  /*1a020*/  SYNCS.PHASECHK.TRANS64.TRYWAIT P1, [R5+URZ+0x28450], R0 ;  /* 0x02845000050075a7 */ /* 0x000e64000802017f */
[----:B-1----:R-:W-:Y:S05]  /*1a030*/  @!P1 BRA `(.L_x_1435) ;  /* 0x000000c400a89947 */ /* 0x002fea0003800000 */
.L_x_1434:
[----:B------:R-:W-:Y:S05]  /*1a040*/  WARPSYNC.ALL ;  /* 0x0000000000007948 */ /* 0x000fea0003800000 */
[----:B------:R-:W-:Y:S01]  /*1a050*/  ULDC.64 UR4, c[0x0][0x9a0] ;  /* 0x0002680000047ab9 */ /* 0x000fe20000000a00 */
[----:B------:R-:W-:Y:S01]  /*1a060*/  VIADD R16, R16, 0x8000 ;  /* 0x0000800010107836 */ /* 0x000fe20000000000 */
[----:B------:R-:W-:Y:S01]  /*1a070*/  ISETP.NE.U32.AND P1, PT, RZ, UR4, PT ;  /* 0x00000004ff007c0c */ /* 0x000fe2000bf25070 */
[----:B------:R-:W-:-:S03]  /*1a080*/  WARPGROUP.ARRIVE ;  /* 0x00000000000079c5 */ /* 0x000fc60000000000 */
[----:B------:R-:W-:Y:S02]  /*1a090*/  ISETP.NE.AND.EX P1, PT, RZ, UR5, PT, P1 ;  /* 0x00000005ff007c0c */ /* 0x000fe4000bf25310 */
[----:B------:R-:W-:-:S04]  /*1a0a0*/  SHF.R.U32.HI R16, RZ, 0x4, R16 ;  /* 0x00000004ff107819 */ /* 0x000fc80000011610 */
[----:B------:R-:W-:-:S04]  /*1a0b0*/  LOP3.LUT R16, R16, 0x3fff, RZ, 0xc0, !PT ;  /* 0x00003fff10107812 */ /* 0x000fc800078ec0ff */
[----:B------:R-:W-:-:S03]  /*1a0c0*/  LOP3.LUT R15, R16, 0x10000, RZ, 0xfc, !PT ;  /* 0x00010000100f7812 */ /* 0x000fc600078efcff */
[----:B------:R-:W0:Y:S01]  /*1a0d0*/  @P1 LDC.64 R10, c[0x0][0x9c8] ;  /* 0x00027200ff0a1b82 */ /* 0x000e220000000a00 */
[----:B------:R-:W-:Y:S01]  /*1a0e0*/  @P1 SHF.R.S32.HI R7, RZ, 0x1f, R207 ;  /* 0x0000001fff071819 */ /* 0x000fe200000114cf */
[----:B------:R-:W-:Y:S01]  /*1a0f0*/  IMAD R14, R200, 0x400, R15 ;  /* 0x00000400c80e7824 */ /* 0x000fe200078e020f */
[----:B------:R-:W-:-:S04]  /*1a100*/  MOV R15, 0x80000020 ;  /* 0x80000020000f7802 */ /* 0x000fc80000000f00 */
[----:B------:R-:W-:Y:S01]  /*1a110*/  R2UR UR6, R14 ;  /* 0x000000000e0672ca */ /* 0x000fe200000e0000 */
[----:B------:R-:W2:Y:S01]  /*1a120*/  @P1 LDC.64 R12, c[0x0][0x9d0] ;  /* 0x00027400ff0c1b82 */ /* 0x000ea20000000a00 */
[----:B------:R-:W-:-:S13]  /*1a130*/  R2UR UR7, R15 ;  /* 0x000000000f0772ca */ /* 0x000fda00000e0000 */
[----:B------:R-:W-:Y:S01]  /*1a140*/  QGMMA.64x256x32.F32.E4M3.E4M3 R24, R188, gdesc[UR4], R24, gsb0 ;  /* 0x03e00004bc187df3 */ /* 0x000fe20008000818 */
[----:B01----:R-:W-:Y:S01]  /*1a150*/  @P1 IMAD R0, R7, R10, RZ ;  /* 0x0000000a07001224 */ /* 0x003fe200078e02ff */
[----:B------:R-:W-:-:S03]  /*1a160*/  @P1 SHF.R.S32.HI R7, RZ, 0x1f, R206 ;  /* 0x0000001fff071819 */ /* 0x000fc600000114ce */
[C---:B------:R-:W-:Y:S02]  /*1a170*/  @P1 IMAD R9, R207.reuse, R11, R0 ;  /* 0x0000000bcf091224 */ /* 0x040fe400078e0200 */
[----:B------:R-:W-:-:S04]  /*1a180*/  @P1 IMAD.WIDE.U32 R10, R207, R10, RZ ;  /* 0x0000000acf0a1225 */ /* 0x000fc800078e00ff */
[-C--:B--2---:R-:W-:Y:S02]  /*1a190*/  @P1 IMAD R7, R7, R12.reuse, RZ ;  /* 0x0000000c07071224 */ /* 0x084fe400078e02ff */
[----:B------:R-:W-:Y:S02]  /*1a1a0*/  @P1 IMAD.IADD R11, R11, 0x1, R9 ;  /* 0x000000010b0b1824 */ /* 0x000fe400078e0209 */
[C---:B------:R-:W-:Y:S02]  /*1a1b0*/  @P1 IMAD R7, R206.reuse, R13, R7 ;  /* 0x0000000dce071224 */ /* 0x040fe400078e0207 */
[----:B------:R-:W-:-:S04]  /*1a1c0*/  @P1 IMAD.WIDE.U32 R12, R206, R12, R10 ;  /* 0x0000000cce0c1225 */ /* 0x000fc800078e000a */
[----:B------:R-:W-:Y:S01]  /*1a1d0*/  @P1 IMAD.IADD R7, R13, 0x1, R7 ;  /* 0x000000010d071824 */ /* 0x000fe200078e0207 */
[----:B------:R-:W-:Y:S01]  /*1a1e0*/  @P1 LEA R10, P2, R12, UR4, 0x2 ;  /* 0x000000040c0a1c11 */ /* 0x000fe2000f8410ff */
[----:B------:R-:W-:-:S03]  /*1a1f0*/  IMAD.MOV.U32 R13, RZ, RZ, 0x3f800000 ;  /* 0x3f800000ff0d7424 */ /* 0x000fc600078e00ff */
[----:B------:R-:W-:-:S05]  /*1a200*/  @P1 LEA.HI.X R11, R12, UR5, R7, 0x2, P2 ;  /* 0x000000050c0b1c11 */ /* 0x000fca00090f1407 */
[----:B------:R0:W2:Y:S01]  /*1a210*/  @P1 LDG.E R13, desc[UR46][R10.64] ;  /* 0x0000002e0a0d1981 */ /* 0x0000a2000c1e1900 */
[----:B------:R-:W-:Y:S02]  /*1a220*/  VIADD R14, R14, 0x2 ;  /* 0x000000020e0e7836 */ /* 0x000fe40000000000 */
[----:B------:R-:W-:-:S03]  /*1a230*/  IMAD.MOV.U32 R15, RZ, RZ, -0x7fffffe0 ;  /* 0x80000020ff0f7424 */ /* 0x000fc600078e00ff */
[----:B------:R-:W-:Y:S02]  /*1a240*/  R2UR UR6, R14 ;  /* 0x000000000e0672ca */ /* 0x000fe400000e0000 */
[----:B------:R-:W-:Y:S01]  /*1a250*/  R2UR UR7, R15 ;  /* 0x000000000f0772ca */ /* 0x000fe200000e0000 */
[----:B------:R-:W1:Y:S04]  /*1a260*/  SHFL.BFLY PT, R7, R4, 0x2, 0x1f ;  /* 0x0c401f0004077f89 */ /* 0x000e6800000e0000 */
[----:B------:R-:W3:Y:S01]  /*1a270*/  SHFL.BFLY PT, R12, R3, 0x2, 0x1f ;  /* 0x0c401f00030c7f89 */ /* 0x000ee200000e0000 */
[----:B-1----:R-:W-:-:S01]  /*1a280*/  FADD.FTZ R7, R7, R4 ;  /* 0x0000000407077221 */ /* 0x002fc20000010000 */
[----:B---3--:R-:W-:-:S04]  /*1a290*/  FADD.FTZ R12, R12, R3 ;  /* 0x000000030c0c7221 */ /* 0x008fc80000010000 */
[----:B------:R-:W1:Y:S04]  /*1a2a0*/  SHFL.BFLY PT, R0, R7, 0x1, 0x1f ;  /* 0x0c201f0007007f89 */ /* 0x000e6800000e0000 */
[----:B------:R-:W3:Y:S01]  /*1a2b0*/  SHFL.BFLY PT, R9, R12, 0x1, 0x1f ;  /* 0x0c201f000c097f89 */ /* 0x000ee200000e0000 */
[----:B------:R-:W-:Y:S02]  /*1a2c0*/  IMAD.MOV.U32 R4, RZ, RZ, RZ ;  /* 0x000000ffff047224 */ /* 0x000fe400078e00ff */
[----:B-1----:R-:W-:Y:S01]  /*1a2d0*/  FADD.FTZ R14, R7, R0 ;  /* 0x00000000070e7221 */ /* 0x002fe20000010000 */
        /* <DEDUP_REMOVED lines=8> */
[----:B0-----:R-:W-:-:S06]  /*1a360*/  IMAD.MOV.U32 R10, RZ, RZ, RZ ;  /* 0x000000ffff0a7224 */ /* 0x001fcc00078e00ff */
[----:B------:R-:W0:Y:S01]  /*1a370*/  @P2 MUFU.LG2 R9, R16 ;  /* 0x0000001000092308 */ /* 0x000e220000000c00 */
[----:B------:R-:W-:Y:S02]  /*1a380*/  WARPGROUP.DEPBAR.LE gsb0, 0x0 ;  /* 0x00008000000079c5 */ /* 0x000fe40000010000 */
[----:B------:R-:W-:-:S06]  /*1a390*/  WARPGROUP.ARRIVE ;  /* 0x00000000000079c5 */ /* 0x000fcc0000000000 */
[----:B------:R-:W-:Y:S01]  /*1a3a0*/  QGMMA.64x256x32.F32.E4M3.E4M3 R24, R184, gdesc[UR4], R24, gsb0 ;  /* 0x03e00004b8187df3 */ /* 0x000fe20008000818 */
[----:B------:R-:W1:Y:S08]  /*1a3b0*/  @P3 MUFU.LG2 R11, R20 ;  /* 0x00000014000b3308 */ /* 0x000e700000000c00 */
[----:B------:R-:W3:Y:S01]  /*1a3c0*/  @P1 MUFU.RCP R10, R15 ;  /* 0x0000000f000a1308 */ /* 0x000ee20000001000 */
[C---:B------:R-:W-:Y:S01]  /*1a3d0*/  @P2 FMUL.FTZ R7, R2.reuse, 0.69314718246459960938 ;  /* 0x3f31721802072820 */ /* 0x040fe20000410000 */
[----:B------:R-:W-:Y:S01]  /*1a3e0*/  @P3 FMUL.FTZ R12, R2, 0.69314718246459960938 ;  /* 0x3f317218020c3820 */ /* 0x000fe20000410000 */
[----:B0-----:R-:W-:Y:S01]  /*1a3f0*/  @P2 FMUL.FTZ R2, R9, 0.69314718246459960938 ;  /* 0x3f31721809022820 */ /* 0x001fe20000410000 */
[----:B------:R-:W-:-:S02]  /*1a400*/  IMAD.MOV.U32 R0, RZ, RZ, -0x800000 ;  /* 0xff800000ff007424 */ /* 0x000fc400078e00ff */
[----:B------:R-:W-:Y:S02]  /*1a410*/  IMAD.MOV.U32 R3, RZ, RZ, -0x800000 ;  /* 0xff800000ff037424 */ /* 0x000fe400078e00ff */
[----:B------:R-:W-:Y:S01]  /*1a420*/  @P2 FFMA.FTZ R0, R7, R6, R2 ;  /* 0x0000000607002223 */ /* 0x000fe20000010002 */
[----:B-1----:R-:W-:-:S04]  /*1a430*/  @P3 FMUL.FTZ R11, R11, 0.69314718246459960938 ;  /* 0x3f3172180b0b3820 */ /* 0x002fc80000410000 */
[----:B------:R-:W-:Y:S01]  /*1a440*/  @P3 FFMA.FTZ R3, R12, R8, R11 ;  /* 0x000000080c033223 */ /* 0x000fe2000001000b */
[-C--:B--2---:R-:W-:Y:S01]  /*1a450*/  FMUL.FTZ R2, R4, R13.reuse ;  /* 0x0000000d04027220 */ /* 0x084fe20000410000 */
[----:B---3--:R-:W-:Y:S01]  /*1a460*/  FMUL.FTZ R13, R10, R13 ;  /* 0x0000000d0a0d7220 */ /* 0x008fe20000410000 */
[----:B------:R-:W-:Y:S02]  /*1a470*/  WARPGROUP.DEPBAR.LE gsb0, 0x0 ;  /* 0x00008000000079c5 */ /* 0x000fe40000010000 */
[----:B------:R-:W-:Y:S05]  /*1a480*/  @!P0 BRA `(.L_x_1436) ;  /* 0x0000000000048947 */ /* 0x000fea0003800000 */
[----:B------:R-:W-:Y:S01]  /*1a490*/  BPT.TRAP 0x1 ;  /* 0x000000040000795c */ /* 0x000fe20000300000 */
.L_x_1436:
[----:B------:R-:W-:Y:S02]  /*1a4a0*/  VIADD R16, R5, 0x28460 ;  /* 0x0002846005107836 */ /* 0x000fe40000000000 */
[-C--:B------:R-:W-:Y:S01]  /*1a4b0*/  FMUL.FTZ R4, R29, R2.reuse ;  /* 0x000000021d047220 */ /* 0x080fe20000410000 */
[----:B------:R-:W-:Y:S02]  /*1a4c0*/  IMAD.U32 R5, RZ, RZ, UR42 ;  /* 0x0000002aff057e24 */ /* 0x000fe4000f8e00ff */
[-C--:B------:R-:W-:Y:S01]  /*1a4d0*/  FMUL.FTZ R29, R76, R2.reuse ;  /* 0x000000024c1d7220 */ /* 0x080fe20000410000 */
[----:B------:R-:W-:Y:S01]  /*1a4e0*/  FMUL.FTZ R76, R125, R2 ;  /* 0x000000027d4c7220 */ /* 0x000fe20000410000 */
[-C--:B------:R-:W-:Y:S01]  /*1a4f0*/  FMUL.FTZ R125, R38, R13.reuse ;  /* 0x0000000d267d7220 */ /* 0x080fe20000410000 */
[-C--:B------:R-:W-:Y:S01]  /*1a500*/  FMUL.FTZ R38, R47, R13.reuse ;  /* 0x0000000d2f267220 */ /* 0x080fe20000410000 */
[----:B------:R-:W-:Y:S01]  /*1a510*/  PRMT R16, R5, 0x654, R16 ;  /* 0x0000065405107816 */ /* 0x000fe20000000010 */
[-C--:B------:R-:W-:Y:S01]  /*1a520*/  FMUL.FTZ R47, R54, R13.reuse ;  /* 0x0000000d362f7220 */ /* 0x080fe20000410000 */
[-C--:B------:R-:W-:Y:S01]  /*1a530*/  FMUL.FTZ R54, R63, R13.reuse ;  /* 0x0000000d3f367220 */ /* 0x080fe20000410000 */
[----:B------:R-:W-:Y:S01]  /*1a540*/  FMUL.FTZ R63, R70, R13 ;  /* 0x0000000d463f7220 */ /* 0x000fe20000410000 */
[----:B------:R0:W-:Y:S01]  /*1a550*/  SYNCS.ARRIVE.TRANS64.RED.A1T0 RZ, [R16+URZ], RZ ;  /* 0x000000ff10ff79a7 */ /* 0x0001e2000810043f */
[----:B------:R-:W-:-:S02]  /*1a560*/  VIADD R200, R200, 0x1 ;  /* 0x00000001c8c87836 */ /* 0x000fc40000000000 */
[-C--:B------:R-:W-:Y:S01]  /*1a570*/  FMUL.FTZ R70, R79, R13.reuse ;  /* 0x0000000d4f467220 */ /* 0x080fe20000410000 */
[-C--:B------:R-:W-:Y:S01]  /*1a580*/  FMUL.FTZ R79, R86, R13.reuse ;  /* 0x0000000d564f7220 */ /* 0x080fe20000410000 */
[-C--:B------:R-:W-:Y:S01]  /*1a590*/  FMUL.FTZ R86, R87, R13.reuse ;  /* 0x0000000d57567220 */ /* 0x080fe20000410000 */
[-C--:B------:R-:W-:Y:S01]  /*1a5a0*/  FMUL.FTZ R87, R94, R13.reuse ;  /* 0x0000000d5e577220 */ /* 0x080fe20000410000 */
[-C--:B------:R-:W-:Y:S01]  /*1a5b0*/  FMUL.FTZ R21, R68, R2.reuse ;  /* 0x0000000244157220 */ /* 0x080fe20000410000 */
[-C--:B------:R-:W-:Y:S01]  /*1a5c0*/  FMUL.FTZ R94, R95, R13.reuse ;  /* 0x0000000d5f5e7220 */ /* 0x080fe20000410000 */
[----:B------:R-:W-:Y:S01]  /*1a5d0*/  ISETP.NE.AND P1, PT, R200, 0x2, PT ;  /* 0x00000002c800780c */ /* 0x000fe20003f25270 */
        /* <DEDUP_REMOVED lines=13> */
[----:B------:R-:W-:Y:S01]  /*1a6b0*/  SEL R27, RZ, 0x1, P1 ;  /* 0x00000001ff1b7807 */ /* 0x000fe20000800000 */
        /* <DEDUP_REMOVED lines=102> */
[----:B------:R-:W-:Y:S01]  /*1ad20*/  LOP3.LUT R194, R194, R27, RZ, 0x3c, !PT ;  /* 0x0000001bc2c27212 */ /* 0x000fe200078e3cff */
[----:B------:R-:W-:Y:S01]  /*1ad30*/  UIADD3 UR43, UR43, 0x1, URZ ;  /* 0x000000012b2b7890 */ /* 0x000fe2000fffe03f */
[----:B0-----:R-:W-:-:S11]  /*1ad40*/  SEL R200, R200, RZ, P1 ;  /* 0x000000ffc8c87207 */ /* 0x001fd60000800000 */
.L_x_1284:
[----:B------:R-:W-:Y:S05]  /*1ad50*/  WARPSYNC.ALL ;  /* 0x0000000000007948 */ /* 0x000fea0003800000 */
[----:B------:R-:W0:Y:S08]  /*1ad60*/  S2UR UR42, SR_CgaCtaId ;  /* 0x00000000002a79c3 */ /* 0x000e300000008800 */
[----:B------:R-:W-:Y:S06]  /*1ad70*/  BAR.SYNC.DEFER_BLOCKING 0x5, 0x180 ;  /* 0x0146000000007b1d */ /* 0x000fec0000010000 */
[----:B------:R-:W-:Y:S01]  /*1ad80*/  UMOV UR4, 0x400 ;  /* 0x0000040000047882 */ /* 0x000fe20000000000 */
[----:B------:R-:W-:Y:S01]  /*1ad90*/  BSSY B0, `(.L_x_1437) ;  /* 0x000034c000007945 */ /* 0x000fe20003800000 */
[----:B0-----:R-:W-:-:S06]  /*1ada0*/  ULEA UR4, UR42, UR4, 0x18 ;  /* 0x000000042a047291 */ /* 0x001fcc000f8ec03f */
[----:B------:R-:W-:-:S05]  /*1adb0*/  IMAD.U32 R16, RZ, RZ, UR4 ;  /* 0x00000004ff107e24 */ /* 0x000fca000f8e00ff */
[----:B------:R0:W1:Y:S01]  /*1adc0*/  LDS.128 R204, [R16+0x284d0] ;  /* 0x0284d00010cc7984 */ /* 0x0000620000000c00 */
[----:B------:R-:W-:Y:S06]  /*1add0*/  BAR.ARV 0x4, 0x180 ;  /* 0x0106000000007b1d */ /* 0x000fec0000002000 */
[----:B------:R-:W-:Y:S05]  /*1ade0*/  @P0 BRA `(.L_x_1438) ;  /* 0x0000002800580947 */ /* 0x000fea0003800000 */
[----:B------:R-:W2:Y:S01]  /*1adf0*/  S2R R140, SR_TID.X ;  /* 0x00000000008c7919 */ /* 0x000ea20000002100 */
[----:B------:R-:W-:Y:S01]  /*1ae00*/  ULDC.64 UR4, c[0x4][0x38] ;  /* 0x01000e0000047ab9 */ /* 0x000fe20000000a00 */
[----:B------:R-:W3:Y:S01]  /*1ae10*/  S2R R13, SR_SWINHI ;  /* 0x00000000000d7919 */ /* 0x000ee20000002f00 */
[----:B------:R-:W-:Y:S02]  /*1ae20*/  F2FP.BF16.F32.PACK_AB R56, R77, R112 ;  /* 0x000000704d38723e */ /* 0x000fe400000010ff */
[----:B------:R-:W-:Y:S02]  /*1ae30*/  F2FP.BF16.F32.PACK_AB R121, R76, R121 ;  /* 0x000000794c79723e */ /* 0x000fe400000010ff */
[----:B------:R-:W-:Y:S02]  /*1ae40*/  F2FP.BF16.F32.PACK_AB R71, R71, R74 ;  /* 0x0000004a4747723e */ /* 0x000fe400000010ff */
[----:B------:R-:W-:Y:S02]  /*1ae50*/  F2FP.BF16.F32.PACK_AB R70, R70, R75 ;  /* 0x0000004b4646723e */ /* 0x000fe400000010ff */
[----:B------:R-:W-:Y:S01]  /*1ae60*/  F2FP.BF16.F32.PACK_AB R5, R5, R24 ;  /* 0x000000180505723e */ /* 0x000fe200000010ff */
[----:B--2---:R-:W-:-:S05]  /*1ae70*/  IMAD.SHL.U32 R2, R140, 0x4, RZ ;  /* 0x000000048c027824 */ /* 0x004fca00078e00ff */
[----:B------:R-:W-:Y:S02]  /*1ae80*/  LOP3.LUT R2, R2, 0xc, RZ, 0xc0, !PT ;  /* 0x0000000c02027812 */ /* 0x000fe400078ec0ff */
[----:B------:R-:W-:Y:S02]  /*1ae90*/  MOV R76, R16 ;  /* 0x00000010004c7202 */ /* 0x000fe40000000f00 */
[----:B---3--:R-:W-:Y:S02]  /*1aea0*/  MOV R77, R13 ;  /* 0x0000000d004d7202 */ /* 0x008fe40000000f00 */
[----:B------:R-:W-:Y:S01]  /*1aeb0*/  IADD3 R26, P0, R2, UR4, RZ ;  /* 0x00000004021a7c10 */ /* 0x000fe2000ff1e0ff */
[----:B------:R-:W-:-:S04]  /*1aec0*/  IMAD.WIDE R74, R235, 0x2, R76 ;  /* 0x00000002eb4a7825 */ /* 0x000fc800078e024c */
[----:B-----5:R-:W-:Y:S01]  /*1aed0*/  IMAD.X R27, RZ, RZ, UR5, P0 ;  /* 0x00000005ff1b7e24 */ /* 0x020fe200080e06ff */
[----:B------:R-:W-:Y:S02]  /*1aee0*/  F2FP.BF16.F32.PACK_AB R24, R11, R48 ;  /* 0x000000300b18723e */ /* 0x000fe400000010ff */
[----:B------:R-:W-:Y:S02]  /*1aef0*/  F2FP.BF16.F32.PACK_AB R78, R117, R116 ;  /* 0x00000074754e723e */ /* 0x000fe400000010ff */
[----:B------:R2:W5:Y:S01]  /*1af00*/  LDG.E.CONSTANT R2, desc[UR46][R26.64] ;  /* 0x0000002e1a027981 */ /* 0x000562000c1e9900 */
[----:B------:R-:W-:Y:S01]  /*1af10*/  F2FP.BF16.F32.PACK_AB R34, R125, R34 ;  /* 0x000000227d22723e */ /* 0x000fe200000010ff */
[----:B------:R-:W-:Y:S01]  /*1af20*/  UMOV UR4, 0xffffffff ;  /* 0xffffffff00047882 */ /* 0x000fe20000000000 */
[----:B------:R-:W-:Y:S02]  /*1af30*/  F2FP.BF16.F32.PACK_AB R11, R46, R51 ;  /* 0x000000332e0b723e */ /* 0x000fe400000010ff */
[----:B------:R-:W-:-:S02]  /*1af40*/  F2FP.BF16.F32.PACK_AB R105, R60, R105 ;  /* 0x000000693c69723e */ /* 0x000fc400000010ff */
[----:B------:R-:W-:Y:S02]  /*1af50*/  F2FP.BF16.F32.PACK_AB R117, R86, R83 ;  /* 0x000000535675723e */ /* 0x000fe400000010ff */
[----:B------:R-:W-:Y:S02]  /*1af60*/  F2FP.BF16.F32.PACK_AB R51, R44, R89 ;  /* 0x000000592c33723e */ /* 0x000fe400000010ff */
[----:B--2---:R-:W-:Y:S02]  /*1af70*/  F2FP.BF16.F32.PACK_AB R26, R87, R90 ;  /* 0x0000005a571a723e */ /* 0x004fe400000010ff */
[----:B------:R-:W-:Y:S02]  /*1af80*/  F2FP.BF16.F32.PACK_AB R125, R94, R91 ;  /* 0x0000005b5e7d723e */ /* 0x000fe400000010ff */
[----:B------:R-:W-:Y:S02]  /*1af90*/  F2FP.BF16.F32.PACK_AB R60, R85, R120 ;  /* 0x00000078553c723e */ /* 0x000fe400000010ff */
[----:B------:R-:W-:-:S02]  /*1afa0*/  IADD3 R85, P3, R74, 0xc060, RZ ;  /* 0x0000c0604a557810 */ /* 0x000fc40007f7e0ff */
[C---:B------:R-:W-:Y:S02]  /*1afb0*/  IADD3 R83, P2, R74.reuse, 0xc040, RZ ;  /* 0x0000c0404a537810 */ /* 0x040fe40007f5e0ff */
[C---:B------:R-:W-:Y:S02]  /*1afc0*/  IADD3 R91, P1, R74.reuse, 0xc020, RZ ;  /* 0x0000c0204a5b7810 */ /* 0x040fe40007f3e0ff */
[C---:B------:R-:W-:Y:S02]  /*1afd0*/  IADD3 R89, P5, R74.reuse, 0xc000, RZ ;  /* 0x0000c0004a597810 */ /* 0x040fe40007fbe0ff */
[----:B------:R-:W-:Y:S02]  /*1afe0*/  IADD3 R87, P4, R74, 0x8060, RZ ;  /* 0x000080604a577810 */ /* 0x000fe40007f9e0ff */
[----:B------:R-:W-:Y:S02]  /*1aff0*/  F2FP.BF16.F32.PACK_AB R33, R6, R33 ;  /* 0x000000210621723e */ /* 0x000fe400000010ff */
[----:B------:R-:W-:-:S02]  /*1b000*/  F2FP.BF16.F32.PACK_AB R49, R10, R49 ;  /* 0x000000310a31723e */ /* 0x000fc400000010ff */
[----:B------:R-:W-:Y:S02]  /*1b010*/  F2FP.BF16.F32.PACK_AB R10, R79, R82 ;  /* 0x000000524f0a723e */ /* 0x000fe400000010ff */
[----:B------:R-:W-:Y:S02]  /*1b020*/  F2FP.BF16.F32.PACK_AB R6, R45, R88 ;  /* 0x000000582d06723e */ /* 0x000fe400000010ff */
[----:B------:R-:W-:Y:S02]  /*1b030*/  F2FP.BF16.F32.PACK_AB R129, R84, R129 ;  /* 0x000000815481723e */ /* 0x000fe400000010ff */
[----:B------:R-:W-:Y:S02]  /*1b040*/  LOP3.LUT R84, R85, 0x380, RZ, 0xc0, !PT ;  /* 0x0000038055547812 */ /* 0x000fe400078ec0ff */
[----:B------:R-:W-:Y:S02]  /*1b050*/  LOP3.LUT R82, R83, 0x380, RZ, 0xc0, !PT ;  /* 0x0000038053527812 */ /* 0x000fe400078ec0ff */
[----:B------:R-:W-:-:S02]  /*1b060*/  LOP3.LUT R90, R91, 0x380, RZ, 0xc0, !PT ;  /* 0x000003805b5a7812 */ /* 0x000fc400078ec0ff */
[----:B------:R-:W-:Y:S02]  /*1b070*/  LOP3.LUT R88, R89, 0x380, RZ, 0xc0, !PT ;  /* 0x0000038059587812 */ /* 0x000fe400078ec0ff */
[----:B------:R-:W-:Y:S02]  /*1b080*/  LOP3.LUT R86, R87, 0x380, RZ, 0xc0, !PT ;  /* 0x0000038057567812 */ /* 0x000fe400078ec0ff */
[----:B------:R-:W-:Y:S02]  /*1b090*/  SHF.R.U64 R84, R84, 0x3, RZ ;  /* 0x0000000354547819 */ /* 0x000fe400000012ff */
[----:B------:R-:W-:Y:S02]  /*1b0a0*/  SHF.R.U64 R82, R82, 0x3, RZ ;  /* 0x0000000352527819 */ /* 0x000fe400000012ff */
[----:B------:R-:W-:Y:S02]  /*1b0b0*/  SHF.R.U64 R90, R90, 0x3, RZ ;  /* 0x000000035a5a7819 */ /* 0x000fe400000012ff */
[----:B------:R-:W-:-:S02]  /*1b0c0*/  SHF.R.U64 R88, R88, 0x3, RZ ;  /* 0x0000000358587819 */ /* 0x000fc400000012ff */
[----:B------:R-:W-:Y:S02]  /*1b0d0*/  SHF.R.U64 R86, R86, 0x3, RZ ;  /* 0x0000000356567819 */ /* 0x000fe400000012ff */
        /* <DEDUP_REMOVED lines=9> */
[----:B------:R-:W-:-:S02]  /*1b170*/  F2FP.BF16.F32.PACK_AB R50, R47, R50 ;  /* 0x000000322f32723e */ /* 0x000fc400000010ff */
[----:B------:R-:W-:Y:S02]  /*1b180*/  F2FP.BF16.F32.PACK_AB R58, R55, R58 ;  /* 0x0000003a373a723e */ /* 0x000fe400000010ff */
[----:B------:R-:W-:Y:S02]  /*1b190*/  F2FP.BF16.F32.PACK_AB R66, R63, R66 ;  /* 0x000000423f42723e */ /* 0x000fe400000010ff */
[----:B------:R-:W-:Y:S02]  /*1b1a0*/  F2FP.BF16.F32.PACK_AB R48, R53, R96 ;  /* 0x000000603530723e */ /* 0x000fe400000010ff */
[----:B------:R-:W-:Y:S02]  /*1b1b0*/  F2FP.BF16.F32.PACK_AB R104, R69, R104 ;  /* 0x000000684568723e */ /* 0x000fe400000010ff */
[----:B------:R-:W-:Y:S02]  /*1b1c0*/  IADD3.X R91, RZ, R75, RZ, P1, !PT ;  /* 0x0000004bff5b7210 */ /* 0x000fe40000ffe4ff */
        /* <DEDUP_REMOVED lines=20> */
[----:B------:R-:W-:Y:S02]  /*1b310*/  F2FP.BF16.F32.PACK_AB R41, R8, R41 ;  /* 0x000000290829723e */ /* 0x000fe400000010ff */
[----:B------:R-:W-:Y:S02]  /*1b320*/  LOP3.LUT P0, R8, R140, 0x3, RZ, 0xc0, !PT ;  /* 0x000000038c087812 */ /* 0x000fe4000780c0ff */
        /* <DEDUP_REMOVED lines=15> */
[----:B------:R-:W-:Y:S02]  /*1b420*/  ISETP.EQ.OR P0, PT, R8, 0x3, !P0 ;  /* 0x000000030800780c */ /* 0x000fe40004702670 */
        /* <DEDUP_REMOVED lines=10> */
[----:B------:R-:W-:Y:S02]  /*1b4d0*/  F2FP.BF16.F32.PACK_AB R35, R28, R73 ;  /* 0x000000491c23723e */ /* 0x000fe400000010ff */
[----:B------:R-:W-:Y:S02]  /*1b4e0*/  F2FP.BF16.F32.PACK_AB R43, R36, R81 ;  /* 0x00000051242b723e */ /* 0x000fe400000010ff */
[----:B------:R-:W-:-:S02]  /*1b4f0*/  SEL R13, R5, R4, P0 ;  /* 0x00000004050d7207 */ /* 0x000fc40000000000 */
[----:B------:R-:W-:Y:S02]  /*1b500*/  LOP3.LUT R44, R45, 0x380, RZ, 0xc0, !PT ;  /* 0x000003802d2c7812 */ /* 0x000fe400078ec0ff */
[----:B------:R-:W-:Y:S02]  /*1b510*/  LOP3.LUT R38, R39, 0x380, RZ, 0xc0, !PT ;  /* 0x0000038027267812 */ /* 0x000fe400078ec0ff */
[----:B------:R-:W-:Y:S02]  /*1b520*/  LOP3.LUT R36, R37, 0x380, RZ, 0xc0, !PT ;  /* 0x0000038025247812 */ /* 0x000fe400078ec0ff */
[----:B------:R-:W-:Y:S02]  /*1b530*/  LOP3.LUT R28, R29, 0x380, RZ, 0xc0, !PT ;  /* 0x000003801d1c7812 */ /* 0x000fe400078ec0ff */
[----:B------:R-:W-:Y:S02]  /*1b540*/  LOP3.LUT R20, R21, 0x380, RZ, 0xc0, !PT ;  /* 0x0000038015147812 */ /* 0x000fe400078ec0ff */
[----:B------:R-:W-:-:S02]  /*1b550*/  SEL R4, R4, R5, P0 ;  /* 0x0000000504047207 */ /* 0x000fc40000000000 */
[----:B------:R-:W-:Y:S02]  /*1b560*/  LOP3.LUT R5, R74, 0x380, RZ, 0xc0, !PT ;  /* 0x000003804a057812 */ /* 0x000fe400078ec0ff */
[----:B------:R-:W-:Y:S02]  /*1b570*/  SHF.R.U64 R44, R44, 0x3, RZ ;  /* 0x000000032c2c7819 */ /* 0x000fe400000012ff */
        /* <DEDUP_REMOVED lines=24> */
[----:B------:R-:W-:Y:S02]  /*1b700*/  MOV R81, R90 ;  /* 0x0000005a00517202 */ /* 0x000fe40000000f00 */
[----:B------:R-:W-:Y:S02]  /*1b710*/  MOV R79, R88 ;  /* 0x00000058004f7202 */ /* 0x000fe40000000f00 */
[----:B------:R-:W-:Y:S02]  /*1b720*/  MOV R99, R86 ;  /* 0x0000005600637202 */ /* 0x000fe40000000f00 */
        /* <DEDUP_REMOVED lines=25> */
[----:B------:R-:W-:Y:S01]  /*1b8c0*/  MOV R73, R20 ;  /* 0x0000001400497202 */ /* 0x000fe20000000f00 */
[----:B------:R-:W-:Y:S06]  /*1b8d0*/  BRA.DIV UR4, `(.L_x_1439) ;  /* 0x000000ae04947947 */ /* 0x000fec000b800000 */
[----:B------:R-:W-:Y:S02]  /*1b8e0*/  SEL R21, R32, R33, P0 ;  /* 0x0000002120157207 */ /* 0x000fe40000000000 */
[----:B------:R-:W-:Y:S02]  /*1b8f0*/  SEL R8, R33, R32, P0 ;  /* 0x0000002021087207 */ /* 0x000fe40000000000 */
[----:B------:R-:W-:Y:S02]  /*1b900*/  SEL R27, R24, R49, P0 ;  /* 0x00000031181b7207 */ /* 0x000fe40000000000 */
[----:B------:R-:W-:Y:S02]  /*1b910*/  SEL R25, R40, R41, P0 ;  /* 0x0000002928197207 */ /* 0x000fe40000000000 */
[----:B------:R-:W-:Y:S02]  /*1b920*/  SEL R20, R41, R40, P0 ;  /* 0x0000002829147207 */ /* 0x000fe40000000000 */
[----:B------:R-:W-:-:S02]  /*1b930*/  SEL R24, R49, R24, P0 ;  /* 0x0000001831187207 */ /* 0x000fc40000000000 */
[----:B------:R-:W-:Y:S01]  /*1b940*/  SEL R33, R72, R35, P0 ;  /* 0x0000002348217207 */ /* 0x000fe20000000000 */
[----:B-----5:R-:W-:Y:S01]  /*1b950*/  SHFL.IDX PT, R25, R25, R2, 0x1c1f ;  /* 0x001c1f0219197589 */ /* 0x020fe200000e0000 */
[----:B------:R-:W-:Y:S02]  /*1b960*/  SEL R36, R35, R72, P0 ;  /* 0x0000004823247207 */ /* 0x000fe40000000000 */
[----:B------:R-:W-:Y:S01]  /*1b970*/  SEL R35, R80, R43, P0 ;  /* 0x0000002b50237207 */ /* 0x000fe20000000000 */
[----:B------:R-:W-:Y:S01]  /*1b980*/  SHFL.IDX PT, R38, R33, R2, 0x1c1f ;  /* 0x001c1f0221267589 */ /* 0x000fe200000e0000 */
[----:B------:R-:W-:Y:S02]  /*1b990*/  SEL R40, R43, R80, P0 ;  /* 0x000000502b287207 */ /* 0x000fe40000000000 */
[----:B------:R-:W-:Y:S02]  /*1b9a0*/  SEL R37, R6, R51, P0 ;  /* 0x0000003306257207 */ /* 0x000fe40000000000 */
[----:B------:R-:W-:-:S02]  /*1b9b0*/  SEL R44, R51, R6, P0 ;  /* 0x00000006332c7207 */ /* 0x000fc40000000000 */
[----:B------:R-:W-:Y:S01]  /*1b9c0*/  SEL R49, R101, R92, P0 ;  /* 0x0000005c65317207 */ /* 0x000fe20000000000 */
[----:B------:R-:W-:Y:S01]  /*1b9d0*/  SHFL.IDX PT, R46, R37, R2, 0x1c1f ;  /* 0x001c1f02252e7589 */ /* 0x000fe200000e0000 */
[----:B------:R-:W-:Y:S02]  /*1b9e0*/  SEL R68, R92, R101, P0 ;  /* 0x000000655c447207 */ /* 0x000fe40000000000 */
[----:B------:R-:W-:Y:S01]  /*1b9f0*/  SEL R29, R12, R61, P0 ;  /* 0x0000003d0c1d7207 */ /* 0x000fe20000000000 */
[----:B------:R-:W-:Y:S01]  /*1ba00*/  SHFL.IDX PT, R6, R13, R2, 0x1c1f ;  /* 0x001c1f020d067589 */ /* 0x000fe200000e0000 */
[----:B------:R-:W-:Y:S02]  /*1ba10*/  SEL R31, R64, R65, P0 ;  /* 0x00000041401f7207 */ /* 0x000fe40000000000 */
[----:B------:R-:W-:Y:S02]  /*1ba20*/  SEL R32, R65, R64, P0 ;  /* 0x0000004041207207 */ /* 0x000fe40000000000 */
[----:B------:R-:W-:-:S02]  /*1ba30*/  SEL R39, R48, R59, P0 ;  /* 0x0000003b30277207 */ /* 0x000fc40000000000 */
[----:B------:R-:W-:Y:S02]  /*1ba40*/  SEL R41, R104, R105, P0 ;  /* 0x0000006968297207 */ /* 0x000fe40000000000 */
        /* <DEDUP_REMOVED lines=25> */
[----:B------:R-:W-:Y:S01]  /*1bbe0*/  SEL R65, R71, R70, P0 ;  /* 0x0000004647417207 */ /* 0x000fe20000000000 */
[----:B------:R-:W-:Y:S01]  /*1bbf0*/  SHFL.IDX PT, R66, R47, R2, 0x1c1f ;  /* 0x001c1f022f427589 */ /* 0x000fe200000e0000 */
[----:B------:R-:W-:Y:S02]  /*1bc00*/  SEL R90, R70, R71, P0 ;  /* 0x00000047465a7207 */ /* 0x000fe40000000000 */
[----:B------:R-:W-:Y:S01]  /*1bc10*/  SEL R106, R107, R106, P0 ;  /* 0x0000006a6b6a7207 */ /* 0x000fe20000000000 */
[----:B------:R-:W-:Y:S01]  /*1bc20*/  SHFL.IDX PT, R70, R49, R2, 0x1c1f ;  /* 0x001c1f0231467589 */ /* 0x000fe200000e0000 */
[----:B------:R-:W-:Y:S02]  /*1bc30*/  LOP3.LUT R7, R2, 0x2, RZ, 0x3c, !PT ;  /* 0x0000000202077812 */ /* 0x000fe400078e3cff */
        /* <DEDUP_REMOVED lines=13> */
[----:B------:R-:W2:Y:S01]  /*1bd10*/  SHFL.IDX PT, R9, R4, R7, 0x1c1f ;  /* 0x001c1f0704097589 */ /* 0x000ea200000e0000 */
        /* <DEDUP_REMOVED lines=8> */
[----:B------:R-:W3:Y:S01]  /*1bda0*/  SHFL.IDX PT, R27, R24, R7, 0x1c1f ;  /* 0x001c1f07181b7589 */ /* 0x000ee200000e0000 */
[----:B------:R-:W-:Y:S02]  /*1bdb0*/  SEL R109, R114, R139, P0 ;  /* 0x0000008b726d7207 */ /* 0x000fe40000000000 */
[----:B------:R-:W-:Y:S01]  /*1bdc0*/  SEL R108, R115, R108, P0 ;  /* 0x0000006c736c7207 */ /* 0x000fe20000000000 */
[----:B------:R-:W4:Y:S01]  /*1bdd0*/  SHFL.IDX PT, R29, R28, R7, 0x1c1f ;  /* 0x001c1f071c1d7589 */ /* 0x000f2200000e0000 */
[----:B------:R-:W-:Y:S02]  /*1bde0*/  SEL R110, R123, R110, P0 ;  /* 0x0000006e7b6e7207 */ /* 0x000fe40000000000 */
[----:B------:R-:W-:Y:S01]  /*1bdf0*/  SEL R112, R131, R112, P0 ;  /* 0x0000007083707207 */ /* 0x000fe20000000000 */
[----:B------:R-:W0:Y:S01]  /*1be00*/  SHFL.IDX PT, R31, R32, R7, 0x1c1f ;  /* 0x001c1f07201f7589 */ /* 0x000e2200000e0000 */
[----:B------:R-:W-:-:S02]  /*1be10*/  SEL R114, R139, R114, P0 ;  /* 0x000000728b727207 */ /* 0x000fc40000000000 */
[----:B------:R-:W-:Y:S01]  /*1be20*/  SEL R75, R141, R134, P0 ;  /* 0x000000868d4b7207 */ /* 0x000fe20000000000 */
[----:B------:R-:W1:Y:S01]  /*1be30*/  SHFL.IDX PT, R33, R36, R7, 0x1c1f ;  /* 0x001c1f0724217589 */ /* 0x000e6200000e0000 */
[----:B------:R-:W-:Y:S02]  /*1be40*/  SEL R5, R134, R141, P0 ;  /* 0x0000008d86057207 */ /* 0x000fe40000000000 */
[----:B--2---:R-:W-:Y:S01]  /*1be50*/  SEL R4, R6, R9, P0 ;  /* 0x0000000906047207 */ /* 0x004fe20000000000 */
[----:B------:R-:W2:Y:S01]  /*1be60*/  SHFL.IDX PT, R35, R40, R7, 0x1c1f ;  /* 0x001c1f0728237589 */ /* 0x000ea200000e0000 */
[----:B------:R-:W-:-:S03]  /*1be70*/  SEL R6, R9, R6, P0 ;  /* 0x0000000609067207 */ /* 0x000fc60000000000 */
[----:B------:R-:W2:Y:S04]  /*1be80*/  SHFL.IDX PT, R37, R44, R7, 0x1c1f ;  /* 0x001c1f072c257589 */ /* 0x000ea800000e0000 */
[----:B------:R-:W2:Y:S01]  /*1be90*/  SHFL.IDX PT, R39, R48, R7, 0x1c1f ;  /* 0x001c1f0730277589 */ /* 0x000ea200000e0000 */
[----:B---3--:R-:W-:Y:S02]  /*1bea0*/  SEL R24, R26, R27, P0 ;  /* 0x0000001b1a187207 */ /* 0x008fe40000000000 */
[----:B------:R-:W-:Y:S01]  /*1beb0*/  SEL R26, R27, R26, P0 ;  /* 0x0000001a1b1a7207 */ /* 0x000fe20000000000 */
[----:B------:R-:W3:Y:S01]  /*1bec0*/  SHFL.IDX PT, R41, R52, R7, 0x1c1f ;  /* 0x001c1f0734297589 */ /* 0x000ee200000e0000 */
[----:B----4-:R-:W-:Y:S02]  /*1bed0*/  SEL R28, R30, R29, P0 ;  /* 0x0000001d1e1c7207 */ /* 0x010fe40000000000 */
[----:B------:R-:W-:Y:S01]  /*1bee0*/  SEL R30, R29, R30, P0 ;  /* 0x0000001e1d1e7207 */ /* 0x000fe20000000000 */
[----:B------:R-:W4:Y:S01]  /*1bef0*/  SHFL.IDX PT, R43, R56, R7, 0x1c1f ;  /* 0x001c1f07382b7589 */ /* 0x000f2200000e0000 */
[----:B0-----:R-:W-:-:S02]  /*1bf00*/  SEL R32, R34, R31, P0 ;  /* 0x0000001f22207207 */ /* 0x001fc40000000000 */
[----:B------:R-:W-:Y:S01]  /*1bf10*/  SEL R34, R31, R34, P0 ;  /* 0x000000221f227207 */ /* 0x000fe20000000000 */
[----:B------:R-:W0:Y:S01]  /*1bf20*/  SHFL.IDX PT, R45, R60, R7, 0x1c1f ;  /* 0x001c1f073c2d7589 */ /* 0x000e2200000e0000 */
[----:B-1----:R-:W-:Y:S02]  /*1bf30*/  SEL R36, R38, R33, P0 ;  /* 0x0000002126247207 */ /* 0x002fe40000000000 */
[----:B------:R-:W-:Y:S01]  /*1bf40*/  SEL R38, R33, R38, P0 ;  /* 0x0000002621267207 */ /* 0x000fe20000000000 */
[----:B------:R-:W1:Y:S01]  /*1bf50*/  SHFL.IDX PT, R47, R64, R7, 0x1c1f ;  /* 0x001c1f07402f7589 */ /* 0x000e6200000e0000 */
[----:B--2---:R-:W-:Y:S02]  /*1bf60*/  SEL R40, R42, R35, P0 ;  /* 0x000000232a287207 */ /* 0x004fe40000000000 */
[----:B------:R-:W-:Y:S01]  /*1bf70*/  SEL R42, R35, R42, P0 ;  /* 0x0000002a232a7207 */ /* 0x000fe20000000000 */
[----:B------:R-:W2:Y:S01]  /*1bf80*/  SHFL.IDX PT, R49, R68, R7, 0x1c1f ;  /* 0x001c1f0744317589 */ /* 0x000ea200000e0000 */
[----:B------:R-:W-:-:S02]  /*1bf90*/  SEL R44, R46, R37, P0 ;  /* 0x000000252e2c7207 */ /* 0x000fc40000000000 */
[----:B------:R-:W-:Y:S01]  /*1bfa0*/  SEL R46, R37, R46, P0 ;  /* 0x0000002e252e7207 */ /* 0x000fe20000000000 */
[----:B------:R-:W2:Y:S01]  /*1bfb0*/  SHFL.IDX PT, R51, R72, R7, 0x1c1f ;  /* 0x001c1f0748337589 */ /* 0x000ea200000e0000 */
[----:B------:R-:W-:Y:S02]  /*1bfc0*/  SEL R48, R50, R39, P0 ;  /* 0x0000002732307207 */ /* 0x000fe40000000000 */
[----:B------:R-:W-:Y:S01]  /*1bfd0*/  SEL R50, R39, R50, P0 ;  /* 0x0000003227327207 */ /* 0x000fe20000000000 */
[----:B------:R-:W-:Y:S01]  /*1bfe0*/  SHFL.IDX PT, R10, R21, R2, 0x1c1f ;  /* 0x001c1f02150a7589 */ /* 0x000fe200000e0000 */
[----:B---3--:R-:W-:Y:S02]  /*1bff0*/  SEL R52, R54, R41, P0 ;  /* 0x0000002936347207 */ /* 0x008fe40000000000 */
[----:B------:R-:W-:Y:S01]  /*1c000*/  SEL R54, R41, R54, P0 ;  /* 0x0000003629367207 */ /* 0x000fe20000000000 */
[----:B------:R-:W3:Y:S01]  /*1c010*/  SHFL.IDX PT, R20, R20, R7, 0x1c1f ;  /* 0x001c1f0714147589 */ /* 0x000ee200000e0000 */
[----:B----4-:R-:W-:-:S02]  /*1c020*/  SEL R56, R58, R43, P0 ;  /* 0x0000002b3a387207 */ /* 0x010fc40000000000 */
[----:B------:R-:W-:Y:S01]  /*1c030*/  SEL R58, R43, R58, P0 ;  /* 0x0000003a2b3a7207 */ /* 0x000fe20000000000 */
[----:B------:R-:W-:Y:S01]  /*1c040*/  SHFL.IDX PT, R57, R57, R2, 0x1c1f ;  /* 0x001c1f0239397589 */ /* 0x000fe200000e0000 */
[----:B0-----:R-:W-:Y:S02]  /*1c050*/  SEL R60, R62, R45, P0 ;  /* 0x0000002d3e3c7207 */ /* 0x001fe40000000000 */
[----:B------:R-:W-:Y:S01]  /*1c060*/  SEL R62, R45, R62, P0 ;  /* 0x0000003e2d3e7207 */ /* 0x000fe20000000000 */
[----:B------:R-:W-:Y:S01]  /*1c070*/  SHFL.IDX PT, R59, R59, R2, 0x1c1f ;  /* 0x001c1f023b3b7589 */ /* 0x000fe200000e0000 */
[----:B-1----:R-:W-:Y:S02]  /*1c080*/  SEL R64, R66, R47, P0 ;  /* 0x0000002f42407207 */ /* 0x002fe40000000000 */
[----:B------:R-:W-:Y:S01]  /*1c090*/  SEL R66, R47, R66, P0 ;  /* 0x000000422f427207 */ /* 0x000fe20000000000 */
[----:B------:R-:W-:Y:S01]  /*1c0a0*/  SHFL.IDX PT, R61, R61, R2, 0x1c1f ;  /* 0x001c1f023d3d7589 */ /* 0x000fe200000e0000 */
[----:B--2---:R-:W-:-:S02]  /*1c0b0*/  SEL R68, R70, R49, P0 ;  /* 0x0000003146447207 */ /* 0x004fc40000000000 */
[----:B------:R-:W-:Y:S01]  /*1c0c0*/  SEL R70, R49, R70, P0 ;  /* 0x0000004631467207 */ /* 0x000fe20000000000 */
[----:B------:R-:W-:Y:S01]  /*1c0d0*/  SHFL.IDX PT, R65, R65, R2, 0x1c1f ;  /* 0x001c1f0241417589 */ /* 0x000fe200000e0000 */
[----:B------:R-:W-:Y:S02]  /*1c0e0*/  SEL R72, R74, R51, P0 ;  /* 0x000000334a487207 */ /* 0x000fe40000000000 */
[----:B------:R-:W-:Y:S01]  /*1c0f0*/  SEL R74, R51, R74, P0 ;  /* 0x0000004a334a7207 */ /* 0x000fe20000000000 */
[----:B------:R-:W-:Y:S04]  /*1c100*/  SHFL.IDX PT, R67, R67, R2, 0x1c1f ;  /* 0x001c1f0243437589 */ /* 0x000fe800000e0000 */
[----:B------:R-:W-:Y:S01]  /*1c110*/  SHFL.IDX PT, R69, R69, R2, 0x1c1f ;  /* 0x001c1f0245457589 */ /* 0x000fe200000e0000 */
[----:B---3--:R-:W-:-:S02]  /*1c120*/  SEL R12, R25, R20, P0 ;  /* 0x00000014190c7207 */ /* 0x008fc40000000000 */
[----:B------:R-:W-:Y:S01]  /*1c130*/  SEL R14, R20, R25, P0 ;  /* 0x00000019140e7207 */ /* 0x000fe20000000000 */
[----:B------:R-:W-:Y:S01]  /*1c140*/  SHFL.IDX PT, R71, R71, R2, 0x1c1f ;  /* 0x001c1f0247477589 */ /* 0x000fe200000e0000 */
[----:B------:R-:W-:-:S03]  /*1c150*/  IMAD.MOV.U32 R20, RZ, RZ, RZ ;  /* 0x000000ffff147224 */ /* 0x000fc600078e00ff */
[----:B------:R-:W0:Y:S04]  /*1c160*/  SHFL.IDX PT, R21, R8, R7, 0x1c1f ;  /* 0x001c1f0708157589 */ /* 0x000e2800000e0000 */
[----:B------:R-:W-:Y:S04]  /*1c170*/  SHFL.IDX PT, R78, R78, R7, 0x1c1f ;  /* 0x001c1f074e4e7589 */ /* 0x000fe800000e0000 */
[----:B------:R-:W1:Y:S04]  /*1c180*/  SHFL.IDX PT, R80, R80, R7, 0x1c1f ;  /* 0x001c1f0750507589 */ /* 0x000e6800000e0000 */
[----:B------:R-:W2:Y:S04]  /*1c190*/  SHFL.IDX PT, R82, R82, R7, 0x1c1f ;  /* 0x001c1f0752527589 */ /* 0x000ea800000e0000 */
[----:B------:R-:W3:Y:S04]  /*1c1a0*/  SHFL.IDX PT, R84, R84, R7, 0x1c1f ;  /* 0x001c1f0754547589 */ /* 0x000ee800000e0000 */
[----:B------:R-:W4:Y:S04]  /*1c1b0*/  SHFL.IDX PT, R86, R86, R7, 0x1c1f ;  /* 0x001c1f0756567589 */ /* 0x000f2800000e0000 */
[----:B------:R-:W4:Y:S01]  /*1c1c0*/  SHFL.IDX PT, R88, R88, R7, 0x1c1f ;  /* 0x001c1f0758587589 */ /* 0x000f2200000e0000 */
[----:B0-----:R-:W-:-:S02]  /*1c1d0*/  SEL R8, R10, R21, P0 ;  /* 0x000000150a087207 */ /* 0x001fc40000000000 */
[----:B------:R-:W-:Y:S01]  /*1c1e0*/  SEL R10, R21, R10, P0 ;  /* 0x0000000a150a7207 */ /* 0x000fe20000000000 */
[----:B------:R-:W0:Y:S04]  /*1c1f0*/  SHFL.IDX PT, R90, R90, R7, 0x1c1f ;  /* 0x001c1f075a5a7589 */ /* 0x000e2800000e0000 */
[----:B------:R-:W0:Y:S01]  /*1c200*/  SHFL.IDX PT, R92, R92, R7, 0x1c1f ;  /* 0x001c1f075c5c7589 */ /* 0x000e2200000e0000 */
[----:B-1----:R-:W-:Y:S02]  /*1c210*/  SEL R9, R55, R80, P0 ;  /* 0x0000005037097207 */ /* 0x002fe40000000000 */
[----:B------:R-:W-:Y:S01]  /*1c220*/  SEL R11, R80, R55, P0 ;  /* 0x00000037500b7207 */ /* 0x000fe20000000000 */
[----:B------:R-:W1:Y:S01]  /*1c230*/  SHFL.IDX PT, R102, R102, R7, 0x1c1f ;  /* 0x001c1f0766667589 */ /* 0x000e6200000e0000 */
[----:B--2---:R-:W-:-:S02]  /*1c240*/  SEL R13, R57, R82, P0 ;  /* 0x00000052390d7207 */ /* 0x004fc40000000000 */
[----:B------:R-:W-:Y:S01]  /*1c250*/  SEL R15, R82, R57, P0 ;  /* 0x00000039520f7207 */ /* 0x000fe20000000000 */
[----:B------:R-:W2:Y:S01]  /*1c260*/  SHFL.IDX PT, R104, R104, R7, 0x1c1f ;  /* 0x001c1f0768687589 */ /* 0x000ea200000e0000 */
[----:B---3--:R-:W-:Y:S02]  /*1c270*/  SEL R25, R59, R84, P0 ;  /* 0x000000543b197207 */ /* 0x008fe40000000000 */
[----:B------:R-:W-:Y:S01]  /*1c280*/  SEL R27, R84, R59, P0 ;  /* 0x0000003b541b7207 */ /* 0x000fe20000000000 */
[----:B------:R-:W-:Y:S01]  /*1c290*/  SHFL.IDX PT, R103, R103, R2, 0x1c1f ;  /* 0x001c1f0267677589 */ /* 0x000fe200000e0000 */
[----:B----4-:R-:W-:Y:S02]  /*1c2a0*/  SEL R29, R61, R86, P0 ;  /* 0x000000563d1d7207 */ /* 0x010fe40000000000 */
[----:B------:R-:W-:Y:S01]  /*1c2b0*/  SEL R31, R86, R61, P0 ;  /* 0x0000003d561f7207 */ /* 0x000fe20000000000 */
[----:B------:R-:W-:Y:S01]  /*1c2c0*/  SHFL.IDX PT, R105, R105, R2, 0x1c1f ;  /* 0x001c1f0269697589 */ /* 0x000fe200000e0000 */
[----:B------:R-:W-:-:S02]  /*1c2d0*/  SEL R33, R63, R88, P0 ;  /* 0x000000583f217207 */ /* 0x000fc40000000000 */
[----:B------:R-:W-:Y:S01]  /*1c2e0*/  SEL R35, R88, R63, P0 ;  /* 0x0000003f58237207 */ /* 0x000fe20000000000 */
[----:B------:R-:W-:Y:S01]  /*1c2f0*/  SHFL.IDX PT, R107, R107, R2, 0x1c1f ;  /* 0x001c1f026b6b7589 */ /* 0x000fe200000e0000 */
[----:B0-----:R-:W-:Y:S02]  /*1c300*/  SEL R37, R65, R90, P0 ;  /* 0x0000005a41257207 */ /* 0x001fe40000000000 */
[----:B------:R-:W-:Y:S01]  /*1c310*/  SEL R39, R90, R65, P0 ;  /* 0x000000415a277207 */ /* 0x000fe20000000000 */
[----:B------:R-:W-:Y:S01]  /*1c320*/  SHFL.IDX PT, R109, R109, R2, 0x1c1f ;  /* 0x001c1f026d6d7589 */ /* 0x000fe200000e0000 */
[----:B------:R-:W-:Y:S02]  /*1c330*/  SEL R41, R67, R92, P0 ;  /* 0x0000005c43297207 */ /* 0x000fe40000000000 */
[----:B------:R-:W-:Y:S01]  /*1c340*/  SEL R43, R92, R67, P0 ;  /* 0x000000435c2b7207 */ /* 0x000fe20000000000 */
[----:B------:R-:W0:Y:S01]  /*1c350*/  SHFL.IDX PT, R106, R106, R7, 0x1c1f ;  /* 0x001c1f076a6a7589 */ /* 0x000e2200000e0000 */
[----:B-1----:R-:W-:-:S02]  /*1c360*/  SEL R45, R69, R102, P0 ;  /* 0x00000066452d7207 */ /* 0x002fc40000000000 */
[----:B------:R-:W-:Y:S01]  /*1c370*/  SEL R47, R102, R69, P0 ;  /* 0x00000045662f7207 */ /* 0x000fe20000000000 */
[----:B------:R-:W1:Y:S01]  /*1c380*/  SHFL.IDX PT, R108, R108, R7, 0x1c1f ;  /* 0x001c1f076c6c7589 */ /* 0x000e6200000e0000 */
[----:B--2---:R-:W-:Y:S02]  /*1c390*/  SEL R49, R71, R104, P0 ;  /* 0x0000006847317207 */ /* 0x004fe40000000000 */
[----:B------:R-:W-:Y:S01]  /*1c3a0*/  SEL R51, R104, R71, P0 ;  /* 0x0000004768337207 */ /* 0x000fe20000000000 */
[----:B------:R-:W2:Y:S04]  /*1c3b0*/  SHFL.IDX PT, R110, R110, R7, 0x1c1f ;  /* 0x001c1f076e6e7589 */ /* 0x000ea800000e0000 */
[----:B------:R-:W3:Y:S04]  /*1c3c0*/  SHFL.IDX PT, R112, R112, R7, 0x1c1f ;  /* 0x001c1f0770707589 */ /* 0x000ee800000e0000 */
[----:B------:R-:W4:Y:S04]  /*1c3d0*/  SHFL.IDX PT, R114, R114, R7, 0x1c1f ;  /* 0x001c1f0772727589 */ /* 0x000f2800000e0000 */
[----:B------:R-:W4:Y:S04]  /*1c3e0*/  SHFL.IDX PT, R75, R75, R2, 0x1c1f ;  /* 0x001c1f024b4b7589 */ /* 0x000f2800000e0000 */
[----:B------:R2:W4:Y:S01]  /*1c3f0*/  SHFL.IDX PT, R2, R5, R7, 0x1c1f ;  /* 0x001c1f0705027589 */ /* 0x00052200000e0000 */
[----:B0-----:R-:W-:-:S02]  /*1c400*/  SEL R55, R106, R101, P0 ;  /* 0x000000656a377207 */ /* 0x001fc40000000000 */
[----:B-1----:R-:W-:Y:S02]  /*1c410*/  SEL R57, R103, R108, P0 ;  /* 0x0000006c67397207 */ /* 0x002fe40000000000 */
[----:B------:R-:W-:Y:S02]  /*1c420*/  SEL R59, R108, R103, P0 ;  /* 0x000000676c3b7207 */ /* 0x000fe40000000000 */
[----:B--2---:R-:W-:Y:S02]  /*1c430*/  SEL R61, R105, R110, P0 ;  /* 0x0000006e693d7207 */ /* 0x004fe40000000000 */
[----:B------:R-:W-:Y:S02]  /*1c440*/  SEL R5, R53, R78, P0 ;  /* 0x0000004e35057207 */ /* 0x000fe40000000000 */
[----:B------:R-:W-:Y:S02]  /*1c450*/  SEL R7, R78, R53, P0 ;  /* 0x000000354e077207 */ /* 0x000fe40000000000 */
[----:B------:R-:W-:-:S02]  /*1c460*/  SEL R53, R101, R106, P0 ;  /* 0x0000006a65357207 */ /* 0x000fc40000000000 */
[----:B------:R-:W-:Y:S02]  /*1c470*/  SEL R63, R110, R105, P0 ;  /* 0x000000696e3f7207 */ /* 0x000fe40000000000 */
[----:B---3--:R-:W-:Y:S02]  /*1c480*/  SEL R65, R107, R112, P0 ;  /* 0x000000706b417207 */ /* 0x008fe40000000000 */
[----:B------:R-:W-:Y:S02]  /*1c490*/  SEL R67, R112, R107, P0 ;  /* 0x0000006b70437207 */ /* 0x000fe40000000000 */
[----:B----4-:R-:W-:Y:S02]  /*1c4a0*/  SEL R69, R109, R114, P0 ;  /* 0x000000726d457207 */ /* 0x010fe40000000000 */
[----:B------:R-:W-:-:S07]  /*1c4b0*/  SEL R71, R114, R109, P0 ;  /* 0x0000006d72477207 */ /* 0x000fce0000000000 */
.L_x_1771:
[----:B------:R-:W-:Y:S05]  /*1c4c0*/  WARPSYNC.ALL ;  /* 0x0000000000007948 */ /* 0x000fea0003800000 */
[----:B------:R-:W-:Y:S06]  /*1c4d0*/  BAR.SYNC.DEFER_BLOCKING 0x1, 0x100 ;  /* 0x0044000000007b1d */ /* 0x000fec0000010000 */
[----:B------:R-:W-:-:S02]  /*1c4e0*/  ULDC.64 UR4, c[0x0][0xbd8] ;  /* 0x0002f60000047ab9 */ /* 0x000fc40000000a00 */
[----:B------:R-:W0:Y:S01]  /*1c4f0*/  LDC.64 R102, c[0x0][0xbd8] ;  /* 0x0002f600ff667b82 */ /* 0x000e220000000a00 */
[----:B------:R-:W-:-:S04]  /*1c500*/  ISETP.NE.U32.AND P1, PT, RZ, UR4, PT ;  /* 0x00000004ff007c0c */ /* 0x000fc8000bf25070 */
[----:B------:R-:W-:Y:S01]  /*1c510*/  ISETP.NE.AND.EX P1, PT, RZ, UR5, PT, P1 ;  /* 0x00000005ff007c0c */ /* 0x000fe2000bf25310 */
[----:B------:R-:W-:Y:S01]  /*1c520*/  ULDC.64 UR4, c[0x0][0xbe0] ;  /* 0x0002f80000047ab9 */ /* 0x000fe20000000a00 */
[----:B------:R-:W-:Y:S04]  /*1c530*/  STSM.16.M88.4 [R100], R4 ;  /* 0x0000000464007844 */ /* 0x000fe80000000200 */
[----:B------:R1:W-:Y:S01]  /*1c540*/  STSM.16.M88.4 [R73], R8 ;  /* 0x0000000849007844 */ /* 0x0003e20000000200 */
[----:B0-----:R-:W-:-:S03]  /*1c550*/  IMAD.WIDE R102, R219, 0x4, R102 ;  /* 0x00000004db667825 */ /* 0x001fc600078e0266 */
[----:B------:R-:W-:Y:S04]  /*1c560*/  STSM.16.M88.4 [R87], R12 ;  /* 0x0000000c57007844 */ /* 0x000fe80000000200 */
[----:B------:R-:W-:Y:S04]  /*1c570*/  STSM.16.M88.4 [R89], R24 ;  /* 0x0000001859007844 */ /* 0x000fe80000000200 */
[----:B------:R-:W-:Y:S01]  /*1c580*/  STSM.16.M88.4 [R91], R28 ;  /* 0x0000001c5b007844 */ /* 0x000fe20000000200 */
[----:B-1----:R-:W-:-:S03]  /*1c590*/  SEL R73, R75, R2, P0 ;  /* 0x000000024b497207 */ /* 0x002fc60000000000 */
[----:B------:R-:W-:Y:S01]  /*1c5a0*/  STSM.16.M88.4 [R93], R32 ;  /* 0x000000205d007844 */ /* 0x000fe20000000200 */
[----:B------:R-:W-:Y:S02]  /*1c5b0*/  SEL R75, R2, R75, P0 ;  /* 0x0000004b024b7207 */ /* 0x000fe40000000000 */
[----:B------:R-:W-:Y:S01]  /*1c5c0*/  ISETP.NE.U32.AND P0, PT, RZ, UR4, PT ;  /* 0x00000004ff007c0c */ /* 0x000fe2000bf05070 */
[----:B------:R-:W-:Y:S03]  /*1c5d0*/  STSM.16.M88.4 [R94], R36 ;  /* 0x000000245e007844 */ /* 0x000fe60000000200 */
[----:B------:R-:W-:Y:S01]  /*1c5e0*/  ISETP.NE.AND.EX P0, PT, RZ, UR5, PT, P0 ;  /* 0x00000005ff007c0c */ /* 0x000fe2000bf05300 */
[----:B------:R-:W-:Y:S04]  /*1c5f0*/  STSM.16.M88.4 [R95], R40 ;  /* 0x000000285f007844 */ /* 0x000fe80000000200 */
[----:B------:R-:W-:Y:S04]  /*1c600*/  STSM.16.M88.4 [R96], R44 ;  /* 0x0000002c60007844 */ /* 0x000fe80000000200 */
[----:B------:R-:W-:Y:S04]  /*1c610*/  STSM.16.M88.4 [R97], R48 ;  /* 0x0000003061007844 */ /* 0x000fe80000000200 */
[----:B------:R-:W-:Y:S01]  /*1c620*/  STSM.16.M88.4 [R98], R52 ;  /* 0x0000003462007844 */ /* 0x000fe20000000200 */
[----:B------:R-:W0:Y:S03]  /*1c630*/  @P0 LDC.64 R4, c[0x0][0xbe0] ;  /* 0x0002f800ff040b82 */ /* 0x000e260000000a00 */
[----:B------:R-:W-:Y:S04]  /*1c640*/  STSM.16.M88.4 [R99], R56 ;  /* 0x0000003863007844 */ /* 0x000fe80000000200 */
[----:B------:R1:W-:Y:S04]  /*1c650*/  STSM.16.M88.4 [R79], R60 ;  /* 0x0000003c4f007844 */ /* 0x0003e80000000200 */
[----:B------:R2:W-:Y:S04]  /*1c660*/  STSM.16.M88.4 [R81], R64 ;  /* 0x0000004051007844 */ /* 0x0005e80000000200 */
[----:B------:R2:W-:Y:S04]  /*1c670*/  STSM.16.M88.4 [R83], R68 ;  /* 0x0000004453007844 */ /* 0x0005e80000000200 */
[----:B------:R2:W-:Y:S01]  /*1c680*/  STSM.16.M88.4 [R85], R72 ;  /* 0x0000004855007844 */ /* 0x0005e20000000200 */
[----:B------:R-:W-:Y:S01]  /*1c690*/  BAR.SYNC.DEFER_BLOCKING 0x1, 0x100 ;  /* 0x0044000000007b1d */ /* 0x000fe20000010000 */
[----:B0-----:R-:W-:-:S05]  /*1c6a0*/  @P0 IMAD.WIDE R4, R219, 0x4, R4 ;  /* 0x00000004db040825 */ /* 0x001fca00078e0204 */
[----:B------:R-:W-:Y:S02]  /*1c6b0*/  ULDC UR4, c[0x0][0xa88] ;  /* 0x0002a20000047ab9 */ /* 0x000fe40000000800 */
[----:B-1----:R-:W-:Y:S01]  /*1c6c0*/  IMAD.U32 R79, RZ, RZ, UR4 ;  /* 0x00000004ff4f7e24 */ /* 0x002fe2000f8e00ff */
[----:B------:R2:W5:Y:S01]  /*1c6d0*/  @P1 LDG.E R20, desc[UR46][R102.64] ;  /* 0x0000002e66141981 */ /* 0x000562000c1e1900 */
[----:B------:R-:W-:-:S04]  /*1c6e0*/  IMAD R7, R18, 0x40, R22 ;  /* 0x0000004012077824 */ /* 0x000fc800078e0216 */
[----:B------:R2:W5:Y:S01]  /*1c6f0*/  @P0 LDG.E R79, desc[UR46][R4.64] ;  /* 0x0000002e044f0981 */ /* 0x000562000c1e1900 */
[----:B------:R-:W-:-:S03]  /*1c700*/  IMAD.WIDE R76, R7, 0x2, R76 ;  /* 0x00000002074c7825 */ /* 0x000fc600078e024c */
[----:B------:R-:W-:Y:S01]  /*1c710*/  IADD3 R9, P4, R76, 0x1000, RZ ;  /* 0x000010004c097810 */ /* 0x000fe20007f9e0ff */
[----:B------:R-:W-:-:S12]  /*1c720*/  @P0 BRA `(.L_x_1440) ;  /* 0x0000000000100947 */ /* 0x000fd80003800000 */
[----:B------:R-:W-:Y:S05]  /*1c730*/  @!P1 BRA `(.L_x_1440) ;  /* 0x00000000000c9947 */ /* 0x000fea0003800000 */
[----:B------:R-:W3:Y:S04]  /*1c740*/  LDG.E R2, desc[UR46][R102.64] ;  /* 0x0000002e66027981 */ /* 0x000ee8000c1e1900 */
[----:B-----5:R-:W3:Y:S02]  /*1c750*/  LDG.E R79, desc[UR46][R102.64+0x4] ;  /* 0x0000042e664f7981 */ /* 0x020ee4000c1e1900 */
[----:B---3--:R-:W-:-:S07]  /*1c760*/  IMAD.IADD R79, R79, 0x1, -R2 ;  /* 0x000000014f4f7824 */ /* 0x008fce00078e0a02 */
.L_x_1440:
[----:B------:R-:W-:Y:S01]  /*1c770*/  SHF.R.S32.HI R78, RZ, 0x1f, R217 ;  /* 0x0000001fff4e7819 */ /* 0x000fe200000114d9 */
[----:B------:R-:W-:Y:S01]  /*1c780*/  ULDC.64 UR4, c[0x0][0xb70] ;  /* 0x0002dc0000047ab9 */ /* 0x000fe20000000a00 */
[--C-:B-----5:R-:W-:Y:S02]  /*1c790*/  SHF.R.S32.HI R21, RZ, 0x1f, R20.reuse ;  /* 0x0000001fff157819 */ /* 0x120fe40000011414 */
[----:B------:R-:W-:Y:S01]  /*1c7a0*/  SHF.R.S32.HI R80, RZ, 0x1f, R219 ;  /* 0x0000001fff507819 */ /* 0x000fe200000114db */
[----:B------:R-:W-:Y:S01]  /*1c7b0*/  IMAD R2, R78, UR4, RZ ;  /* 0x000000044e027c24 */ /* 0x000fe2000f8e02ff */
[----:B--2---:R-:W-:Y:S01]  /*1c7c0*/  SEL R81, R219, RZ, !P1 ;  /* 0x000000ffdb517207 */ /* 0x004fe20004800000 */
[C---:B------:R-:W-:Y:S01]  /*1c7d0*/  IMAD.WIDE.U32 R4, R217.reuse, UR4, R20 ;  /* 0x00000004d9047c25 */ /* 0x040fe2000f8e0014 */
[----:B------:R-:W-:Y:S02]  /*1c7e0*/  SEL R80, R80, RZ, !P1 ;  /* 0x000000ff50507207 */ /* 0x000fe40004800000 */
[C---:B------:R-:W-:Y:S01]  /*1c7f0*/  IADD3 R25, P0, R76.reuse, 0x3000, RZ ;  /* 0x000030004c197810 */ /* 0x040fe20007f1e0ff */
[----:B------:R-:W-:Y:S01]  /*1c800*/  IMAD R7, R217, UR5, R2 ;  /* 0x00000005d9077c24 */ /* 0x000fe2000f8e0202 */
[----:B------:R-:W-:Y:S01]  /*1c810*/  ULDC.64 UR4, c[0x0][0xb78] ;  /* 0x0002de0000047ab9 */ /* 0x000fe20000000a00 */
[----:B------:R-:W-:Y:S01]  /*1c820*/  IADD3 R13, P3, R76, 0x2000, RZ ;  /* 0x000020004c0d7810 */ /* 0x000fe20007f7e0ff */
[----:B------:R-:W-:Y:S01]  /*1c830*/  IMAD R2, R80, UR4, RZ ;  /* 0x0000000450027c24 */ /* 0x000fe2000f8e02ff */
[----:B------:R-:W-:Y:S01]  /*1c840*/  LEA R10, R220, R227, 0x7 ;  /* 0x000000e3dc0a7211 */ /* 0x000fe200078e38ff */
[----:B------:R-:W-:Y:S01]  /*1c850*/  IMAD.IADD R5, R5, 0x1, R7 ;  /* 0x0000000105057824 */ /* 0x000fe200078e0207 */
[C---:B------:R-:W-:Y:S01]  /*1c860*/  IADD3 R33, P2, R76.reuse, 0x5000, RZ ;  /* 0x000050004c217810 */ /* 0x040fe20007f5e0ff */
[C---:B------:R-:W-:Y:S01]  /*1c870*/  IMAD R6, R81.reuse, UR5, R2 ;  /* 0x0000000551067c24 */ /* 0x040fe2000f8e0202 */
[----:B------:R-:W-:Y:S01]  /*1c880*/  IADD3 R29, P1, R76, 0x4000, RZ ;  /* 0x000040004c1d7810 */ /* 0x000fe20007f3e0ff */
[----:B------:R-:W-:Y:S01]  /*1c890*/  IMAD.WIDE.U32 R4, R81, UR4, R4 ;  /* 0x0000000451047c25 */ /* 0x000fe2000f8e0004 */
[----:B------:R-:W-:Y:S01]  /*1c8a0*/  LOP3.LUT R24, R25, 0x380, RZ, 0xc0, !PT ;  /* 0x0000038019187812 */ /* 0x000fe200078ec0ff */
[----:B------:R-:W-:Y:S01]  /*1c8b0*/  ULDC.64 UR4, c[0x0][0xb40] ;  /* 0x0002d00000047ab9 */ /* 0x000fe20000000a00 */
[----:B------:R-:W-:-:S02]  /*1c8c0*/  LOP3.LUT R8, R9, 0x380, RZ, 0xc0, !PT ;  /* 0x0000038009087812 */ /* 0x000fc400078ec0ff */
[----:B------:R-:W-:Y:S02]  /*1c8d0*/  LOP3.LUT R12, R13, 0x380, RZ, 0xc0, !PT ;  /* 0x000003800d0c7812 */ /* 0x000fe400078ec0ff */
[----:B------:R-:W-:Y:S02]  /*1c8e0*/  SHF.R.S32.HI R7, RZ, 0x1f, R10 ;  /* 0x0000001fff077819 */ /* 0x000fe4000001140a */
[----:B------:R-:W-:Y:S02]  /*1c8f0*/  IADD3 R2, P5, R10, R4, RZ ;  /* 0x000000040a027210 */ /* 0x000fe40007fbe0ff */
[----:B------:R-:W-:Y:S02]  /*1c900*/  LOP3.LUT R32, R33, 0x380, RZ, 0xc0, !PT ;  /* 0x0000038021207812 */ /* 0x000fe400078ec0ff */
[----:B------:R-:W-:Y:S02]  /*1c910*/  LOP3.LUT R28, R29, 0x380, RZ, 0xc0, !PT ;  /* 0x000003801d1c7812 */ /* 0x000fe400078ec0ff */
[----:B------:R-:W-:-:S02]  /*1c920*/  SHF.R.U64 R24, R24, 0x3, RZ ;  /* 0x0000000318187819 */ /* 0x000fc400000012ff */
[----:B------:R-:W-:Y:S02]  /*1c930*/  SHF.R.U64 R8, R8, 0x3, RZ ;  /* 0x0000000308087819 */ /* 0x000fe400000012ff */
[----:B------:R-:W-:Y:S02]  /*1c940*/  SHF.R.U64 R12, R12, 0x3, RZ ;  /* 0x000000030c0c7819 */ /* 0x000fe400000012ff */
[----:B------:R-:W-:Y:S02]  /*1c950*/  IADD3.X R7, R7, R5, R6, P5, !PT ;  /* 0x0000000507077210 */ /* 0x000fe40002ffe406 */
[----:B------:R-:W-:Y:S02]  /*1c960*/  SHF.R.U64 R32, R32, 0x3, RZ ;  /* 0x0000000320207819 */ /* 0x000fe400000012ff */
[----:B------:R-:W-:Y:S02]  /*1c970*/  LEA R54, P5, R2, UR4, 0x2 ;  /* 0x0000000402367c11 */ /* 0x000fe4000f8a10ff */
[----:B------:R-:W-:-:S02]  /*1c980*/  SHF.R.U64 R28, R28, 0x3, RZ ;  /* 0x000000031c1c7819 */ /* 0x000fc400000012ff */
        /* <DEDUP_REMOVED lines=8> */
[----:B------:R-:W-:Y:S01]  /*1ca10*/  LEA.HI.X R55, R2, UR5, R7, 0x2, P5 ;  /* 0x0000000502377c11 */ /* 0x000fe2000a8f1407 */
[----:B------:R-:W-:Y:S01]  /*1ca20*/  VIADD R2, R10, 0x8 ;  /* 0x000000080a027836 */ /* 0x000fe20000000000 */
[C---:B------:R-:W-:Y:S01]  /*1ca30*/  IADD3 R49, P0, R76.reuse, 0x9000, RZ ;  /* 0x000090004c317810 */ /* 0x040fe20007f1e0ff */
[----:B------:R-:W-:Y:S01]  /*1ca40*/  ULDC.64 UR4, c[0x0][0xaa0] ;  /* 0x0002a80000047ab9 */ /* 0x000fe20000000a00 */
[----:B------:R-:W-:-:S02]  /*1ca50*/  IADD3 R37, P5, R76, 0x6000, RZ ;  /* 0x000060004c257810 */ /* 0x000fc40007fbe0ff */
[C---:B------:R-:W-:Y:S02]  /*1ca60*/  IADD3 R41, P4, R76.reuse, 0x7000, RZ ;  /* 0x000070004c297810 */ /* 0x040fe40007f9e0ff */
[----:B------:R-:W-:Y:S02]  /*1ca70*/  IADD3 R45, P3, R76, 0x8000, RZ ;  /* 0x000080004c2d7810 */ /* 0x000fe40007f7e0ff */
[----:B------:R-:W-:Y:S01]  /*1ca80*/  LOP3.LUT R28, R28, R29, RZ, 0x3c, !PT ;  /* 0x0000001d1c1c7212 */ /* 0x000fe200078e3cff */
[----:B------:R-:W-:Y:S01]  /*1ca90*/  IMAD.X R29, RZ, RZ, R77, P1 ;  /* 0x000000ffff1d7224 */ /* 0x000fe200008e064d */
[C---:B------:R-:W-:Y:S02]  /*1caa0*/  IADD3 R57, P2, R76.reuse, 0xb000, RZ ;  /* 0x0000b0004c397810 */ /* 0x040fe40007f5e0ff */
[----:B------:R-:W-:Y:S02]  /*1cab0*/  LOP3.LUT R48, R49, 0x380, RZ, 0xc0, !PT ;  /* 0x0000038031307812 */ /* 0x000fe400078ec0ff */
[----:B------:R-:W-:-:S02]  /*1cac0*/  IADD3 R53, P1, R76, 0xa000, RZ ;  /* 0x0000a0004c357810 */ /* 0x000fc40007f3e0ff */
[----:B------:R-:W-:Y:S02]  /*1cad0*/  LOP3.LUT R36, R37, 0x380, RZ, 0xc0, !PT ;  /* 0x0000038025247812 */ /* 0x000fe400078ec0ff */
[----:B------:R-:W-:Y:S02]  /*1cae0*/  LOP3.LUT R40, R41, 0x380, RZ, 0xc0, !PT ;  /* 0x0000038029287812 */ /* 0x000fe400078ec0ff */
[----:B------:R-:W-:Y:S02]  /*1caf0*/  LOP3.LUT R44, R45, 0x380, RZ, 0xc0, !PT ;  /* 0x000003802d2c7812 */ /* 0x000fe400078ec0ff */
[----:B------:R-:W-:Y:S02]  /*1cb00*/  LOP3.LUT R56, R57, 0x380, RZ, 0xc0, !PT ;  /* 0x0000038039387812 */ /* 0x000fe400078ec0ff */
[----:B------:R-:W-:Y:S02]  /*1cb10*/  SHF.R.U64 R48, R48, 0x3, RZ ;  /* 0x0000000330307819 */ /* 0x000fe400000012ff */
[----:B------:R-:W-:-:S02]  /*1cb20*/  LOP3.LUT R52, R53, 0x380, RZ, 0xc0, !PT ;  /* 0x0000038035347812 */ /* 0x000fc400078ec0ff */
[----:B------:R-:W-:Y:S02]  /*1cb30*/  SHF.R.U64 R36, R36, 0x3, RZ ;  /* 0x0000000324247819 */ /* 0x000fe400000012ff */
[----:B------:R-:W-:Y:S02]  /*1cb40*/  SHF.R.U64 R40, R40, 0x3, RZ ;  /* 0x0000000328287819 */ /* 0x000fe400000012ff */
[----:B------:R-:W-:Y:S02]  /*1cb50*/  SHF.R.U64 R44, R44, 0x3, RZ ;  /* 0x000000032c2c7819 */ /* 0x000fe400000012ff */
[----:B------:R-:W-:Y:S02]  /*1cb60*/  SHF.R.U64 R56, R56, 0x3, RZ ;  /* 0x0000000338387819 */ /* 0x000fe400000012ff */
[----:B------:R-:W-:Y:S01]  /*1cb70*/  LOP3.LUT R48, R48, R49, RZ, 0x3c, !PT ;  /* 0x0000003130307212 */ /* 0x000fe200078e3cff */
[----:B------:R-:W-:Y:S01]  /*1cb80*/  IMAD.X R49, RZ, RZ, R77, P0 ;  /* 0x000000ffff317224 */ /* 0x000fe200000e064d */
        /* <DEDUP_REMOVED lines=9> */
[----:B------:R-:W-:Y:S02]  /*1cc20*/  LOP3.LUT P0, RZ, R223, 0x3, RZ, 0xc0, !PT ;  /* 0x00000003dfff7812 */ /* 0x000fe4000780c0ff */
[----:B------:R-:W-:-:S02]  /*1cc30*/  IADD3 R61, P5, R76, 0xc000, RZ ;  /* 0x0000c0004c3d7810 */ /* 0x000fc40007fbe0ff */
[C---:B------:R-:W-:Y:S02]  /*1cc40*/  IADD3 R65, P4, R76.reuse, 0xd000, RZ ;  /* 0x0000d0004c417810 */ /* 0x040fe40007f9e0ff */
[----:B------:R-:W-:Y:S02]  /*1cc50*/  IADD3 R69, P3, R76, 0xe000, RZ ;  /* 0x0000e0004c457810 */ /* 0x000fe40007f7e0ff */
[----:B------:R-:W-:Y:S01]  /*1cc60*/  LOP3.LUT R52, R52, R53, RZ, 0x3c, !PT ;  /* 0x0000003534347212 */ /* 0x000fe200078e3cff */
[--C-:B------:R-:W-:Y:S01]  /*1cc70*/  IMAD.X R53, RZ, RZ, R77.reuse, P1 ;  /* 0x000000ffff357224 */ /* 0x100fe200008e064d */
[----:B------:R-:W-:Y:S02]  /*1cc80*/  IADD3 R5, P2, R76, 0xf000, RZ ;  /* 0x0000f0004c057810 */ /* 0x000fe40007f5e0ff */
[----:B------:R-:W-:Y:S02]  /*1cc90*/  ISETP.GE.OR P1, PT, R10, R79, P0 ;  /* 0x0000004f0a00720c */ /* 0x000fe40000726670 */
[----:B------:R-:W-:Y:S01]  /*1cca0*/  LOP3.LUT R60, R61, 0x380, RZ, 0xc0, !PT ;  /* 0x000003803d3c7812 */ /* 0x000fe200078ec0ff */
[----:B------:R-:W-:Y:S01]  /*1ccb0*/  IMAD.X R73, RZ, RZ, R77, P2 ;  /* 0x000000ffff497224 */ /* 0x000fe200010e064d */
[----:B------:R-:W-:-:S02]  /*1ccc0*/  LOP3.LUT R64, R65, 0x380, RZ, 0xc0, !PT ;  /* 0x0000038041407812 */ /* 0x000fc400078ec0ff */
[----:B------:R-:W-:Y:S02]  /*1ccd0*/  LOP3.LUT R68, R69, 0x380, RZ, 0xc0, !PT ;  /* 0x0000038045447812 */ /* 0x000fe400078ec0ff */
[----:B------:R-:W-:Y:S02]  /*1cce0*/  ISETP.GE.OR P0, PT, R2, R79, P0 ;  /* 0x0000004f0200720c */ /* 0x000fe40000706670 */
[----:B------:R-:W-:Y:S02]  /*1ccf0*/  LOP3.LUT R2, R5, 0x380, RZ, 0xc0, !PT ;  /* 0x0000038005027812 */ /* 0x000fe400078ec0ff */
[----:B------:R-:W-:Y:S01]  /*1cd00*/  LOP3.LUT R7, R76, 0x380, RZ, 0xc0, !PT ;  /* 0x000003804c077812 */ /* 0x000fe200078ec0ff */
[----:B------:R-:W-:Y:S01]  /*1cd10*/  @!P1 STG.E desc[UR46][R54.64], R0 ;  /* 0x0000000036009986 */ /* 0x000fe2000c10192e */
[----:B------:R-:W-:Y:S02]  /*1cd20*/  SHF.R.U64 R60, R60, 0x3, RZ ;  /* 0x000000033c3c7819 */ /* 0x000fe400000012ff */
[----:B------:R-:W-:-:S02]  /*1cd30*/  SHF.R.U64 R64, R64, 0x3, RZ ;  /* 0x0000000340407819 */ /* 0x000fc400000012ff */
[----:B------:R-:W-:Y:S02]  /*1cd40*/  SHF.R.U64 R68, R68, 0x3, RZ ;  /* 0x0000000344447819 */ /* 0x000fe400000012ff */
[----:B------:R-:W-:Y:S01]  /*1cd50*/  SHF.R.U64 R2, R2, 0x3, RZ ;  /* 0x0000000302027819 */ /* 0x000fe200000012ff */
[----:B------:R0:W-:Y:S01]  /*1cd60*/  @!P0 STG.E desc[UR46][R54.64+0x20], R3 ;  /* 0x0000200336008986 */ /* 0x0001e2000c10192e */
[----:B------:R-:W-:Y:S02]  /*1cd70*/  SHF.R.U64 R7, R7, 0x3, RZ ;  /* 0x0000000307077819 */ /* 0x000fe400000012ff */
[----:B------:R-:W-:Y:S01]  /*1cd80*/  LOP3.LUT R60, R60, R61, RZ, 0x3c, !PT ;  /* 0x0000003d3c3c7212 */ /* 0x000fe200078e3cff */
[--C-:B------:R-:W-:Y:S01]  /*1cd90*/  IMAD.X R61, RZ, RZ, R77.reuse, P5 ;  /* 0x000000ffff3d7224 */ /* 0x100fe200028e064d */
[----:B------:R-:W-:Y:S01]  /*1cda0*/  LOP3.LUT R64, R64, R65, RZ, 0x3c, !PT ;  /* 0x0000004140407212 */ /* 0x000fe200078e3cff */
[--C-:B------:R-:W-:Y:S01]  /*1cdb0*/  IMAD.X R65, RZ, RZ, R77.reuse, P4 ;  /* 0x000000ffff417224 */ /* 0x100fe200020e064d */
[----:B------:R-:W-:Y:S01]  /*1cdc0*/  LOP3.LUT R68, R68, R69, RZ, 0x3c, !PT ;  /* 0x0000004544447212 */ /* 0x000fe200078e3cff */
[----:B------:R-:W-:Y:S01]  /*1cdd0*/  IMAD.X R69, RZ, RZ, R77, P3 ;  /* 0x000000ffff457224 */ /* 0x000fe200018e064d */
[----:B------:R-:W-:Y:S01]  /*1cde0*/  LOP3.LUT R72, R2, R5, RZ, 0x3c, !PT ;  /* 0x0000000502487212 */ /* 0x000fe200078e3cff */
[----:B------:R-:W5:Y:S01]  /*1cdf0*/  LD.E.128 R8, desc[UR46][R8.64] ;  /* 0x0000002e08087980 */ /* 0x000f62000c101d00 */
[----:B------:R-:W-:-:S03]  /*1ce00*/  LOP3.LUT R76, R7, R76, RZ, 0x3c, !PT ;  /* 0x0000004c074c7212 */ /* 0x000fc600078e3cff */
[----:B------:R-:W5:Y:S01]  /*1ce10*/  LD.E.128 R12, desc[UR46][R12.64] ;  /* 0x0000002e0c0c7980 */ /* 0x000f62000c101d00 */
[----:B0-----:R-:W-:-:S03]  /*1ce20*/  MOV R3, R23 ;  /* 0x0000001700037202 */ /* 0x001fc60000000f00 */
[----:B------:R0:W5:Y:S04]  /*1ce30*/  LD.E.128 R4, desc[UR46][R76.64] ;  /* 0x0000002e4c047980 */ /* 0x000168000c101d00 */
        /* <DEDUP_REMOVED lines=13> */
[----:B------:R-:W-:Y:S01]  /*1cf10*/  IMAD R21, R21, UR4, RZ ;  /* 0x0000000415157c24 */ /* 0x000fe2000f8e02ff */
[----:B------:R-:W-:Y:S01]  /*1cf20*/  @!PT LDS RZ, [RZ] ;  /* 0x00000000fffff984 */ /* 0x000fe20000000800 */
[----:B------:R-:W-:Y:S01]  /*1cf30*/  @!PT LDS RZ, [RZ] ;  /* 0x00000000fffff984 */ /* 0x000fe20000000800 */
[----:B------:R-:W-:Y:S01]  /*1cf40*/  @!PT LDS RZ, [RZ] ;  /* 0x00000000fffff984 */ /* 0x000fe20000000800 */
[----:B------:R-:W-:Y:S01]  /*1cf50*/  @!PT LDS RZ, [RZ] ;  /* 0x00000000fffff984 */ /* 0x000fe20000000800 */
[----:B------:R1:W-:Y:S06]  /*1cf60*/  MEMBAR.ALL.CTA ;  /* 0x0000000000007992 */ /* 0x0003ec0000008000 */
[----:B-1----:R-:W1:Y:S01]  /*1cf70*/  FENCE.VIEW.ASYNC.S ;  /* 0x00000000000073c6 */ /* 0x002e620000000000 */
[----:B------:R-:W-:-:S02]  /*1cf80*/  IMAD.MOV.U32 R2, RZ, RZ, R22 ;  /* 0x000000ffff027224 */ /* 0x000fc400078e0016 */
[C---:B------:R-:W-:Y:S02]  /*1cf90*/  IMAD R21, R20.reuse, UR5, R21 ;  /* 0x0000000514157c24 */ /* 0x040fe4000f8e0215 */
[----:B------:R-:W-:Y:S01]  /*1cfa0*/  IMAD.WIDE.U32 R2, R20, UR4, R2 ;  /* 0x0000000414027c25 */ /* 0x000fe2000f8e0002 */
[----:B------:R-:W-:-:S03]  /*1cfb0*/  ULDC.64 UR4, c[0x0][0xae0] ;  /* 0x0002b80000047ab9 */ /* 0x000fc60000000a00 */
[----:B------:R-:W-:Y:S02]  /*1cfc0*/  IMAD R79, R220, -0x80, R79 ;  /* 0xffffff80dc4f7824 */ /* 0x000fe400078e024f */
[----:B------:R-:W-:Y:S02]  /*1cfd0*/  IMAD R0, R78, UR4, RZ ;  /* 0x000000044e007c24 */ /* 0x000fe4000f8e02ff */
[----:B------:R-:W-:Y:S01]  /*1cfe0*/  IMAD.IADD R3, R3, 0x1, R21 ;  /* 0x0000000103037824 */ /* 0x000fe200078e0215 */
[----:B------:R-:W-:Y:S01]  /*1cff0*/  ISETP.GE.AND P3, PT, R18, R79, PT ;  /* 0x0000004f1200720c */ /* 0x000fe20003f66270 */
[C---:B------:R-:W-:Y:S02]  /*1d000*/  IMAD R21, R217.reuse, UR5, R0 ;  /* 0x00000005d9157c24 */ /* 0x040fe4000f8e0200 */
[----:B------:R-:W-:Y:S01]  /*1d010*/  IMAD.WIDE.U32 R2, R217, UR4, R2 ;  /* 0x00000004d9027c25 */ /* 0x000fe2000f8e0002 */
[----:B------:R-:W-:-:S03]  /*1d020*/  ULDC.64 UR4, c[0x0][0xae8] ;  /* 0x0002ba0000047ab9 */ /* 0x000fc60000000a00 */
[----:B------:R-:W-:Y:S02]  /*1d030*/  VIADD R0, R16, 0x28420 ;  /* 0x0002842010007836 */ /* 0x000fe40000000000 */
[----:B------:R-:W-:Y:S02]  /*1d040*/  IMAD R20, R80, UR4, RZ ;  /* 0x0000000450147c24 */ /* 0x000fe4000f8e02ff */
[----:B------:R-:W-:Y:S01]  /*1d050*/  IMAD.IADD R3, R3, 0x1, R21 ;  /* 0x0000000103037824 */ /* 0x000fe200078e0215 */
[----:B------:R-:W-:Y:S02]  /*1d060*/  PRMT R0, RZ, 0x654, R0 ;  /* 0x00000654ff007816 */ /* 0x000fe40000000000 */
[-C--:B------:R-:W-:Y:S01]  /*1d070*/  ISETP.GE.AND P2, PT, R195, R79.reuse, PT ;  /* 0x0000004fc300720c */ /* 0x080fe20003f46270 */
[----:B0-----:R-:W-:Y:S01]  /*1d080*/  IMAD.WIDE.U32 R76, R81, UR4, R2 ;  /* 0x00000004514c7c25 */ /* 0x001fe2000f8e0002 */
[-C--:B------:R-:W-:Y:S01]  /*1d090*/  ISETP.GE.AND P0, PT, R222, R79.reuse, PT ;  /* 0x0000004fde00720c */ /* 0x080fe20003f06270 */
[----:B-1----:R0:W-:Y:S01]  /*1d0a0*/  SYNCS.ARRIVE.TRANS64.RED.A1T0 RZ, [R0+URZ], RZ ;  /* 0x000000ff00ff79a7 */ /* 0x0021e2000810043f */
[----:B------:R-:W-:Y:S01]  /*1d0b0*/  ISETP.GE.AND P1, PT, R221, R79, PT ;  /* 0x0000004fdd00720c */ /* 0x000fe20003f26270 */
[----:B------:R-:W-:Y:S01]  /*1d0c0*/  IMAD R79, R81, UR5, R20 ;  /* 0x00000005514f7c24 */ /* 0x000fe2000f8e0214 */
[----:B------:R-:W-:Y:S01]  /*1d0d0*/  BSSY B1, `(.L_x_1441) ;  /* 0x0000019000017945 */ /* 0x000fe20003800000 */
[----:B------:R-:W-:-:S04]  /*1d0e0*/  IMAD.WIDE R20, R220, 0x80, R18 ;  /* 0x00000080dc147825 */ /* 0x000fc800078e0212 */
[----:B------:R-:W-:Y:S01]  /*1d0f0*/  IMAD.IADD R81, R77, 0x1, R79 ;  /* 0x000000014d517824 */ /* 0x000fe200078e024f */
[----:B0-----:R-:W-:Y:S06]  /*1d100*/  @P3 BRA `(.L_x_1442) ;  /* 0x0000000000543947 */ /* 0x001fec0003800000 */
[----:B------:R-:W-:Y:S01]  /*1d110*/  ULDC.64 UR6, c[0x0][0xad8] ;  /* 0x0002b60000067ab9 */ /* 0x000fe20000000a00 */
[----:B------:R-:W-:Y:S01]  /*1d120*/  IMAD.MOV.U32 R2, RZ, RZ, R76 ;  /* 0x000000ffff027224 */ /* 0x000fe200078e004c */
[----:B------:R-:W-:Y:S01]  /*1d130*/  ULDC UR4, c[0x0][0xa8c] ;  /* 0x0002a30000047ab9 */ /* 0x000fe20000000800 */
[----:B------:R-:W-:Y:S01]  /*1d140*/  IMAD R79, R21, UR6, RZ ;  /* 0x00000006154f7c24 */ /* 0x000fe2000f8e02ff */
[----:B------:R-:W-:Y:S01]  /*1d150*/  ISETP.GE.AND P5, PT, R22, UR4, PT ;  /* 0x0000000416007c0c */ /* 0x000fe2000bfa6270 */
[----:B------:R-:W-:Y:S01]  /*1d160*/  IMAD.MOV.U32 R3, RZ, RZ, R81 ;  /* 0x000000ffff037224 */ /* 0x000fe200078e0051 */
[----:B------:R-:W-:Y:S01]  /*1d170*/  ISETP.GE.AND P4, PT, R199, UR4, PT ;  /* 0x00000004c7007c0c */ /* 0x000fe2000bf86270 */
[C---:B------:R-:W-:Y:S02]  /*1d180*/  IMAD R79, R20.reuse, UR7, R79 ;  /* 0x00000007144f7c24 */ /* 0x040fe4000f8e024f */
[----:B------:R-:W-:Y:S01]  /*1d190*/  IMAD.WIDE.U32 R2, R20, UR6, R2 ;  /* 0x0000000614027c25 */ /* 0x000fe2000f8e0002 */
[----:B------:R-:W-:-:S03]  /*1d1a0*/  ULDC.64 UR6, c[0x0][0xa80] ;  /* 0x0002a00000067ab9 */ /* 0x000fc60000000a00 */
[----:B------:R-:W-:Y:S01]  /*1d1b0*/  IMAD.IADD R3, R3, 0x1, R79 ;  /* 0x0000000103037824 */ /* 0x000fe200078e024f */
[----:B------:R-:W-:Y:S01]  /*1d1c0*/  LEA R78, P3, R2, UR6, 0x1 ;  /* 0x00000006024e7c11 */ /* 0x000fe2000f8608ff */
[----:B------:R-:W-:-:S03]  /*1d1d0*/  VIADD R0, R22, 0x80 ;  /* 0x0000008016007836 */ /* 0x000fc60000000000 */
        /* <DEDUP_REMOVED lines=8> */
.L_x_1442:
[----:B------:R-:W-:Y:S05]  /*1d260*/  BSYNC B1 ;  /* 0x0000000000017941 */ /* 0x000fea0003800000 */
.L_x_1441:
[----:B------:R-:W-:Y:S04]  /*1d270*/  BSSY B1, `(.L_x_1443) ;  /* 0x0000019000017945 */ /* 0x000fe80003800000 */
[----:B------:R-:W-:Y:S05]  /*1d280*/  @P2 BRA `(.L_x_1444) ;  /* 0x00000000005c2947 */ /* 0x000fea0003800000 */
[----:B0----5:R-:W-:Y:S01]  /*1d290*/  IADD3 R5, P2, R20, 0x20, RZ ;  /* 0x0000002014057810 */ /* 0x021fe20007f5e0ff */
[----:B------:R-:W-:Y:S01]  /*1d2a0*/  ULDC.64 UR4, c[0x0][0xad8] ;  /* 0x0002b60000047ab9 */ /* 0x000fe20000000a00 */
[----:B------:R-:W-:Y:S01]  /*1d2b0*/  IMAD.MOV.U32 R2, RZ, RZ, R76 ;  /* 0x000000ffff027224 */ /* 0x000fe200078e004c */
[----:B------:R-:W-:Y:S01]  /*1d2c0*/  ULDC.64 UR6, c[0x0][0xa80] ;  /* 0x0002a00000067ab9 */ /* 0x000fe20000000a00 */
[----:B------:R-:W-:Y:S02]  /*1d2d0*/  IMAD.MOV.U32 R3, RZ, RZ, R81 ;  /* 0x000000ffff037224 */ /* 0x000fe400078e0051 */
[----:B------:R-:W-:Y:S02]  /*1d2e0*/  IMAD.X R0, RZ, RZ, R21, P2 ;  /* 0x000000ffff007224 */ /* 0x000fe400010e0615 */
[----:B------:R-:W-:Y:S02]  /*1d2f0*/  VIADD R4, R22, 0x80 ;  /* 0x0000008016047836 */ /* 0x000fe40000000000 */
[----:B------:R-:W-:-:S02]  /*1d300*/  IMAD R0, R0, UR4, RZ ;  /* 0x0000000400007c24 */ /* 0x000fc4000f8e02ff */
[C---:B------:R-:W-:Y:S01]  /*1d310*/  IMAD.WIDE.U32 R2, R5.reuse, UR4, R2 ;  /* 0x0000000405027c25 */ /* 0x040fe2000f8e0002 */
[----:B------:R-:W-:Y:S02]  /*1d320*/  ULDC UR4, c[0x0][0xa8c] ;  /* 0x0002a30000047ab9 */ /* 0x000fe40000000800 */
        /* <DEDUP_REMOVED lines=13> */
.L_x_1444:
[----:B------:R-:W-:Y:S05]  /*1d400*/  BSYNC B1 ;  /* 0x0000000000017941 */ /* 0x000fea0003800000 */
.L_x_1443:
[----:B------:R-:W-:Y:S04]  /*1d410*/  BSSY B1, `(.L_x_1445) ;  /* 0x0000019000017945 */ /* 0x000fe80003800000 */
[----:B------:R-:W-:Y:S05]  /*1d420*/  @P0 BRA `(.L_x_1446) ;  /* 0x00000000005c0947 */ /* 0x000fea0003800000 */
[----:B01---5:R-:W-:Y:S01]  /*1d430*/  IADD3 R5, P0, R20, 0x40, RZ ;  /* 0x0000004014057810 */ /* 0x023fe20007f1e0ff */
        /* <DEDUP_REMOVED lines=22> */
.L_x_1446:
[----:B------:R-:W-:Y:S05]  /*1d5a0*/  BSYNC B1 ;  /* 0x0000000000017941 */ /* 0x000fea0003800000 */
.L_x_1445:
[----:B------:R-:W-:Y:S05]  /*1d5b0*/  @P1 BRA `(.L_x_1447) ;  /* 0x0000000c00241947 */ /* 0x000fea0003800000 */
[----:B012--5:R-:W-:Y:S01]  /*1d5c0*/  IADD3 R5, P0, R20, 0x60, RZ ;  /* 0x0000006014057810 */ /* 0x027fe20007f1e0ff */
[----:B------:R-:W-:Y:S01]  /*1d5d0*/  ULDC.64 UR6, c[0x0][0xad8] ;  /* 0x0002b60000067ab9 */ /* 0x000fe20000000a00 */
[----:B------:R-:W-:Y:S01]  /*1d5e0*/  IMAD.MOV.U32 R2, RZ, RZ, R76 ;  /* 0x000000ffff027224 */ /* 0x000fe200078e004c */
[----:B------:R-:W-:Y:S01]  /*1d5f0*/  ULDC UR4, c[0x0][0xa8c] ;  /* 0x0002a30000047ab9 */ /* 0x000fe20000000800 */
[----:B------:R-:W-:Y:S01]  /*1d600*/  IMAD.MOV.U32 R3, RZ, RZ, R81 ;  /* 0x000000ffff037224 */ /* 0x000fe200078e0051 */
[C---:B------:R-:W-:Y:S01]  /*1d610*/  ISETP.GE.AND P1, PT, R22.reuse, UR4, PT ;  /* 0x0000000416007c0c */ /* 0x040fe2000bf26270 */
[----:B------:R-:W-:Y:S01]  /*1d620*/  IMAD.X R20, RZ, RZ, R21, P0 ;  /* 0x000000ffff147224 */ /* 0x000fe200000e0615 */
[----:B------:R-:W-:Y:S01]  /*1d630*/  ISETP.GE.AND P2, PT, R199, UR4, PT ;  /* 0x00000004c7007c0c */ /* 0x000fe2000bf46270 */
[----:B------:R-:W-:Y:S02]  /*1d640*/  VIADD R0, R22, 0x80 ;  /* 0x0000008016007836 */ /* 0x000fe40000000000 */
[----:B------:R-:W-:-:S02]  /*1d650*/  IMAD R20, R20, UR6, RZ ;  /* 0x0000000614147c24 */ /* 0x000fc4000f8e02ff */
        /* <DEDUP_REMOVED lines=15> */
.L_x_1438:
[----:B------:R-:W-:Y:S01]  /*1d750*/  ULDC.64 UR4, c[0x0][0xbd8] ;  /* 0x0002f60000047ab9 */ /* 0x000fe20000000a00 */
[----:B------:R-:W2:Y:S01]  /*1d760*/  LDC.64 R2, c[0x0][0xbd8] ;  /* 0x0002f600ff027b82 */ /* 0x000ea20000000a00 */
[----:B------:R-:W-:Y:S01]  /*1d770*/  ISETP.NE.U32.AND P0, PT, RZ, UR4, PT ;  /* 0x00000004ff007c0c */ /* 0x000fe2000bf05070 */
[----:B------:R-:W-:-:S03]  /*1d780*/  IMAD.MOV.U32 R9, RZ, RZ, RZ ;  /* 0x000000ffff097224 */ /* 0x000fc600078e00ff */
[----:B------:R-:W-:Y:S01]  /*1d790*/  ISETP.NE.AND.EX P0, PT, RZ, UR5, PT, P0 ;  /* 0x00000005ff007c0c */ /* 0x000fe2000bf05300 */
[----:B------:R-:W-:Y:S02]  /*1d7a0*/  ULDC.64 UR4, c[0x0][0xbe0] ;  /* 0x0002f80000047ab9 */ /* 0x000fe40000000a00 */
[----:B------:R-:W-:-:S04]  /*1d7b0*/  ISETP.NE.U32.AND P1, PT, RZ, UR4, PT ;  /* 0x00000004ff007c0c */ /* 0x000fc8000bf25070 */
[----:B------:R-:W-:Y:S01]  /*1d7c0*/  ISETP.NE.AND.EX P1, PT, RZ, UR5, PT, P1 ;  /* 0x00000005ff007c0c */ /* 0x000fe2000bf25310 */
[----:B--2---:R-:W-:-:S12]  /*1d7d0*/  IMAD.WIDE R2, R219, 0x4, R2 ;  /* 0x00000004db027825 */ /* 0x004fd800078e0202 */
[----:B------:R-:W2:Y:S01]  /*1d7e0*/  @P1 LDC.64 R4, c[0x0][0xbe0] ;  /* 0x0002f800ff041b82 */ /* 0x000ea20000000a00 */
[----:B------:R-:W-:Y:S02]  /*1d7f0*/  ULDC UR4, c[0x0][0xa88] ;  /* 0x0002a20000047ab9 */ /* 0x000fe40000000800 */
[----:B------:R-:W-:Y:S01]  /*1d800*/  IMAD.U32 R7, RZ, RZ, UR4 ;  /* 0x00000004ff077e24 */ /* 0x000fe2000f8e00ff */
[----:B------:R3:W5:Y:S01]  /*1d810*/  @P0 LDG.E R9, desc[UR46][R2.64] ;  /* 0x0000002e02090981 */ /* 0x000762000c1e1900 */
[----:B--2---:R-:W-:-:S05]  /*1d820*/  @P1 IMAD.WIDE R4, R219, 0x4, R4 ;  /* 0x00000004db041825 */ /* 0x004fca00078e0204 */
[----:B------:R3:W5:Y:S01]  /*1d830*/  @P1 LDG.E R7, desc[UR46][R4.64] ;  /* 0x0000002e04071981 */ /* 0x000762000c1e1900 */
[----:B------:R-:W-:Y:S02]  /*1d840*/  ISETP.GT.AND P2, PT, R236, 0x7f, PT ;  /* 0x0000007fec00780c */ /* 0x000fe40003f44270 */
[----:B------:R-:W-:Y:S01]  /*1d850*/  SHF.R.S32.HI R6, RZ, 0x1f, R219 ;  /* 0x0000001fff067819 */ /* 0x000fe200000114db */
[----:B------:R-:W-:Y:S10]  /*1d860*/  @P1 BRA `(.L_x_1448) ;  /* 0x0000000000101947 */ /* 0x000ff40003800000 */
[----:B------:R-:W-:Y:S05]  /*1d870*/  @!P0 BRA `(.L_x_1448) ;  /* 0x00000000000c8947 */ /* 0x000fea0003800000 */
[----:B------:R-:W2:Y:S04]  /*1d880*/  LDG.E R0, desc[UR46][R2.64] ;  /* 0x0000002e02007981 */ /* 0x000ea8000c1e1900 */
[----:B-----5:R-:W2:Y:S02]  /*1d890*/  LDG.E R7, desc[UR46][R2.64+0x4] ;  /* 0x0000042e02077981 */ /* 0x020ea4000c1e1900 */
[----:B--2---:R-:W-:-:S07]  /*1d8a0*/  IMAD.IADD R7, R7, 0x1, -R0 ;  /* 0x0000000107077824 */ /* 0x004fce00078e0a00 */
.L_x_1448:
[----:B------:R-:W-:Y:S01]  /*1d8b0*/  BSSY B1, `(.L_x_1449) ;  /* 0x000001c000017945 */ /* 0x000fe20003800000 */
[----:B------:R-:W-:Y:S02]  /*1d8c0*/  SEL R10, R6, RZ, !P0 ;  /* 0x000000ff060a7207 */ /* 0x000fe40004000000 */
[----:B------:R-:W-:Y:S02]  /*1d8d0*/  SHF.R.S32.HI R8, RZ, 0x1f, R217 ;  /* 0x0000001fff087819 */ /* 0x000fe400000114d9 */
[----:B------:R-:W-:Y:S02]  /*1d8e0*/  SEL R11, R219, RZ, !P0 ;  /* 0x000000ffdb0b7207 */ /* 0x000fe40004000000 */
[----:B-----5:R-:W-:Y:S01]  /*1d8f0*/  SHF.R.S32.HI R6, RZ, 0x1f, R9 ;  /* 0x0000001fff067819 */ /* 0x020fe20000011409 */
[----:B------:R-:W-:Y:S06]  /*1d900*/  @P2 BRA `(.L_x_1450) ;  /* 0x0000000000582947 */ /* 0x000fec0003800000 */
[----:B------:R-:W2:Y:S02]  /*1d910*/  S2R R0, SR_TID.X ;  /* 0x0000000000007919 */ /* 0x000ea40000002100 */
[----:B--2---:R-:W-:-:S04]  /*1d920*/  IMAD R0, R220, 0x80, R0 ;  /* 0x00000080dc007824 */ /* 0x004fc800078e0200 */
[----:B------:R-:W-:-:S05]  /*1d930*/  VIADD R0, R0, 0xffffff80 ;  /* 0xffffff8000007836 */ /* 0x000fca0000000000 */
[----:B------:R-:W-:-:S13]  /*1d940*/  ISETP.GE.AND P0, PT, R0, R7, PT ;  /* 0x000000070000720c */ /* 0x000fda0003f06270 */
[----:B------:R-:W-:Y:S05]  /*1d950*/  @P0 BRA `(.L_x_1450) ;  /* 0x0000000000440947 */ /* 0x000fea0003800000 */
[----:B---3--:R-:W-:Y:S01]  /*1d960*/  IADD3 R2, P0, R0, R9, RZ ;  /* 0x0000000900027210 */ /* 0x008fe20007f1e0ff */
[----:B------:R-:W-:-:S03]  /*1d970*/  ULDC.64 UR4, c[0x0][0xb70] ;  /* 0x0002dc0000047ab9 */ /* 0x000fc60000000a00 */
[----:B------:R-:W-:Y:S01]  /*1d980*/  LEA.HI.X.SX32 R3, R0, R6, 0x1, P0 ;  /* 0x0000000600037211 */ /* 0x000fe200000f0eff */
[----:B------:R-:W-:-:S04]  /*1d990*/  IMAD R0, R8, UR4, RZ ;  /* 0x0000000408007c24 */ /* 0x000fc8000f8e02ff */
[C---:B------:R-:W-:Y:S02]  /*1d9a0*/  IMAD R5, R217.reuse, UR5, R0 ;  /* 0x00000005d9057c24 */ /* 0x040fe4000f8e0200 */
[----:B------:R-:W-:Y:S01]  /*1d9b0*/  IMAD.WIDE.U32 R2, R217, UR4, R2 ;  /* 0x00000004d9027c25 */ /* 0x000fe2000f8e0002 */
[----:B------:R-:W-:-:S03]  /*1d9c0*/  ULDC.64 UR4, c[0x0][0xb78] ;  /* 0x0002de0000047ab9 */ /* 0x000fc60000000a00 */
[----:B------:R-:W-:Y:S02]  /*1d9d0*/  IMAD R0, R10, UR4, RZ ;  /* 0x000000040a007c24 */ /* 0x000fe4000f8e02ff */
[----:B------:R-:W-:Y:S02]  /*1d9e0*/  IMAD.IADD R3, R3, 0x1, R5 ;  /* 0x0000000103037824 */ /* 0x000fe400078e0205 */
[C---:B------:R-:W-:Y:S02]  /*1d9f0*/  IMAD R5, R11.reuse, UR5, R0 ;  /* 0x000000050b057c24 */ /* 0x040fe4000f8e0200 */
[----:B------:R-:W-:Y:S01]  /*1da00*/  IMAD.WIDE.U32 R2, R11, UR4, R2 ;  /* 0x000000040b027c25 */ /* 0x000fe2000f8e0002 */
[----:B------:R-:W-:-:S03]  /*1da10*/  ULDC.64 UR4, c[0x0][0xb40] ;  /* 0x0002d00000047ab9 */ /* 0x000fc60000000a00 */
[----:B------:R-:W-:Y:S01]  /*1da20*/  IMAD.IADD R3, R3, 0x1, R5 ;  /* 0x0000000103037824 */ /* 0x000fe200078e0205 */
[----:B------:R-:W-:-:S04]  /*1da30*/  LEA R4, P0, R2, UR4, 0x2 ;  /* 0x0000000402047c11 */ /* 0x000fc8000f8010ff */
[----:B------:R-:W-:Y:S01]  /*1da40*/  LEA.HI.X R5, R2, UR5, R3, 0x2, P0 ;  /* 0x0000000502057c11 */ /* 0x000fe200080f1403 */
[----:B------:R-:W-:-:S05]  /*1da50*/  IMAD.MOV.U32 R3, RZ, RZ, -0x800000 ;  /* 0xff800000ff037424 */ /* 0x000fca00078e00ff */
[----:B------:R2:W-:Y:S03]  /*1da60*/  STG.E desc[UR46][R4.64], R3 ;  /* 0x0000000304007986 */ /* 0x0005e6000c10192e */
.L_x_1450:
[----:B------:R-:W-:Y:S05]  /*1da70*/  BSYNC B1 ;  /* 0x0000000000017941 */ /* 0x000fea0003800000 */
.L_x_1449:
[----:B------:R-:W-:Y:S01]  /*1da80*/  ULDC.64 UR4, c[0x0][0xaa0] ;  /* 0x0002a80000047ab9 */ /* 0x000fe20000000a00 */
[----:B---3--:R-:W-:Y:S01]  /*1da90*/  MOV R2, R22 ;  /* 0x0000001600027202 */ /* 0x008fe20000000f00 */
[----:B--2---:R-:W-:Y:S01]  /*1daa0*/  IMAD.MOV.U32 R3, RZ, RZ, R23 ;  /* 0x000000ffff037224 */ /* 0x004fe200078e0017 */
[----:B------:R-:W-:Y:S01]  /*1dab0*/  BSSY B1, `(.L_x_1451) ;  /* 0x000002b000017945 */ /* 0x000fe20003800000 */
[----:B------:R-:W-:Y:S02]  /*1dac0*/  IMAD R0, R6, UR4, RZ ;  /* 0x0000000406007c24 */ /* 0x000fe4000f8e02ff */
[----:B------:R-:W-:-:S04]  /*1dad0*/  IMAD.WIDE.U32 R2, R9, UR4, R2 ;  /* 0x0000000409027c25 */ /* 0x000fc8000f8e0002 */
[----:B------:R-:W-:Y:S01]  /*1dae0*/  IMAD R9, R9, UR5, R0 ;  /* 0x0000000509097c24 */ /* 0x000fe2000f8e0200 */
[----:B------:R-:W-:Y:S02]  /*1daf0*/  ULDC.64 UR4, c[0x0][0xae0] ;  /* 0x0002b80000047ab9 */ /* 0x000fe40000000a00 */
[----:B------:R-:W-:Y:S02]  /*1db00*/  IMAD R0, R8, UR4, RZ ;  /* 0x0000000408007c24 */ /* 0x000fe4000f8e02ff */
[----:B------:R-:W-:Y:S02]  /*1db10*/  IMAD R8, R220, -0x80, R7 ;  /* 0xffffff80dc087824 */ /* 0x000fe400078e0207 */
[----:B------:R-:W-:Y:S02]  /*1db20*/  IMAD.IADD R3, R3, 0x1, R9 ;  /* 0x0000000103037824 */ /* 0x000fe400078e0209 */
[C---:B------:R-:W-:Y:S01]  /*1db30*/  IMAD R5, R217.reuse, UR5, R0 ;  /* 0x00000005d9057c24 */ /* 0x040fe2000f8e0200 */
[-C--:B------:R-:W-:Y:S01]  /*1db40*/  ISETP.GE.AND P1, PT, R18, R8.reuse, PT ;  /* 0x000000081200720c */ /* 0x080fe20003f26270 */
[----:B------:R-:W-:Y:S01]  /*1db50*/  IMAD.WIDE.U32 R2, R217, UR4, R2 ;  /* 0x00000004d9027c25 */ /* 0x000fe2000f8e0002 */
[----:B------:R-:W-:Y:S01]  /*1db60*/  ULDC.64 UR4, c[0x0][0xae8] ;  /* 0x0002ba0000047ab9 */ /* 0x000fe20000000a00 */
[----:B------:R-:W-:-:S02]  /*1db70*/  ISETP.GE.AND P0, PT, R195, R8, PT ;  /* 0x00000008c300720c */ /* 0x000fc40003f06270 */
[----:B------:R-:W-:Y:S02]  /*1db80*/  IMAD.IADD R3, R3, 0x1, R5 ;  /* 0x0000000103037824 */ /* 0x000fe400078e0205 */
[----:B------:R-:W-:Y:S02]  /*1db90*/  IMAD R0, R10, UR4, RZ ;  /* 0x000000040a007c24 */ /* 0x000fe4000f8e02ff */
[----:B------:R-:W-:-:S04]  /*1dba0*/  IMAD.WIDE.U32 R4, R11, UR4, R2 ;  /* 0x000000040b047c25 */ /* 0x000fc8000f8e0002 */
[----:B------:R-:W-:Y:S02]  /*1dbb0*/  IMAD R9, R11, UR5, R0 ;  /* 0x000000050b097c24 */ /* 0x000fe4000f8e0200 */
[----:B------:R-:W-:Y:S02]  /*1dbc0*/  IMAD.MOV.U32 R2, RZ, RZ, R18 ;  /* 0x000000ffff027224 */ /* 0x000fe400078e0012 */
[----:B------:R-:W-:Y:S02]  /*1dbd0*/  IMAD.MOV.U32 R3, RZ, RZ, R19 ;  /* 0x000000ffff037224 */ /* 0x000fe400078e0013 */
[----:B------:R-:W-:Y:S02]  /*1dbe0*/  IMAD.IADD R11, R5, 0x1, R9 ;  /* 0x00000001050b7824 */ /* 0x000fe400078e0209 */
[----:B------:R-:W-:Y:S01]  /*1dbf0*/  IMAD.WIDE R6, R220, 0x80, R2 ;  /* 0x00000080dc067825 */ /* 0x000fe200078e0202 */
[----:B------:R-:W-:Y:S06]  /*1dc00*/  @P1 BRA `(.L_x_1452) ;  /* 0x0000000000541947 */ /* 0x000fec0003800000 */
[C---:B------:R-:W-:Y:S01]  /*1dc10*/  VIADD R2, R22.reuse, 0xc0 ;  /* 0x000000c016027836 */ /* 0x040fe20000000000 */
[----:B------:R-:W-:Y:S01]  /*1dc20*/  ULDC UR4, c[0x0][0xa8c] ;  /* 0x0002a30000047ab9 */ /* 0x000fe20000000800 */
[----:B------:R-:W-:Y:S01]  /*1dc30*/  ULDC.64 UR6, c[0x0][0xad8] ;  /* 0x0002b60000067ab9 */ /* 0x000fe20000000a00 */
[C---:B------:R-:W-:Y:S01]  /*1dc40*/  VIADD R0, R22.reuse, 0x80 ;  /* 0x0000008016007836 */ /* 0x040fe20000000000 */
        /* <DEDUP_REMOVED lines=17> */
.L_x_1452:
[----:B------:R-:W-:Y:S05]  /*1dd60*/  BSYNC B1 ;  /* 0x0000000000017941 */ /* 0x000fea0003800000 */
.L_x_1451:
        /* <DEDUP_REMOVED lines=19> */
[----:B--2---:R-:W-:Y:S01]  /*1dea0*/  LEA R12, P0, R2, UR6, 0x1 ;  /* 0x00000006020c7c11 */ /* 0x004fe2000f8008ff */
[----:B------:R-:W-:-:S05]  /*1deb0*/  IMAD.IADD R3, R3, 0x1, R9 ;  /* 0x0000000103037824 */ /* 0x000fca00078e0209 */
[----:B------:R-:W-:-:S05]  /*1dec0*/  LEA.HI.X R13, R2, UR7, R3, 0x1, P0 ;  /* 0x00000007020d7c11 */ /* 0x000fca00080f0c03 */
[----:B------:R3:W-:Y:S04]  /*1ded0*/  @!P2 STG.E.128 desc[UR46][R12.64], RZ ;  /* 0x000000ff0c00a986 */ /* 0x0007e8000c101d2e */
[----:B------:R3:W-:Y:S04]  /*1dee0*/  @!P3 STG.E.128 desc[UR46][R12.64+0x80], RZ ;  /* 0x000080ff0c00b986 */ /* 0x0007e8000c101d2e */
[----:B------:R3:W-:Y:S04]  /*1def0*/  @!P4 STG.E.128 desc[UR46][R12.64+0x100], RZ ;  /* 0x000100ff0c00c986 */ /* 0x0007e8000c101d2e */
[----:B------:R3:W-:Y:S02]  /*1df00*/  @!P5 STG.E.128 desc[UR46][R12.64+0x180], RZ ;  /* 0x000180ff0c00d986 */ /* 0x0007e4000c101d2e */
.L_x_1454:
[----:B------:R-:W-:Y:S05]  /*1df10*/  BSYNC B1 ;  /* 0x0000000000017941 */ /* 0x000fea0003800000 */
.L_x_1453:
        /* <DEDUP_REMOVED lines=26> */
.L_x_1456:
[----:B------:R-:W-:Y:S05]  /*1e0c0*/  BSYNC B1 ;  /* 0x0000000000017941 */ /* 0x000fea0003800000 */
.L_x_1455:
[----:B------:R-:W-:Y:S05]  /*1e0d0*/  @P0 BRA `(.L_x_1447) ;  /* 0x00000000005c0947 */ /* 0x000fea0003800000 */
[----:B------:R-:W-:Y:S01]  /*1e0e0*/  IADD3 R5, P0, R6, 0x60, RZ ;  /* 0x0000006006057810 */ /* 0x000fe20007f1e0ff */
[----:B------:R-:W-:Y:S01]  /*1e0f0*/  ULDC.64 UR6, c[0x0][0xad8] ;  /* 0x0002b60000067ab9 */ /* 0x000fe20000000a00 */
[----:B------:R-:W-:Y:S01]  /*1e100*/  IMAD.MOV.U32 R2, RZ, RZ, R4 ;  /* 0x000000ffff027224 */ /* 0x000fe200078e0004 */
[----:B------:R-:W-:Y:S01]  /*1e110*/  ULDC UR4, c[0x0][0xa8c] ;  /* 0x0002a30000047ab9 */ /* 0x000fe20000000800 */
[----:B------:R-:W-:Y:S01]  /*1e120*/  IMAD.MOV.U32 R3, RZ, RZ, R11 ;  /* 0x000000ffff037224 */ /* 0x000fe200078e000b */
[C---:B------:R-:W-:Y:S01]  /*1e130*/  ISETP.GE.AND P1, PT, R22.reuse, UR4, PT ;  /* 0x0000000416007c0c */ /* 0x040fe2000bf26270 */
[----:B------:R-:W-:Y:S01]  /*1e140*/  IMAD.X R6, RZ, RZ, R7, P0 ;  /* 0x000000ffff067224 */ /* 0x000fe200000e0607 */
[----:B------:R-:W-:Y:S01]  /*1e150*/  ISETP.GE.AND P2, PT, R199, UR4, PT ;  /* 0x00000004c7007c0c */ /* 0x000fe2000bf46270 */
[C---:B------:R-:W-:Y:S02]  /*1e160*/  VIADD R0, R22.reuse, 0x80 ;  /* 0x0000008016007836 */ /* 0x040fe40000000000 */
[----:B------:R-:W-:-:S02]  /*1e170*/  VIADD R4, R22, 0xc0 ;  /* 0x000000c016047836 */ /* 0x000fc40000000000 */
        /* <DEDUP_REMOVED lines=13> */
.L_x_1447:
[----:B------:R-:W-:Y:S05]  /*1e250*/  BSYNC B0 ;  /* 0x0000000000007941 */ /* 0x000fea0003800000 */
.L_x_1437:
[----:B------:R-:W-:Y:S02]  /*1e260*/  ULDC UR4, c[0x0][0xc14] ;  /* 0x0003050000047ab9 */ /* 0x000fe40000000800 */
[----:B-1----:R-:W-:-:S13]  /*1e270*/  ISETP.GE.AND P0, PT, R207, UR4, PT ;  /* 0x00000004cf007c0c */ /* 0x002fda000bf06270 */
[----:B------:R-:W-:Y:S05]  /*1e280*/  @!P0 BRA `(.L_x_1457) ;  /* 0xfffffe2c00a88947 */ /* 0x000fea000383ffff */
[----:B------:R-:W-:Y:S05]  /*1e290*/  BRA `(.L_x_1210) ;  /* 0x0000006800d87947 */ /* 0x000fea0003800000 */
.L_x_1208:
        /* <DEDUP_REMOVED lines=20> */
.L_x_1458:
[----:B------:R-:W1:Y:S01]  /*1e3e0*/  S2R R0, SR_TID.X ;  /* 0x0000000000007919 */ /* 0x000e620000002100 */
[----:B------:R-:W-:Y:S01]  /*1e3f0*/  ULDC UR4, c[0x0][0xc14] ;  /* 0x0003050000047ab9 */ /* 0x000fe20000000800 */
[----:B------:R-:W2:Y:S01]  /*1e400*/  S2UR UR6, SR_CTAID.X ;  /* 0x00000000000679c3 */ /* 0x000ea20000002500 */
[----:B------:R-:W-:Y:S01]  /*1e410*/  ULDC UR5, c[0x0][0xc10] ;  /* 0x0003040000057ab9 */ /* 0x000fe20000000800 */
[----:B-1----:R-:W-:-:S04]  /*1e420*/  LOP3.LUT R0, R0, 0x1f, RZ, 0xc0, !PT ;  /* 0x0000001f00007812 */ /* 0x002fc800078ec0ff */
[----:B------:R-:W-:-:S04]  /*1e430*/  ISETP.NE.AND P0, PT, R0, 0x1f, PT ;  /* 0x0000001f0000780c */ /* 0x000fc80003f05270 */
[----:B------:R-:W-:-:S13]  /*1e440*/  ISETP.GE.OR P1, PT, R0, UR4, !P0 ;  /* 0x0000000400007c0c */ /* 0x000fda000c726670 */
[----:B0-----:R-:W0:Y:S02]  /*1e450*/  @!P1 LDC.64 R2, c[0x0][0xc58] ;  /* 0x00031600ff029b82 */ /* 0x001e240000000a00 */
[----:B0-----:R-:W-:-:S05]  /*1e460*/  @!P1 IMAD.WIDE.U32 R2, R0, 0x4, R2 ;  /* 0x0000000400029825 */ /* 0x001fca00078e0002 */
[----:B------:R-:W3:Y:S01]  /*1e470*/  @!P1 LDG.E R5, desc[UR46][R2.64] ;  /* 0x0000002e02059981 */ /* 0x000ee2000c1e1900 */
[C---:B------:R-:W-:Y:S01]  /*1e480*/  ISETP.NE.AND P1, PT, R0.reuse, RZ, PT ;  /* 0x000000ff0000720c */ /* 0x040fe20003f25270 */
[----:B------:R-:W-:Y:S01]  /*1e490*/  UMOV UR4, URZ ;  /* 0x0000003f00047c82 */ /* 0x000fe20008000000 */
[C---:B------:R-:W-:Y:S02]  /*1e4a0*/  ISETP.GE.U32.AND P2, PT, R0.reuse, 0x2, PT ;  /* 0x000000020000780c */ /* 0x040fe40003f46070 */
[C---:B------:R-:W-:Y:S02]  /*1e4b0*/  ISETP.GE.U32.AND P3, PT, R0.reuse, 0x4, PT ;  /* 0x000000040000780c */ /* 0x040fe40003f66070 */
[C---:B------:R-:W-:Y:S02]  /*1e4c0*/  ISETP.GE.U32.AND P4, PT, R0.reuse, 0x8, PT ;  /* 0x000000080000780c */ /* 0x040fe40003f86070 */
[----:B------:R-:W-:Y:S01]  /*1e4d0*/  ISETP.GE.U32.AND P5, PT, R0, 0x10, PT ;  /* 0x000000100000780c */ /* 0x000fe20003fa6070 */
        /* <DEDUP_REMOVED lines=14> */
[----:B------:R-:W-:Y:S01]  /*1e5c0*/  IMAD.IADD R6, R3, 0x1, R4 ;  /* 0x0000000103067824 */ /* 0x000fe200078e0204 */
[----:B------:R-:W-:-:S04]  /*1e5d0*/  MOV R4, RZ ;  /* 0x000000ff00047202 */ /* 0x000fc80000000f00 */
[----:B------:R-:W0:Y:S02]  /*1e5e0*/  SHFL.IDX PT, R7, R6, 0x1f, 0x1f ;  /* 0x03e01f0006077f89 */ /* 0x000e2400000e0000 */
[----:B0-----:R-:W-:-:S04]  /*1e5f0*/  IMAD R7, R7, UR5, RZ ;  /* 0x0000000507077c24 */ /* 0x001fc8000f8e02ff */
[----:B------:R-:W-:Y:S01]  /*1e600*/  IMAD.MOV.U32 R2, RZ, RZ, R7 ;  /* 0x000000ffff027224 */ /* 0x000fe200078e0007 */
[----:B--2---:R-:W-:-:S13]  /*1e610*/  ISETP.GT.AND P6, PT, R7, UR6, PT ;  /* 0x0000000607007c0c */ /* 0x004fda000bfc4270 */
[----:B------:R-:W-:Y:S05]  /*1e620*/  @P6 BRA `(.L_x_1460) ;  /* 0x0000000000a06947 */ /* 0x000fea0003800000 */
[----:B------:R-:W0:Y:S01]  /*1e630*/  LDC R6, c[0x0][0xc14] ;  /* 0x00030500ff067b82 */ /* 0x000e220000000800 */
[----:B------:R-:W-:Y:S01]  /*1e640*/  IMAD.MOV.U32 R7, RZ, RZ, R2 ;  /* 0x000000ffff077224 */ /* 0x000fe200078e0002 */
[----:B------:R-:W-:Y:S01]  /*1e650*/  UMOV UR4, URZ ;  /* 0x0000003f00047c82 */ /* 0x000fe20008000000 */
[----:B------:R-:W-:Y:S01]  /*1e660*/  ULDC UR7, c[0x0][0xc14] ;  /* 0x0003050000077ab9 */ /* 0x000fe20000000800 */
[----:B------:R-:W-:-:S05]  /*1e670*/  ULDC UR5, c[0x0][0xc10] ;  /* 0x0003040000057ab9 */ /* 0x000fca0000000800 */
.L_x_1464:
        /* <DEDUP_REMOVED lines=13> */
.L_x_1463:
[----:B------:R-:W-:Y:S05]  /*1e750*/  BSYNC B0 ;  /* 0x0000000000007941 */ /* 0x000fea0003800000 */
.L_x_1462:
        /* <DEDUP_REMOVED lines=15> */
[----:B------:R-:W0:Y:S02]  /*1e850*/  SHFL.IDX PT, R2, R10, 0x1f, 0x1f ;  /* 0x03e01f000a027f89 */ /* 0x000e2400000e0000 */
[----:B0-----:R-:W-:-:S04]  /*1e860*/  IMAD R2, R2, UR5, RZ ;  /* 0x0000000502027c24 */ /* 0x001fc8000f8e02ff */
[----:B------:R-:W-:-:S05]  /*1e870*/  IMAD.IADD R7, R2, 0x1, R7 ;  /* 0x0000000102077824 */ /* 0x000fca00078e0207 */
[----:B------:R-:W-:-:S13]  /*1e880*/  ISETP.GT.AND P6, PT, R7, UR6, PT ;  /* 0x0000000607007c0c */ /* 0x000fda000bfc4270 */
[----:B------:R-:W-:Y:S05]  /*1e890*/  @!P6 BRA `(.L_x_1464) ;  /* 0xfffffffc0078e947 */ /* 0x000fea000383ffff */
[----:B------:R-:W-:-:S07]  /*1e8a0*/  IMAD.MOV.U32 R6, RZ, RZ, R10 ;  /* 0x000000ffff067224 */ /* 0x000fce00078e000a */
.L_x_1460:
[----:B------:R-:W-:-:S04]  /*1e8b0*/  IMAD.IADD R7, R7, 0x1, -R2 ;  /* 0x0000000107077824 */ /* 0x000fc800078e0a02 */
[----:B------:R-:W-:-:S05]  /*1e8c0*/  IMAD R2, R6, UR5, R7 ;  /* 0x0000000506027c24 */ /* 0x000fca000f8e0207 */
[----:B------:R-:W-:Y:S02]  /*1e8d0*/  ISETP.GT.AND P0, PT, R2, UR6, PT ;  /* 0x0000000602007c0c */ /* 0x000fe4000bf04270 */
[----:B------:R-:W0:Y:S11]  /*1e8e0*/  LDC.64 R2, c[0x0][0xc68] ;  /* 0x00031a00ff027b82 */ /* 0x000e360000000a00 */
[----:B------:R-:W-:-:S04]  /*1e8f0*/  VOTE.ANY R12, PT, !P0 ;  /* 0x00000000000c7806 */ /* 0x000fc800040e0100 */
[----:B------:R-:W1:Y:S02]  /*1e900*/  POPC R8, R12 ;  /* 0x0000000c00087309 */ /* 0x000e640000000000 */
[----:B-1----:R-:W-:-:S04]  /*1e910*/  VIADD R9, R8, UR4 ;  /* 0x0000000408097c36 */ /* 0x002fc80008000000 */
[----:B0-----:R-:W-:Y:S01]  /*1e920*/  IMAD.WIDE R2, R9, 0x4, R2 ;  /* 0x0000000409027825 */ /* 0x001fe200078e0202 */
[----:B------:R-:W0:Y:S04]  /*1e930*/  SHFL.IDX PT, R5, R5, R8, 0x1f ;  /* 0x00001f0805057589 */ /* 0x000e2800000e0000 */
[----:B------:R-:W0:Y:S04]  /*1e940*/  LDG.E R10, desc[UR46][R2.64] ;  /* 0x0000002e020a7981 */ /* 0x000e28000c1e1900 */
[----:B------:R0:W-:Y:S01]  /*1e950*/  STL [R1+0xc], R9 ;  /* 0x00000c0901007387 */ /* 0x0001e20000100800 */
[----:B------:R-:W-:Y:S01]  /*1e960*/  ISETP.NE.AND P0, PT, R12, RZ, PT ;  /* 0x000000ff0c00720c */ /* 0x000fe20003f05270 */
[----:B0-----:R-:W-:-:S05]  /*1e970*/  IMAD R9, R5, R10, RZ ;  /* 0x0000000a05097224 */ /* 0x001fca00078e02ff */
[----:B------:R-:W-:-:S04]  /*1e980*/  IABS R11, R9 ;  /* 0x00000009000b7213 */ /* 0x000fc80000000000 */
[----:B------:R-:W0:Y:S08]  /*1e990*/  I2F.RP R13, R11 ;  /* 0x0000000b000d7306 */ /* 0x000e300000209400 */
[----:B0-----:R-:W0:Y:S02]  /*1e9a0*/  MUFU.RCP R13, R13 ;  /* 0x0000000d000d7308 */ /* 0x001e240000001000 */
[----:B0-----:R-:W-:-:S06]  /*1e9b0*/  VIADD R14, R13, 0xffffffe ;  /* 0x0ffffffe0d0e7836 */ /* 0x001fcc0000000000 */
[----:B------:R0:W1:Y:S01]  /*1e9c0*/  F2I.FTZ.U32.TRUNC.NTZ R3, R14 ;  /* 0x0000000e00037305 */ /* 0x000062000021f000 */
[----:B------:R-:W-:Y:S05]  /*1e9d0*/  @!P0 BRA `(.L_x_1465) ;  /* 0x0000000000088947 */ /* 0x000fea0003800000 */
[----:B------:R-:W-:-:S05]  /*1e9e0*/  VIADD R13, R8, 0xffffffff ;  /* 0xffffffff080d7836 */ /* 0x000fca0000000000 */
[----:B------:R2:W3:Y:S02]  /*1e9f0*/  SHFL.IDX PT, R4, R6, R13, 0x1f ;  /* 0x00001f0d06047589 */ /* 0x0004e400000e0000 */
.L_x_1465:
[----:B-1----:R-:W-:Y:S01]  /*1ea00*/  IMAD.MOV R2, RZ, RZ, -R3 ;  /* 0x000000ffff027224 */ /* 0x002fe200078e0a03 */
[----:B--2---:R-:W-:Y:S01]  /*1ea10*/  IABS R6, R9 ;  /* 0x0000000900067213 */ /* 0x004fe20000000000 */
[----:B---3--:R-:W-:Y:S02]  /*1ea20*/  IMAD R4, R4, UR5, R7 ;  /* 0x0000000504047c24 */ /* 0x008fe4000f8e0207 */
[----:B------:R-:W-:Y:S01]  /*1ea30*/  IMAD R7, R2, R11, RZ ;  /* 0x0000000b02077224 */ /* 0x000fe200078e02ff */
[----:B------:R-:W-:Y:S01]  /*1ea40*/  MOV R2, RZ ;  /* 0x000000ff00027202 */ /* 0x000fe20000000f00 */
[----:B------:R-:W-:Y:S01]  /*1ea50*/  IMAD.MOV R6, RZ, RZ, -R6 ;  /* 0x000000ffff067224 */ /* 0x000fe200078e0a06 */
[----:B------:R1:W-:Y:S03]  /*1ea60*/  STL [R1], R4 ;  /* 0x0000000401007387 */ /* 0x0003e60000100800 */
[----:B------:R-:W-:Y:S01]  /*1ea70*/  IMAD.HI.U32 R3, R3, R7, R2 ;  /* 0x0000000703037227 */ /* 0x000fe200078e0002 */
[----:B------:R-:W-:-:S04]  /*1ea80*/  IADD3 R2, -R4, UR6, RZ ;  /* 0x0000000604027c10 */ /* 0x000fc8000fffe1ff */
[----:B-1----:R-:W-:-:S05]  /*1ea90*/  IABS R4, R2 ;  /* 0x0000000200047213 */ /* 0x002fca0000000000 */
[----:B------:R-:W-:Y:S01]  /*1eaa0*/  IMAD.HI.U32 R7, R3, R4, RZ ;  /* 0x0000000403077227 */ /* 0x000fe200078e00ff */
[----:B------:R-:W-:-:S03]  /*1eab0*/  LOP3.LUT R3, R2, R9, RZ, 0x3c, !PT ;  /* 0x0000000902037212 */ /* 0x000fc600078e3cff */
[----:B------:R-:W-:Y:S01]  /*1eac0*/  IMAD R4, R7, R6, R4 ;  /* 0x0000000607047224 */ /* 0x000fe200078e0204 */
[----:B------:R-:W-:-:S04]  /*1ead0*/  ISETP.GE.AND P2, PT, R3, RZ, PT ;  /* 0x000000ff0300720c */ /* 0x000fc80003f46270 */
[----:B------:R-:W-:-:S13]  /*1eae0*/  ISETP.GT.U32.AND P1, PT, R11, R4, PT ;  /* 0x000000040b00720c */ /* 0x000fda0003f24070 */
        /* <DEDUP_REMOVED lines=12> */
[----:B------:R-:W-:-:S04]  /*1ebb0*/  VIADDMNMX R10, R3, UR5, R10, PT ;  /* 0x00000005030a7c46 */ /* 0x000fc8000b80010a */
[----:B------:R-:W-:-:S04]  /*1ebc0*/  IABS R6, R10 ;  /* 0x0000000a00067213 */ /* 0x000fc80000000000 */
[----:B------:R-:W1:Y:S08]  /*1ebd0*/  I2F.RP R8, R6 ;  /* 0x0000000600087306 */ /* 0x000e700000209400 */
[----:B-1----:R-:W1:Y:S02]  /*1ebe0*/  MUFU.RCP R8, R8 ;  /* 0x0000000800087308 */ /* 0x002e640000001000 */
[----:B-1----:R-:W-:Y:S01]  /*1ebf0*/  VIADD R3, R8, 0xffffffe ;  /* 0x0ffffffe08037836 */ /* 0x002fe20000000000 */
[----:B------:R-:W-:-:S05]  /*1ec00*/  IABS R8, R10 ;  /* 0x0000000a00087213 */ /* 0x000fca0000000000 */
[----:B------:R-:W1:Y:S02]  /*1ec10*/  F2I.FTZ.U32.TRUNC.NTZ R3, R3 ;  /* 0x0000000300037305 */ /* 0x000e64000021f000 */
[----:B-1----:R-:W-:-:S04]  /*1ec20*/  IMAD.MOV R7, RZ, RZ, -R3 ;  /* 0x000000ffff077224 */ /* 0x002fc800078e0a03 */
[----:B------:R-:W-:-:S04]  /*1ec30*/  IMAD R7, R7, R6, RZ ;  /* 0x0000000607077224 */ /* 0x000fc800078e02ff */
[----:B------:R-:W-:Y:S01]  /*1ec40*/  IMAD.HI.U32 R2, R3, R7, R2 ;  /* 0x0000000703027227 */ /* 0x000fe200078e0002 */
[----:B------:R-:W-:-:S03]  /*1ec50*/  IABS R7, R9 ;  /* 0x0000000900077213 */ /* 0x000fc60000000000 */
        /* <DEDUP_REMOVED lines=13> */
[----:B------:R-:W-:Y:S02]  /*1ed30*/  @!P1 LOP3.LUT R2, RZ, R10, RZ, 0x33, !PT ;  /* 0x0000000aff029212 */ /* 0x000fe400078e33ff */
[----:B------:R-:W-:-:S05]  /*1ed40*/  IADD3 R10, -R10, RZ, RZ ;  /* 0x000000ff0a0a7210 */ /* 0x000fca0007ffe1ff */
[----:B------:R-:W-:Y:S01]  /*1ed50*/  IMAD R3, R2, R10, R9 ;  /* 0x0000000a02037224 */ /* 0x000fe200078e0209 */
[----:B------:R-:W-:-:S04]  /*1ed60*/  LOP3.LUT R2, RZ, R2, RZ, 0x33, !PT ;  /* 0x00000002ff027212 */ /* 0x000fc800078e33ff */
[----:B------:R1:W-:Y:S01]  /*1ed70*/  STL [R1+0x8], R3 ;  /* 0x0000080301007387 */ /* 0x0003e20000100800 */
[----:B------:R-:W-:-:S05]  /*1ed80*/  IMAD.IADD R2, R5, 0x1, R2 ;  /* 0x0000000105027824 */ /* 0x000fca00078e0202 */
[----:B------:R1:W-:Y:S01]  /*1ed90*/  STL [R1+0x4], R2 ;  /* 0x0000040201007387 */ /* 0x0003e20000100800 */
[----:B------:R-:W-:Y:S05]  /*1eda0*/  BRA `(.L_x_1466) ;  /* 0x0000000000107947 */ /* 0x000fea0003800000 */
.L_x_1461:
[----:B------:R-:W-:Y:S01]  /*1edb0*/  IMAD.U32 R2, RZ, RZ, UR6 ;  /* 0x00000006ff027e24 */ /* 0x000fe2000f8e00ff */
[----:B------:R0:W-:Y:S04]  /*1edc0*/  STL [R1+0x4], RZ ;  /* 0x000004ff01007387 */ /* 0x0001e80000100800 */
[----:B------:R0:W-:Y:S04]  /*1edd0*/  STL [R1+0x8], RZ ;  /* 0x000008ff01007387 */ /* 0x0001e80000100800 */
[----:B------:R0:W-:Y:S02]  /*1ede0*/  STL [R1], R2 ;  /* 0x0000000201007387 */ /* 0x0001e40000100800 */
.L_x_1466:
[----:B------:R-:W2:Y:S04]  /*1edf0*/  LDL R4, [R1] ;  /* 0x0000000001047983 */ /* 0x000ea80000100800 */
[----:B------:R-:W2:Y:S04]  /*1ee00*/  LDL R5, [R1+0x4] ;  /* 0x0000040001057983 */ /* 0x000ea80000100800 */
[----:B------:R-:W2:Y:S04]  /*1ee10*/  LDL R6, [R1+0x8] ;  /* 0x0000080001067983 */ /* 0x000ea80000100800 */
[----:B------:R-:W2:Y:S01]  /*1ee20*/  LDL R7, [R1+0xc] ;  /* 0x00000c0001077983 */ /* 0x000ea20000100800 */
[----:B------:R-:W-:-:S13]  /*1ee30*/  ISETP.NE.AND P0, PT, R0, RZ, PT ;  /* 0x000000ff0000720c */ /* 0x000fda0003f05270 */
[----:B-1----:R-:W1:Y:S01]  /*1ee40*/  @!P0 S2R R3, SR_CgaCtaId ;  /* 0x0000000000038919 */ /* 0x002e620000008800 */
[----:B------:R-:W-:-:S04]  /*1ee50*/  @!P0 MOV R0, 0x400 ;  /* 0x0000040000008802 */ /* 0x000fc80000000f00 */
[----:B-1----:R-:W-:-:S05]  /*1ee60*/  @!P0 LEA R0, R3, R0, 0x18 ;  /* 0x0000000003008211 */ /* 0x002fca00078ec0ff */
[----:B--2---:R1:W-:Y:S01]  /*1ee70*/  @!P0 STS.128 [R0+0x284d0], R4 ;  /* 0x0284d00400008388 */ /* 0x0043e20000000c00 */
[----:B------:R-:W-:Y:S06]  /*1ee80*/  BAR.ARV 0x5, 0x180 ;  /* 0x0146000000007b1d */ /* 0x000fec0000002000 */
.L_x_1459:
[----:B-1----:R-:W3:Y:S01]  /*1ee90*/  LDL R0, [R1+0xc] ;  /* 0x00000c0001007983 */ /* 0x002ee20000100800 */
[----:B------:R-:W-:-:S03]  /*1eea0*/  ULDC UR4, c[0x0][0xc14] ;  /* 0x0003050000047ab9 */ /* 0x000fc60000000800 */
[----:B------:R1:W-:Y:S01]  /*1eeb0*/  STL [R1+0x10], RZ ;  /* 0x000010ff01007387 */ /* 0x0003e20000100800 */
[----:B---3--:R-:W-:Y:S01]  /*1eec0*/  ISETP.GE.AND P0, PT, R0, UR4, PT ;  /* 0x0000000400007c0c */ /* 0x008fe2000bf06270 */
[----:B------:R-:W-:-:S05]  /*1eed0*/  IMAD.MOV.U32 R0, RZ, RZ, 0x1 ;  /* 0x00000001ff007424 */ /* 0x000fca00078e00ff */
[----:B------:R1:W-:Y:S04]  /*1eee0*/  STL [R1+0x18], R0 ;  /* 0x0000180001007387 */ /* 0x0003e80000100800 */
[----:B------:R1:W-:Y:S03]  /*1eef0*/  STL [R1+0x44], RZ ;  /* 0x000044ff01007387 */ /* 0x0003e60000100800 */
[----:B------:R-:W-:Y:S05]  /*1ef00*/  @P0 BRA `(.L_x_1467) ;  /* 0x0000005800b80947 */ /* 0x000fea0003800000 */
[----:B-1----:R-:W1:Y:S01]  /*1ef10*/  S2R R0, SR_TID.X ;  /* 0x0000000000007919 */ /* 0x002e620000002100 */
[----:B------:R-:W-:Y:S01]  /*1ef20*/  BSSY B7, `(.L_x_1467) ;  /* 0x00005ac000077945 */ /* 0x000fe20003800000 */
[----:B------:R-:W-:Y:S01]  /*1ef30*/  ULDC.64 UR42, c[0x0][0x198] ;  /* 0x00006600002a7ab9 */ /* 0x000fe20000000a00 */
[----:B------:R-:W-:Y:S01]  /*1ef40*/  ULOP3.LUT UR36, UR40, 0x1, URZ, 0xfc, !UPT ;  /* 0x0000000128247892 */ /* 0x000fe2000f8efc3f */
[----:B--2---:R-:W2:Y:S01]  /*1ef50*/  S2R R6, SR_TID.X ;  /* 0x0000000000067919 */ /* 0x004ea20000002100 */
[----:B------:R-:W-:Y:S01]  /*1ef60*/  ULOP3.LUT UR38, UR40, 0x2, URZ, 0xfc, !UPT ;  /* 0x0000000228267892 */ /* 0x000fe2000f8efc3f */
[----:B------:R-:W-:Y:S01]  /*1ef70*/  ULDC UR37, c[0x0][0xc] ;  /* 0x0000030000257ab9 */ /* 0x000fe20000000800 */
[----:B-1----:R-:W-:Y:S01]  /*1ef80*/  LOP3.LUT R0, R0, 0x7f, RZ, 0xc0, !PT ;  /* 0x0000007f00007812 */ /* 0x002fe200078ec0ff */
[C---:B--2---:R-:W-:Y:S01]  /*1ef90*/  IMAD.SHL.U32 R4, R6.reuse, 0x40, RZ ;  /* 0x0000004006047824 */ /* 0x044fe200078e00ff */
[----:B------:R-:W-:-:S03]  /*1efa0*/  LOP3.LUT P0, RZ, R6, 0x4, RZ, 0xc0, !PT ;  /* 0x0000000406ff7812 */ /* 0x000fc6000780c0ff */
[----:B------:R-:W-:-:S05]  /*1efb0*/  IMAD.SHL.U32 R0, R0, 0x20, RZ ;  /* 0x0000002000007824 */ /* 0x000fca00078e00ff */
[----:B------:R-:W-:Y:S01]  /*1efc0*/  LOP3.LUT R3, R0, 0xc00, RZ, 0xc0, !PT ;  /* 0x00000c0000037812 */ /* 0x000fe200078ec0ff */
[----:B------:R-:W-:-:S03]  /*1efd0*/  IMAD.SHL.U32 R0, R6, 0x80, RZ ;  /* 0x0000008006007824 */ /* 0x000fc600078e00ff */
[----:B------:R-:W-:Y:S02]  /*1efe0*/  LOP3.LUT R5, R3, 0x40, R4, 0xf8, !PT ;  /* 0x0000004003057812 */ /* 0x000fe400078ef804 */
[----:B------:R-:W-:Y:S02]  /*1eff0*/  SHF.R.U32.HI R3, RZ, 0x1, R6 ;  /* 0x00000001ff037819 */ /* 0x000fe40000011606 */
[----:B0-----:R-:W-:Y:S02]  /*1f000*/  LOP3.LUT R2, R0, 0x380, RZ, 0xc0, !PT ;  /* 0x0000038000027812 */ /* 0x001fe400078ec0ff */
[----:B------:R-:W-:Y:S01]  /*1f010*/  LOP3.LUT R7, R5, 0x200, R4, 0xf8, !PT ;  /* 0x0000020005077812 */ /* 0x000fe200078ef804 */
[----:B------:R-:W-:Y:S01]  /*1f020*/  IMAD.SHL.U32 R5, R6, 0x8, RZ ;  /* 0x0000000806057824 */ /* 0x000fe200078e00ff */
[----:B------:R-:W-:Y:S02]  /*1f030*/  LOP3.LUT R4, R4, 0x180, RZ, 0xc0, !PT ;  /* 0x0000018004047812 */ /* 0x000fe400078ec0ff */
[----:B------:R-:W-:Y:S01]  /*1f040*/  LOP3.LUT R2, R2, 0x30, R3, 0xf8, !PT ;  /* 0x0000003002027812 */ /* 0x000fe200078ef803 */
[----:B------:R-:W-:Y:S01]  /*1f050*/  IMAD.SHL.U32 R3, R6, 0x10, RZ ;  /* 0x0000001006037824 */ /* 0x000fe200078e00ff */
[----:B------:R-:W-:-:S04]  /*1f060*/  LOP3.LUT R4, R4, 0x10, R6, 0xf8, !PT ;  /* 0x0000001004047812 */ /* 0x000fc800078ef806 */
[----:B------:R-:W-:Y:S02]  /*1f070*/  LOP3.LUT R3, R2, 0x70, R3, 0x78, !PT ;  /* 0x0000007002037812 */ /* 0x000fe400078e7803 */
[----:B------:R-:W-:Y:S02]  /*1f080*/  LOP3.LUT R4, R4, 0x30, R5, 0x78, !PT ;  /* 0x0000003004047812 */ /* 0x000fe400078e7805 */
[----:B------:R-:W-:Y:S02]  /*1f090*/  LOP3.LUT R2, R3, 0xc00, R0, 0xf8, !PT ;  /* 0x00000c0003027812 */ /* 0x000fe400078ef800 */
[----:B------:R-:W-:-:S03]  /*1f0a0*/  LOP3.LUT R0, R7, R4, RZ, 0xfc, !PT ;  /* 0x0000000407007212 */ /* 0x000fc600078efcff */
        /* <DEDUP_REMOVED lines=14> */
.L_x_1587:
[----:B------:R-:W2:Y:S01]  /*1f190*/  LDL R14, [R1+0xc] ;  /* 0x00000c00010e7983 */ /* 0x000ea20000100800 */
[----:B------:R-:W-:Y:S05]  /*1f1a0*/  YIELD ;  /* 0x0000000000007946 */ /* 0x000fea0003800000 */
[----:B------:R-:W-:Y:S01]  /*1f1b0*/  ULDC.64 UR4, c[0x0][0xa28] ;  /* 0x00028a0000047ab9 */ /* 0x000fe20000000a00 */
[----:B------:R-:W-:Y:S01]  /*1f1c0*/  IMAD.MOV.U32 R8, RZ, RZ, RZ ;  /* 0x000000ffff087224 */ /* 0x000fe200078e00ff */
[----:B------:R-:W-:Y:S01]  /*1f1d0*/  ISETP.NE.U32.AND P0, PT, RZ, UR4, PT ;  /* 0x00000004ff007c0c */ /* 0x000fe2000bf05070 */
[----:B------:R-:W1:Y:S01]  /*1f1e0*/  LDC.64 R10, c[0x0][0xa00] ;  /* 0x00028000ff0a7b82 */ /* 0x000e620000000a00 */
[----:B------:R-:W-:Y:S01]  /*1f1f0*/  ULDC.64 UR6, c[0x0][0xa08] ;  /* 0x0002820000067ab9 */ /* 0x000fe20000000a00 */
[----:B------:R-:W-:Y:S01]  /*1f200*/  ULDC.64 UR8, c[0x0][0xa10] ;  /* 0x0002840000087ab9 */ /* 0x000fe20000000a00 */
[----:B------:R-:W-:Y:S01]  /*1f210*/  ISETP.NE.AND.EX P0, PT, RZ, UR5, PT, P0 ;  /* 0x00000005ff007c0c */ /* 0x000fe2000bf05300 */
[----:B------:R-:W-:-:S04]  /*1f220*/  ULDC.64 UR4, c[0x0][0xa18] ;  /* 0x0002860000047ab9 */ /* 0x000fc80000000a00 */
[----:B0-----:R-:W3:Y:S08]  /*1f230*/  LDC.64 R4, c[0x0][0xa08] ;  /* 0x00028200ff047b82 */ /* 0x001ef00000000a00 */
[----:B0-----:R-:W2:Y:S01]  /*1f240*/  @P0 LDC.64 R2, c[0x0][0xa28] ;  /* 0x00028a00ff020b82 */ /* 0x001ea20000000a00 */
[----:B------:R-:W-:Y:S02]  /*1f250*/  ISETP.NE.U32.AND P2, PT, RZ, UR6, PT ;  /* 0x00000006ff007c0c */ /* 0x000fe4000bf45070 */
[----:B------:R-:W-:Y:S01]  /*1f260*/  ISETP.NE.U32.AND P4, PT, RZ, UR8, PT ;  /* 0x00000008ff007c0c */ /* 0x000fe2000bf85070 */
[----:B------:R-:W-:-:S02]  /*1f270*/  IMAD.MOV.U32 R19, RZ, RZ, RZ ;  /* 0x000000ffff137224 */ /* 0x000fc400078e00ff */
[----:B------:R-:W-:Y:S02]  /*1f280*/  IMAD.MOV.U32 R7, RZ, RZ, RZ ;  /* 0x000000ffff077224 */ /* 0x000fe400078e00ff */
[----:B------:R-:W-:Y:S02]  /*1f290*/  IMAD.MOV.U32 R17, RZ, RZ, RZ ;  /* 0x000000ffff117224 */ /* 0x000fe400078e00ff */
[----:B--2---:R-:W-:-:S05]  /*1f2a0*/  @P0 IMAD.WIDE R2, R14, 0x4, R2 ;  /* 0x000000040e020825 */ /* 0x004fca00078e0202 */
[----:B------:R0:W5:Y:S01]  /*1f2b0*/  @P0 LDG.E R8, desc[UR46][R2.64] ;  /* 0x0000002e02080981 */ /* 0x000162000c1e1900 */
[----:B------:R-:W-:Y:S01]  /*1f2c0*/  ISETP.NE.U32.AND P0, PT, RZ, UR4, PT ;  /* 0x00000004ff007c0c */ /* 0x000fe2000bf05070 */
[----:B-1----:R-:W-:-:S03]  /*1f2d0*/  IMAD.WIDE R10, R14, 0x4, R10 ;  /* 0x000000040e0a7825 */ /* 0x002fc600078e020a */
[----:B------:R-:W-:Y:S01]  /*1f2e0*/  ISETP.NE.AND.EX P0, PT, RZ, UR5, PT, P0 ;  /* 0x00000005ff007c0c */ /* 0x000fe2000bf05300 */
[----:B------:R-:W-:Y:S01]  /*1f2f0*/  ULDC.64 UR4, c[0x0][0xa00] ;  /* 0x0002800000047ab9 */ /* 0x000fe20000000a00 */
[----:B---3--:R-:W-:Y:S01]  /*1f300*/  IMAD.WIDE R4, R14, 0x4, R4 ;  /* 0x000000040e047825 */ /* 0x008fe200078e0204 */
[----:B------:R-:W-:Y:S01]  /*1f310*/  ISETP.NE.U32.AND P1, PT, RZ, UR4, PT ;  /* 0x00000004ff007c0c */ /* 0x000fe2000bf25070 */
[----:B0-----:R-:W0:Y:S03]  /*1f320*/  LDC.64 R2, c[0x0][0xa10] ;  /* 0x00028400ff027b82 */ /* 0x001e260000000a00 */
[----:B------:R-:W-:Y:S02]  /*1f330*/  ISETP.NE.AND.EX P3, PT, RZ, UR5, PT, P1 ;  /* 0x00000005ff007c0c */ /* 0x000fe4000bf65310 */
[----:B------:R-:W-:Y:S02]  /*1f340*/  ISETP.NE.AND.EX P1, PT, RZ, UR7, PT, P2 ;  /* 0x00000007ff007c0c */ /* 0x000fe4000bf25320 */
[----:B------:R-:W-:-:S02]  /*1f350*/  ISETP.NE.AND.EX P2, PT, RZ, UR9, PT, P4 ;  /* 0x00000009ff007c0c */ /* 0x000fc4000bf45340 */
[----:B------:R-:W1:Y:S01]  /*1f360*/  @P0 LDC.64 R12, c[0x0][0xa18] ;  /* 0x00028600ff0c0b82 */ /* 0x000e620000000a00 */
[----:B------:R-:W-:Y:S02]  /*1f370*/  ULDC UR4, c[0x0][0x288] ;  /* 0x0000a20000047ab9 */ /* 0x000fe40000000800 */
[----:B------:R-:W-:Y:S01]  /*1f380*/  IMAD.U32 R0, RZ, RZ, UR4 ;  /* 0x00000004ff007e24 */ /* 0x000fe2000f8e00ff */
[----:B------:R-:W-:-:S03]  /*1f390*/  ULDC.64 UR4, c[0x0][0x3f8] ;  /* 0x0000fe0000047ab9 */ /* 0x000fc60000000a00 */
[----:B------:R2:W5:Y:S04]  /*1f3a0*/  @P3 LDG.E R19, desc[UR46][R10.64] ;  /* 0x0000002e0a133981 */ /* 0x000568000c1e1900 */
[----:B------:R2:W5:Y:S01]  /*1f3b0*/  @P1 LDG.E R7, desc[UR46][R4.64] ;  /* 0x0000002e04071981 */ /* 0x000562000c1e1900 */
[----:B0-----:R-:W-:-:S05]  /*1f3c0*/  IMAD.WIDE R2, R14, 0x4, R2 ;  /* 0x000000040e027825 */ /* 0x001fca00078e0202 */
[----:B------:R2:W5:Y:S01]  /*1f3d0*/  @P2 LDG.E R17, desc[UR46][R2.64] ;  /* 0x0000002e02112981 */ /* 0x000562000c1e1900 */
[----:B-1----:R-:W-:-:S05]  /*1f3e0*/  @P0 IMAD.WIDE R12, R14, 0x4, R12 ;  /* 0x000000040e0c0825 */ /* 0x002fca00078e020c */
        /* <DEDUP_REMOVED lines=8> */
[----:B------:R-:W-:Y:S01]  /*1f470*/  MOV R9, UR5 ;  /* 0x0000000500097c02 */ /* 0x000fe20008000f00 */
[----:B------:R-:W-:Y:S01]  /*1f480*/  IMAD.U32 R6, RZ, RZ, UR4 ;  /* 0x00000004ff067e24 */ /* 0x000fe2000f8e00ff */
[----:B--2---:R-:W-:Y:S06]  /*1f490*/  @P0 BRA `(.L_x_1468) ;  /* 0x0000000000100947 */ /* 0x004fec0003800000 */
[----:B------:R-:W-:Y:S05]  /*1f4a0*/  @!P3 BRA `(.L_x_1468) ;  /* 0x00000000000cb947 */ /* 0x000fea0003800000 */
[----:B------:R-:W2:Y:S04]  /*1f4b0*/  LDG.E R12, desc[UR46][R10.64] ;  /* 0x0000002e0a0c7981 */ /* 0x000ea8000c1e1900 */
[----:B-----5:R-:W2:Y:S02]  /*1f4c0*/  LDG.E R0, desc[UR46][R10.64+0x4] ;  /* 0x0000042e0a007981 */ /* 0x020ea4000c1e1900 */
[----:B--2---:R-:W-:-:S07]  /*1f4d0*/  IMAD.IADD R0, R0, 0x1, -R12 ;  /* 0x0000000100007824 */ /* 0x004fce00078e0a0c */
.L_x_1468:
[----:B-----5:R-:W-:Y:S01]  /*1f4e0*/  IMAD.IADD R7, R7, 0x1, R8 ;  /* 0x0000000107077824 */ /* 0x020fe200078e0208 */
[----:B------:R-:W-:Y:S02]  /*1f4f0*/  ULDC.64 UR4, c[0x0][0xa20] ;  /* 0x0002880000047ab9 */ /* 0x000fe40000000a00 */
[----:B------:R-:W-:Y:S02]  /*1f500*/  ISETP.NE.U32.AND P0, PT, RZ, UR4, PT ;  /* 0x00000004ff007c0c */ /* 0x000fe4000bf05070 */
[----:B------:R0:W-:Y:S02]  /*1f510*/  STL [R1+0x2c], R7 ;  /* 0x00002c0701007387 */ /* 0x0001e40000100800 */
[----:B------:R-:W-:-:S13]  /*1f520*/  ISETP.NE.AND.EX P0, PT, RZ, UR5, PT, P0 ;  /* 0x00000005ff007c0c */ /* 0x000fda000bf05300 */
[----:B0-----:R-:W-:Y:S05]  /*1f530*/  @!P0 BRA `(.L_x_1469) ;  /* 0x0000000000108947 */ /* 0x001fea0003800000 */
[----:B------:R-:W0:Y:S02]  /*1f540*/  LDC.64 R6, c[0x0][0xa20] ;  /* 0x00028800ff067b82 */ /* 0x000e240000000a00 */
[----:B0-----:R-:W-:-:S06]  /*1f550*/  IMAD.WIDE R6, R14, 0x4, R6 ;  /* 0x000000040e067825 */ /* 0x001fcc00078e0206 */
[----:B------:R0:W5:Y:S01]  /*1f560*/  LDG.E R6, desc[UR46][R6.64] ;  /* 0x0000002e06067981 */ /* 0x000162000c1e1900 */
[----:B------:R-:W-:Y:S05]  /*1f570*/  BRA `(.L_x_1470) ;  /* 0x0000000000107947 */ /* 0x000fea0003800000 */
.L_x_1469:
[----:B------:R-:W-:Y:S05]  /*1f580*/  @!P1 BRA `(.L_x_1470) ;  /* 0x00000000000c9947 */ /* 0x000fea0003800000 */
[----:B------:R-:W2:Y:S04]  /*1f590*/  LDG.E R6, desc[UR46][R4.64] ;  /* 0x0000002e04067981 */ /* 0x000ea8000c1e1900 */
[----:B------:R-:W2:Y:S02]  /*1f5a0*/  LDG.E R4, desc[UR46][R4.64+0x4] ;  /* 0x0000042e04047981 */ /* 0x000ea4000c1e1900 */
[----:B--2---:R-:W-:-:S07]  /*1f5b0*/  IMAD.IADD R6, R4, 0x1, -R6 ;  /* 0x0000000104067824 */ /* 0x004fce00078e0a06 */
.L_x_1470:
[----:B------:R-:W2:Y:S04]  /*1f5c0*/  @P2 LDG.E R4, desc[UR46][R2.64] ;  /* 0x0000002e02042981 */ /* 0x000ea8000c1e1900 */
[----:B------:R-:W3:Y:S04]  /*1f5d0*/  LDL R10, [R1+0x4] ;  /* 0x00000400010a7983 */ /* 0x000ee80000100800 */
[----:B------:R-:W2:Y:S01]  /*1f5e0*/  @P2 LDG.E R2, desc[UR46][R2.64+0x4] ;  /* 0x0000042e02022981 */ /* 0x000ea2000c1e1900 */
[----:B-----5:R-:W-:Y:S02]  /*1f5f0*/  IMAD.IADD R8, R6, 0x1, -R8 ;  /* 0x0000000106087824 */ /* 0x020fe400078e0a08 */
[----:B--2---:R-:W-:-:S04]  /*1f600*/  @P2 IMAD.IADD R9, R2, 0x1, -R4 ;  /* 0x0000000102092824 */ /* 0x004fc800078e0a04 */
[----:B------:R-:W-:-:S04]  /*1f610*/  IMAD.IADD R6, R8, 0x1, R9 ;  /* 0x0000000108067824 */ /* 0x000fc800078e0209 */
[----:B------:R-:W-:-:S05]  /*1f620*/  VIADD R2, R6, 0x3f ;  /* 0x0000003f06027836 */ /* 0x000fca0000000000 */
[----:B------:R-:W-:-:S04]  /*1f630*/  SHF.R.S32.HI R3, RZ, 0x1f, R2 ;  /* 0x0000001fff037819 */ /* 0x000fc80000011402 */
[----:B------:R-:W-:Y:S02]  /*1f640*/  LEA.HI R18, R3, R2, RZ, 0x6 ;  /* 0x0000000203127211 */ /* 0x000fe400078f30ff */
[----:B------:R-:W1:Y:S01]  /*1f650*/  LDC.64 R2, c[0x0][0x9e0] ;  /* 0x00027800ff027b82 */ /* 0x000e620000000a00 */
[----:B---3--:R-:W-:-:S04]  /*1f660*/  LEA R16, R10, 0x80, 0x7 ;  /* 0x000000800a107811 */ /* 0x008fc800078e38ff */
[----:B------:R-:W-:Y:S02]  /*1f670*/  IADD3 R16, R6, R16, -R0 ;  /* 0x0000001006107210 */ /* 0x000fe40007ffe800 */
[----:B------:R-:W-:Y:S02]  /*1f680*/  SHF.R.S32.HI R18, RZ, 0x6, R18 ;  /* 0x00000006ff127819 */ /* 0x000fe40000011412 */
[----:B-1----:R-:W-:Y:S01]  /*1f690*/  ISETP.GE.AND P1, PT, R3, 0x1, PT ;  /* 0x000000010300780c */ /* 0x002fe20003f26270 */
[----:B------:R-:W-:-:S12]  /*1f6a0*/  IMAD.IADD R2, R16, 0x1, R2 ;  /* 0x0000000110027824 */ /* 0x000fd800078e0202 */
[----:B------:R-:W-:Y:S05]  /*1f6b0*/  @!P1 BRA `(.L_x_1471) ;  /* 0x0000000000489947 */ /* 0x000fea0003800000 */
[C---:B------:R-:W-:Y:S01]  /*1f6c0*/  ISETP.GT.AND P0, PT, R16.reuse, RZ, PT ;  /* 0x000000ff1000720c */ /* 0x040fe20003f04270 */
[----:B------:R-:W-:Y:S01]  /*1f6d0*/  BSSY B0, `(.L_x_1472) ;  /* 0x000000e000007945 */ /* 0x000fe20003800000 */
[----:B0-----:R-:W-:-:S11]  /*1f6e0*/  VIADD R7, R16, 0xffffffff ;  /* 0xffffffff10077836 */ /* 0x001fd60000000000 */
        /* <DEDUP_REMOVED lines=8> */
.L_x_1473:
[----:B------:R-:W-:-:S13]  /*1f770*/  ISETP.NE.AND P0, PT, R3, 0x1, PT ;  /* 0x000000010300780c */ /* 0x000fda0003f05270 */
[----:B------:R-:W0:Y:S02]  /*1f780*/  @P0 LDC.64 R4, c[0x0][0x9e8] ;  /* 0x00027a00ff040b82 */ /* 0x000e240000000a00 */
[----:B0-----:R-:W-:-:S05]  /*1f790*/  @P0 IMAD.HI.U32 R4, R7, R4, RZ ;  /* 0x0000000407040227 */ /* 0x001fca00078e00ff */
[----:B------:R-:W-:-:S07]  /*1f7a0*/  @P0 SHF.R.U32.HI R7, RZ, R5, R4 ;  /* 0x00000005ff070219 */ /* 0x000fce0000011604 */
.L_x_1474:
[----:B------:R-:W-:Y:S05]  /*1f7b0*/  BSYNC B0 ;  /* 0x0000000000007941 */ /* 0x000fea0003800000 */
.L_x_1472:
[----:B------:R-:W-:-:S05]  /*1f7c0*/  IMAD R7, R7, R3, R3 ;  /* 0x0000000307077224 */ /* 0x000fca00078e0203 */
[----:B------:R-:W-:-:S07]  /*1f7d0*/  VIMNMX R2, R2, R7, PT ;  /* 0x0000000702027248 */ /* 0x000fce0003fe0100 */
.L_x_1471:
[----:B------:R-:W-:Y:S01]  /*1f7e0*/  IMAD R0, R10, 0x80, -R0 ;  /* 0x000000800a007824 */ /* 0x000fe200078e0a00 */
[----:B------:R-:W-:-:S03]  /*1f7f0*/  ULDC UR4, c[0x0][0x9dc] ;  /* 0x0002770000047ab9 */ /* 0x000fc60000000800 */
        /* <DEDUP_REMOVED lines=8> */
[----:B0-----:R-:W0:Y:S02]  /*1f880*/  @P0 LDC.64 R6, c[0x0][0x9e8] ;  /* 0x00027a00ff060b82 */ /* 0x001e240000000a00 */
[----:B0-----:R-:W-:-:S05]  /*1f890*/  @P0 IMAD.HI.U32 R6, R5, R6, RZ ;  /* 0x0000000605060227 */ /* 0x001fca00078e00ff */
[----:B------:R-:W-:-:S04]  /*1f8a0*/  @P0 SHF.R.U32.HI R5, RZ, R7, R6 ;  /* 0x00000007ff050219 */ /* 0x000fc80000011606 */
[----:B------:R-:W-:Y:S01]  /*1f8b0*/  LOP3.LUT R5, RZ, R5, RZ, 0x33, !PT ;  /* 0x00000005ff057212 */ /* 0x000fe200078e33ff */
[----:B------:R-:W-:Y:S06]  /*1f8c0*/  BRA `(.L_x_1478) ;  /* 0x0000000000147947 */ /* 0x000fec0003800000 */
.L_x_1477:
[----:B------:R-:W-:Y:S01]  /*1f8d0*/  ISETP.NE.AND P0, PT, R3, 0x1, PT ;  /* 0x000000010300780c */ /* 0x000fe20003f05270 */
[----:B------:R-:W-:-:S12]  /*1f8e0*/  IMAD.MOV.U32 R5, RZ, RZ, R4 ;  /* 0x000000ffff057224 */ /* 0x000fd800078e0004 */
[----:B0-----:R-:W0:Y:S02]  /*1f8f0*/  @P0 LDC.64 R6, c[0x0][0x9e8] ;  /* 0x00027a00ff060b82 */ /* 0x001e240000000a00 */
[----:B0-----:R-:W-:-:S05]  /*1f900*/  @P0 IMAD.HI.U32 R6, R4, R6, RZ ;  /* 0x0000000604060227 */ /* 0x001fca00078e00ff */
[----:B------:R-:W-:-:S07]  /*1f910*/  @P0 SHF.R.U32.HI R5, RZ, R7, R6 ;  /* 0x00000007ff050219 */ /* 0x000fce0000011606 */
.L_x_1478:
[----:B------:R-:W-:Y:S05]  /*1f920*/  BSYNC B0 ;  /* 0x0000000000007941 */ /* 0x000fea0003800000 */
.L_x_1476:
[----:B------:R-:W-:-:S05]  /*1f930*/  IMAD R3, R5, R3, RZ ;  /* 0x0000000305037224 */ /* 0x000fca00078e02ff */
[----:B------:R-:W-:-:S07]  /*1f940*/  VIMNMX R0, R0, R3, !PT ;  /* 0x0000000300007248 */ /* 0x000fce0007fe0100 */
.L_x_1475:
[----:B------:R-:W-:Y:S01]  /*1f950*/  VIADD R2, R2, 0x3f ;  /* 0x0000003f02027836 */ /* 0x000fe20000000000 */
[----:B------:R-:W-:Y:S04]  /*1f960*/  BSSY B0, `(.L_x_1479) ;  /* 0x0000135000007945 */ /* 0x000fe80003800000 */
[----:B------:R-:W-:-:S04]  /*1f970*/  SHF.R.S32.HI R3, RZ, 0x1f, R2 ;  /* 0x0000001fff037819 */ /* 0x000fc80000011402 */
[----:B------:R-:W-:Y:S02]  /*1f980*/  LEA.HI R3, R3, R2, RZ, 0x6 ;  /* 0x0000000203037211 */ /* 0x000fe400078f30ff */
[----:B------:R-:W-:Y:S02]  /*1f990*/  SHF.R.S32.HI R2, RZ, 0x1f, R0 ;  /* 0x0000001fff027819 */ /* 0x000fe40000011400 */
[----:B------:R-:W-:Y:S02]  /*1f9a0*/  SHF.R.S32.HI R3, RZ, 0x6, R3 ;  /* 0x00000006ff037819 */ /* 0x000fe40000011403 */
[----:B------:R-:W-:-:S04]  /*1f9b0*/  LEA.HI R0, R2, R0, RZ, 0x6 ;  /* 0x0000000002007211 */ /* 0x000fc800078f30ff */
[----:B------:R-:W-:-:S04]  /*1f9c0*/  SHF.R.S32.HI R0, RZ, 0x6, R0 ;  /* 0x00000006ff007819 */ /* 0x000fc80000011400 */
[----:B------:R-:W-:Y:S02]  /*1f9d0*/  VIMNMX R2, RZ, R0, !PT ;  /* 0x00000000ff027248 */ /* 0x000fe40007fe0100 */
[----:B------:R-:W-:Y:S02]  /*1f9e0*/  VIMNMX R0, R18, R3, PT ;  /* 0x0000000312007248 */ /* 0x000fe40003fe0100 */
[----:B------:R-:W-:-:S03]  /*1f9f0*/  LEA R2, R2, -R8, 0x6 ;  /* 0x8000000802027211 */ /* 0x000fc600078e30ff */
[----:B------:R-:W-:Y:S01]  /*1fa00*/  IMAD R0, R0, 0x40, -R8 ;  /* 0x0000004000007824 */ /* 0x000fe200078e0a08 */
[----:B------:R-:W-:-:S04]  /*1fa10*/  VIMNMX R3, RZ, R2, !PT ;  /* 0x00000002ff037248 */ /* 0x000fc80007fe0100 */
[----:B------:R-:W-:-:S04]  /*1fa20*/  VIMNMX R0, R0, R9, PT ;  /* 0x0000000900007248 */ /* 0x000fc80003fe0100 */
        /* <DEDUP_REMOVED lines=9> */
[----:B------:R-:W-:Y:S05]  /*1fac0*/  @!P1 BRA `(.L_x_1480) ;  /* 0x0000001000789947 */ /* 0x000fea0003800000 */
[----:B------:R-:W2:Y:S01]  /*1fad0*/  LDL R6, [R1+0x8] ;  /* 0x0000080001067983 */ /* 0x000ea20000100800 */
[----:B------:R-:W1:Y:S01]  /*1fae0*/  LDC R0, c[0x0][0x428] ;  /* 0x00010a00ff007b82 */ /* 0x000e620000000800 */
[----:B------:R-:W-:Y:S01]  /*1faf0*/  UMOV UR4, 0xffffffff ;  /* 0xffffffff00047882 */ /* 0x000fe20000000000 */
[----:B-1----:R-:W-:-:S13]  /*1fb00*/  ISETP.NE.AND P0, PT, R0, 0x1, PT ;  /* 0x000000010000780c */ /* 0x002fda0003f05270 */
[----:B------:R-:W2:Y:S08]  /*1fb10*/  @P0 LDC R0, c[0x0][0x42c] ;  /* 0x00010b00ff000b82 */ /* 0x000eb00000000800 */
[----:B------:R-:W1:Y:S01]  /*1fb20*/  @P0 LDC R5, c[0x0][0x430] ;  /* 0x00010c00ff050b82 */ /* 0x000e620000000800 */
[----:B--2---:R-:W-:-:S04]  /*1fb30*/  @P0 IMAD.HI.U32 R0, R6, R0, RZ ;  /* 0x0000000006000227 */ /* 0x004fc800078e00ff */
[----:B------:R-:W-:Y:S01]  /*1fb40*/  IMAD.MOV.U32 R2, RZ, RZ, R6 ;  /* 0x000000ffff027224 */ /* 0x000fe200078e0006 */
[----:B-1----:R-:W-:Y:S02]  /*1fb50*/  @P0 SHF.R.U32.HI R2, RZ, R5, R0 ;  /* 0x00000005ff020219 */ /* 0x002fe40000011600 */
[----:B------:R-:W-:Y:S01]  /*1fb60*/  SEL R0, R14, RZ, !P2 ;  /* 0x000000ff0e007207 */ /* 0x000fe20005000000 */
[----:B------:R-:W-:Y:S06]  /*1fb70*/  BRA.DIV UR4, `(.L_x_1481) ;  /* 0x0000008a04ec7947 */ /* 0x000fec000b800000 */
[----:B------:R-:W1:Y:S02]  /*1fb80*/  S2R R5, SR_TID.X ;  /* 0x0000000000057919 */ /* 0x000e640000002100 */
[----:B-1----:R-:W-:-:S04]  /*1fb90*/  SHF.R.U32.HI R5, RZ, 0x5, R5 ;  /* 0x00000005ff057819 */ /* 0x002fc80000011605 */
[----:B------:R-:W-:-:S05]  /*1fba0*/  LOP3.LUT R5, R5, 0x3, RZ, 0xc0, !PT ;  /* 0x0000000305057812 */ /* 0x000fca00078ec0ff */
[----:B------:R1:W2:Y:S02]  /*1fbb0*/  SHFL.IDX PT, R14, R5, RZ, 0x1f ;  /* 0x00001fff050e7589 */ /* 0x0002a400000e0000 */
.L_x_1774:
[----:B--2---:R-:W-:Y:S02]  /*1fbc0*/  ISETP.NE.AND P0, PT, R14, RZ, PT ;  /* 0x000000ff0e00720c */ /* 0x004fe40003f05270 */
[----:B------:R-:W-:-:S11]  /*1fbd0*/  PLOP3.LUT P6, PT, PT, PT, PT, 0x8, 0x0 ;  /* 0x000000000000781c */ /* 0x000fd60003fce170 */
[----:B------:R-:W-:Y:S05]  /*1fbe0*/  @P0 BRA `(.L_x_1482) ;  /* 0x00000000000c0947 */ /* 0x000fea0003800000 */
[----:B------:R-:W-:-:S03]  /*1fbf0*/  UMOV UR4, 0xffffffff ;  /* 0xffffffff00047882 */ /* 0x000fc60000000000 */
[----:B------:R-:W-:Y:S05]  /*1fc00*/  BRA.DIV UR4, `(.L_x_1483) ;  /* 0x0000008a04fc7947 */ /* 0x000fea000b800000 */
[----:B------:R-:W-:-:S13]  /*1fc10*/  ELECT P6, URZ, PT ;  /* 0x00000000003f782f */ /* 0x000fda00038c0000 */
.L_x_1482:
[----:B-1----:R-:W2:Y:S01]  /*1fc20*/  LDL R5, [R1+0x44] ;  /* 0x0000440001057983 */ /* 0x002ea20000100800 */
        /* <DEDUP_REMOVED lines=11> */
.L_x_1777:
[----:B------:R-:W-:Y:S05]  /*1fce0*/  BSYNC B1 ;  /* 0x0000000000017941 */ /* 0x000fea0003800000 */
.L_x_1484:
[----:B------:R-:W-:Y:S04]  /*1fcf0*/  BSSY B1, `(.L_x_1486) ;  /* 0x000006f000017945 */ /* 0x000fe80003800000 */
[----:B------:R-:W-:Y:S05]  /*1fd00*/  @!P6 BRA `(.L_x_1487) ;  /* 0x0000000400b4e947 */ /* 0x000fea0003800000 */
[----:B------:R-:W2:Y:S04]  /*1fd10*/  LDL R8, [R1+0x14] ;  /* 0x0000140001087983 */ /* 0x000ea80000100800 */
[----:B0-----:R-:W3:Y:S01]  /*1fd20*/  LDL R7, [R1+0x1c] ;  /* 0x00001c0001077983 */ /* 0x001ee20000100800 */
[----:B------:R-:W0:Y:S01]  /*1fd30*/  S2R R6, SR_TID.X ;  /* 0x0000000000067919 */ /* 0x000e220000002100 */
[----:B------:R-:W-:Y:S01]  /*1fd40*/  BSSY B2, `(.L_x_1488) ;  /* 0x0000007000027945 */ /* 0x000fe20003800000 */
[----:B0-----:R-:W-:-:S04]  /*1fd50*/  LOP3.LUT R6, R6, 0x7f, RZ, 0xc0, !PT ;  /* 0x0000007f06067812 */ /* 0x001fc800078ec0ff */
[----:B------:R-:W-:Y:S01]  /*1fd60*/  ISETP.NE.AND P1, PT, R6, RZ, PT ;  /* 0x000000ff0600720c */ /* 0x000fe20003f25270 */
[----:B--2---:R-:W-:Y:S01]  /*1fd70*/  IMAD R8, R8, 0x8, R12 ;  /* 0x0000000808087824 */ /* 0x004fe200078e020c */
[----:B---3--:R-:W-:-:S04]  /*1fd80*/  SHF.L.U32 R11, R7, 0x1f, RZ ;  /* 0x0000001f070b7819 */ /* 0x008fc800000006ff */
[----:B------:R-:W0:Y:S02]  /*1fd90*/  SYNCS.PHASECHK.TRANS64.TRYWAIT P0, [R8+URZ+0x284a0], R11 ;  /* 0x0284a00b080075a7 */ /* 0x000e24000800017f */
[----:B0-----:R-:W-:Y:S05]  /*1fda0*/  @!P0 BRA `(.L_x_1489) ;  /* 0x0000008800c88947 */ /* 0x001fea0003800000 */
.L_x_1778:
[----:B------:R-:W-:Y:S05]  /*1fdb0*/  BSYNC B2 ;  /* 0x0000000000027941 */ /* 0x000fea0003800000 */
.L_x_1488:
[----:B------:R-:W-:Y:S04]  /*1fdc0*/  BSSY B2, `(.L_x_1490) ;  /* 0x0000009000027945 */ /* 0x000fe80003800000 */
[----:B------:R-:W-:Y:S05]  /*1fdd0*/  @P1 BRA `(.L_x_1491) ;  /* 0x00000000001c1947 */ /* 0x000fea0003800000 */
[----:B-1----:R-:W1:Y:S02]  /*1fde0*/  S2R R5, SR_TID.X ;  /* 0x0000000000057919 */ /* 0x002e640000002100 */
[----:B-1----:R-:W-:Y:S01]  /*1fdf0*/  LOP3.LUT R6, R5, 0x1f, RZ, 0xc0, !PT ;  /* 0x0000001f05067812 */ /* 0x002fe200078ec0ff */
[----:B------:R-:W-:-:S03]  /*1fe00*/  IMAD.MOV.U32 R5, RZ, RZ, 0x4000 ;  /* 0x00004000ff057424 */ /* 0x000fc600078e00ff */
[----:B------:R-:W-:Y:S01]  /*1fe10*/  ISETP.NE.AND P0, PT, R6, RZ, PT ;  /* 0x000000ff0600720c */ /* 0x000fe20003f05270 */
[----:B------:R2:W-:-:S12]  /*1fe20*/  SYNCS.ARRIVE.TRANS64 RZ, [R8+URZ+0x28490], R5 ;  /* 0x0284900508ff79a7 */ /* 0x0005d8000800003f */
[----:B--2---:R-:W-:Y:S05]  /*1fe30*/  @!P0 BRA `(.L_x_1491) ;  /* 0x0000000000048947 */ /* 0x004fea0003800000 */
[----:B------:R-:W-:Y:S01]  /*1fe40*/  BPT.TRAP 0x1 ;  /* 0x000000040000795c */ /* 0x000fe20000300000 */
.L_x_1491:
[----:B------:R-:W-:Y:S05]  /*1fe50*/  BSYNC B2 ;  /* 0x0000000000027941 */ /* 0x000fea0003800000 */
.L_x_1490:
[----:B-1----:R-:W2:Y:S01]  /*1fe60*/  LDL R5, [R1+0x14] ;  /* 0x0000140001057983 */ /* 0x002ea20000100800 */
[----:B------:R-:W-:Y:S01]  /*1fe70*/  IMAD.MOV.U32 R20, RZ, RZ, RZ ;  /* 0x000000ffff147224 */ /* 0x000fe200078e00ff */
[----:B------:R-:W-:Y:S01]  /*1fe80*/  UIADD3 UR4, UP0, UR42, 0x570, URZ ;  /* 0x000005702a047890 */ /* 0x000fe2000ff1e03f */
[----:B------:R-:W-:Y:S01]  /*1fe90*/  IMAD R6, R9, 0x40, R17 ;  /* 0x0000004009067824 */ /* 0x000fe200078e0211 */
[----:B------:R-:W-:Y:S01]  /*1fea0*/  PLOP3.LUT P0, PT, PT, PT, PT, 0x80, 0x0 ;  /* 0x000000000000781c */ /* 0x000fe20003f0f070 */
[----:B------:R-:W-:Y:S01]  /*1feb0*/  UMOV UR6, 0x0 ;  /* 0x0000000000067882 */ /* 0x000fe20000000000 */
[----:B------:R-:W-:Y:S01]  /*1fec0*/  R2UR UR10, R20 ;  /* 0x00000000140a72ca */ /* 0x000fe200000e0000 */
[----:B------:R-:W-:Y:S01]  /*1fed0*/  VIADD R6, R6, 0xffffffc0 ;  /* 0xffffffc006067836 */ /* 0x000fe20000000000 */
[----:B------:R-:W-:Y:S01]  /*1fee0*/  UIADD3.X UR5, URZ, UR43, URZ, UP0, !UPT ;  /* 0x0000002b3f057290 */ /* 0x000fe200087fe43f */
[----:B------:R-:W-:Y:S01]  /*1fef0*/  UMOV UR7, 0x12f00000 ;  /* 0x12f0000000077882 */ /* 0x000fe20000000000 */
[----:B--2---:R-:W-:-:S02]  /*1ff00*/  IMAD R10, R5, 0x4000, R12 ;  /* 0x00004000050a7824 */ /* 0x004fc400078e020c */
[----:B------:R-:W-:Y:S02]  /*1ff10*/  VIADD R5, R8, 0x28490 ;  /* 0x0002849008057836 */ /* 0x000fe40000000000 */
[----:B------:R-:W-:-:S07]  /*1ff20*/  VIADD R7, R10, 0x20000 ;  /* 0x000200000a077836 */ /* 0x000fce0000000000 */
.L_x_1492:
        /* <DEDUP_REMOVED lines=16> */
.L_x_1493:
        /* <DEDUP_REMOVED lines=13> */
.L_x_1779:
[----:B------:R-:W-:Y:S05]  /*20100*/  BSYNC B2 ;  /* 0x0000000000027941 */ /* 0x000fea0003800000 */
.L_x_1494:
        /* <DEDUP_REMOVED lines=11> */
.L_x_1497:
[----:B------:R-:W-:Y:S05]  /*201c0*/  BSYNC B2 ;  /* 0x0000000000027941 */ /* 0x000fea0003800000 */
.L_x_1496:
[----:B------:R-:W-:Y:S01]  /*201d0*/  R2UR UR10, R20 ;  /* 0x00000000140a72ca */ /* 0x000fe200000e0000 */
[----:B------:R-:W-:Y:S01]  /*201e0*/  UIADD3 UR4, UP0, UR42, 0x670, URZ ;  /* 0x000006702a047890 */ /* 0x000fe2000ff1e03f */
[----:B------:R-:W-:Y:S01]  /*201f0*/  R2UR UR6, R14 ;  /* 0x000000000e0672ca */ /* 0x000fe200000e0000 */
[----:B01----:R-:W-:Y:S01]  /*20200*/  VIADD R8, R8, 0x284b0 ;  /* 0x000284b008087836 */ /* 0x003fe20000000000 */
[----:B------:R-:W-:Y:S01]  /*20210*/  R2UR UR7, R15 ;  /* 0x000000000f0772ca */ /* 0x000fe200000e0000 */
[----:B------:R-:W-:Y:S01]  /*20220*/  VIADD R5, R10, 0x10000 ;  /* 0x000100000a057836 */ /* 0x000fe20000000000 */
[----:B------:R-:W-:Y:S01]  /*20230*/  PLOP3.LUT P0, PT, PT, PT, PT, 0x80, 0x0 ;  /* 0x000000000000781c */ /* 0x000fe20003f0f070 */
[----:B------:R-:W-:-:S12]  /*20240*/  UIADD3.X UR5, URZ, UR43, URZ, UP0, !UPT ;  /* 0x0000002b3f057290 */ /* 0x000fd800087fe43f */
.L_x_1498:
        /* <DEDUP_REMOVED lines=15> */
.L_x_1499:
        /* <DEDUP_REMOVED lines=10> */
.L_x_1487:
[----:B------:R-:W-:Y:S05]  /*203e0*/  BSYNC B1 ;  /* 0x0000000000017941 */ /* 0x000fea0003800000 */
.L_x_1486:
[----:B------:R-:W1:Y:S04]  /*203f0*/  LDL.LU R10, [R1+0x14] ;  /* 0x00001400010a7983 */ /* 0x000e680000300800 */
[----:B0-----:R-:W2:Y:S01]  /*20400*/  LDL.LU R7, [R1+0x1c] ;  /* 0x00001c0001077983 */ /* 0x001ea20000300800 */
[----:B------:R-:W-:Y:S01]  /*20410*/  PLOP3.LUT P0, PT, PT, PT, PT, 0x8, 0x0 ;  /* 0x000000000000781c */ /* 0x000fe20003f0e170 */
[----:B-1----:R-:W-:-:S05]  /*20420*/  VIADD R5, R10, 0x1 ;  /* 0x000000010a057836 */ /* 0x002fca0000000000 */
[----:B------:R-:W-:-:S04]  /*20430*/  ISETP.NE.AND P1, PT, R5, 0x2, PT ;  /* 0x000000020500780c */ /* 0x000fc80003f25270 */
[----:B------:R-:W-:Y:S02]  /*20440*/  SEL R6, RZ, 0x1, P1 ;  /* 0x00000001ff067807 */ /* 0x000fe40000800000 */
[----:B------:R-:W-:Y:S02]  /*20450*/  SEL R5, R5, RZ, P1 ;  /* 0x000000ff05057207 */ /* 0x000fe40000800000 */
[----:B--2---:R-:W-:Y:S01]  /*20460*/  LOP3.LUT R7, R7, R6, RZ, 0x3c, !PT ;  /* 0x0000000607077212 */ /* 0x004fe200078e3cff */
[----:B------:R-:W-:-:S04]  /*20470*/  VIADD R6, R9, 0xfffffffe ;  /* 0xfffffffe09067836 */ /* 0x000fc80000000000 */
[----:B------:R1:W-:Y:S01]  /*20480*/  STL [R1+0x1c], R7 ;  /* 0x00001c0701007387 */ /* 0x0003e20000100800 */
[----:B------:R-:W-:-:S03]  /*20490*/  ISETP.GE.AND P2, PT, R6, R3, PT ;  /* 0x000000030600720c */ /* 0x000fc60003f46270 */
[----:B------:R1:W-:Y:S10]  /*204a0*/  STL [R1+0x14], R5 ;  /* 0x0000140501007387 */ /* 0x0003f40000100800 */
[----:B-1----:R-:W-:Y:S05]  /*204b0*/  @!P2 BRA `(.L_x_1480) ;  /* 0x0000000400fca947 */ /* 0x002fea0003800000 */
[C---:B------:R-:W-:Y:S02]  /*204c0*/  IMAD R17, R9.reuse, 0x40, R17 ;  /* 0x0000004009117824 */ /* 0x040fe400078e0211 */
[----:B------:R-:W-:Y:S02]  /*204d0*/  VIADD R10, R9, 0xffffffff ;  /* 0xffffffff090a7836 */ /* 0x000fe40000000000 */
[----:B------:R-:W-:-:S07]  /*204e0*/  VIADD R9, R17, 0xffffff80 ;  /* 0xffffff8011097836 */ /* 0x000fce0000000000 */
.L_x_1514:
[----:B------:R-:W-:Y:S05]  /*204f0*/  YIELD ;  /* 0x0000000000007946 */ /* 0x000fea0003800000 */
[----:B------:R-:W-:Y:S04]  /*20500*/  BSSY B1, `(.L_x_1500) ;  /* 0x000006d000017945 */ /* 0x000fe80003800000 */
[----:B-1----:R-:W-:Y:S05]  /*20510*/  @!P6 BRA `(.L_x_1501) ;  /* 0x0000000400ace947 */ /* 0x002fea0003800000 */
[----:B------:R-:W2:Y:S04]  /*20520*/  LDL R7, [R1+0x14] ;  /* 0x0000140001077983 */ /* 0x000ea80000100800 */
[----:B------:R-:W3:Y:S01]  /*20530*/  LDL R6, [R1+0x1c] ;  /* 0x00001c0001067983 */ /* 0x000ee20000100800 */
        /* <DEDUP_REMOVED lines=8> */
.L_x_1780:
[----:B------:R-:W-:Y:S05]  /*205c0*/  BSYNC B2 ;  /* 0x0000000000027941 */ /* 0x000fea0003800000 */
.L_x_1502:
        /* <DEDUP_REMOVED lines=9> */
.L_x_1505:
[----:B------:R-:W-:Y:S05]  /*20660*/  BSYNC B2 ;  /* 0x0000000000027941 */ /* 0x000fea0003800000 */
.L_x_1504:
        /* <DEDUP_REMOVED lines=8> */
[----:B--2---:R-:W-:Y:S02]  /*206f0*/  IMAD R6, R5, 0x4000, R12 ;  /* 0x0000400005067824 */ /* 0x004fe400078e020c */
[----:B------:R-:W-:-:S02]  /*20700*/  VIADD R5, R8, 0x28490 ;  /* 0x0002849008057836 */ /* 0x000fc40000000000 */
[----:B------:R-:W-:-:S09]  /*20710*/  VIADD R11, R6, 0x20000 ;  /* 0x00020000060b7836 */ /* 0x000fd20000000000 */
.L_x_1506:
        /* <DEDUP_REMOVED lines=10> */
[----:B------:R-:W-:Y:S01]  /*207c0*/  MOV R17, 0x80 ;  /* 0x0000008000117802 */ /* 0x000fe20000000f00 */
[----:B------:R-:W-:Y:S01]  /*207d0*/  VIADD R11, R6, 0x22000 ;  /* 0x00022000060b7836 */ /* 0x000fe20000000000 */
[----:B------:R-:W-:Y:S01]  /*207e0*/  PLOP3.LUT P1, PT, PT, PT, PT, 0x80, 0x0 ;  /* 0x000000000000781c */ /* 0x000fe20003f2f070 */
[----:B------:R-:W-:Y:S01]  /*207f0*/  UMOV UR6, 0x0 ;  /* 0x0000000000067882 */ /* 0x000fe20000000000 */
[----:B------:R-:W-:Y:S01]  /*20800*/  R2UR UR10, R17 ;  /* 0x00000000110a72ca */ /* 0x000fe200000e0000 */
[----:B------:R-:W-:-:S14]  /*20810*/  UMOV UR7, 0x12f00000 ;  /* 0x12f0000000077882 */ /* 0x000fdc0000000000 */
.L_x_1507:
        /* <DEDUP_REMOVED lines=13> */
.L_x_1781:
[----:B------:R-:W-:Y:S05]  /*208f0*/  BSYNC B2 ;  /* 0x0000000000027941 */ /* 0x000fea0003800000 */
.L_x_1508:
[----:B------:R-:W-:Y:S01]  /*20900*/  BSSY B2, `(.L_x_1510) ;  /* 0x000000b000027945 */ /* 0x000fe20003800000 */
[----:B------:R-:W-:Y:S02]  /*20910*/  IMAD.MOV.U32 R14, RZ, RZ, 0x0 ;  /* 0x00000000ff0e7424 */ /* 0x000fe400078e00ff */
[----:B------:R-:W-:Y:S01]  /*20920*/  IMAD.MOV.U32 R15, RZ, RZ, 0x12f00000 ;  /* 0x12f00000ff0f7424 */ /* 0x000fe200078e00ff */
[----:B------:R-:W-:Y:S06]  /*20930*/  @P2 BRA `(.L_x_1511) ;  /* 0x00000000001c2947 */ /* 0x000fec0003800000 */
[----:B------:R-:W2:Y:S02]  /*20940*/  S2R R5, SR_TID.X ;  /* 0x0000000000057919 */ /* 0x000ea40000002100 */
[----:B--2---:R-:W-:Y:S01]  /*20950*/  LOP3.LUT R11, R5, 0x1f, RZ, 0xc0, !PT ;  /* 0x0000001f050b7812 */ /* 0x004fe200078ec0ff */
[----:B------:R-:W-:-:S03]  /*20960*/  IMAD.MOV.U32 R5, RZ, RZ, 0x4000 ;  /* 0x00004000ff057424 */ /* 0x000fc600078e00ff */
[----:B------:R-:W-:Y:S01]  /*20970*/  ISETP.NE.AND P1, PT, R11, RZ, PT ;  /* 0x000000ff0b00720c */ /* 0x000fe20003f25270 */
[----:B------:R2:W-:-:S12]  /*20980*/  SYNCS.ARRIVE.TRANS64 RZ, [R8+URZ+0x284b0], R5 ;  /* 0x0284b00508ff79a7 */ /* 0x0005d8000800003f */
[----:B--2---:R-:W-:Y:S05]  /*20990*/  @!P1 BRA `(.L_x_1511) ;  /* 0x0000000000049947 */ /* 0x004fea0003800000 */
[----:B------:R-:W-:Y:S01]  /*209a0*/  BPT.TRAP 0x1 ;  /* 0x000000040000795c */ /* 0x000fe20000300000 */
.L_x_1511:
[----:B------:R-:W-:Y:S05]  /*209b0*/  BSYNC B2 ;  /* 0x0000000000027941 */ /* 0x000fea0003800000 */
.L_x_1510:
        /* <DEDUP_REMOVED lines=8> */
.L_x_1512:
        /* <DEDUP_REMOVED lines=15> */
.L_x_1513:
        /* <DEDUP_REMOVED lines=10> */
.L_x_1501:
[----:B------:R-:W-:Y:S05]  /*20bd0*/  BSYNC B1 ;  /* 0x0000000000017941 */ /* 0x000fea0003800000 */
.L_x_1500:
[----:B------:R-:W2:Y:S04]  /*20be0*/  LDL.LU R5, [R1+0x14] ;  /* 0x0000140001057983 */ /* 0x000ea80000300800 */
[----:B------:R-:W3:Y:S01]  /*20bf0*/  LDL.LU R7, [R1+0x1c] ;  /* 0x00001c0001077983 */ /* 0x000ee20000300800 */
[----:B------:R-:W-:Y:S02]  /*20c00*/  VIADD R10, R10, 0xffffffff ;  /* 0xffffffff0a0a7836 */ /* 0x000fe40000000000 */
[----:B------:R-:W-:-:S03]  /*20c10*/  VIADD R9, R9, 0xffffffc0 ;  /* 0xffffffc009097836 */ /* 0x000fc60000000000 */
        /* <DEDUP_REMOVED lines=9> */
.L_x_1480:
[----:B------:R-:W-:Y:S05]  /*20cb0*/  BSYNC B0 ;  /* 0x0000000000007941 */ /* 0x000fea0003800000 */
.L_x_1479:
[----:B------:R-:W2:Y:S01]  /*20cc0*/  LDC.64 R2, c[0x0][0x9e0] ;  /* 0x00027800ff027b82 */ /* 0x000ea20000000a00 */
[----:B------:R-:W-:Y:S07]  /*20cd0*/  @!P0 WARPSYNC.ALL ;  /* 0x0000000000008948 */ /* 0x000fee0003800000 */
[----:B------:R-:W-:Y:S01]  /*20ce0*/  @!P0 BAR.SYNC.DEFER_BLOCKING 0xc, 0x180 ;  /* 0x0306000000008b1d */ /* 0x000fe20000010000 */
[----:B--2---:R-:W-:Y:S01]  /*20cf0*/  ISETP.GE.AND P0, PT, R3, 0x1, PT ;  /* 0x000000010300780c */ /* 0x004fe20003f06270 */
[----:B------:R-:W-:-:S12]  /*20d00*/  IMAD.IADD R2, R16, 0x1, R2 ;  /* 0x0000000110027824 */ /* 0x000fd800078e0202 */
[----:B------:R-:W-:Y:S05]  /*20d10*/  @!P0 BRA `(.L_x_1515) ;  /* 0x0000000000488947 */ /* 0x000fea0003800000 */
[C---:B------:R-:W-:Y:S01]  /*20d20*/  ISETP.GT.AND P1, PT, R16.reuse, RZ, PT ;  /* 0x000000ff1000720c */ /* 0x040fe20003f24270 */
[----:B------:R-:W-:Y:S01]  /*20d30*/  BSSY B0, `(.L_x_1516) ;  /* 0x000000e000007945 */ /* 0x000fe20003800000 */
[----:B------:R-:W-:-:S11]  /*20d40*/  VIADD R0, R16, 0xffffffff ;  /* 0xffffffff10007836 */ /* 0x000fd60000000000 */
[----:B------:R-:W-:Y:S05]  /*20d50*/  @P1 BRA `(.L_x_1517) ;  /* 0x00000000001c1947 */ /* 0x000fea0003800000 */
[----:B------:R-:W-:Y:S01]  /*20d60*/  ISETP.NE.AND P1, PT, R3, 0x1, PT ;  /* 0x000000010300780c */ /* 0x000fe20003f25270 */
[----:B------:R-:W-:-:S12]  /*20d70*/  IMAD.MOV R0, RZ, RZ, -R16 ;  /* 0x000000ffff007224 */ /* 0x000fd800078e0a10 */
[----:B01----:R-:W0:Y:S02]  /*20d80*/  @P1 LDC.64 R6, c[0x0][0x9e8] ;  /* 0x00027a00ff061b82 */ /* 0x003e240000000a00 */
[----:B0-----:R-:W-:-:S05]  /*20d90*/  @P1 IMAD.HI.U32 R6, R0, R6, RZ ;  /* 0x0000000600061227 */ /* 0x001fca00078e00ff */
[----:B------:R-:W-:-:S04]  /*20da0*/  @P1 SHF.R.U32.HI R0, RZ, R7, R6 ;  /* 0x00000007ff001219 */ /* 0x000fc80000011606 */
[----:B------:R-:W-:Y:S01]  /*20db0*/  LOP3.LUT R0, RZ, R0, RZ, 0x33, !PT ;  /* 0x00000000ff007212 */ /* 0x000fe200078e33ff */
[----:B------:R-:W-:Y:S06]  /*20dc0*/  BRA `(.L_x_1518) ;  /* 0x0000000000107947 */ /* 0x000fec0003800000 */
.L_x_1517:
[----:B------:R-:W-:-:S13]  /*20dd0*/  ISETP.NE.AND P1, PT, R3, 0x1, PT ;  /* 0x000000010300780c */ /* 0x000fda0003f25270 */
[----:B01----:R-:W0:Y:S02]  /*20de0*/  @P1 LDC.64 R6, c[0x0][0x9e8] ;  /* 0x00027a00ff061b82 */ /* 0x003e240000000a00 */
[----:B0-----:R-:W-:-:S05]  /*20df0*/  @P1 IMAD.HI.U32 R6, R0, R6, RZ ;  /* 0x0000000600061227 */ /* 0x001fca00078e00ff */
[----:B------:R-:W-:-:S07]  /*20e00*/  @P1 SHF.R.U32.HI R0, RZ, R7, R6 ;  /* 0x00000007ff001219 */ /* 0x000fce0000011606 */
.L_x_1518:
[----:B------:R-:W-:Y:S05]  /*20e10*/  BSYNC B0 ;  /* 0x0000000000007941 */ /* 0x000fea0003800000 */
.L_x_1516:
[----:B------:R-:W-:-:S05]  /*20e20*/  IMAD R0, R0, R3, R3 ;  /* 0x0000000300007224 */ /* 0x000fca00078e0203 */
[----:B------:R-:W-:-:S07]  /*20e30*/  VIMNMX R2, R2, R0, PT ;  /* 0x0000000002027248 */ /* 0x000fce0003fe0100 */
.L_x_1515:
[----:B------:R-:W-:Y:S01]  /*20e40*/  VIADD R2, R2, 0x3f ;  /* 0x0000003f02027836 */ /* 0x000fe20000000000 */
[----:B------:R-:W-:-:S04]  /*20e50*/  ULDC UR4, c[0x0][0x9dc] ;  /* 0x0002770000047ab9 */ /* 0x000fc80000000800 */
[----:B------:R-:W-:-:S04]  /*20e60*/  SHF.R.S32.HI R0, RZ, 0x1f, R2 ;  /* 0x0000001fff007819 */ /* 0x000fc80000011402 */
[----:B------:R-:W-:-:S04]  /*20e70*/  LEA.HI R0, R0, R2, RZ, 0x6 ;  /* 0x0000000200007211 */ /* 0x000fc800078f30ff */
[----:B------:R-:W-:-:S04]  /*20e80*/  SHF.R.S32.HI R0, RZ, 0x6, R0 ;  /* 0x00000006ff007819 */ /* 0x000fc80000011400 */
[----:B------:R-:W-:Y:S01]  /*20e90*/  VIMNMX R16, R18, R0, PT ;  /* 0x0000000012107248 */ /* 0x000fe20003fe0100 */
[----:B------:R-:W-:Y:S01]  /*20ea0*/  VIADD R0, R4, -UR4 ;  /* 0x8000000404007c36 */ /* 0x000fe20008000000 */
[----:B------:R-:W-:Y:S06]  /*20eb0*/  @!P0 BRA `(.L_x_1519) ;  /* 0x0000000000448947 */ /* 0x000fec0003800000 */
[----:B------:R-:W-:Y:S01]  /*20ec0*/  ISETP.GT.AND P0, PT, R4, -0x1, PT ;  /* 0xffffffff0400780c */ /* 0x000fe20003f04270 */
[----:B------:R-:W-:-:S12]  /*20ed0*/  BSSY B0, `(.L_x_1520) ;  /* 0x000000d000007945 */ /* 0x000fd80003800000 */
[----:B------:R-:W-:Y:S05]  /*20ee0*/  @P0 BRA `(.L_x_1521) ;  /* 0x00000000001c0947 */ /* 0x000fea0003800000 */
[----:B------:R-:W-:Y:S02]  /*20ef0*/  ISETP.NE.AND P0, PT, R3, 0x1, PT ;  /* 0x000000010300780c */ /* 0x000fe40003f05270 */
[----:B------:R-:W-:-:S11]  /*20f00*/  LOP3.LUT R4, RZ, R4, RZ, 0x33, !PT ;  /* 0x00000004ff047212 */ /* 0x000fd600078e33ff */
[----:B01----:R-:W0:Y:S02]  /*20f10*/  @P0 LDC.64 R6, c[0x0][0x9e8] ;  /* 0x00027a00ff060b82 */ /* 0x003e240000000a00 */
[----:B0-----:R-:W-:-:S05]  /*20f20*/  @P0 IMAD.HI.U32 R6, R4, R6, RZ ;  /* 0x0000000604060227 */ /* 0x001fca00078e00ff */
[----:B------:R-:W-:-:S04]  /*20f30*/  @P0 SHF.R.U32.HI R4, RZ, R7, R6 ;  /* 0x00000007ff040219 */ /* 0x000fc80000011606 */
[----:B------:R-:W-:Y:S01]  /*20f40*/  LOP3.LUT R4, RZ, R4, RZ, 0x33, !PT ;  /* 0x00000004ff047212 */ /* 0x000fe200078e33ff */
[----:B------:R-:W-:Y:S06]  /*20f50*/  BRA `(.L_x_1522) ;  /* 0x0000000000107947 */ /* 0x000fec0003800000 */
.L_x_1521:
[----:B------:R-:W-:-:S13]  /*20f60*/  ISETP.NE.AND P0, PT, R3, 0x1, PT ;  /* 0x000000010300780c */ /* 0x000fda0003f05270 */
[----:B01----:R-:W0:Y:S02]  /*20f70*/  @P0 LDC.64 R6, c[0x0][0x9e8] ;  /* 0x00027a00ff060b82 */ /* 0x003e240000000a00 */
[----:B0-----:R-:W-:-:S05]  /*20f80*/  @P0 IMAD.HI.U32 R6, R4, R6, RZ ;  /* 0x0000000604060227 */ /* 0x001fca00078e00ff */
[----:B------:R-:W-:-:S07]  /*20f90*/  @P0 SHF.R.U32.HI R4, RZ, R7, R6 ;  /* 0x00000007ff040219 */ /* 0x000fce0000011606 */
.L_x_1522:
[----:B------:R-:W-:Y:S05]  /*20fa0*/  BSYNC B0 ;  /* 0x0000000000007941 */ /* 0x000fea0003800000 */
.L_x_1520:
[----:B------:R-:W-:-:S05]  /*20fb0*/  IMAD R3, R4, R3, RZ ;  /* 0x0000000304037224 */ /* 0x000fca00078e02ff */
[----:B------:R-:W-:-:S07]  /*20fc0*/  VIMNMX R0, R0, R3, !PT ;  /* 0x0000000300007248 */ /* 0x000fce0007fe0100 */
.L_x_1519:
[----:B------:R-:W-:Y:S01]  /*20fd0*/  SHF.R.S32.HI R2, RZ, 0x1f, R0 ;  /* 0x0000001fff027819 */ /* 0x000fe20000011400 */
[----:B------:R-:W-:Y:S03]  /*20fe0*/  BSSY B6, `(.L_x_1523) ;  /* 0x00002c8000067945 */ /* 0x000fe60003800000 */
[----:B------:R-:W-:-:S04]  /*20ff0*/  LEA.HI R2, R2, R0, RZ, 0x6 ;  /* 0x0000000002027211 */ /* 0x000fc800078f30ff */
[----:B------:R-:W-:-:S04]  /*21000*/  SHF.R.S32.HI R2, RZ, 0x6, R2 ;  /* 0x00000006ff027819 */ /* 0x000fc80000011402 */
[----:B------:R-:W-:-:S04]  /*21010*/  VIMNMX R3, RZ, R2, !PT ;  /* 0x00000002ff037248 */ /* 0x000fc80007fe0100 */
[----:B------:R-:W-:Y:S01]  /*21020*/  ISETP.GT.AND P0, PT, R16, R3, PT ;  /* 0x000000031000720c */ /* 0x000fe20003f04270 */
[----:B------:R2:W-:-:S12]  /*21030*/  STL [R1+0x28], R3 ;  /* 0x0000280301007387 */ /* 0x0005d80000100800 */
[----:B--2---:R-:W-:Y:S05]  /*21040*/  @P0 BRA `(.L_x_1524) ;  /* 0x0000000000480947 */ /* 0x004fea0003800000 */
[----:B------:R-:W2:Y:S02]  /*21050*/  S2R R3, SR_TID.X ;  /* 0x0000000000037919 */ /* 0x000ea40000002100 */
[----:B--2---:R-:W-:-:S04]  /*21060*/  LOP3.LUT R3, R3, 0x7f, RZ, 0xc0, !PT ;  /* 0x0000007f03037812 */ /* 0x004fc800078ec0ff */
[----:B------:R-:W-:-:S13]  /*21070*/  ISETP.NE.AND P0, PT, R3, RZ, PT ;  /* 0x000000ff0300720c */ /* 0x000fda0003f05270 */
[----:B------:R-:W-:Y:S05]  /*21080*/  @P0 BRA `(.L_x_1525) ;  /* 0x0000002800f40947 */ /* 0x000fea0003800000 */
[----:B-1----:R-:W1:Y:S01]  /*21090*/  S2R R5, SR_LANEID ;  /* 0x0000000000057919 */ /* 0x002e620000000000 */
        /* <DEDUP_REMOVED lines=8> */
[----:B0-----:R-:W0:Y:S01]  /*21120*/  POPC R7, R4 ;  /* 0x0000000400077309 */ /* 0x001e220000000000 */
[----:B--2---:R-:W0:Y:S02]  /*21130*/  SHFL.IDX PT, R0, R3, R0, 0x1f ;  /* 0x00001f0003007589 */ /* 0x004e2400000e0000 */
[----:B0-----:R-:W-:-:S05]  /*21140*/  IADD3 R0, R0, UR37, R7 ;  /* 0x0000002500007c10 */ /* 0x001fca000fffe007 */
[----:B------:R2:W-:Y:S01]  /*21150*/  STL [R1], R0 ;  /* 0x0000000001007387 */ /* 0x0005e20000100800 */
[----:B------:R-:W-:Y:S05]  /*21160*/  BRA `(.L_x_1525) ;  /* 0x0000002800bc7947 */ /* 0x000fea0003800000 */
.L_x_1524:
[----:B------:R-:W2:Y:S01]  /*21170*/  S2R R0, SR_CgaCtaId ;  /* 0x0000000000007919 */ /* 0x000ea20000008800 */
[----:B------:R-:W-:-:S04]  /*21180*/  MOV R2, 0x400 ;  /* 0x0000040000027802 */ /* 0x000fc80000000f00 */
[----:B--2---:R-:W-:-:S05]  /*21190*/  LEA R18, R0, R2, 0x18 ;  /* 0x0000000200127211 */ /* 0x004fca00078ec0ff */
[----:B------:R-:W-:-:S05]  /*211a0*/  VIADD R0, R18, 0x20000 ;  /* 0x0002000012007836 */ /* 0x000fca0000000000 */
[----:B------:R-:W-:-:S13]  /*211b0*/  LOP3.LUT P0, RZ, R0, 0x3ff, RZ, 0xc0, !PT ;  /* 0x000003ff00ff7812 */ /* 0x000fda000780c0ff */
[----:B------:R-:W-:Y:S05]  /*211c0*/  @!P0 BRA `(.L_x_1526) ;  /* 0x0000000000408947 */ /* 0x000fea0003800000 */
[----:B------:R-:W-:Y:S01]  /*211d0*/  MOV R2, 0x0 ;  /* 0x0000000000027802 */ /* 0x000fe20000000f00 */
[----:B------:R-:W-:Y:S01]  /*211e0*/  ULDC.64 UR6, c[0x4][0xc0] ;  /* 0x0100300000067ab9 */ /* 0x000fe20000000a00 */
[----:B------:R-:W-:Y:S01]  /*211f0*/  ULDC.64 UR8, c[0x4][0xc8] ;  /* 0x0100320000087ab9 */ /* 0x000fe20000000a00 */
[----:B------:R-:W-:Y:S01]  /*21200*/  ULDC.64 UR4, c[0x4][0x40] ;  /* 0x0100100000047ab9 */ /* 0x000fe20000000a00 */
[----:B------:R-:W-:Y:S01]  /*21210*/  MOV R4, UR6 ;  /* 0x0000000600047c02 */ /* 0x000fe20008000f00 */
[----:B-1----:R-:W-:Y:S01]  /*21220*/  IMAD.U32 R5, RZ, RZ, UR7 ;  /* 0x00000007ff057e24 */ /* 0x002fe2000f8e00ff */
[----:B------:R-:W1:Y:S01]  /*21230*/  LDC.64 R2, c[0x4][R2] ;  /* 0x0100000002027b82 */ /* 0x000e620000000a00 */
[----:B------:R-:W-:Y:S02]  /*21240*/  IMAD.U32 R6, RZ, RZ, UR8 ;  /* 0x00000008ff067e24 */ /* 0x000fe4000f8e00ff */
[----:B0-----:R-:W-:Y:S02]  /*21250*/  IMAD.U32 R7, RZ, RZ, UR9 ;  /* 0x00000009ff077e24 */ /* 0x001fe4000f8e00ff */
[----:B------:R-:W-:-:S02]  /*21260*/  IMAD.U32 R10, RZ, RZ, UR4 ;  /* 0x00000004ff0a7e24 */ /* 0x000fc4000f8e00ff */
[----:B------:R-:W-:Y:S02]  /*21270*/  IMAD.U32 R11, RZ, RZ, UR5 ;  /* 0x00000005ff0b7e24 */ /* 0x000fe4000f8e00ff */
[----:B------:R-:W-:Y:S02]  /*21280*/  IMAD.MOV.U32 R8, RZ, RZ, 0x70 ;  /* 0x00000070ff087424 */ /* 0x000fe400078e00ff */
[----:B------:R-:W-:Y:S02]  /*21290*/  IMAD.MOV.U32 R12, RZ, RZ, 0x1 ;  /* 0x00000001ff0c7424 */ /* 0x000fe400078e00ff */
[----:B------:R-:W-:-:S07]  /*212a0*/  IMAD.MOV.U32 R13, RZ, RZ, RZ ;  /* 0x000000ffff0d7224 */ /* 0x000fce00078e00ff */
[----:B------:R-:W-:-:S07]  /*212b0*/  LEPC R20, `(.L_x_1526) ;  /* 0x000000001014794e */ /* 0x000fce0000000000 */
[----:B-1----:R-:W-:Y:S05]  /*212c0*/  CALL.ABS.NOINC R2 ;  /* 0x0000000002007343 */ /* 0x002fea0003c00000 */
.L_x_1526:
[----:B------:R-:W2:Y:S01]  /*212d0*/  LDL.LU R2, [R1+0x40] ;  /* 0x0000400001027983 */ /* 0x000ea20000300800 */
[----:B------:R-:W-:-:S05]  /*212e0*/  VIADD R17, R18, 0x10000 ;  /* 0x0001000012117836 */ /* 0x000fca0000000000 */
[----:B------:R-:W-:Y:S02]  /*212f0*/  LOP3.LUT P0, RZ, R17, 0x3ff, RZ, 0xc0, !PT ;  /* 0x000003ff11ff7812 */ /* 0x000fe4000780c0ff */
[----:B--2---:R-:W-:-:S11]  /*21300*/  LOP3.LUT R2, R2, 0xfffffffe, RZ, 0xc0, !PT ;  /* 0xfffffffe02027812 */ /* 0x004fd600078ec0ff */
[----:B------:R-:W-:-:S05]  /*21310*/  @P0 LOP3.LUT R2, R2, 0x1, RZ, 0xfc, !PT ;  /* 0x0000000102020812 */ /* 0x000fca00078efcff */
[----:B------:R2:W-:Y:S01]  /*21320*/  STL [R1+0x40], R2 ;  /* 0x0000400201007387 */ /* 0x0005e20000100800 */
[----:B------:R-:W-:Y:S05]  /*21330*/  @!P0 BRA `(.L_x_1527) ;  /* 0x0000000000408947 */ /* 0x000fea0003800000 */
[----:B--2---:R-:W-:Y:S01]  /*21340*/  MOV R2, 0x0 ;  /* 0x0000000000027802 */ /* 0x004fe20000000f00 */
[----:B------:R-:W-:Y:S01]  /*21350*/  ULDC.64 UR6, c[0x4][0xc0] ;  /* 0x0100300000067ab9 */ /* 0x000fe20000000a00 */
[----:B------:R-:W-:Y:S01]  /*21360*/  ULDC.64 UR8, c[0x4][0xc8] ;  /* 0x0100320000087ab9 */ /* 0x000fe20000000a00 */
[----:B------:R-:W-:Y:S01]  /*21370*/  ULDC.64 UR4, c[0x4][0x48] ;  /* 0x0100120000047ab9 */ /* 0x000fe20000000a00 */
[----:B------:R-:W-:Y:S01]  /*21380*/  IMAD.U32 R4, RZ, RZ, UR6 ;  /* 0x00000006ff047e24 */ /* 0x000fe2000f8e00ff */
[----:B------:R-:W-:Y:S01]  /*21390*/  MOV R12, 0x1 ;  /* 0x00000001000c7802 */ /* 0x000fe20000000f00 */
[----:B------:R-:W2:Y:S01]  /*213a0*/  LDC.64 R2, c[0x4][R2] ;  /* 0x0100000002027b82 */ /* 0x000ea20000000a00 */
[----:B-1----:R-:W-:Y:S02]  /*213b0*/  IMAD.U32 R5, RZ, RZ, UR7 ;  /* 0x00000007ff057e24 */ /* 0x002fe4000f8e00ff */
[----:B------:R-:W-:Y:S02]  /*213c0*/  IMAD.U32 R6, RZ, RZ, UR8 ;  /* 0x00000008ff067e24 */ /* 0x000fe4000f8e00ff */
[----:B0-----:R-:W-:-:S02]  /*213d0*/  IMAD.U32 R7, RZ, RZ, UR9 ;  /* 0x00000009ff077e24 */ /* 0x001fc4000f8e00ff */
[----:B------:R-:W-:Y:S02]  /*213e0*/  IMAD.U32 R10, RZ, RZ, UR4 ;  /* 0x00000004ff0a7e24 */ /* 0x000fe4000f8e00ff */
[----:B------:R-:W-:Y:S02]  /*213f0*/  IMAD.U32 R11, RZ, RZ, UR5 ;  /* 0x00000005ff0b7e24 */ /* 0x000fe4000f8e00ff */
[----:B------:R-:W-:Y:S02]  /*21400*/  IMAD.MOV.U32 R8, RZ, RZ, 0x70 ;  /* 0x00000070ff087424 */ /* 0x000fe400078e00ff */
[----:B------:R-:W-:-:S07]  /*21410*/  IMAD.MOV.U32 R13, RZ, RZ, RZ ;  /* 0x000000ffff0d7224 */ /* 0x000fce00078e00ff */
[----:B------:R-:W-:-:S07]  /*21420*/  LEPC R20, `(.L_x_1527) ;  /* 0x000000001014794e */ /* 0x000fce0000000000 */
[----:B--2---:R-:W-:Y:S05]  /*21430*/  CALL.ABS.NOINC R2 ;  /* 0x0000000002007343 */ /* 0x004fea0003c00000 */
.L_x_1527:
[----:B------:R-:W-:-:S05]  /*21440*/  VIADD R0, R18, 0x8000 ;  /* 0x0000800012007836 */ /* 0x000fca0000000000 */
[----:B------:R-:W-:-:S13]  /*21450*/  LOP3.LUT P0, RZ, R0, 0x1bf, RZ, 0xc0, !PT ;  /* 0x000001bf00ff7812 */ /* 0x000fda000780c0ff */
[----:B------:R-:W-:Y:S05]  /*21460*/  @!P0 BRA `(.L_x_1528) ;  /* 0x0000000000408947 */ /* 0x000fea0003800000 */
[----:B--2---:R-:W-:Y:S01]  /*21470*/  MOV R2, 0x0 ;  /* 0x0000000000027802 */ /* 0x004fe20000000f00 */
[----:B------:R-:W-:Y:S01]  /*21480*/  ULDC.64 UR6, c[0x4][0xc0] ;  /* 0x0100300000067ab9 */ /* 0x000fe20000000a00 */
[----:B------:R-:W-:Y:S01]  /*21490*/  ULDC.64 UR8, c[0x4][0xc8] ;  /* 0x0100320000087ab9 */ /* 0x000fe20000000a00 */
[----:B------:R-:W-:Y:S01]  /*214a0*/  ULDC.64 UR4, c[0x4][0x50] ;  /* 0x0100140000047ab9 */ /* 0x000fe20000000a00 */
[----:B------:R-:W-:Y:S02]  /*214b0*/  IMAD.U32 R4, RZ, RZ, UR6 ;  /* 0x00000006ff047e24 */ /* 0x000fe4000f8e00ff */
[----:B------:R-:W2:Y:S01]  /*214c0*/  LDC.64 R2, c[0x4][R2] ;  /* 0x0100000002027b82 */ /* 0x000ea20000000a00 */
[----:B-1----:R-:W-:Y:S02]  /*214d0*/  IMAD.U32 R5, RZ, RZ, UR7 ;  /* 0x00000007ff057e24 */ /* 0x002fe4000f8e00ff */
[----:B------:R-:W-:Y:S02]  /*214e0*/  IMAD.U32 R6, RZ, RZ, UR8 ;  /* 0x00000008ff067e24 */ /* 0x000fe4000f8e00ff */
[----:B0-----:R-:W-:-:S02]  /*214f0*/  IMAD.U32 R7, RZ, RZ, UR9 ;  /* 0x00000009ff077e24 */ /* 0x001fc4000f8e00ff */
[----:B------:R-:W-:Y:S02]  /*21500*/  IMAD.U32 R10, RZ, RZ, UR4 ;  /* 0x00000004ff0a7e24 */ /* 0x000fe4000f8e00ff */
[----:B------:R-:W-:Y:S02]  /*21510*/  IMAD.U32 R11, RZ, RZ, UR5 ;  /* 0x00000005ff0b7e24 */ /* 0x000fe4000f8e00ff */
[----:B------:R-:W-:Y:S02]  /*21520*/  IMAD.MOV.U32 R8, RZ, RZ, 0x70 ;  /* 0x00000070ff087424 */ /* 0x000fe400078e00ff */
[----:B------:R-:W-:Y:S02]  /*21530*/  IMAD.MOV.U32 R12, RZ, RZ, 0x1 ;  /* 0x00000001ff0c7424 */ /* 0x000fe400078e00ff */
[----:B------:R-:W-:-:S07]  /*21540*/  IMAD.MOV.U32 R13, RZ, RZ, RZ ;  /* 0x000000ffff0d7224 */ /* 0x000fce00078e00ff */
[----:B------:R-:W-:-:S07]  /*21550*/  LEPC R20, `(.L_x_1528) ;  /* 0x000000001014794e */ /* 0x000fce0000000000 */
[----:B--2---:R-:W-:Y:S05]  /*21560*/  CALL.ABS.NOINC R2 ;  /* 0x0000000002007343 */ /* 0x004fea0003c00000 */
.L_x_1528:
[----:B------:R-:W-:-:S13]  /*21570*/  LOP3.LUT P6, RZ, R17, 0x3ff, RZ, 0xc0, !PT ;  /* 0x000003ff11ff7812 */ /* 0x000fda00078cc0ff */
[----:B------:R-:W-:Y:S05]  /*21580*/  @!P6 BRA `(.L_x_1529) ;  /* 0x000000000040e947 */ /* 0x000fea0003800000 */
[----:B--2---:R-:W-:Y:S01]  /*21590*/  MOV R2, 0x0 ;  /* 0x0000000000027802 */ /* 0x004fe20000000f00 */
[----:B------:R-:W-:Y:S01]  /*215a0*/  ULDC.64 UR4, c[0x4][0xc0] ;  /* 0x0100300000047ab9 */ /* 0x000fe20000000a00 */
[----:B------:R-:W-:Y:S01]  /*215b0*/  ULDC.64 UR6, c[0x4][0xc8] ;  /* 0x0100320000067ab9 */ /* 0x000fe20000000a00 */
[----:B------:R-:W-:Y:S01]  /*215c0*/  ULDC.64 UR8, c[0x4][0x58] ;  /* 0x0100160000087ab9 */ /* 0x000fe20000000a00 */
[----:B------:R-:W-:Y:S01]  /*215d0*/  IMAD.U32 R4, RZ, RZ, UR4 ;  /* 0x00000004ff047e24 */ /* 0x000fe2000f8e00ff */
[----:B------:R-:W-:Y:S01]  /*215e0*/  MOV R11, UR9 ;  /* 0x00000009000b7c02 */ /* 0x000fe20008000f00 */
[----:B------:R-:W2:Y:S01]  /*215f0*/  LDC.64 R2, c[0x4][R2] ;  /* 0x0100000002027b82 */ /* 0x000ea20000000a00 */
[----:B-1----:R-:W-:Y:S02]  /*21600*/  IMAD.U32 R5, RZ, RZ, UR5 ;  /* 0x00000005ff057e24 */ /* 0x002fe4000f8e00ff */
[----:B------:R-:W-:Y:S02]  /*21610*/  IMAD.U32 R6, RZ, RZ, UR6 ;  /* 0x00000006ff067e24 */ /* 0x000fe4000f8e00ff */
[----:B0-----:R-:W-:-:S02]  /*21620*/  IMAD.U32 R7, RZ, RZ, UR7 ;  /* 0x00000007ff077e24 */ /* 0x001fc4000f8e00ff */
[----:B------:R-:W-:Y:S02]  /*21630*/  IMAD.U32 R10, RZ, RZ, UR8 ;  /* 0x00000008ff0a7e24 */ /* 0x000fe4000f8e00ff */
[----:B------:R-:W-:Y:S02]  /*21640*/  IMAD.MOV.U32 R8, RZ, RZ, 0x70 ;  /* 0x00000070ff087424 */ /* 0x000fe400078e00ff */
[----:B------:R-:W-:Y:S02]  /*21650*/  IMAD.MOV.U32 R12, RZ, RZ, 0x1 ;  /* 0x00000001ff0c7424 */ /* 0x000fe400078e00ff */
[----:B------:R-:W-:-:S07]  /*21660*/  IMAD.MOV.U32 R13, RZ, RZ, RZ ;  /* 0x000000ffff0d7224 */ /* 0x000fce00078e00ff */
[----:B------:R-:W-:-:S07]  /*21670*/  LEPC R20, `(.L_x_1529) ;  /* 0x000000001014794e */ /* 0x000fce0000000000 */
[----:B--2---:R-:W-:Y:S05]  /*21680*/  CALL.ABS.NOINC R2 ;  /* 0x0000000002007343 */ /* 0x004fea0003c00000 */
.L_x_1529:
[----:B--2---:R-:W2:Y:S01]  /*21690*/  LDL.LU R2, [R1+0x4] ;  /* 0x0000040001027983 */ /* 0x004ea20000300800 */
[----:B------:R-:W3:Y:S01]  /*216a0*/  LDC R0, c[0x0][0x428] ;  /* 0x00010a00ff007b82 */ /* 0x000ee20000000800 */
[----:B------:R-:W-:Y:S02]  /*216b0*/  ULDC.64 UR4, c[0x0][0x9f8] ;  /* 0x00027e0000047ab9 */ /* 0x000fe40000000a00 */
[----:B------:R-:W4:Y:S04]  /*216c0*/  LDL R18, [R1+0x8] ;  /* 0x0000080001127983 */ /* 0x000f280000100800 */
[----:B------:R-:W1:Y:S01]  /*216d0*/  LDL R17, [R1+0xc] ;  /* 0x00000c0001117983 */ /* 0x000e620000100800 */
[----:B---3--:R-:W-:-:S13]  /*216e0*/  ISETP.NE.AND P0, PT, R0, 0x1, PT ;  /* 0x000000010000780c */ /* 0x008fda0003f05270 */
[----:B------:R-:W3:Y:S01]  /*216f0*/  @P0 LDC R3, c[0x0][0x430] ;  /* 0x00010c00ff030b82 */ /* 0x000ee20000000800 */
[----:B--2---:R-:W-:-:S07]  /*21700*/  IMAD R4, R2, 0x80, R19 ;  /* 0x0000008002047824 */ /* 0x004fce00078e0213 */
[----:B------:R-:W2:Y:S01]  /*21710*/  @P0 LDC R2, c[0x0][0x42c] ;  /* 0x00010b00ff020b82 */ /* 0x000ea20000000800 */
[----:B----4-:R-:W-:Y:S02]  /*21720*/  IMAD.MOV.U32 R0, RZ, RZ, R18 ;  /* 0x000000ffff007224 */ /* 0x010fe400078e0012 */
[----:B-1----:R-:W-:Y:S02]  /*21730*/  IMAD.MOV.U32 R5, RZ, RZ, R17 ;  /* 0x000000ffff057224 */ /* 0x002fe400078e0011 */
[----:B--2---:R-:W-:Y:S02]  /*21740*/  @P0 IMAD.HI.U32 R2, R18, R2, RZ ;  /* 0x0000000212020227 */ /* 0x004fe400078e00ff */
[----:B------:R-:W1:Y:S03]  /*21750*/  S2R R18, SR_TID.X ;  /* 0x0000000000127919 */ /* 0x000e660000002100 */
[----:B---3--:R-:W-:-:S02]  /*21760*/  @P0 SHF.R.U32.HI R0, RZ, R3, R2 ;  /* 0x00000003ff000219 */ /* 0x008fc40000011602 */
[----:B------:R-:W-:-:S04]  /*21770*/  ISETP.NE.U32.AND P0, PT, RZ, UR4, PT ;  /* 0x00000004ff007c0c */ /* 0x000fc8000bf05070 */
[----:B------:R-:W-:Y:S01]  /*21780*/  ISETP.NE.AND.EX P0, PT, RZ, UR5, PT, P0 ;  /* 0x00000005ff007c0c */ /* 0x000fe2000bf05300 */
[----:B------:R-:W-:-:S12]  /*21790*/  ULDC.64 UR4, c[0x0][0xa00] ;  /* 0x0002800000047ab9 */ /* 0x000fd80000000a00 */
[----:B------:R-:W2:Y:S01]  /*217a0*/  @P0 LDC.64 R2, c[0x0][0x9f8] ;  /* 0x00027e00ff020b82 */ /* 0x000ea20000000a00 */
[----:B-1----:R-:W-:Y:S01]  /*217b0*/  LOP3.LUT R18, R18, 0x7f, RZ, 0xc0, !PT ;  /* 0x0000007f12127812 */ /* 0x002fe200078ec0ff */
[----:B--2---:R-:W-:-:S05]  /*217c0*/  @P0 IMAD.WIDE R2, R17, 0x4, R2 ;  /* 0x0000000411020825 */ /* 0x004fca00078e0202 */
[----:B------:R1:W2:Y:S01]  /*217d0*/  @P0 LDG.E R5, desc[UR46][R2.64] ;  /* 0x0000002e02050981 */ /* 0x0002a2000c1e1900 */
[----:B------:R-:W-:Y:S02]  /*217e0*/  ISETP.NE.AND P1, PT, R18, RZ, PT ;  /* 0x000000ff1200720c */ /* 0x000fe40003f25270 */
[----:B------:R-:W-:Y:S02]  /*217f0*/  ISETP.NE.U32.AND P0, PT, RZ, UR4, PT ;  /* 0x00000004ff007c0c */ /* 0x000fe4000bf05070 */
[----:B------:R-:W-:Y:S02]  /*21800*/  PLOP3.LUT P3, PT, P1, PT, PT, 0x8, 0x0 ;  /* 0x000000000000781c */ /* 0x000fe40000f6e170 */
[----:B------:R-:W-:-:S04]  /*21810*/  ISETP.NE.AND.EX P2, PT, RZ, UR5, PT, P0 ;  /* 0x00000005ff007c0c */ /* 0x000fc8000bf45300 */
[----:B-1----:R-:W-:-:S03]  /*21820*/  SEL R3, R17, RZ, !P2 ;  /* 0x000000ff11037207 */ /* 0x002fc60005000000 */
[----:B------:R-:W-:-:S05]  /*21830*/  VOTEU.ALL UP1, P1 ;  /* 0x00000000003f7886 */ /* 0x000fca0000820000 */
[----:B------:R-:W-:-:S04]  /*21840*/  @!UP1 UIADD3 UR8, UP0, UR42, 0x270, URZ ;  /* 0x000002702a089890 */ /* 0x000fc8000ff1e03f */
[----:B------:R-:W-:-:S03]  /*21850*/  @!UP1 UIADD3.X UR9, URZ, UR43, URZ, UP0, !UPT ;  /* 0x0000002b3f099290 */ /* 0x000fc600087fe43f */
[----:B------:R-:W-:Y:S01]  /*21860*/  VOTEU.ALL UP0, P1 ;  /* 0x00000000003f7886 */ /* 0x000fe20000800000 */
[----:B--2---:R1:W-:Y:S08]  /*21870*/  STL [R1+0x20], R5 ;  /* 0x0000200501007387 */ /* 0x0043f00000100800 */
.L_x_1530:
        /* <DEDUP_REMOVED lines=10> */
[----:B--2---:R-:W-:Y:S05]  /*21920*/  @P3 BRA.U.ANY `(.L_x_1530) ;  /* 0xfffffffd00d43947 */ /* 0x004fea000393ffff */
[----:B------:R-:W-:Y:S01]  /*21930*/  PLOP3.LUT P2, PT, P1, PT, PT, 0x8, 0x0 ;  /* 0x000000000000781c */ /* 0x000fe20000f4e170 */
[----:B------:R-:W-:Y:S01]  /*21940*/  VOTEU.ALL UP0, P1 ;  /* 0x00000000003f7886 */ /* 0x000fe20000800000 */
[----:B------:R-:W-:-:S11]  /*21950*/  UMOV UR4, 0x80 ;  /* 0x0000008000047882 */ /* 0x000fd60000000000 */
.L_x_1531:
        /* <DEDUP_REMOVED lines=9> */
[----:B--2---:R-:W-:Y:S05]  /*219f0*/  @P2 BRA.U.ANY `(.L_x_1531) ;  /* 0xfffffffd00d82947 */ /* 0x004fea000393ffff */
[----:B------:R-:W2:Y:S01]  /*21a00*/  LDL R17, [R1+0x20] ;  /* 0x0000200001117983 */ /* 0x000ea20000100800 */
[----:B0-----:R-:W0:Y:S01]  /*21a10*/  LDC.64 R6, c[0x0][0x3f8] ;  /* 0x0000fe00ff067b82 */ /* 0x001e220000000a00 */
        /* <DEDUP_REMOVED lines=8> */
[----:B-1----:R-:W1:Y:S02]  /*21aa0*/  S2R R5, SR_TID.X ;  /* 0x0000000000057919 */ /* 0x002e640000002100 */
[----:B-1----:R-:W-:-:S04]  /*21ab0*/  SHF.R.U32.HI R5, RZ, 0x5, R5 ;  /* 0x00000005ff057819 */ /* 0x002fc80000011605 */
[----:B------:R-:W-:-:S05]  /*21ac0*/  LOP3.LUT R5, R5, 0x3, RZ, 0xc0, !PT ;  /* 0x0000000305057812 */ /* 0x000fca00078ec0ff */
[----:B------:R1:W2:Y:S02]  /*21ad0*/  SHFL.IDX PT, R14, R5, RZ, 0x1f ;  /* 0x00001fff050e7589 */ /* 0x0002a400000e0000 */
.L_x_1784:
[----:B--2---:R-:W-:Y:S02]  /*21ae0*/  ISETP.NE.AND P0, PT, R14, RZ, PT ;  /* 0x000000ff0e00720c */ /* 0x004fe40003f05270 */
[----:B------:R-:W-:-:S11]  /*21af0*/  PLOP3.LUT P6, PT, PT, PT, PT, 0x8, 0x0 ;  /* 0x000000000000781c */ /* 0x000fd60003fce170 */
[----:B------:R-:W-:Y:S05]  /*21b00*/  @P0 BRA `(.L_x_1533) ;  /* 0x00000008000c0947 */ /* 0x000fea0003800000 */
[----:B------:R-:W-:-:S03]  /*21b10*/  UMOV UR4, 0xffffffff ;  /* 0xffffffff00047882 */ /* 0x000fc60000000000 */
[----:B------:R-:W-:Y:S05]  /*21b20*/  BRA.DIV UR4, `(.L_x_1534) ;  /* 0x0000006e04ec7947 */ /* 0x000fea000b800000 */
[----:B------:R-:W-:-:S13]  /*21b30*/  ELECT P6, URZ, PT ;  /* 0x00000000003f782f */ /* 0x000fda00038c0000 */
.L_x_1787:
[----:B------:R-:W-:Y:S05]  /*21b40*/  @!P6 BRA `(.L_x_1535) ;  /* 0x000000040080e947 */ /* 0x000fea0003800000 */
[----:B------:R-:W-:Y:S01]  /*21b50*/  ISETP.NE.U32.AND P0, PT, R6, RZ, PT ;  /* 0x000000ff0600720c */ /* 0x000fe20003f05070 */
[----:B------:R-:W-:-:S03]  /*21b60*/  VIADD R8, R16, 0xffffffff ;  /* 0xffffffff10087836 */ /* 0x000fc60000000000 */
[----:B------:R-:W-:-:S13]  /*21b70*/  ISETP.NE.AND.EX P0, PT, R7, RZ, PT, P0 ;  /* 0x000000ff0700720c */ /* 0x000fda0003f05300 */
[----:B------:R-:W-:Y:S05]  /*21b80*/  @!P0 BRA `(.L_x_1536) ;  /* 0x0000000000488947 */ /* 0x000fea0003800000 */
[----:B------:R-:W2:Y:S01]  /*21b90*/  LDC R9, c[0x0][0x41c] ;  /* 0x00010700ff097b82 */ /* 0x000ea20000000800 */
[----:B------:R-:W-:Y:S01]  /*21ba0*/  IMAD.MOV.U32 R2, RZ, RZ, R8 ;  /* 0x000000ffff027224 */ /* 0x000fe200078e0008 */
[----:B------:R-:W-:Y:S01]  /*21bb0*/  ULDC.64 UR4, c[0x0][0x408] ;  /* 0x0001020000047ab9 */ /* 0x000fe20000000a00 */
[----:B--2---:R-:W-:-:S13]  /*21bc0*/  ISETP.NE.AND P0, PT, R9, 0x1, PT ;  /* 0x000000010900780c */ /* 0x004fda0003f05270 */
[----:B------:R-:W2:Y:S02]  /*21bd0*/  @P0 LDC.64 R10, c[0x0][0x420] ;  /* 0x00010800ff0a0b82 */ /* 0x000ea40000000a00 */
[----:B--2---:R-:W-:-:S05]  /*21be0*/  @P0 IMAD.HI.U32 R10, R8, R10, RZ ;  /* 0x0000000a080a0227 */ /* 0x004fca00078e00ff */
[----:B------:R-:W-:-:S04]  /*21bf0*/  @P0 SHF.R.U32.HI R2, RZ, R11, R10 ;  /* 0x0000000bff020219 */ /* 0x000fc8000001160a */
[--C-:B------:R-:W-:Y:S01]  /*21c00*/  SHF.R.S32.HI R11, RZ, 0x1f, R2.reuse ;  /* 0x0000001fff0b7819 */ /* 0x100fe20000011402 */
[--C-:B-1----:R-:W-:Y:S02]  /*21c10*/  IMAD.MOV R5, RZ, RZ, -R2.reuse ;  /* 0x000000ffff057224 */ /* 0x102fe400078e0a02 */
[----:B------:R-:W-:Y:S02]  /*21c20*/  IMAD.MOV.U32 R10, RZ, RZ, R2 ;  /* 0x000000ffff0a7224 */ /* 0x000fe400078e0002 */
        /* <DEDUP_REMOVED lines=8> */
.L_x_1536:
[----:B-1----:R-:W3:Y:S01]  /*21cb0*/  LDL R5, [R1+0x10] ;  /* 0x0000100001057983 */ /* 0x002ee20000100800 */
[----:B------:R-:W-:-:S03]  /*21cc0*/  MOV R9, 0x400 ;  /* 0x0000040000097802 */ /* 0x000fc60000000f00 */
[----:B--2---:R-:W2:Y:S01]  /*21cd0*/  LDL R7, [R1+0x18] ;  /* 0x0000180001077983 */ /* 0x004ea20000100800 */
[----:B------:R-:W1:Y:S01]  /*21ce0*/  S2R R10, SR_CgaCtaId ;  /* 0x00000000000a7919 */ /* 0x000e620000008800 */
[----:B------:R-:W4:Y:S01]  /*21cf0*/  S2R R6, SR_TID.X ;  /* 0x0000000000067919 */ /* 0x000f220000002100 */
[----:B-1----:R-:W-:Y:S02]  /*21d00*/  LEA R9, R10, R9, 0x18 ;  /* 0x000000090a097211 */ /* 0x002fe400078ec0ff */
[----:B----4-:R-:W-:-:S04]  /*21d10*/  LOP3.LUT R6, R6, 0x7f, RZ, 0xc0, !PT ;  /* 0x0000007f06067812 */ /* 0x010fc800078ec0ff */
[----:B------:R-:W-:Y:S01]  /*21d20*/  ISETP.NE.AND P0, PT, R6, RZ, PT ;  /* 0x000000ff0600720c */ /* 0x000fe20003f05270 */
[----:B---3--:R-:W-:Y:S01]  /*21d30*/  IMAD R5, R5, 0x8, R9 ;  /* 0x0000000805057824 */ /* 0x008fe200078e0209 */
[----:B--2---:R-:W-:-:S04]  /*21d40*/  SHF.L.U32 R7, R7, 0x1f, RZ ;  /* 0x0000001f07077819 */ /* 0x004fc800000006ff */
[----:B------:R-:W1:Y:S02]  /*21d50*/  SYNCS.PHASECHK.TRANS64.TRYWAIT P2, [R5+URZ+0x28480], R7 ;  /* 0x02848007050075a7 */ /* 0x000e64000804017f */
[----:B-1----:R-:W-:Y:S05]  /*21d60*/  @!P2 BRA `(.L_x_1537) ;  /* 0x0000006c007ca947 */ /* 0x002fea0003800000 */
.L_x_1788:
        /* <DEDUP_REMOVED lines=8> */
.L_x_1538:
        /* <DEDUP_REMOVED lines=16> */
[----:B------:R-:W-:Y:S01]  /*21ef0*/  R2UR UR14, R6 ;  /* 0x00000000060e72ca */ /* 0x000fe200000e0000 */
[----:B---3--:R-:W-:-:S05]  /*21f00*/  IMAD R8, R8, 0x40, R9 ;  /* 0x0000004008087824 */ /* 0x008fca00078e0209 */
        /* <DEDUP_REMOVED lines=9> */
.L_x_1789:
        /* <DEDUP_REMOVED lines=8> */
.L_x_1540:
        /* <DEDUP_REMOVED lines=19> */
.L_x_1535:
[----:B------:R-:W3:Y:S01]  /*22150*/  LDL.LU R6, [R1+0x8] ;  /* 0x0000080001067983 */ /* 0x000ee20000300800 */
[----:B-12---:R-:W-:Y:S01]  /*22160*/  MOV R7, 0x400 ;  /* 0x0000040000077802 */ /* 0x006fe20000000f00 */
        /* <DEDUP_REMOVED lines=10> */
[----:B------:R-:W-:Y:S02]  /*22210*/  R2UR UR16, R7 ;  /* 0x00000000071072ca */ /* 0x000fe400000e0000 */
[----:B------:R-:W-:Y:S01]  /*22220*/  @P0 MOV R5, 0x8000 ;  /* 0x0000800000050802 */ /* 0x000fe20000000f00 */
[----:B------:R-:W-:Y:S10]  /*22230*/  BAR.SYNC.DEFER_BLOCKING 0x8, 0x120 ;  /* 0x0204800000007b1d */ /* 0x000ff40000010000 */
        /* <DEDUP_REMOVED lines=11> */
[----:B---3--:R-:W-:-:S02]  /*222f0*/  @P0 R2UR UR12, R6 ;  /* 0x00000000060c02ca */ /* 0x008fc400000e0000 */
[----:B------:R-:W-:-:S11]  /*22300*/  @P0 R2UR UR20, R6 ;  /* 0x00000000061402ca */ /* 0x000fd600000e0000 */
[----:B------:R2:W-:Y:S02]  /*22310*/  UTMALDG.4D [UR8], [UR4], desc[UR6] ;  /* 0x00000608040075b4 */ /* 0x0005e40008019000 */
[----:B------:R2:W-:Y:S02]  /*22320*/  UTMALDG.4D [UR16], [UR4], desc[UR14] ;  /* 0x00000e10040075b4 */ /* 0x0005e40008019000 */
[----:B--2---:R-:W-:Y:S01]  /*22330*/  NOP ;  /* 0x0000000000007918 */ /* 0x004fe20000000000 */
.L_x_1533:
[----:B------:R-:W2:Y:S01]  /*22340*/  LDL.LU R6, [R1+0x44] ;  /* 0x0000440001067983 */ /* 0x000ea20000300800 */
[----:B------:R-:W-:Y:S01]  /*22350*/  MOV R4, 0x400 ;  /* 0x0000040000047802 */ /* 0x000fe20000000f00 */
[----:B------:R-:W-:Y:S01]  /*22360*/  BSSY B0, `(.L_x_1541) ;  /* 0x000000b000007945 */ /* 0x000fe20003800000 */
[----:B-1----:R-:W1:Y:S02]  /*22370*/  S2R R5, SR_CgaCtaId ;  /* 0x0000000000057919 */ /* 0x002e640000008800 */
[----:B-1----:R-:W-:Y:S01]  /*22380*/  LEA R4, R5, R4, 0x18 ;  /* 0x0000000405047211 */ /* 0x002fe200078ec0ff */
[----:B--2---:R-:W-:-:S05]  /*22390*/  VIADD R6, R6, 0x1 ;  /* 0x0000000106067836 */ /* 0x004fca0000000000 */
[----:B------:R-:W-:Y:S01]  /*223a0*/  LEA.HI R3, R6, R6, RZ, 0x1 ;  /* 0x0000000606037211 */ /* 0x000fe200078f08ff */
[----:B------:R1:W-:Y:S03]  /*223b0*/  STL [R1+0x44], R6 ;  /* 0x0000440601007387 */ /* 0x0003e60000100800 */
[----:B------:R-:W-:-:S05]  /*223c0*/  LOP3.LUT R3, R3, 0xfffffffe, RZ, 0xc0, !PT ;  /* 0xfffffffe03037812 */ /* 0x000fca00078ec0ff */
[----:B------:R-:W-:-:S05]  /*223d0*/  IMAD.IADD R3, R6, 0x1, -R3 ;  /* 0x0000000106037824 */ /* 0x000fca00078e0a03 */
[----:B------:R-:W-:-:S04]  /*223e0*/  SHF.L.U32 R3, R3, 0x1f, RZ ;  /* 0x0000001f03037819 */ /* 0x000fc800000006ff */
[----:B------:R-:W2:Y:S02]  /*223f0*/  SYNCS.PHASECHK.TRANS64.TRYWAIT P0, [R4+URZ+0x28420], R3 ;  /* 0x02842003040075a7 */ /* 0x000ea4000800017f */
[----:B-12---:R-:W-:Y:S05]  /*22400*/  @!P0 BRA `(.L_x_1542) ;  /* 0x0000006400fc8947 */ /* 0x006fea0003800000 */
.L_x_1790:
[----:B------:R-:W-:Y:S05]  /*22410*/  BSYNC B0 ;  /* 0x0000000000007941 */ /* 0x000fea0003800000 */
.L_x_1541:
[----:B-1----:R-:W2:Y:S01]  /*22420*/  LDL R4, [R1+0x28] ;  /* 0x0000280001047983 */ /* 0x002ea20000100800 */
[----:B------:R-:W-:-:S05]  /*22430*/  VIADD R3, R16, 0xfffffffe ;  /* 0xfffffffe10037836 */ /* 0x000fca0000000000 */
[----:B--2---:R-:W-:-:S13]  /*22440*/  ISETP.GE.AND P0, PT, R3, R4, PT ;  /* 0x000000040300720c */ /* 0x004fda0003f06270 */
[----:B------:R-:W-:Y:S05]  /*22450*/  @!P0 BRA `(.L_x_1543) ;  /* 0x0000001000088947 */ /* 0x000fea0003800000 */
[----:B------:R1:W5:Y:S04]  /*22460*/  LDL.LU R8, [R1+0x10] ;  /* 0x0000100001087983 */ /* 0x0003680000300800 */
[----:B------:R1:W5:Y:S02]  /*22470*/  LDL.LU R9, [R1+0x18] ;  /* 0x0000180001097983 */ /* 0x0003640000300800 */
.L_x_1565:
[----:B-----5:R-:W-:Y:S01]  /*22480*/  VIADD R5, R8, 0x1 ;  /* 0x0000000108057836 */ /* 0x020fe20000000000 */
[----:B------:R-:W-:Y:S05]  /*22490*/  YIELD ;  /* 0x0000000000007946 */ /* 0x000fea0003800000 */
[----:B------:R-:W-:Y:S01]  /*224a0*/  ISETP.NE.AND P0, PT, R5, 0x2, PT ;  /* 0x000000020500780c */ /* 0x000fe20003f05270 */
[----:B------:R-:W-:Y:S03]  /*224b0*/  BSSY B0, `(.L_x_1544) ;  /* 0x0000090000007945 */ /* 0x000fe60003800000 */
[----:B--2---:R-:W-:-:S02]  /*224c0*/  SEL R4, RZ, 0x1, P0 ;  /* 0x00000001ff047807 */ /* 0x004fc40000000000 */
[----:B------:R-:W-:Y:S02]  /*224d0*/  SEL R12, R5, RZ, P0 ;  /* 0x000000ff050c7207 */ /* 0x000fe40000000000 */
        /* <DEDUP_REMOVED lines=28> */
.L_x_1546:
[----:B---3--:R-:W3:Y:S01]  /*226a0*/  S2R R6, SR_CgaCtaId ;  /* 0x0000000000067919 */ /* 0x008ee20000008800 */
[----:B------:R-:W-:Y:S01]  /*226b0*/  MOV R5, 0x400 ;  /* 0x0000040000057802 */ /* 0x000fe20000000f00 */
[----:B------:R-:W-:Y:S01]  /*226c0*/  BSSY B1, `(.L_x_1547) ;  /* 0x0000009000017945 */ /* 0x000fe20003800000 */
[----:B------:R-:W4:Y:S02]  /*226d0*/  S2R R4, SR_TID.X ;  /* 0x0000000000047919 */ /* 0x000f240000002100 */
[----:B---3--:R-:W-:Y:S02]  /*226e0*/  LEA R5, R6, R5, 0x18 ;  /* 0x0000000506057211 */ /* 0x008fe400078ec0ff */
[----:B----4-:R-:W-:-:S03]  /*226f0*/  LOP3.LUT R4, R4, 0x7f, RZ, 0xc0, !PT ;  /* 0x0000007f04047812 */ /* 0x010fc600078ec0ff */
[----:B------:R-:W-:Y:S01]  /*22700*/  IMAD R6, R12, 0x8, R5 ;  /* 0x000000080c067824 */ /* 0x000fe200078e0205 */
[----:B------:R-:W-:Y:S02]  /*22710*/  SHF.L.U32 R5, R11, 0x1f, RZ ;  /* 0x0000001f0b057819 */ /* 0x000fe400000006ff */
[----:B------:R-:W-:Y:S02]  /*22720*/  ISETP.NE.AND P2, PT, R4, RZ, PT ;  /* 0x000000ff0400720c */ /* 0x000fe40003f45270 */
[----:B------:R-:W3:Y:S02]  /*22730*/  SYNCS.PHASECHK.TRANS64.TRYWAIT P0, [R6+URZ+0x28480], R5 ;  /* 0x02848005060075a7 */ /* 0x000ee4000800017f */
[----:B---3--:R-:W-:Y:S09]  /*22740*/  @!P0 BRA `(.L_x_1548) ;  /* 0x00000064004c8947 */ /* 0x008ff20003800000 */
.L_x_1791:
[----:B------:R-:W-:Y:S05]  /*22750*/  BSYNC B1 ;  /* 0x0000000000017941 */ /* 0x000fea0003800000 */
.L_x_1547:
        /* <DEDUP_REMOVED lines=9> */
.L_x_1550:
[----:B------:R-:W-:Y:S05]  /*227f0*/  BSYNC B1 ;  /* 0x0000000000017941 */ /* 0x000fea0003800000 */
.L_x_1549:
[----:B------:R-:W4:Y:S04]  /*22800*/  LDL R4, [R1+0x10] ;  /* 0x0000100001047983 */ /* 0x000f280000100800 */
[----:B------:R-:W3:Y:S01]  /*22810*/  LDL R7, [R1+0x2c] ;  /* 0x00002c0001077983 */ /* 0x000ee20000100800 */
[----:B------:R-:W-:Y:S01]  /*22820*/  IMAD.MOV.U32 R15, RZ, RZ, RZ ;  /* 0x000000ffff0f7224 */ /* 0x000fe200078e00ff */
[----:B--2---:R-:W-:Y:S01]  /*22830*/  MOV R11, 0x400 ;  /* 0x00000400000b7802 */ /* 0x004fe20000000f00 */
[----:B------:R-:W-:Y:S01]  /*22840*/  UIADD3 UR4, UP0, UR42, 0x470, URZ ;  /* 0x000004702a047890 */ /* 0x000fe2000ff1e03f */
[----:B------:R-:W2:Y:S01]  /*22850*/  S2R R12, SR_CgaCtaId ;  /* 0x00000000000c7919 */ /* 0x000ea20000008800 */
[----:B------:R-:W-:Y:S01]  /*22860*/  PLOP3.LUT P0, PT, PT, PT, PT, 0x80, 0x0 ;  /* 0x000000000000781c */ /* 0x000fe20003f0f070 */
[----:B------:R-:W-:Y:S01]  /*22870*/  UMOV UR6, 0x0 ;  /* 0x0000000000067882 */ /* 0x000fe20000000000 */
[----:B------:R-:W-:Y:S01]  /*22880*/  R2UR UR10, R15 ;  /* 0x000000000f0a72ca */ /* 0x000fe200000e0000 */
[----:B------:R-:W-:Y:S01]  /*22890*/  UIADD3.X UR5, URZ, UR43, URZ, UP0, !UPT ;  /* 0x0000002b3f057290 */ /* 0x000fe200087fe43f */
[----:B------:R-:W-:Y:S01]  /*228a0*/  UMOV UR7, 0x14f00000 ;  /* 0x14f0000000077882 */ /* 0x000fe20000000000 */
[----:B--2---:R-:W-:-:S05]  /*228b0*/  LEA R11, R12, R11, 0x18 ;  /* 0x0000000b0c0b7211 */ /* 0x004fca00078ec0ff */
[----:B----4-:R-:W-:Y:S02]  /*228c0*/  IMAD R4, R4, 0x4000, R11 ;  /* 0x0000400004047824 */ /* 0x010fe400078e020b */
[----:B---3--:R-:W-:Y:S02]  /*228d0*/  IMAD R10, R10, 0x40, R7 ;  /* 0x000000400a0a7824 */ /* 0x008fe400078e0207 */
[----:B------:R-:W-:Y:S02]  /*228e0*/  VIADD R7, R6, 0x28470 ;  /* 0x0002847006077836 */ /* 0x000fe40000000000 */
[----:B------:R-:W-:-:S07]  /*228f0*/  VIADD R11, R4, 0x10000 ;  /* 0x00010000040b7836 */ /* 0x000fce0000000000 */
.L_x_1551:
        /* <DEDUP_REMOVED lines=10> */
[----:B------:R-:W-:Y:S01]  /*229a0*/  IMAD.MOV.U32 R14, RZ, RZ, 0x80 ;  /* 0x00000080ff0e7424 */ /* 0x000fe200078e00ff */
[----:B------:R-:W-:Y:S01]  /*229b0*/  PLOP3.LUT P0, PT, PT, PT, PT, 0x80, 0x0 ;  /* 0x000000000000781c */ /* 0x000fe20003f0f070 */
[----:B------:R-:W-:Y:S01]  /*229c0*/  UMOV UR6, 0x0 ;  /* 0x0000000000067882 */ /* 0x000fe20000000000 */
[----:B------:R-:W-:Y:S01]  /*229d0*/  IADD3 R11, R4, 0x12000, RZ ;  /* 0x00012000040b7810 */ /* 0x000fe20007ffe0ff */
[----:B------:R-:W-:Y:S01]  /*229e0*/  UMOV UR7, 0x14f00000 ;  /* 0x14f0000000077882 */ /* 0x000fe20000000000 */
[----:B------:R-:W-:-:S15]  /*229f0*/  R2UR UR10, R14 ;  /* 0x000000000e0a72ca */ /* 0x000fde00000e0000 */
.L_x_1552:
        /* <DEDUP_REMOVED lines=10> */
[----:B------:R-:W2:Y:S01]  /*22aa0*/  SYNCS.PHASECHK.TRANS64.TRYWAIT P0, [R6+URZ+0x28440], R5 ;  /* 0x02844005060075a7 */ /* 0x000ea2000800017f */
[----:B------:R-:W-:Y:S04]  /*22ab0*/  BSSY B1, `(.L_x_1553) ;  /* 0x0000002000017945 */ /* 0x000fe80003800000 */
[----:B--2---:R-:W-:Y:S05]  /*22ac0*/  @!P0 BRA `(.L_x_1554) ;  /* 0x0000006000808947 */ /* 0x004fea0003800000 */
.L_x_1792:
[----:B------:R-:W-:Y:S05]  /*22ad0*/  BSYNC B1 ;  /* 0x0000000000017941 */ /* 0x000fea0003800000 */
.L_x_1553:
[----:B------:R-:W-:Y:S01]  /*22ae0*/  BSSY B1, `(.L_x_1555) ;  /* 0x000000b000017945 */ /* 0x000fe20003800000 */
[----:B------:R-:W-:Y:S02]  /*22af0*/  IMAD.MOV.U32 R12, RZ, RZ, 0x0 ;  /* 0x00000000ff0c7424 */ /* 0x000fe400078e00ff */
[----:B------:R-:W-:Y:S01]  /*22b00*/  IMAD.MOV.U32 R13, RZ, RZ, 0x14f00000 ;  /* 0x14f00000ff0d7424 */ /* 0x000fe200078e00ff */
[----:B------:R-:W-:Y:S06]  /*22b10*/  @P2 BRA `(.L_x_1556) ;  /* 0x00000000001c2947 */ /* 0x000fec0003800000 */
[----:B------:R-:W3:Y:S01]  /*22b20*/  S2R R7, SR_TID.X ;  /* 0x0000000000077919 */ /* 0x000ee20000002100 */
[----:B--2---:R-:W-:-:S04]  /*22b30*/  IMAD.MOV.U32 R5, RZ, RZ, 0x4000 ;  /* 0x00004000ff057424 */ /* 0x004fc800078e00ff */
[----:B------:R4:W-:Y:S01]  /*22b40*/  SYNCS.ARRIVE.TRANS64 RZ, [R6+URZ+0x28430], R5 ;  /* 0x0284300506ff79a7 */ /* 0x0009e2000800003f */
[----:B---3--:R-:W-:-:S04]  /*22b50*/  LOP3.LUT R7, R7, 0x1f, RZ, 0xc0, !PT ;  /* 0x0000001f07077812 */ /* 0x008fc800078ec0ff */
[----:B------:R-:W-:-:S13]  /*22b60*/  ISETP.NE.AND P0, PT, R7, RZ, PT ;  /* 0x000000ff0700720c */ /* 0x000fda0003f05270 */
[----:B----4-:R-:W-:Y:S05]  /*22b70*/  @!P0 BRA `(.L_x_1556) ;  /* 0x0000000000048947 */ /* 0x010fea0003800000 */
[----:B------:R-:W-:Y:S01]  /*22b80*/  BPT.TRAP 0x1 ;  /* 0x000000040000795c */ /* 0x000fe20000300000 */
.L_x_1556:
[----:B------:R-:W-:Y:S05]  /*22b90*/  BSYNC B1 ;  /* 0x0000000000017941 */ /* 0x000fea0003800000 */
.L_x_1555:
[----:B------:R-:W-:Y:S01]  /*22ba0*/  R2UR UR10, R15 ;  /* 0x000000000f0a72ca */ /* 0x000fe200000e0000 */
[----:B------:R-:W-:Y:S01]  /*22bb0*/  UIADD3 UR4, UP0, UR42, 0x370, URZ ;  /* 0x000003702a047890 */ /* 0x000fe2000ff1e03f */
[----:B------:R-:W-:Y:S01]  /*22bc0*/  R2UR UR6, R12 ;  /* 0x000000000c0672ca */ /* 0x000fe200000e0000 */
[----:B--2---:R-:W-:Y:S01]  /*22bd0*/  VIADD R6, R6, 0x28430 ;  /* 0x0002843006067836 */ /* 0x004fe20000000000 */
[----:B------:R-:W-:Y:S01]  /*22be0*/  R2UR UR7, R13 ;  /* 0x000000000d0772ca */ /* 0x000fe200000e0000 */
[----:B------:R-:W-:Y:S01]  /*22bf0*/  VIADD R5, R4, 0x20000 ;  /* 0x0002000004057836 */ /* 0x000fe20000000000 */
[----:B------:R-:W-:Y:S01]  /*22c00*/  PLOP3.LUT P0, PT, PT, PT, PT, 0x80, 0x0 ;  /* 0x000000000000781c */ /* 0x000fe20003f0f070 */
[----:B------:R-:W-:-:S12]  /*22c10*/  UIADD3.X UR5, URZ, UR43, URZ, UP0, !UPT ;  /* 0x0000002b3f057290 */ /* 0x000fd800087fe43f */
.L_x_1557:
        /* <DEDUP_REMOVED lines=10> */
[----:B------:R-:W-:Y:S01]  /*22cc0*/  R2UR UR10, R14 ;  /* 0x000000000e0a72ca */ /* 0x000fe200000e0000 */
[----:B------:R-:W-:Y:S01]  /*22cd0*/  VIADD R4, R4, 0x22000 ;  /* 0x0002200004047836 */ /* 0x000fe20000000000 */
[----:B------:R-:W-:Y:S02]  /*22ce0*/  R2UR UR6, R12 ;  /* 0x000000000c0672ca */ /* 0x000fe400000e0000 */
[----:B------:R-:W-:Y:S02]  /*22cf0*/  R2UR UR7, R13 ;  /* 0x000000000d0772ca */ /* 0x000fe400000e0000 */
[----:B------:R-:W-:-:S13]  /*22d00*/  PLOP3.LUT P0, PT, PT, PT, PT, 0x80, 0x0 ;  /* 0x000000000000781c */ /* 0x000fda0003f0f070 */
.L_x_1558:
        /* <DEDUP_REMOVED lines=9> */
[----:B---3--:R-:W-:Y:S05]  /*22da0*/  @P0 BRA.U.ANY `(.L_x_1558) ;  /* 0xfffffffd00d80947 */ /* 0x008fea000393ffff */
.L_x_1545:
[----:B------:R-:W-:Y:S05]  /*22db0*/  BSYNC B0 ;  /* 0x0000000000007941 */ /* 0x000fea0003800000 */
.L_x_1544:
[----:B------:R-:W-:-:S06]  /*22dc0*/  UISETP.NE.AND UP0, UPT, UR36, 0x3, UPT ;  /* 0x000000032400788c */ /* 0x000fcc000bf05270 */
[----:B------:R-:W-:-:S13]  /*22dd0*/  PLOP3.LUT P0, PT, PT, PT, UP0, 0x80, 0x0 ;  /* 0x000000000000781c */ /* 0x000fda0003f0f008 */
[----:B------:R-:W-:Y:S05]  /*22de0*/  @!P0 BRA `(.L_x_1559) ;  /* 0x0000000000048947 */ /* 0x000fea0003800000 */
[----:B------:R-:W-:Y:S01]  /*22df0*/  BPT.TRAP 0x1 ;  /* 0x000000040000795c */ /* 0x000fe20000300000 */
.L_x_1559:
[----:B------:R-:W3:Y:S01]  /*22e00*/  S2R R6, SR_CgaCtaId ;  /* 0x0000000000067919 */ /* 0x000ee20000008800 */
[----:B------:R-:W-:Y:S01]  /*22e10*/  IMAD.U32 R4, RZ, RZ, UR38 ;  /* 0x00000026ff047e24 */ /* 0x000fe2000f8e00ff */
[----:B------:R-:W-:Y:S01]  /*22e20*/  MOV R5, 0x400 ;  /* 0x0000040000057802 */ /* 0x000fe20000000f00 */
[----:B------:R-:W-:Y:S03]  /*22e30*/  BSSY B0, `(.L_x_1560) ;  /* 0x0000009000007945 */ /* 0x000fe60003800000 */
[----:B------:R-:W-:Y:S02]  /*22e40*/  ISETP.NE.AND P0, PT, R4, 0x3, PT ;  /* 0x000000030400780c */ /* 0x000fe40003f05270 */
[----:B------:R-:W-:-:S04]  /*22e50*/  LOP3.LUT R4, R9, 0x1, RZ, 0x3c, !PT ;  /* 0x0000000109047812 */ /* 0x000fc800078e3cff */
[----:B------:R-:W-:Y:S02]  /*22e60*/  SHF.L.U32 R4, R4, 0x1f, RZ ;  /* 0x0000001f04047819 */ /* 0x000fe400000006ff */
[----:B---3--:R-:W-:-:S05]  /*22e70*/  LEA R5, R6, R5, 0x18 ;  /* 0x0000000506057211 */ /* 0x008fca00078ec0ff */
[----:B------:R-:W-:-:S04]  /*22e80*/  IMAD R5, R8, 0x8, R5 ;  /* 0x0000000808057824 */ /* 0x000fc800078e0205 */
[----:B------:R-:W3:Y:S01]  /*22e90*/  SYNCS.PHASECHK.TRANS64.TRYWAIT P2, [R5+URZ+0x28470], R4 ;  /* 0x02847004050075a7 */ /* 0x000ee2000804017f */
[----:B------:R4:W-:Y:S02]  /*22ea0*/  STL [R1+0x4], R5 ;  /* 0x0000040501007387 */ /* 0x0009e40000100800 */
[----:B---34-:R-:W-:Y:S05]  /*22eb0*/  @!P2 BRA `(.L_x_1561) ;  /* 0x0000005c0098a947 */ /* 0x018fea0003800000 */
.L_x_1793:
[----:B------:R-:W-:Y:S05]  /*22ec0*/  BSYNC B0 ;  /* 0x0000000000007941 */ /* 0x000fea0003800000 */
.L_x_1560:
[----:B------:R-:W-:Y:S05]  /*22ed0*/  @!P0 BRA `(.L_x_1562) ;  /* 0x0000000000048947 */ /* 0x000fea0003800000 */
[----:B------:R-:W-:Y:S01]  /*22ee0*/  BPT.TRAP 0x1 ;  /* 0x000000040000795c */ /* 0x000fe20000300000 */
.L_x_1562:
[----:B---3--:R-:W3:Y:S01]  /*22ef0*/  LDL R5, [R1+0x4] ;  /* 0x0000040001057983 */ /* 0x008ee20000100800 */
[----:B------:R-:W-:Y:S01]  /*22f00*/  SHF.L.U32 R4, R9, 0x1f, RZ ;  /* 0x0000001f09047819 */ /* 0x000fe200000006ff */
[----:B--2---:R-:W-:-:S03]  /*22f10*/  IMAD.SHL.U32 R12, R8, 0x4000, RZ ;  /* 0x00004000080c7824 */ /* 0x004fc600078e00ff */
[----:B---3--:R-:W2:Y:S02]  /*22f20*/  SYNCS.PHASECHK.TRANS64.TRYWAIT P2, [R5+URZ+0x28460], R4 ;  /* 0x02846004050075a7 */ /* 0x008ea4000804017f */
[----:B--2---:R-:W-:Y:S05]  /*22f30*/  @!P2 BRA `(.L_x_1563) ;  /* 0x0000005c0090a947 */ /* 0x004fea0003800000 */
.L_x_1794:
[----:B--2---:R-:W2:Y:S04]  /*22f40*/  LDL R5, [R1+0x38] ;  /* 0x0000380001057983 */ /* 0x004ea80000100800 */
[----:B------:R-:W3:Y:S04]  /*22f50*/  LDL R16, [R1+0x3c] ;  /* 0x00003c0001107983 */ /* 0x000ee80000100800 */
[----:B------:R-:W4:Y:S01]  /*22f60*/  LDL R15, [R1+0x30] ;  /* 0x00003000010f7983 */ /* 0x000f220000100800 */
[----:B------:R-:W-:Y:S01]  /*22f70*/  MOV R13, 0x400 ;  /* 0x00000400000d7802 */ /* 0x000fe20000000f00 */
[----:B------:R-:W-:Y:S05]  /*22f80*/  WARPSYNC.ALL ;  /* 0x0000000000007948 */ /* 0x000fea0003800000 */
[----:B------:R-:W5:Y:S02]  /*22f90*/  S2R R14, SR_CgaCtaId ;  /* 0x00000000000e7919 */ /* 0x000f640000008800 */
[----:B-----5:R-:W-:-:S02]  /*22fa0*/  LEA R13, R14, R13, 0x18 ;  /* 0x0000000d0e0d7211 */ /* 0x020fc400078ec0ff */
[----:B--2---:R-:W-:-:S05]  /*22fb0*/  LOP3.LUT R20, R12, R5, RZ, 0xfc, !PT ;  /* 0x000000050c147212 */ /* 0x004fca00078efcff */
[----:B------:R-:W-:Y:S01]  /*22fc0*/  IMAD.IADD R20, R13, 0x1, R20 ;  /* 0x000000010d147824 */ /* 0x000fe200078e0214 */
[----:B----4-:R-:W-:-:S03]  /*22fd0*/  LOP3.LUT R12, R12, R15, RZ, 0xfc, !PT ;  /* 0x0000000f0c0c7212 */ /* 0x010fc600078efcff */
[----:B---3--:R-:W-:Y:S01]  /*22fe0*/  IMAD.IADD R21, R16, 0x1, R20 ;  /* 0x0000000110157824 */ /* 0x008fe200078e0214 */
[----:B------:R-:W2:Y:S01]  /*22ff0*/  LDSM.16.MT88.4 R4, [R20+0x10000] ;  /* 0x010000001404783b */ /* 0x000ea20000004200 */
[----:B------:R-:W-:Y:S01]  /*23000*/  IMAD.IADD R16, R13, 0x1, R12 ;  /* 0x000000010d107824 */ /* 0x000fe200078e020c */
[C-C-:B--2---:R-:W-:Y:S02]  /*23010*/  PRMT R8, R4.reuse, 0x6420, R5.reuse ;  /* 0x0000642004087816 */ /* 0x144fe40000000005 */
[----:B------:R-:W-:Y:S02]  /*23020*/  PRMT R9, R4, 0x7531, R5 ;  /* 0x0000753104097816 */ /* 0x000fe40000000005 */
[C-C-:B------:R-:W-:Y:S02]  /*23030*/  PRMT R10, R6.reuse, 0x6420, R7.reuse ;  /* 0x00006420060a7816 */ /* 0x140fe40000000007 */
[----:B------:R-:W-:Y:S02]  /*23040*/  PRMT R11, R6, 0x7531, R7 ;  /* 0x00007531060b7816 */ /* 0x000fe40000000007 */
[----:B------:R-:W2:Y:S04]  /*23050*/  LDSM.16.MT88.4 R4, [R21+0x10000] ;  /* 0x010000001504783b */ /* 0x000ea80000004200 */
[----:B------:R2:W-:Y:S02]  /*23060*/  STSM.16.M88.4 [R16+0x8000], R8 ;  /* 0x0080000810007844 */ /* 0x0005e40000000200 */
[----:B--2---:R-:W-:-:S02]  /*23070*/  PRMT R8, R4, 0x6420, R5 ;  /* 0x0000642004087816 */ /* 0x004fc40000000005 */
[----:B------:R-:W-:Y:S02]  /*23080*/  PRMT R9, R4, 0x7531, R5 ;  /* 0x0000753104097816 */ /* 0x000fe40000000005 */
[C-C-:B------:R-:W-:Y:S02]  /*23090*/  PRMT R10, R6.reuse, 0x6420, R7.reuse ;  /* 0x00006420060a7816 */ /* 0x140fe40000000007 */
[----:B------:R-:W-:-:S05]  /*230a0*/  PRMT R11, R6, 0x7531, R7 ;  /* 0x00007531060b7816 */ /* 0x000fca0000000007 */
[----:B------:R-:W-:Y:S04]  /*230b0*/  STSM.16.M88.4 [R16+0x9000], R8 ;  /* 0x0090000810007844 */ /* 0x000fe80000000200 */
[----:B------:R-:W2:Y:S02]  /*230c0*/  LDSM.16.MT88.4 R4, [R20+0x12000] ;  /* 0x012000001404783b */ /* 0x000ea40000004200 */
[C-C-:B--2---:R-:W-:Y:S02]  /*230d0*/  PRMT R12, R4.reuse, 0x6420, R5.reuse ;  /* 0x00006420040c7816 */ /* 0x144fe40000000005 */
[----:B------:R-:W-:Y:S02]  /*230e0*/  PRMT R13, R4, 0x7531, R5 ;  /* 0x00007531040d7816 */ /* 0x000fe40000000005 */
[----:B------:R-:W-:-:S02]  /*230f0*/  PRMT R14, R6, 0x6420, R7 ;  /* 0x00006420060e7816 */ /* 0x000fc40000000007 */
[----:B------:R-:W-:Y:S02]  /*23100*/  PRMT R15, R6, 0x7531, R7 ;  /* 0x00007531060f7816 */ /* 0x000fe40000000007 */
[----:B------:R-:W2:Y:S04]  /*23110*/  LDSM.16.MT88.4 R4, [R21+0x12000] ;  /* 0x012000001504783b */ /* 0x000ea80000004200 */
[----:B------:R3:W-:Y:S04]  /*23120*/  STSM.16.M88.4 [R16+0xa000], R12 ;  /* 0x00a0000c10007844 */ /* 0x0007e80000000200 */
[----:B---3--:R-:W3:Y:S01]  /*23130*/  LDL R15, [R1+0x34] ;  /* 0x00003400010f7983 */ /* 0x008ee20000100800 */
[----:B------:R-:W-:Y:S01]  /*23140*/  IMAD.MOV.U32 R14, RZ, RZ, R16 ;  /* 0x000000ffff0e7224 */ /* 0x000fe200078e0010 */
        /* <DEDUP_REMOVED lines=8> */
[----:B0-----:R-:W-:-:S02]  /*231d0*/  PRMT R18, R6, 0x6420, R7 ;  /* 0x0000642006127816 */ /* 0x001fc40000000007 */
[----:B------:R-:W-:Y:S02]  /*231e0*/  PRMT R19, R6, 0x7531, R7 ;  /* 0x0000753106137816 */ /* 0x000fe40000000007 */
[----:B------:R-:W0:Y:S02]  /*231f0*/  LDSM.16.MT88.4 R4, [R21+0x11000] ;  /* 0x011000001504783b */ /* 0x000e240000004200 */
[C-C-:B0-----:R-:W-:Y:S02]  /*23200*/  PRMT R8, R4.reuse, 0x6420, R5.reuse ;  /* 0x0000642004087816 */ /* 0x141fe40000000005 */
[----:B------:R-:W-:Y:S02]  /*23210*/  PRMT R9, R4, 0x7531, R5 ;  /* 0x0000753104097816 */ /* 0x000fe40000000005 */
[C-C-:B------:R-:W-:Y:S02]  /*23220*/  PRMT R10, R6.reuse, 0x6420, R7.reuse ;  /* 0x00006420060a7816 */ /* 0x140fe40000000007 */
[----:B------:R-:W-:-:S02]  /*23230*/  PRMT R11, R6, 0x7531, R7 ;  /* 0x00007531060b7816 */ /* 0x000fc40000000007 */
[----:B---3--:R-:W-:-:S05]  /*23240*/  IADD3 R12, R15, 0x8000, R14 ;  /* 0x000080000f0c7810 */ /* 0x008fca0007ffe00e */
[----:B------:R0:W-:Y:S02]  /*23250*/  STSM.16.M88.4 [R12], R16 ;  /* 0x000000100c007844 */ /* 0x0001e40000000200 */
[----:B0-----:R-:W-:-:S05]  /*23260*/  IMAD.MOV.U32 R19, RZ, RZ, R12 ;  /* 0x000000ffff137224 */ /* 0x001fca00078e000c */
        /* <DEDUP_REMOVED lines=21> */
.L_x_1564:
[----:B------:R-:W0:Y:S04]  /*233c0*/  LDL.LU R4, [R1+0x4] ;  /* 0x0000040001047983 */ /* 0x000e280000300800 */
[----:B------:R-:W3:Y:S04]  /*233d0*/  LDL R5, [R1+0x28] ;  /* 0x0000280001057983 */ /* 0x000ee80000100800 */
[----:B--2---:R2:W5:Y:S04]  /*233e0*/  LDL R8, [R1+0x10] ;  /* 0x0000100001087983 */ /* 0x0045680000100800 */
[----:B------:R2:W5:Y:S01]  /*233f0*/  LDL R9, [R1+0x18] ;  /* 0x0000180001097983 */ /* 0x0005620000100800 */
[----:B0-----:R0:W-:Y:S01]  /*23400*/  SYNCS.ARRIVE.TRANS64.A1T0 RZ, [R4+URZ+0x28450], RZ ;  /* 0x028450ff04ff79a7 */ /* 0x0011e2000810003f */
[----:B------:R-:W-:Y:S01]  /*23410*/  BAR.SYNC.DEFER_BLOCKING 0x2, 0x80 ;  /* 0x0082000000007b1d */ /* 0x000fe20000010000 */
[C---:B---3--:R-:W-:Y:S01]  /*23420*/  ISETP.GT.AND P0, PT, R3.reuse, R5, PT ;  /* 0x000000050300720c */ /* 0x048fe20003f04270 */
[----:B------:R-:W-:-:S02]  /*23430*/  VIADD R3, R3, 0xffffffff ;  /* 0xffffffff03037836 */ /* 0x000fc40000000000 */
[----:B0-----:R-:W-:-:S05]  /*23440*/  @!P1 VIADD R4, R4, 0x28480 ;  /* 0x0002848004049836 */ /* 0x001fca0000000000 */
[----:B------:R-:W-:-:S04]  /*23450*/  @!P1 PRMT R4, RZ, 0x654, R4 ;  /* 0x00000654ff049816 */ /* 0x000fc80000000004 */
[----:B------:R2:W-:Y:S01]  /*23460*/  @!P1 SYNCS.ARRIVE.TRANS64.RED.A1T0 RZ, [R4+URZ], RZ ;  /* 0x000000ff04ff99a7 */ /* 0x0005e2000810043f */
[----:B------:R-:W-:Y:S05]  /*23470*/  @P0 BRA `(.L_x_1565) ;  /* 0xfffffff000000947 */ /* 0x000fea000383ffff */
.L_x_1543:
[----:B------:R-:W-:Y:S04]  /*23480*/  BSSY B0, `(.L_x_1566) ;  /* 0x000000f000007945 */ /* 0x000fe80003800000 */
[----:B------:R-:W-:Y:S05]  /*23490*/  @P1 BRA `(.L_x_1567) ;  /* 0x0000000000341947 */ /* 0x000fea0003800000 */
[----:B------:R-:W3:Y:S01]  /*234a0*/  S2R R5, SR_LANEID ;  /* 0x0000000000057919 */ /* 0x000ee20000000000 */
[----:B------:R-:W-:Y:S01]  /*234b0*/  VOTEU.ANY UR4, UPT, PT ;  /* 0x0000000000047886 */ /* 0x000fe200038e0100 */
[----:B------:R-:W4:Y:S01]  /*234c0*/  LDC.64 R2, c[0x0][0xc38] ;  /* 0x00030e00ff027b82 */ /* 0x000f220000000a00 */
[----:B------:R-:W3:Y:S02]  /*234d0*/  FLO.U32 R0, UR4 ;  /* 0x0000000400007d00 */ /* 0x000ee400080e0000 */
[----:B---3--:R-:W-:-:S06]  /*234e0*/  ISETP.EQ.U32.AND P0, PT, R0, R5, PT ;  /* 0x000000050000720c */ /* 0x008fcc0003f02070 */
[----:B------:R-:W4:Y:S07]  /*234f0*/  POPC R5, UR4 ;  /* 0x0000000400057d09 */ /* 0x000f2e0008000000 */
[----:B----4-:R-:W3:Y:S01]  /*23500*/  @P0 ATOMG.E.ADD.STRONG.GPU PT, R3, desc[UR46][R2.64], R5 ;  /* 0x00000005020309a8 */ /* 0x010ee200081ee1ee */
[----:B--2---:R-:W2:Y:S02]  /*23510*/  S2R R4, SR_LTMASK ;  /* 0x0000000000047919 */ /* 0x004ea40000003900 */
[----:B--2---:R-:W-:-:S04]  /*23520*/  LOP3.LUT R4, R4, UR4, RZ, 0xc0, !PT ;  /* 0x0000000404047c12 */ /* 0x004fc8000f8ec0ff */
[----:B------:R-:W2:Y:S01]  /*23530*/  POPC R7, R4 ;  /* 0x0000000400077309 */ /* 0x000ea20000000000 */
[----:B---3--:R-:W2:Y:S02]  /*23540*/  SHFL.IDX PT, R0, R3, R0, 0x1f ;  /* 0x00001f0003007589 */ /* 0x008ea400000e0000 */
[----:B--2---:R-:W-:-:S05]  /*23550*/  IADD3 R0, R0, UR37, R7 ;  /* 0x0000002500007c10 */ /* 0x004fca000fffe007 */
[----:B------:R3:W-:Y:S02]  /*23560*/  STL [R1], R0 ;  /* 0x0000000001007387 */ /* 0x0007e40000100800 */
.L_x_1567:
[----:B------:R-:W-:Y:S05]  /*23570*/  BSYNC B0 ;  /* 0x0000000000007941 */ /* 0x000fea0003800000 */
.L_x_1566:
[----:B------:R-:W-:-:S06]  /*23580*/  UISETP.NE.AND UP0, UPT, UR36, 0x3, UPT ;  /* 0x000000032400788c */ /* 0x000fcc000bf05270 */
[----:B------:R-:W-:-:S13]  /*23590*/  PLOP3.LUT P0, PT, PT, PT, UP0, 0x80, 0x0 ;  /* 0x000000000000781c */ /* 0x000fda0003f0f008 */
[----:B------:R-:W-:Y:S05]  /*235a0*/  @!P0 BRA `(.L_x_1568) ;  /* 0x0000000000048947 */ /* 0x000fea0003800000 */
[----:B------:R-:W-:Y:S01]  /*235b0*/  BPT.TRAP 0x1 ;  /* 0x000000040000795c */ /* 0x000fe20000300000 */
.L_x_1568:
[----:B------:R-:W4:Y:S04]  /*235c0*/  LDL R3, [R1+0x18] ;  /* 0x0000180001037983 */ /* 0x000f280000100800 */
[----:B---3--:R-:W3:Y:S01]  /*235d0*/  LDL R0, [R1+0x10] ;  /* 0x0000100001007983 */ /* 0x008ee20000100800 */
[----:B--2---:R-:W2:Y:S01]  /*235e0*/  S2R R4, SR_CgaCtaId ;  /* 0x0000000000047919 */ /* 0x004ea20000008800 */
[----:B------:R-:W-:-:S04]  /*235f0*/  MOV R2, 0x400 ;  /* 0x0000040000027802 */ /* 0x000fc80000000f00 */
[----:B--2---:R-:W-:Y:S01]  /*23600*/  LEA R2, R4, R2, 0x18 ;  /* 0x0000000204027211 */ /* 0x004fe200078ec0ff */
[----:B------:R-:W-:Y:S01]  /*23610*/  BSSY B0, `(.L_x_1569) ;  /* 0x0000008000007945 */ /* 0x000fe20003800000 */
[----:B----4-:R-:W-:-:S04]  /*23620*/  LOP3.LUT R3, R3, 0x1, RZ, 0x3c, !PT ;  /* 0x0000000103037812 */ /* 0x010fc800078e3cff */
[----:B------:R-:W-:Y:S02]  /*23630*/  SHF.L.U32 R3, R3, 0x1f, RZ ;  /* 0x0000001f03037819 */ /* 0x000fe400000006ff */
[----:B---3--:R-:W-:-:S04]  /*23640*/  LEA R20, R0, R2, 0x3 ;  /* 0x0000000200147211 */ /* 0x008fc800078e18ff */
[----:B------:R-:W2:Y:S01]  /*23650*/  SYNCS.PHASECHK.TRANS64.TRYWAIT P0, [R20+URZ+0x28470], R3 ;  /* 0x02847003140075a7 */ /* 0x000ea2000800017f */
[----:B------:R-:W-:-:S05]  /*23660*/  IMAD.U32 R0, RZ, RZ, UR38 ;  /* 0x00000026ff007e24 */ /* 0x000fca000f8e00ff */
[----:B------:R-:W-:Y:S01]  /*23670*/  ISETP.NE.AND P2, PT, R0, 0x3, PT ;  /* 0x000000030000780c */ /* 0x000fe20003f45270 */
[----:B--2---:R-:W-:-:S12]  /*23680*/  @!P0 BRA `(.L_x_1570) ;  /* 0x0000005400d48947 */ /* 0x004fd80003800000 */
.L_x_1795:
[----:B------:R-:W-:Y:S05]  /*23690*/  BSYNC B0 ;  /* 0x0000000000007941 */ /* 0x000fea0003800000 */
.L_x_1569:
[----:B------:R-:W-:Y:S05]  /*236a0*/  @!P2 BRA `(.L_x_1571) ;  /* 0x000000000004a947 */ /* 0x000fea0003800000 */
[----:B------:R-:W-:Y:S01]  /*236b0*/  BPT.TRAP 0x1 ;  /* 0x000000040000795c */ /* 0x000fe20000300000 */
.L_x_1571:
[----:B------:R-:W2:Y:S02]  /*236c0*/  LDL R0, [R1+0x18] ;  /* 0x0000180001007983 */ /* 0x000ea40000100800 */
[----:B--2---:R-:W-:-:S04]  /*236d0*/  SHF.L.U32 R3, R0, 0x1f, RZ ;  /* 0x0000001f00037819 */ /* 0x004fc800000006ff */
[----:B------:R-:W2:Y:S02]  /*236e0*/  SYNCS.PHASECHK.TRANS64.TRYWAIT P0, [R20+URZ+0x28460], R3 ;  /* 0x02846003140075a7 */ /* 0x000ea4000800017f */
[----:B--2---:R-:W-:Y:S05]  /*236f0*/  @!P0 BRA `(.L_x_1572) ;  /* 0x0000005400cc8947 */ /* 0x004fea0003800000 */
.L_x_1796:
[----:B------:R-:W3:Y:S04]  /*23700*/  LDL R0, [R1+0x10] ;  /* 0x0000100001007983 */ /* 0x000ee80000100800 */
[----:B------:R-:W4:Y:S04]  /*23710*/  LDL R2, [R1+0x38] ;  /* 0x0000380001027983 */ /* 0x000f280000100800 */
[----:B------:R-:W2:Y:S01]  /*23720*/  LDL R10, [R1+0x30] ;  /* 0x00003000010a7983 */ /* 0x000ea20000100800 */
[----:B-----5:R-:W-:-:S03]  /*23730*/  MOV R8, 0x400 ;  /* 0x0000040000087802 */ /* 0x020fc60000000f00 */
[----:B------:R-:W2:Y:S01]  /*23740*/  LDL R12, [R1+0x3c] ;  /* 0x00003c00010c7983 */ /* 0x000ea20000100800 */
[----:B------:R-:W0:Y:S01]  /*23750*/  S2R R9, SR_CgaCtaId ;  /* 0x0000000000097919 */ /* 0x000e220000008800 */
[----:B------:R-:W-:Y:S05]  /*23760*/  WARPSYNC.ALL ;  /* 0x0000000000007948 */ /* 0x000fea0003800000 */
[----:B0-----:R-:W-:Y:S01]  /*23770*/  LEA R8, R9, R8, 0x18 ;  /* 0x0000000809087211 */ /* 0x001fe200078ec0ff */
[----:B---3--:R-:W-:-:S05]  /*23780*/  IMAD.SHL.U32 R0, R0, 0x4000, RZ ;  /* 0x0000400000007824 */ /* 0x008fca00078e00ff */
[----:B----4-:R-:W-:-:S05]  /*23790*/  LOP3.LUT R2, R0, R2, RZ, 0xfc, !PT ;  /* 0x0000000200027212 */ /* 0x010fca00078efcff */
[----:B------:R-:W-:-:S05]  /*237a0*/  IMAD.IADD R2, R8, 0x1, R2 ;  /* 0x0000000108027824 */ /* 0x000fca00078e0202 */
[----:B------:R-:W0:Y:S01]  /*237b0*/  LDSM.16.MT88.4 R4, [R2+0x10000] ;  /* 0x010000000204783b */ /* 0x000e220000004200 */
[----:B--2---:R-:W-:Y:S01]  /*237c0*/  LOP3.LUT R0, R0, R10, RZ, 0xfc, !PT ;  /* 0x0000000a00007212 */ /* 0x004fe200078efcff */
[----:B------:R-:W-:-:S04]  /*237d0*/  IMAD.IADD R3, R12, 0x1, R2 ;  /* 0x000000010c037824 */ /* 0x000fc800078e0202 */
        /* <DEDUP_REMOVED lines=19> */
[----:B--2---:R-:W2:Y:S01]  /*23910*/  LDL R15, [R1+0x34] ;  /* 0x00003400010f7983 */ /* 0x004ea20000100800 */
        /* <DEDUP_REMOVED lines=16> */
[----:B------:R-:W-:Y:S04]  /*23a20*/  STSM.16.M88.4 [R0], R16 ;  /* 0x0000001000007844 */ /* 0x000fe80000000200 */
[----:B------:R-:W-:Y:S04]  /*23a30*/  STSM.16.M88.4 [R0+0x1000], R8 ;  /* 0x0010000800007844 */ /* 0x000fe80000000200 */
[----:B------:R-:W0:Y:S02]  /*23a40*/  LDSM.16.MT88.4 R4, [R2+0x13000] ;  /* 0x013000000204783b */ /* 0x000e240000004200 */
[----:B0-----:R-:W-:-:S02]  /*23a50*/  PRMT R12, R4, 0x6420, R5 ;  /* 0x00006420040c7816 */ /* 0x001fc40000000005 */
        /* <DEDUP_REMOVED lines=18> */
.L_x_1573:
[----:B------:R-:W3:Y:S01]  /*23b80*/  LDL.LU R2, [R1+0x10] ;  /* 0x0000100001027983 */ /* 0x000ee20000300800 */
[----:B0-----:R-:W-:Y:S03]  /*23b90*/  SYNCS.ARRIVE.TRANS64.A1T0 RZ, [R20+URZ+0x28450], RZ ;  /* 0x028450ff14ff79a7 */ /* 0x001fe6000810003f */
        /* <DEDUP_REMOVED lines=12> */
.L_x_1525:
[----:B------:R-:W-:Y:S05]  /*23c60*/  BSYNC B6 ;  /* 0x0000000000067941 */ /* 0x000fea0003800000 */
.L_x_1523:
[----:B0-2---:R-:W2:Y:S02]  /*23c70*/  LDL R0, [R1+0x40] ;  /* 0x0000400001007983 */ /* 0x005ea40000100800 */
[----:B--2---:R-:W-:-:S13]  /*23c80*/  LOP3.LUT P0, RZ, R0, 0x2, RZ, 0xc0, !PT ;  /* 0x0000000200ff7812 */ /* 0x004fda000780c0ff */
[----:B------:R-:W-:Y:S05]  /*23c90*/  @!P0 BRA `(.L_x_1574) ;  /* 0x0000000000288947 */ /* 0x000fea0003800000 */
[----:B------:R-:W-:Y:S05]  /*23ca0*/  WARPSYNC.ALL ;  /* 0x0000000000007948 */ /* 0x000fea0003800000 */
[----:B------:R-:W0:Y:S08]  /*23cb0*/  S2UR UR5, SR_CgaCtaId ;  /* 0x00000000000579c3 */ /* 0x000e300000008800 */
[----:B------:R-:W-:Y:S06]  /*23cc0*/  BAR.SYNC.DEFER_BLOCKING 0x5, 0x180 ;  /* 0x0146000000007b1d */ /* 0x000fec0000010000 */
[----:B------:R-:W-:-:S02]  /*23cd0*/  UMOV UR4, 0x400 ;  /* 0x0000040000047882 */ /* 0x000fc40000000000 */
[----:B0-----:R-:W-:-:S09]  /*23ce0*/  ULEA UR4, UR5, UR4, 0x18 ;  /* 0x0000000405047291 */ /* 0x001fd2000f8ec03f */
[----:B-1----:R-:W0:Y:S04]  /*23cf0*/  LDS.128 R4, [UR4+0x284d0] ;  /* 0x0284d004ff047984 */ /* 0x002e280008000c00 */
[----:B0-----:R0:W-:Y:S04]  /*23d00*/  STL.64 [R1], R4 ;  /* 0x0000000401007387 */ /* 0x0011e80000100a00 */
[----:B------:R0:W-:Y:S01]  /*23d10*/  STL.64 [R1+0x8], R6 ;  /* 0x0000080601007387 */ /* 0x0001e20000100a00 */
[----:B------:R-:W-:Y:S06]  /*23d20*/  BAR.ARV 0x4, 0x180 ;  /* 0x0106000000007b1d */ /* 0x000fec0000002000 */
[----:B------:R-:W-:Y:S05]  /*23d30*/  BRA `(.L_x_1575) ;  /* 0x0000000c00187947 */ /* 0x000fea0003800000 */
.L_x_1574:
[----:B------:R-:W1:Y:S01]  /*23d40*/  S2R R0, SR_TID.X ;  /* 0x0000000000007919 */ /* 0x000e620000002100 */
[----:B------:R-:W-:Y:S01]  /*23d50*/  UMOV UR4, 0xffffffff ;  /* 0xffffffff00047882 */ /* 0x000fe20000000000 */
[----:B-1----:R-:W-:-:S04]  /*23d60*/  LOP3.LUT R7, R0, 0x1f, RZ, 0xc0, !PT ;  /* 0x0000001f00077812 */ /* 0x002fc800078ec0ff */
        /* <DEDUP_REMOVED lines=14> */
[C---:B------:R-:W-:Y:S01]  /*23e50*/  ISETP.GE.U32.AND P5, PT, R7.reuse, 0x10, PT ;  /* 0x000000100700780c */ /* 0x040fe20003fa6070 */
[----:B------:R-:W-:Y:S01]  /*23e60*/  SHFL.IDX PT, R4, R6, 0x1, 0x1f ;  /* 0x00201f0006047f89 */ /* 0x000fe200000e0000 */
[----:B0-----:R-:W-:Y:S02]  /*23e70*/  IMAD.MOV.U32 R3, RZ, RZ, RZ ;  /* 0x000000ffff037224 */ /* 0x001fe400078e00ff */
[----:B---3--:R-:W-:Y:S01]  /*23e80*/  @!P1 IMAD.MOV.U32 R3, RZ, RZ, R2 ;  /* 0x000000ffff039224 */ /* 0x008fe200078e0002 */
[----:B------:R-:W-:-:S04]  /*23e90*/  ISETP.NE.AND P1, PT, R7, RZ, PT ;  /* 0x000000ff0700720c */ /* 0x000fc80003f25270 */
        /* <DEDUP_REMOVED lines=15> */
[----:B------:R0:W1:Y:S02]  /*23f90*/  SHFL.IDX PT, R14, R2, 0x1f, 0x1f ;  /* 0x03e01f00020e7f89 */ /* 0x00006400000e0000 */
.L_x_1806:
[----:B------:R-:W-:Y:S02]  /*23fa0*/  ULDC UR4, c[0x0][0xc10] ;  /* 0x0003040000047ab9 */ /* 0x000fe40000000800 */
[----:B------:R-:W-:-:S04]  /*23fb0*/  IMAD.U32 R5, RZ, RZ, UR4 ;  /* 0x00000004ff057e24 */ /* 0x000fc8000f8e00ff */
[----:B-1----:R-:W-:-:S05]  /*23fc0*/  IMAD R8, R14, R5, RZ ;  /* 0x000000050e087224 */ /* 0x002fca00078e02ff */
[----:B------:R-:W-:-:S04]  /*23fd0*/  IADD3 R4, R4, R8, RZ ;  /* 0x0000000804047210 */ /* 0x000fc80007ffe0ff */
[----:B------:R-:W-:-:S13]  /*23fe0*/  ISETP.GT.AND P6, PT, R4, R0, PT ;  /* 0x000000000400720c */ /* 0x000fda0003fc4270 */
[----:B------:R-:W-:Y:S05]  /*23ff0*/  @P6 BRA `(.L_x_1577) ;  /* 0x0000000000a46947 */ /* 0x000fea0003800000 */
.L_x_1582:
        /* <DEDUP_REMOVED lines=8> */
[----:B0-----:R-:W-:-:S05]  /*24080*/  LOP3.LUT R3, R3, 0x1f, RZ, 0xc0, !PT ;  /* 0x0000001f03037812 */ /* 0x001fca00078ec0ff */
[----:B------:R-:W-:Y:S02]  /*24090*/  IMAD.IADD R6, R2, 0x1, R3 ;  /* 0x0000000102067824 */ /* 0x000fe400078e0203 */
[----:B------:R-:W-:-:S03]  /*240a0*/  IMAD.MOV.U32 R3, RZ, RZ, RZ ;  /* 0x000000ffff037224 */ /* 0x000fc600078e00ff */
[----:B------:R-:W-:-:S13]  /*240b0*/  ISETP.GE.OR P6, PT, R6, R5, !P0 ;  /* 0x000000050600720c */ /* 0x000fda00047c6670 */
[----:B-1----:R-:W-:Y:S05]  /*240c0*/  @P6 BRA `(.L_x_1580) ;  /* 0x00000000000c6947 */ /* 0x002fea0003800000 */
[----:B------:R-:W0:Y:S02]  /*240d0*/  LDC.64 R2, c[0x0][0xc58] ;  /* 0x00031600ff027b82 */ /* 0x000e240000000a00 */
[----:B0-----:R-:W-:-:S06]  /*240e0*/  IMAD.WIDE R2, R6, 0x4, R2 ;  /* 0x0000000406027825 */ /* 0x001fcc00078e0202 */
[----:B------:R0:W5:Y:S02]  /*240f0*/  LDG.E R3, desc[UR46][R2.64] ;  /* 0x0000002e02037981 */ /* 0x000164000c1e1900 */
.L_x_1580:
[----:B------:R-:W-:Y:S05]  /*24100*/  BSYNC B0 ;  /* 0x0000000000007941 */ /* 0x000fea0003800000 */
.L_x_1579:
[----:B------:R-:W-:-:S03]  /*24110*/  UMOV UR4, 0xffffffff ;  /* 0xffffffff00047882 */ /* 0x000fc60000000000 */
[----:B------:R-:W-:Y:S05]  /*24120*/  BRA.DIV UR4, `(.L_x_1581) ;  /* 0x0000005204807947 */ /* 0x000fea000b800000 */
[----:B-----5:R-:W0:Y:S02]  /*24130*/  SHFL.UP PT, R14, R3, 0x1, RZ ;  /* 0x04200000030e7989 */ /* 0x020e2400000e00ff */
        /* <DEDUP_REMOVED lines=15> */
.L_x_1814:
[----:B------:R-:W-:Y:S02]  /*24230*/  ULDC UR4, c[0x0][0xc10] ;  /* 0x0003040000047ab9 */ /* 0x000fe40000000800 */
[----:B------:R-:W-:-:S04]  /*24240*/  IMAD.U32 R5, RZ, RZ, UR4 ;  /* 0x00000004ff057e24 */ /* 0x000fc8000f8e00ff */
[----:B-1----:R-:W-:-:S04]  /*24250*/  IMAD R8, R14, R5, RZ ;  /* 0x000000050e087224 */ /* 0x002fc800078e02ff */
[----:B------:R-:W-:-:S05]  /*24260*/  IMAD.IADD R4, R8, 0x1, R4 ;  /* 0x0000000108047824 */ /* 0x000fca00078e0204 */
[----:B------:R-:W-:-:S13]  /*24270*/  ISETP.GT.AND P6, PT, R4, R0, PT ;  /* 0x000000000400720c */ /* 0x000fda0003fc4270 */
[----:B------:R-:W-:Y:S05]  /*24280*/  @!P6 BRA `(.L_x_1582) ;  /* 0xfffffffc005ce947 */ /* 0x000fea000383ffff */
.L_x_1577:
[----:B------:R-:W-:Y:S01]  /*24290*/  IMAD.IADD R8, R4, 0x1, -R8 ;  /* 0x0000000104087824 */ /* 0x000fe200078e0a08 */
[----:B------:R-:W-:-:S03]  /*242a0*/  UMOV UR4, 0xffffffff ;  /* 0xffffffff00047882 */ /* 0x000fc60000000000 */
[----:B------:R-:W-:-:S05]  /*242b0*/  IMAD R7, R2, R5, R8 ;  /* 0x0000000502077224 */ /* 0x000fca00078e0208 */
[----:B------:R-:W-:Y:S01]  /*242c0*/  ISETP.GT.AND P6, PT, R7, R0, PT ;  /* 0x000000000700720c */ /* 0x000fe20003fc4270 */
[----:B------:R-:W-:-:S12]  /*242d0*/  BRA.DIV UR4, `(.L_x_1583) ;  /* 0x0000005204d47947 */ /* 0x000fd8000b800000 */
[----:B------:R-:W-:-:S04]  /*242e0*/  VOTE.ANY R6, PT, !P6 ;  /* 0x0000000000067806 */ /* 0x000fc800070e0100 */
[----:B------:R-:W1:Y:S02]  /*242f0*/  POPC R7, R6 ;  /* 0x0000000600077309 */ /* 0x000e640000000000 */
[----:B-1----:R1:W2:Y:S02]  /*24300*/  SHFL.IDX PT, R4, R3, R7, 0x1f ;  /* 0x00001f0703047589 */ /* 0x0022a400000e0000 */
.L_x_1818:
[----:B------:R-:W-:Y:S01]  /*24310*/  ISETP.NE.AND P0, PT, R6, RZ, PT ;  /* 0x000000ff0600720c */ /* 0x000fe20003f05270 */
[----:B------:R-:W-:-:S12]  /*24320*/  IMAD.MOV.U32 R9, RZ, RZ, RZ ;  /* 0x000000ffff097224 */ /* 0x000fd800078e00ff */
[----:B------:R-:W-:Y:S05]  /*24330*/  @!P0 BRA `(.L_x_1584) ;  /* 0x0000000000108947 */ /* 0x000fea0003800000 */
[----:B------:R-:W-:Y:S01]  /*24340*/  UMOV UR4, 0xffffffff ;  /* 0xffffffff00047882 */ /* 0x000fe20000000000 */
[----:B------:R-:W-:Y:S02]  /*24350*/  VIADD R12, R7, 0xffffffff ;  /* 0xffffffff070c7836 */ /* 0x000fe40000000000 */
[----:B------:R-:W-:Y:S05]  /*24360*/  BRA.DIV UR4, `(.L_x_1585) ;  /* 0x0000005204f87947 */ /* 0x000fea000b800000 */
[----:B------:R3:W4:Y:S02]  /*24370*/  SHFL.IDX PT, R9, R2, R12, 0x1f ;  /* 0x00001f0c02097589 */ /* 0x00072400000e0000 */
.L_x_1584:
[----:B------:R-:W5:Y:S01]  /*24380*/  LDL.LU R6, [R1+0xc] ;  /* 0x00000c0001067983 */ /* 0x000f620000300800 */
[----:B01-3--:R-:W0:Y:S01]  /*24390*/  LDC.64 R2, c[0x0][0xc68] ;  /* 0x00031a00ff027b82 */ /* 0x00be220000000a00 */
[----:B-----5:R-:W-:-:S04]  /*243a0*/  IMAD.IADD R6, R7, 0x1, R6 ;  /* 0x0000000107067824 */ /* 0x020fc800078e0206 */
[----:B0-----:R-:W-:Y:S01]  /*243b0*/  IMAD.WIDE R2, R6, 0x4, R2 ;  /* 0x0000000406027825 */ /* 0x001fe200078e0202 */
[----:B------:R2:W-:Y:S04]  /*243c0*/  STL [R1+0xc], R6 ;  /* 0x00000c0601007387 */ /* 0x0005e80000100800 */
[----:B------:R-:W2:Y:S01]  /*243d0*/  LDG.E R7, desc[UR46][R2.64] ;  /* 0x0000002e02077981 */ /* 0x000ea2000c1e1900 */
[----:B----4-:R-:W-:-:S04]  /*243e0*/  IMAD R9, R9, R5, R8 ;  /* 0x0000000509097224 */ /* 0x010fc800078e0208 */
[----:B------:R-:W-:Y:S01]  /*243f0*/  IMAD.IADD R0, R0, 0x1, -R9 ;  /* 0x0000000100007824 */ /* 0x000fe200078e0a09 */
[----:B------:R0:W-:Y:S01]  /*24400*/  STL [R1], R9 ;  /* 0x0000000901007387 */ /* 0x0001e20000100800 */
[----:B--2---:R-:W-:-:S05]  /*24410*/  IMAD R6, R4, R7, RZ ;  /* 0x0000000704067224 */ /* 0x004fca00078e02ff */
[----:B------:R-:W-:-:S04]  /*24420*/  IABS R10, R6 ;  /* 0x00000006000a7213 */ /* 0x000fc80000000000 */
[----:B------:R-:W1:Y:S08]  /*24430*/  I2F.RP R2, R10 ;  /* 0x0000000a00027306 */ /* 0x000e700000209400 */
[----:B-1----:R-:W1:Y:S02]  /*24440*/  MUFU.RCP R2, R2 ;  /* 0x0000000200027308 */ /* 0x002e640000001000 */
[----:B-1----:R-:W-:-:S06]  /*24450*/  VIADD R2, R2, 0xffffffe ;  /* 0x0ffffffe02027836 */ /* 0x002fcc0000000000 */
[----:B------:R-:W1:Y:S02]  /*24460*/  F2I.FTZ.U32.TRUNC.NTZ R3, R2 ;  /* 0x0000000200037305 */ /* 0x000e64000021f000 */
[----:B-1----:R-:W-:-:S04]  /*24470*/  IMAD.MOV R2, RZ, RZ, -R3 ;  /* 0x000000ffff027224 */ /* 0x002fc800078e0a03 */
[----:B------:R-:W-:Y:S01]  /*24480*/  IMAD R8, R2, R10, RZ ;  /* 0x0000000a02087224 */ /* 0x000fe200078e02ff */
[----:B------:R-:W-:-:S05]  /*24490*/  MOV R2, RZ ;  /* 0x000000ff00027202 */ /* 0x000fca0000000f00 */
[----:B------:R-:W-:Y:S01]  /*244a0*/  IMAD.HI.U32 R8, R3, R8, R2 ;  /* 0x0000000803087227 */ /* 0x000fe200078e0002 */
[----:B------:R-:W-:Y:S02]  /*244b0*/  IABS R2, R0 ;  /* 0x0000000000027213 */ /* 0x000fe40000000000 */
[----:B------:R-:W-:-:S03]  /*244c0*/  IABS R3, R6 ;  /* 0x0000000600037213 */ /* 0x000fc60000000000 */
        /* <DEDUP_REMOVED lines=10> */
[----:B------:R-:W-:-:S04]  /*24570*/  @P0 VIADD R8, R8, 0x1 ;  /* 0x0000000108080836 */ /* 0x000fc80000000000 */
[----:B------:R-:W-:-:S04]  /*24580*/  IMAD.MOV.U32 R2, RZ, RZ, R8 ;  /* 0x000000ffff027224 */ /* 0x000fc800078e0008 */
[----:B------:R-:W-:Y:S01]  /*24590*/  @!P2 IMAD.MOV R2, RZ, RZ, -R2 ;  /* 0x000000ffff02a224 */ /* 0x000fe200078e0a02 */
[----:B------:R-:W-:-:S05]  /*245a0*/  @!P1 LOP3.LUT R2, RZ, R6, RZ, 0x33, !PT ;  /* 0x00000006ff029212 */ /* 0x000fca00078e33ff */
[----:B------:R-:W-:Y:S02]  /*245b0*/  IMAD R8, R7, R2, RZ ;  /* 0x0000000207087224 */ /* 0x000fe400078e02ff */
[----:B------:R-:W-:Y:S02]  /*245c0*/  IMAD.MOV R2, RZ, RZ, -R2 ;  /* 0x000000ffff027224 */ /* 0x000fe400078e0a02 */
[----:B------:R-:W-:Y:S02]  /*245d0*/  IMAD.MOV R3, RZ, RZ, -R8 ;  /* 0x000000ffff037224 */ /* 0x000fe400078e0a08 */
[----:B------:R-:W-:-:S03]  /*245e0*/  IMAD R0, R6, R2, R0 ;  /* 0x0000000206007224 */ /* 0x000fc600078e0200 */
[----:B------:R-:W-:-:S04]  /*245f0*/  VIADDMNMX R5, R3, R5, R7, PT ;  /* 0x0000000503057246 */ /* 0x000fc80003800107 */
[----:B------:R-:W-:-:S04]  /*24600*/  IABS R7, R5 ;  /* 0x0000000500077213 */ /* 0x000fc80000000000 */
[----:B------:R-:W1:Y:S08]  /*24610*/  I2F.RP R3, R7 ;  /* 0x0000000700037306 */ /* 0x000e700000209400 */
[----:B-1----:R-:W1:Y:S02]  /*24620*/  MUFU.RCP R3, R3 ;  /* 0x0000000300037308 */ /* 0x002e640000001000 */
[----:B-1----:R-:W-:-:S06]  /*24630*/  VIADD R3, R3, 0xffffffe ;  /* 0x0ffffffe03037836 */ /* 0x002fcc0000000000 */
[----:B------:R-:W1:Y:S02]  /*24640*/  F2I.FTZ.U32.TRUNC.NTZ R3, R3 ;  /* 0x0000000300037305 */ /* 0x000e64000021f000 */
[----:B-1----:R-:W-:-:S04]  /*24650*/  IMAD.MOV R2, RZ, RZ, -R3 ;  /* 0x000000ffff027224 */ /* 0x002fc800078e0a03 */
[----:B------:R-:W-:Y:S02]  /*24660*/  IMAD R6, R2, R7, RZ ;  /* 0x0000000702067224 */ /* 0x000fe400078e02ff */
[----:B------:R-:W-:-:S04]  /*24670*/  IMAD.MOV.U32 R2, RZ, RZ, RZ ;  /* 0x000000ffff027224 */ /* 0x000fc800078e00ff */
        /* <DEDUP_REMOVED lines=15> */
[----:B------:R-:W-:Y:S02]  /*24770*/  @!P2 IADD3 R2, -R2, RZ, RZ ;  /* 0x000000ff0202a210 */ /* 0x000fe40007ffe1ff */
[----:B------:R-:W-:Y:S01]  /*24780*/  @!P1 LOP3.LUT R2, RZ, R5, RZ, 0x33, !PT ;  /* 0x00000005ff029212 */ /* 0x000fe200078e33ff */
[----:B------:R-:W-:-:S04]  /*24790*/  IMAD.MOV R5, RZ, RZ, -R5 ;  /* 0x000000ffff057224 */ /* 0x000fc800078e0a05 */
[----:B------:R-:W-:Y:S01]  /*247a0*/  IMAD R5, R2, R5, R3 ;  /* 0x0000000502057224 */ /* 0x000fe200078e0203 */
[----:B------:R-:W-:-:S04]  /*247b0*/  LOP3.LUT R3, RZ, R2, RZ, 0x33, !PT ;  /* 0x00000002ff037212 */ /* 0x000fc800078e33ff */
[----:B------:R0:W-:Y:S01]  /*247c0*/  STL [R1+0x8], R5 ;  /* 0x0000080501007387 */ /* 0x0001e20000100800 */
[----:B------:R-:W-:-:S05]  /*247d0*/  IMAD.IADD R0, R4, 0x1, R3 ;  /* 0x0000000104007824 */ /* 0x000fca00078e0203 */
[----:B------:R0:W-:Y:S01]  /*247e0*/  STL [R1+0x4], R0 ;  /* 0x0000040001007387 */ /* 0x0001e20000100800 */
[----:B------:R-:W-:Y:S05]  /*247f0*/  BRA `(.L_x_1586) ;  /* 0x0000000000287947 */ /* 0x000fea0003800000 */
.L_x_1578:
[----:B------:R-:W-:Y:S01]  /*24800*/  UMOV UR4, URZ ;  /* 0x0000003f00047c82 */ /* 0x000fe20008000000 */
[----:B------:R-:W-:Y:S01]  /*24810*/  ULDC UR6, c[0x0][0xc14] ;  /* 0x0003050000067ab9 */ /* 0x000fe20000000800 */
[----:B------:R-:W-:Y:S01]  /*24820*/  UMOV UR5, URZ ;  /* 0x0000003f00057c82 */ /* 0x000fe20008000000 */
[----:B------:R0:W-:Y:S01]  /*24830*/  STL [R1], R0 ;  /* 0x0000000001007387 */ /* 0x0001e20000100800 */
[----:B------:R-:W-:Y:S02]  /*24840*/  IMAD.U32 R3, RZ, RZ, UR4 ;  /* 0x00000004ff037e24 */ /* 0x000fe4000f8e00ff */
[----:B------:R-:W-:-:S03]  /*24850*/  IMAD.U32 R2, RZ, RZ, UR5 ;  /* 0x00000005ff027e24 */ /* 0x000fc6000f8e00ff */
[----:B------:R1:W-:Y:S01]  /*24860*/  STL [R1+0x4], R3 ;  /* 0x0000040301007387 */ /* 0x0003e20000100800 */
[----:B0-----:R-:W-:-:S05]  /*24870*/  IMAD.U32 R0, RZ, RZ, UR6 ;  /* 0x00000006ff007e24 */ /* 0x001fca000f8e00ff */
[----:B------:R1:W-:Y:S04]  /*24880*/  STL [R1+0xc], R0 ;  /* 0x00000c0001007387 */ /* 0x0003e80000100800 */
[----:B------:R1:W-:Y:S02]  /*24890*/  STL [R1+0x8], R2 ;  /* 0x0000080201007387 */ /* 0x0003e40000100800 */
.L_x_1586:
[----:B-1----:R-:W2:Y:S04]  /*248a0*/  LDL R3, [R1+0x8] ;  /* 0x0000080001037983 */ /* 0x002ea80000100800 */
[----:B------:R-:W3:Y:S04]  /*248b0*/  LDL R2, [R1+0xc] ;  /* 0x00000c0001027983 */ /* 0x000ee80000100800 */
[----:B------:R-:W4:Y:S04]  /*248c0*/  LDL R4, [R1] ;  /* 0x0000000001047983 */ /* 0x000f280000100800 */
[----:B0-----:R-:W4:Y:S01]  /*248d0*/  LDL R5, [R1+0x4] ;  /* 0x0000040001057983 */ /* 0x001f220000100800 */
        /* <DEDUP_REMOVED lines=10> */
[----:B----4-:R1:W-:Y:S01]  /*24980*/  @!P0 STS.128 [R0+0x284d0], R4 ;  /* 0x0284d00400008388 */ /* 0x0103e20000000c00 */
[----:B------:R-:W-:Y:S06]  /*24990*/  BAR.ARV 0x5, 0x180 ;  /* 0x0146000000007b1d */ /* 0x000fec0000002000 */
.L_x_1575:
[----:B-1----:R-:W2:Y:S01]  /*249a0*/  LDL R0, [R1+0xc] ;  /* 0x00000c0001007983 */ /* 0x002ea20000100800 */
[----:B------:R-:W-:Y:S02]  /*249b0*/  ULDC UR4, c[0x0][0xc14] ;  /* 0x0003050000047ab9 */ /* 0x000fe40000000800 */
[----:B--2---:R-:W-:-:S13]  /*249c0*/  ISETP.GE.AND P0, PT, R0, UR4, PT ;  /* 0x0000000400007c0c */ /* 0x004fda000bf06270 */
[----:B------:R-:W-:Y:S05]  /*249d0*/  @!P0 BRA `(.L_x_1587) ;  /* 0xffffffa400ec8947 */ /* 0x000fea000383ffff */
[----:B------:R-:W-:Y:S05]  /*249e0*/  BSYNC B7 ;  /* 0x0000000000077941 */ /* 0x000fea0003800000 */
.L_x_1467:
[----:B-1----:R-:W3:Y:S01]  /*249f0*/  LDL.LU R0, [R1+0x44] ;  /* 0x0000440001007983 */ /* 0x002ee20000300800 */
[----:B------:R-:W-:Y:S01]  /*24a00*/  BSSY B0, `(.L_x_1588) ;  /* 0x000000b000007945 */ /* 0x000fe20003800000 */
[----:B0-2---:R-:W0:Y:S01]  /*24a10*/  S2R R5, SR_CgaCtaId ;  /* 0x0000000000057919 */ /* 0x005e220000008800 */
[----:B---3--:R-:W-:-:S05]  /*24a20*/  VIADD R0, R0, 0x1 ;  /* 0x0000000100007836 */ /* 0x008fca0000000000 */
        /* <DEDUP_REMOVED lines=8> */
.L_x_1821:
[----:B------:R-:W-:Y:S05]  /*24ab0*/  BSYNC B0 ;  /* 0x0000000000007941 */ /* 0x000fea0003800000 */
.L_x_1588:
[----:B------:R-:W-:-:S03]  /*24ac0*/  UMOV UR4, 0xffffffff ;  /* 0xffffffff00047882 */ /* 0x000fc60000000000 */
[----:B------:R-:W-:Y:S05]  /*24ad0*/  BRA.DIV UR4, `(.L_x_1590) ;  /* 0x0000004e04587947 */ /* 0x000fea000b800000 */
[----:B------:R-:W1:Y:S02]  /*24ae0*/  S2R R2, SR_TID.X ;  /* 0x0000000000027919 */ /* 0x000e640000002100 */
[----:B-1----:R-:W-:-:S04]  /*24af0*/  SHF.R.U32.HI R2, RZ, 0x5, R2 ;  /* 0x00000005ff027819 */ /* 0x002fc80000011602 */
[----:B------:R-:W-:-:S05]  /*24b00*/  LOP3.LUT R2, R2, 0x3, RZ, 0xc0, !PT ;  /* 0x0000000302027812 */ /* 0x000fca00078ec0ff */
[----:B------:R1:W2:Y:S02]  /*24b10*/  SHFL.IDX PT, R14, R2, RZ, 0x1f ;  /* 0x00001fff020e7589 */ /* 0x0002a400000e0000 */
.L_x_1824:
[----:B--2---:R-:W-:-:S13]  /*24b20*/  ISETP.NE.AND P0, PT, R14, RZ, PT ;  /* 0x000000ff0e00720c */ /* 0x004fda0003f05270 */
[----:B------:R-:W-:Y:S05]  /*24b30*/  @P0 BRA `(.L_x_1210) ;  /* 0x0000000000b00947 */ /* 0x000fea0003800000 */
[----:B------:R-:W-:-:S03]  /*24b40*/  UMOV UR4, 0xffffffff ;  /* 0xffffffff00047882 */ /* 0x000fc60000000000 */
[----:B------:R-:W-:Y:S05]  /*24b50*/  BRA.DIV UR4, `(.L_x_1591) ;  /* 0x0000004e046c7947 */ /* 0x000fea000b800000 */
[----:B------:R-:W-:-:S13]  /*24b60*/  ELECT P6, URZ, PT ;  /* 0x00000000003f782f */ /* 0x000fda00038c0000 */
.L_x_1827:
[----:B------:R-:W-:Y:S05]  /*24b70*/  @!P6 BRA `(.L_x_1210) ;  /* 0x0000000000a0e947 */ /* 0x000fea0003800000 */
[----:B------:R-:W-:-:S06]  /*24b80*/  ULOP3.LUT UR4, UR40, 0x2, URZ, 0xfc, !UPT ;  /* 0x0000000228047892 */ /* 0x000fcc000f8efc3f */
[----:B-1----:R-:W-:-:S05]  /*24b90*/  IMAD.U32 R2, RZ, RZ, UR4 ;  /* 0x00000004ff027e24 */ /* 0x002fca000f8e00ff */
[----:B------:R-:W-:-:S13]  /*24ba0*/  ISETP.NE.AND P0, PT, R2, 0x3, PT ;  /* 0x000000030200780c */ /* 0x000fda0003f05270 */
[----:B------:R-:W-:Y:S05]  /*24bb0*/  @!P0 BRA `(.L_x_1592) ;  /* 0x0000000000048947 */ /* 0x000fea0003800000 */
[----:B------:R-:W-:Y:S01]  /*24bc0*/  BPT.TRAP 0x1 ;  /* 0x000000040000795c */ /* 0x000fe20000300000 */
.L_x_1592:
        /* <DEDUP_REMOVED lines=14> */
.L_x_1828:
[----:B------:R-:W1:Y:S02]  /*24cb0*/  SYNCS.PHASECHK.TRANS64.TRYWAIT P1, [R7+URZ], R2 ;  /* 0x00000002070075a7 */ /* 0x000e64000802017f */
[----:B-1----:R-:W-:Y:S05]  /*24cc0*/  @!P1 BRA `(.L_x_1594) ;  /* 0x0000004c00449947 */ /* 0x002fea0003800000 */
.L_x_1829:
[----:B------:R-:W-:Y:S05]  /*24cd0*/  @!P0 BRA `(.L_x_1595) ;  /* 0x0000000000048947 */ /* 0x000fea0003800000 */
[----:B------:R-:W-:Y:S01]  /*24ce0*/  BPT.TRAP 0x1 ;  /* 0x000000040000795c */ /* 0x000fe20000300000 */
.L_x_1595:
[----:B------:R-:W2:Y:S02]  /*24cf0*/  LDL.LU R4, [R1+0x10] ;  /* 0x0000100001047983 */ /* 0x000ea40000300800 */
[----:B--2---:R-:W-:-:S04]  /*24d00*/  IMAD R4, R4, 0x8, R0 ;  /* 0x0000000804047824 */ /* 0x004fc800078e0200 */
[----:B------:R-:W2:Y:S02]  /*24d10*/  SYNCS.PHASECHK.TRANS64.TRYWAIT P1, [R4+URZ+0x28460], R5 ;  /* 0x02846005040075a7 */ /* 0x000ea4000802017f */
[----:B--2---:R-:W-:Y:S05]  /*24d20*/  @!P1 BRA `(.L_x_1596) ;  /* 0x0000004c00409947 */ /* 0x004fea0003800000 */
.L_x_1830:
[----:B------:R-:W-:Y:S05]  /*24d30*/  @!P0 BRA `(.L_x_1597) ;  /* 0x0000000000048947 */ /* 0x000fea0003800000 */
[----:B------:R-:W-:Y:S01]  /*24d40*/  BPT.TRAP 0x1 ;  /* 0x000000040000795c */ /* 0x000fe20000300000 */
.L_x_1597:
[----:B------:R-:W-:-:S04]  /*24d50*/  LEA R3, R3, R0, 0x3 ;  /* 0x0000000003037211 */ /* 0x000fc800078e18ff */
[----:B------:R-:W3:Y:S02]  /*24d60*/  SYNCS.PHASECHK.TRANS64.TRYWAIT P1, [R3+URZ+0x28460], R2 ;  /* 0x02846002030075a7 */ /* 0x000ee4000802017f */
[----:B---3--:R-:W-:Y:S05]  /*24d70*/  @!P1 BRA `(.L_x_1598) ;  /* 0x0000004c00409947 */ /* 0x008fea0003800000 */
.L_x_1831:
[----:B------:R-:W-:Y:S05]  /*24d80*/  @!P0 BRA `(.L_x_1599) ;  /* 0x0000000000048947 */ /* 0x000fea0003800000 */
[----:B------:R-:W-:Y:S01]  /*24d90*/  BPT.TRAP 0x1 ;  /* 0x000000040000795c */ /* 0x000fe20000300000 */
.L_x_1599:
[----:B------:R-:W4:Y:S02]  /*24da0*/  SYNCS.PHASECHK.TRANS64.TRYWAIT P0, [R4+URZ+0x28480], R5 ;  /* 0x02848005040075a7 */ /* 0x000f24000800017f */
[----:B----4-:R-:W-:Y:S05]  /*24db0*/  @!P0 BRA `(.L_x_1600) ;  /* 0x0000004c00448947 */ /* 0x010fea0003800000 */
.L_x_1601:
[----:B------:R0:W0:Y:S02]  /*24dc0*/  SYNCS.PHASECHK.TRANS64.TRYWAIT P0, [R3+URZ+0x28480], R2 ;  /* 0x02848002030075a7 */ /* 0x000024000800017f */
[----:B0-----:R-:W-:Y:S05]  /*24dd0*/  @!P0 NANOSLEEP.SYNCS 0x989680 ;  /* 0x009896800000895d */ /* 0x001fea0003900000 */
[----:B------:R-:W0:Y:S02]  /*24de0*/  @!P0 SYNCS.PHASECHK.TRANS64 P0, [R3+URZ+0x28480], R2 ;  /* 0x02848002030085a7 */ /* 0x000e24000800007f */
[----:B0-----:R-:W-:Y:S05]  /*24df0*/  @!P0 BRA `(.L_x_1601) ;  /* 0xfffffffc00f08947 */ /* 0x001fea000383ffff */
.L_x_1210:
[----:B------:R-:W-:Y:S05]  /*24e00*/  BSYNC B8 ;  /* 0x0000000000087941 */ /* 0x000fea0003800000 */
.L_x_1207:
[----:B------:R-:W-:Y:S05]  /*24e10*/  EXIT ;  /* 0x000000000000794d */ /* 0x000fea0003800000 */
.L_x_1236:
[----:B-1----:R1:W2:Y:S02]  /*24e20*/  SYNCS.PHASECHK.TRANS64.TRYWAIT P6, [R85+URZ+0x28490], R88 ;  /* 0x02849058550075a7 */ /* 0x0022a400080c017f */
[----:B--2---:R-:W-:Y:S05]  /*24e30*/  @!P6 NANOSLEEP.SYNCS 0x989680 ;  /* 0x009896800000e95d */ /* 0x004fea0003900000 */
[----:B------:R-:W2:Y:S02]  /*24e40*/  @!P6 SYNCS.PHASECHK.TRANS64 P6, [R85+URZ+0x28490], R88 ;  /* 0x028490585500e5a7 */ /* 0x000ea400080c007f */
[----:B--2---:R-:W-:Y:S05]  /*24e50*/  @!P6 BRA `(.L_x_1236) ;  /* 0xfffffffc00f0e947 */ /* 0x004fea000383ffff */
[----:B------:R-:W-:Y:S05]  /*24e60*/  BRA `(.L_x_1602) ;  /* 0xfffffddc003c7947 */ /* 0x000fea000383ffff */
.L_x_1254:
[----:B0-----:R0:W1:Y:S02]  /*24e70*/  SYNCS.PHASECHK.TRANS64.TRYWAIT P5, [R85+URZ+0x28490], R88 ;  /* 0x02849058550075a7 */ /* 0x00106400080a017f */
[----:B-1----:R-:W-:Y:S05]  /*24e80*/  @!P5 NANOSLEEP.SYNCS 0x989680 ;  /* 0x009896800000d95d */ /* 0x002fea0003900000 */
[----:B------:R-:W1:Y:S02]  /*24e90*/  @!P5 SYNCS.PHASECHK.TRANS64 P5, [R85+URZ+0x28490], R88 ;  /* 0x028490585500d5a7 */ /* 0x000e6400080a007f */
[----:B-1----:R-:W-:Y:S05]  /*24ea0*/  @!P5 BRA `(.L_x_1254) ;  /* 0xfffffffc00f0d947 */ /* 0x002fea000383ffff */
[----:B------:R-:W-:Y:S05]  /*24eb0*/  BRA `(.L_x_1603) ;  /* 0xfffffdfc00207947 */ /* 0x000fea000383ffff */
.L_x_1263:
[----:B0-----:R0:W1:Y:S02]  /*24ec0*/  SYNCS.PHASECHK.TRANS64.TRYWAIT P4, [R85+URZ+0x28490], R88 ;  /* 0x02849058550075a7 */ /* 0x001064000808017f */
[----:B-1----:R-:W-:Y:S05]  /*24ed0*/  @!P4 NANOSLEEP.SYNCS 0x989680 ;  /* 0x009896800000c95d */ /* 0x002fea0003900000 */
[----:B------:R-:W1:Y:S02]  /*24ee0*/  @!P4 SYNCS.PHASECHK.TRANS64 P4, [R85+URZ+0x28490], R88 ;  /* 0x028490585500c5a7 */ /* 0x000e64000808007f */
[----:B-1----:R-:W-:Y:S05]  /*24ef0*/  @!P4 BRA `(.L_x_1263) ;  /* 0xfffffffc00f0c947 */ /* 0x002fea000383ffff */
[----:B------:R-:W-:Y:S05]  /*24f00*/  BRA `(.L_x_1604) ;  /* 0xfffffe1c000c7947 */ /* 0x000fea000383ffff */
.L_x_1269:
[----:B-1----:R1:W2:Y:S02]  /*24f10*/  SYNCS.PHASECHK.TRANS64.TRYWAIT P3, [R85+URZ+0x284b0], R88 ;  /* 0x0284b058550075a7 */ /* 0x0022a4000806017f */
[----:B--2---:R-:W-:Y:S05]  /*24f20*/  @!P3 NANOSLEEP.SYNCS 0x989680 ;  /* 0x009896800000b95d */ /* 0x004fea0003900000 */
[----:B------:R-:W2:Y:S02]  /*24f30*/  @!P3 SYNCS.PHASECHK.TRANS64 P3, [R85+URZ+0x284b0], R88 ;  /* 0x0284b0585500b5a7 */ /* 0x000ea4000806007f */
[----:B--2---:R-:W-:Y:S05]  /*24f40*/  @!P3 BRA `(.L_x_1269) ;  /* 0xfffffffc00f0b947 */ /* 0x004fea000383ffff */
[----:B------:R-:W-:Y:S05]  /*24f50*/  BRA `(.L_x_1605) ;  /* 0xfffffe1c00987947 */ /* 0x000fea000383ffff */
.L_x_1285:
[----:B------:R-:W-:Y:S01]  /*24f60*/  BSSY B0, `(.L_x_1606) ;  /* 0x0000008000007945 */ /* 0x000fe20003800000 */
[----:B------:R-:W-:Y:S02]  /*24f70*/  IMAD.MOV.U32 R13, RZ, RZ, R230 ;  /* 0x000000ffff0d7224 */ /* 0x000fe400078e00e6 */
[----:B------:R-:W-:Y:S02]  /*24f80*/  IMAD.MOV.U32 R12, RZ, RZ, RZ ;  /* 0x000000ffff0c7224 */ /* 0x000fe400078e00ff */
[----:B------:R-:W-:Y:S02]  /*24f90*/  IMAD.MOV.U32 R11, RZ, RZ, 0x1f ;  /* 0x0000001fff0b7424 */ /* 0x000fe400078e00ff */
[----:B------:R-:W-:-:S07]  /*24fa0*/  IMAD.MOV.U32 R15, RZ, RZ, -0x1 ;  /* 0xffffffffff0f7424 */ /* 0x000fce00078e00ff */
[----:B-----5:R-:W-:Y:S05]  /*24fb0*/  WARPSYNC.COLLECTIVE R15, `(.L_x_1607) ;  /* 0x000000000f087348 */ /* 0x020fea0003c00000 */
[----:B------:R0:W1:Y:S02]  /*24fc0*/  SHFL.IDX P6, R14, R13, R12, R11 ;  /* 0x0000000c0d0e7389 */ /* 0x00006400000c000b */
[----:B01---5:R-:W-:Y:S01]  /*24fd0*/  ENDCOLLECTIVE ;  /* 0x000000000000791b */ /* 0x023fe20003800000 */
.L_x_1607:
[----:B------:R-:W-:Y:S05]  /*24fe0*/  BSYNC B0 ;  /* 0x0000000000007941 */ /* 0x000fea0003800000 */
.L_x_1606:
[----:B------:R-:W-:Y:S01]  /*24ff0*/  IMAD.MOV.U32 R202, RZ, RZ, R14 ;  /* 0x000000ffffca7224 */ /* 0x000fe200078e000e */
[----:B------:R-:W-:Y:S06]  /*25000*/  BRA `(.L_x_1608) ;  /* 0xfffffe2c00447947 */ /* 0x000fec000383ffff */
.L_x_1303:
[----:B------:R-:W-:Y:S01]  /*25010*/  BSSY B1, `(.L_x_1609) ;  /* 0x0000008000017945 */ /* 0x000fe20003800000 */
[----:B------:R-:W-:Y:S02]  /*25020*/  IMAD.MOV.U32 R13, RZ, RZ, R5 ;  /* 0x000000ffff0d7224 */ /* 0x000fe400078e0005 */
[----:B------:R-:W-:Y:S02]  /*25030*/  IMAD.MOV.U32 R12, RZ, RZ, RZ ;  /* 0x000000ffff0c7224 */ /* 0x000fe400078e00ff */
[----:B------:R-:W-:Y:S02]  /*25040*/  IMAD.MOV.U32 R11, RZ, RZ, 0x181f ;  /* 0x0000181fff0b7424 */ /* 0x000fe400078e00ff */
[----:B-1----:R-:W-:-:S07]  /*25050*/  IMAD.MOV.U32 R15, RZ, RZ, -0x1 ;  /* 0xffffffffff0f7424 */ /* 0x002fce00078e00ff */
[----:B0----5:R-:W-:Y:S05]  /*25060*/  WARPSYNC.COLLECTIVE R15, `(.L_x_1610) ;  /* 0x000000000f087348 */ /* 0x021fea0003c00000 */
[----:B------:R1:W2:Y:S02]  /*25070*/  SHFL.IDX P6, R14, R13, R12, R11 ;  /* 0x0000000c0d0e7389 */ /* 0x0002a400000c000b */
[----:B012--5:R-:W-:Y:S01]  /*25080*/  ENDCOLLECTIVE ;  /* 0x000000000000791b */ /* 0x027fe20003800000 */
.L_x_1610:
[----:B------:R-:W-:Y:S05]  /*25090*/  BSYNC B1 ;  /* 0x0000000000017941 */ /* 0x000fea0003800000 */
.L_x_1609:
[----:B------:R-:W-:Y:S05]  /*250a0*/  BRA `(.L_x_1611) ;  /* 0xfffffe3c00247947 */ /* 0x000fea000383ffff */
.L_x_1304:
        /* <DEDUP_REMOVED lines=8> */
.L_x_1613:
[----:B------:R-:W-:Y:S05]  /*25130*/  BSYNC B1 ;  /* 0x0000000000017941 */ /* 0x000fea0003800000 */
.L_x_1612:
[----:B------:R-:W-:Y:S05]  /*25140*/  BRA `(.L_x_1614) ;  /* 0xfffffe3c00047947 */ /* 0x000fea000383ffff */
.L_x_1305:
[----:B------:R-:W-:Y:S01]  /*25150*/  BSSY B1, `(.L_x_1615) ;  /* 0x0000008000017945 */ /* 0x000fe20003800000 */
[----:B------:R-:W-:Y:S01]  /*25160*/  IMAD.MOV.U32 R13, RZ, RZ, R3 ;  /* 0x000000ffff0d7224 */ /* 0x000fe200078e0003 */
[----:B-1----:R-:W-:Y:S01]  /*25170*/  MOV R15, 0xffffffff ;  /* 0xffffffff000f7802 */ /* 0x002fe20000000f00 */
[----:B------:R-:W-:Y:S02]  /*25180*/  IMAD.MOV.U32 R12, RZ, RZ, RZ ;  /* 0x000000ffff0c7224 */ /* 0x000fe400078e00ff */
[----:B------:R-:W-:-:S07]  /*25190*/  IMAD.MOV.U32 R11, RZ, RZ, 0x181f ;  /* 0x0000181fff0b7424 */ /* 0x000fce00078e00ff */
[----:B0----5:R-:W-:Y:S05]  /*251a0*/  WARPSYNC.COLLECTIVE R15, `(.L_x_1616) ;  /* 0x000000000f087348 */ /* 0x021fea0003c00000 */
[----:B------:R1:W2:Y:S02]  /*251b0*/  SHFL.IDX P6, R14, R13, R12, R11 ;  /* 0x0000000c0d0e7389 */ /* 0x0002a400000c000b */
[----:B012--5:R-:W-:Y:S01]  /*251c0*/  ENDCOLLECTIVE ;  /* 0x000000000000791b */ /* 0x027fe20003800000 */
.L_x_1616:
[----:B------:R-:W-:Y:S05]  /*251d0*/  BSYNC B1 ;  /* 0x0000000000017941 */ /* 0x000fea0003800000 */
.L_x_1615:
[----:B------:R-:W-:Y:S05]  /*251e0*/  BRA `(.L_x_1617) ;  /* 0xfffffe3800e47947 */ /* 0x000fea000383ffff */
.L_x_1306:
        /* <DEDUP_REMOVED lines=8> */
.L_x_1619:
[----:B------:R-:W-:Y:S05]  /*25270*/  BSYNC B1 ;  /* 0x0000000000017941 */ /* 0x000fea0003800000 */
.L_x_1618:
[----:B------:R-:W-:Y:S05]  /*25280*/  BRA `(.L_x_1620) ;  /* 0xfffffe3800c47947 */ /* 0x000fea000383ffff */
.L_x_1307:
[----:B------:R-:W-:Y:S01]  /*25290*/  BSSY B1, `(.L_x_1621) ;  /* 0x0000008000017945 */ /* 0x000fe20003800000 */
[----:B------:R-:W-:Y:S02]  /*252a0*/  IMAD.MOV.U32 R13, RZ, RZ, R5 ;  /* 0x000000ffff0d7224 */ /* 0x000fe400078e0005 */
[----:B------:R-:W-:Y:S02]  /*252b0*/  IMAD.MOV.U32 R12, RZ, RZ, 0x1 ;  /* 0x00000001ff0c7424 */ /* 0x000fe400078e00ff */
[----:B------:R-:W-:Y:S02]  /*252c0*/  IMAD.MOV.U32 R11, RZ, RZ, 0x181f ;  /* 0x0000181fff0b7424 */ /* 0x000fe400078e00ff */
[----:B-1----:R-:W-:-:S07]  /*252d0*/  IMAD.MOV.U32 R15, RZ, RZ, -0x1 ;  /* 0xffffffffff0f7424 */ /* 0x002fce00078e00ff */
[----:B0----5:R-:W-:Y:S05]  /*252e0*/  WARPSYNC.COLLECTIVE R15, `(.L_x_1622) ;  /* 0x000000000f087348 */ /* 0x021fea0003c00000 */
[----:B------:R1:W2:Y:S02]  /*252f0*/  SHFL.IDX P6, R14, R13, R12, R11 ;  /* 0x0000000c0d0e7389 */ /* 0x0002a400000c000b */
[----:B012--5:R-:W-:Y:S01]  /*25300*/  ENDCOLLECTIVE ;  /* 0x000000000000791b */ /* 0x027fe20003800000 */
.L_x_1622:
[----:B------:R-:W-:Y:S05]  /*25310*/  BSYNC B1 ;  /* 0x0000000000017941 */ /* 0x000fea0003800000 */
.L_x_1621:
[----:B------:R-:W-:Y:S05]  /*25320*/  BRA `(.L_x_1623) ;  /* 0xfffffe3800a47947 */ /* 0x000fea000383ffff */
.L_x_1308:
        /* <DEDUP_REMOVED lines=8> */
.L_x_1625:
[----:B------:R-:W-:Y:S05]  /*253b0*/  BSYNC B1 ;  /* 0x0000000000017941 */ /* 0x000fea0003800000 */
.L_x_1624:
[----:B------:R-:W-:Y:S05]  /*253c0*/  BRA `(.L_x_1626) ;  /* 0xfffffe3800847947 */ /* 0x000fea000383ffff */
.L_x_1309:
        /* <DEDUP_REMOVED lines=8> */
.L_x_1628:
[----:B------:R-:W-:Y:S05]  /*25450*/  BSYNC B1 ;  /* 0x0000000000017941 */ /* 0x000fea0003800000 */
.L_x_1627:
[----:B------:R-:W-:Y:S05]  /*25460*/  BRA `(.L_x_1629) ;  /* 0xfffffe3800647947 */ /* 0x000fea000383ffff */
.L_x_1310:
[----:B------:R-:W-:Y:S01]  /*25470*/  BSSY B1, `(.L_x_1630) ;  /* 0x0000008000017945 */ /* 0x000fe20003800000 */
[----:B------:R-:W-:Y:S01]  /*25480*/  MOV R13, R0 ;  /* 0x00000000000d7202 */ /* 0x000fe20000000f00 */
[----:B------:R-:W-:Y:S02]  /*25490*/  IMAD.MOV.U32 R12, RZ, RZ, 0x1 ;  /* 0x00000001ff0c7424 */ /* 0x000fe400078e00ff */
[----:B------:R-:W-:Y:S02]  /*254a0*/  IMAD.MOV.U32 R11, RZ, RZ, 0x181f ;  /* 0x0000181fff0b7424 */ /* 0x000fe400078e00ff */
[----:B-1----:R-:W-:-:S07]  /*254b0*/  IMAD.MOV.U32 R15, RZ, RZ, -0x1 ;  /* 0xffffffffff0f7424 */ /* 0x002fce00078e00ff */
[----:B0----5:R-:W-:Y:S05]  /*254c0*/  WARPSYNC.COLLECTIVE R15, `(.L_x_1631) ;  /* 0x000000000f087348 */ /* 0x021fea0003c00000 */
[----:B------:R1:W2:Y:S02]  /*254d0*/  SHFL.IDX P6, R14, R13, R12, R11 ;  /* 0x0000000c0d0e7389 */ /* 0x0002a400000c000b */
[----:B012--5:R-:W-:Y:S01]  /*254e0*/  ENDCOLLECTIVE ;  /* 0x000000000000791b */ /* 0x027fe20003800000 */
.L_x_1631:
[----:B------:R-:W-:Y:S05]  /*254f0*/  BSYNC B1 ;  /* 0x0000000000017941 */ /* 0x000fea0003800000 */
.L_x_1630:
[----:B------:R-:W-:Y:S05]  /*25500*/  BRA `(.L_x_1632) ;  /* 0xfffffe3800447947 */ /* 0x000fea000383ffff */
.L_x_1311:
        /* <DEDUP_REMOVED lines=8> */
.L_x_1634:
[----:B------:R-:W-:Y:S05]  /*25590*/  BSYNC B1 ;  /* 0x0000000000017941 */ /* 0x000fea0003800000 */
.L_x_1633:
[----:B------:R-:W-:Y:S05]  /*255a0*/  BRA `(.L_x_1635) ;  /* 0xfffffe3800247947 */ /* 0x000fea000383ffff */
.L_x_1312:
        /* <DEDUP_REMOVED lines=8> */
.L_x_1637:
[----:B------:R-:W-:Y:S05]  /*25630*/  BSYNC B1 ;  /* 0x0000000000017941 */ /* 0x000fea0003800000 */
.L_x_1636:
[----:B------:R-:W-:Y:S05]  /*25640*/  BRA `(.L_x_1638) ;  /* 0xfffffe3800047947 */ /* 0x000fea000383ffff */
.L_x_1313:
        /* <DEDUP_REMOVED lines=8> */
.L_x_1640:
[----:B------:R-:W-:Y:S05]  /*256d0*/  BSYNC B1 ;  /* 0x0000000000017941 */ /* 0x000fea0003800000 */
.L_x_1639:
[----:B------:R-:W-:Y:S05]  /*256e0*/  BRA `(.L_x_1641) ;  /* 0xfffffe3400e47947 */ /* 0x000fea000383ffff */
.L_x_1314:
[----:B------:R-:W-:Y:S01]  /*256f0*/  BSSY B1, `(.L_x_1642) ;  /* 0x0000008000017945 */ /* 0x000fe20003800000 */
[----:B------:R-:W-:Y:S01]  /*25700*/  IMAD.MOV.U32 R13, RZ, RZ, R0 ;  /* 0x000000ffff0d7224 */ /* 0x000fe200078e0000 */
[----:B------:R-:W-:Y:S01]  /*25710*/  MOV R12, 0x2 ;  /* 0x00000002000c7802 */ /* 0x000fe20000000f00 */
[----:B------:R-:W-:Y:S02]  /*25720*/  IMAD.MOV.U32 R11, RZ, RZ, 0x181f ;  /* 0x0000181fff0b7424 */ /* 0x000fe400078e00ff */
[----:B-1----:R-:W-:-:S07]  /*25730*/  IMAD.MOV.U32 R15, RZ, RZ, -0x1 ;  /* 0xffffffffff0f7424 */ /* 0x002fce00078e00ff */
[----:B0----5:R-:W-:Y:S05]  /*25740*/  WARPSYNC.COLLECTIVE R15, `(.L_x_1643) ;  /* 0x000000000f087348 */ /* 0x021fea0003c00000 */
[----:B------:R1:W2:Y:S02]  /*25750*/  SHFL.IDX P6, R14, R13, R12, R11 ;  /* 0x0000000c0d0e7389 */ /* 0x0002a400000c000b */
[----:B012--5:R-:W-:Y:S01]  /*25760*/  ENDCOLLECTIVE ;  /* 0x000000000000791b */ /* 0x027fe20003800000 */
.L_x_1643:
[----:B------:R-:W-:Y:S05]  /*25770*/  BSYNC B1 ;  /* 0x0000000000017941 */ /* 0x000fea0003800000 */
.L_x_1642:
[----:B------:R-:W-:Y:S05]  /*25780*/  BRA `(.L_x_1644) ;  /* 0xfffffe3400c47947 */ /* 0x000fea000383ffff */
.L_x_1315:
        /* <DEDUP_REMOVED lines=8> */
.L_x_1646:
[----:B------:R-:W-:Y:S05]  /*25810*/  BSYNC B1 ;  /* 0x0000000000017941 */ /* 0x000fea0003800000 */
.L_x_1645:
[----:B------:R-:W-:Y:S05]  /*25820*/  BRA `(.L_x_1647) ;  /* 0xfffffe3400a47947 */ /* 0x000fea000383ffff */
.L_x_1316:
        /* <DEDUP_REMOVED lines=8> */
.L_x_1649:
[----:B------:R-:W-:Y:S05]  /*258b0*/  BSYNC B1 ;  /* 0x0000000000017941 */ /* 0x000fea0003800000 */
.L_x_1648:
[----:B------:R-:W-:Y:S05]  /*258c0*/  BRA `(.L_x_1650) ;  /* 0xfffffe3400847947 */ /* 0x000fea000383ffff */
.L_x_1317:
        /* <DEDUP_REMOVED lines=8> */
.L_x_1652:
[----:B------:R-:W-:Y:S05]  /*25950*/  BSYNC B1 ;  /* 0x0000000000017941 */ /* 0x000fea0003800000 */
.L_x_1651:
[----:B------:R-:W-:Y:S05]  /*25960*/  BRA `(.L_x_1653) ;  /* 0xfffffe3400647947 */ /* 0x000fea000383ffff */
.L_x_1318:
        /* <DEDUP_REMOVED lines=8> */
.L_x_1655:
[----:B------:R-:W-:Y:S05]  /*259f0*/  BSYNC B1 ;  /* 0x0000000000017941 */ /* 0x000fea0003800000 */
.L_x_1654:
[----:B------:R-:W-:Y:S05]  /*25a00*/  BRA `(.L_x_1656) ;  /* 0xfffffe3400447947 */ /* 0x000fea000383ffff */
.L_x_1320:
[----:B--2---:R2:W3:Y:S02]  /*25a10*/  SYNCS.PHASECHK.TRANS64.TRYWAIT P1, [R16+URZ+0x28400], R3 ;  /* 0x02840003100075a7 */ /* 0x0044e4000802017f */
[----:B---3--:R-:W-:Y:S05]  /*25a20*/  @!P1 NANOSLEEP.SYNCS 0x989680 ;  /* 0x009896800000995d */ /* 0x008fea0003900000 */
[----:B------:R-:W3:Y:S02]  /*25a30*/  @!P1 SYNCS.PHASECHK.TRANS64 P1, [R16+URZ+0x28400], R3 ;  /* 0x02840003100095a7 */ /* 0x000ee4000802007f */
[----:B---3--:R-:W-:Y:S05]  /*25a40*/  @!P1 BRA `(.L_x_1320) ;  /* 0xfffffffc00f09947 */ /* 0x008fea000383ffff */
[----:B------:R-:W-:Y:S05]  /*25a50*/  BRA `(.L_x_1657) ;  /* 0xfffffe3400507947 */ /* 0x000fea000383ffff */
.L_x_1336:
[----:B------:R-:W-:Y:S01]  /*25a60*/  BSSY B1, `(.L_x_1658) ;  /* 0x0000008000017945 */ /* 0x000fe20003800000 */
[----:B------:R-:W-:Y:S02]  /*25a70*/  IMAD.MOV.U32 R13, RZ, RZ, R9 ;  /* 0x000000ffff0d7224 */ /* 0x000fe400078e0009 */
[----:B------:R-:W-:Y:S02]  /*25a80*/  IMAD.MOV.U32 R12, RZ, RZ, RZ ;  /* 0x000000ffff0c7224 */ /* 0x000fe400078e00ff */
[----:B------:R-:W-:Y:S02]  /*25a90*/  IMAD.MOV.U32 R11, RZ, RZ, 0x181f ;  /* 0x0000181fff0b7424 */ /* 0x000fe400078e00ff */
[----:B------:R-:W-:-:S07]  /*25aa0*/  IMAD.MOV.U32 R15, RZ, RZ, -0x1 ;  /* 0xffffffffff0f7424 */ /* 0x000fce00078e00ff */
[----:B0----5:R-:W-:Y:S05]  /*25ab0*/  WARPSYNC.COLLECTIVE R15, `(.L_x_1659) ;  /* 0x000000000f087348 */ /* 0x021fea0003c00000 */
[----:B------:R1:W2:Y:S02]  /*25ac0*/  SHFL.IDX P6, R14, R13, R12, R11 ;  /* 0x0000000c0d0e7389 */ /* 0x0002a400000c000b */
[----:B012--5:R-:W-:Y:S01]  /*25ad0*/  ENDCOLLECTIVE ;  /* 0x000000000000791b */ /* 0x027fe20003800000 */
.L_x_1659:
[----:B------:R-:W-:Y:S05]  /*25ae0*/  BSYNC B1 ;  /* 0x0000000000017941 */ /* 0x000fea0003800000 */
.L_x_1658:
[----:B------:R-:W-:Y:S05]  /*25af0*/  BRA `(.L_x_1660) ;  /* 0xfffffe7800447947 */ /* 0x000fea000383ffff */
.L_x_1337:
        /* <DEDUP_REMOVED lines=8> */
.L_x_1662:
[----:B------:R-:W-:Y:S05]  /*25b80*/  BSYNC B1 ;  /* 0x0000000000017941 */ /* 0x000fea0003800000 */
.L_x_1661:
[----:B------:R-:W-:Y:S05]  /*25b90*/  BRA `(.L_x_1663) ;  /* 0xfffffe7800247947 */ /* 0x000fea000383ffff */
.L_x_1338:
        /* <DEDUP_REMOVED lines=8> */
.L_x_1665:
[----:B------:R-:W-:Y:S05]  /*25c20*/  BSYNC B1 ;  /* 0x0000000000017941 */ /* 0x000fea0003800000 */
.L_x_1664:
[----:B------:R-:W-:Y:S05]  /*25c30*/  BRA `(.L_x_1666) ;  /* 0xfffffe7800047947 */ /* 0x000fea000383ffff */
.L_x_1339:
[----:B------:R-:W-:Y:S01]  /*25c40*/  BSSY B1, `(.L_x_1667) ;  /* 0x0000008000017945 */ /* 0x000fe20003800000 */
[----:B------:R-:W-:Y:S01]  /*25c50*/  IMAD.MOV.U32 R13, RZ, RZ, R0 ;  /* 0x000000ffff0d7224 */ /* 0x000fe200078e0000 */
[----:B------:R-:W-:Y:S01]  /*25c60*/  MOV R15, 0xffffffff ;  /* 0xffffffff000f7802 */ /* 0x000fe20000000f00 */
[----:B------:R-:W-:Y:S02]  /*25c70*/  IMAD.MOV.U32 R12, RZ, RZ, RZ ;  /* 0x000000ffff0c7224 */ /* 0x000fe400078e00ff */
[----:B------:R-:W-:-:S07]  /*25c80*/  IMAD.MOV.U32 R11, RZ, RZ, 0x181f ;  /* 0x0000181fff0b7424 */ /* 0x000fce00078e00ff */
[----:B0----5:R-:W-:Y:S05]  /*25c90*/  WARPSYNC.COLLECTIVE R15, `(.L_x_1668) ;  /* 0x000000000f087348 */ /* 0x021fea0003c00000 */
[----:B------:R1:W2:Y:S02]  /*25ca0*/  SHFL.IDX P6, R14, R13, R12, R11 ;  /* 0x0000000c0d0e7389 */ /* 0x0002a400000c000b */
[----:B012--5:R-:W-:Y:S01]  /*25cb0*/  ENDCOLLECTIVE ;  /* 0x000000000000791b */ /* 0x027fe20003800000 */
.L_x_1668:
[----:B------:R-:W-:Y:S05]  /*25cc0*/  BSYNC B1 ;  /* 0x0000000000017941 */ /* 0x000fea0003800000 */
.L_x_1667:
[----:B------:R-:W-:Y:S05]  /*25cd0*/  BRA `(.L_x_1669) ;  /* 0xfffffe7400e47947 */ /* 0x000fea000383ffff */
.L_x_1340:
[----:B------:R-:W-:Y:S01]  /*25ce0*/  BSSY B1, `(.L_x_1670) ;  /* 0x0000008000017945 */ /* 0x000fe20003800000 */
[----:B------:R-:W-:Y:S02]  /*25cf0*/  IMAD.MOV.U32 R13, RZ, RZ, R9 ;  /* 0x000000ffff0d7224 */ /* 0x000fe400078e0009 */
[----:B------:R-:W-:Y:S02]  /*25d00*/  IMAD.MOV.U32 R12, RZ, RZ, 0x1 ;  /* 0x00000001ff0c7424 */ /* 0x000fe400078e00ff */
[----:B------:R-:W-:Y:S02]  /*25d10*/  IMAD.MOV.U32 R11, RZ, RZ, 0x181f ;  /* 0x0000181fff0b7424 */ /* 0x000fe400078e00ff */
[----:B------:R-:W-:-:S07]  /*25d20*/  IMAD.MOV.U32 R15, RZ, RZ, -0x1 ;  /* 0xffffffffff0f7424 */ /* 0x000fce00078e00ff */
[----:B0----5:R-:W-:Y:S05]  /*25d30*/  WARPSYNC.COLLECTIVE R15, `(.L_x_1671) ;  /* 0x000000000f087348 */ /* 0x021fea0003c00000 */
[----:B------:R1:W2:Y:S02]  /*25d40*/  SHFL.IDX P6, R14, R13, R12, R11 ;  /* 0x0000000c0d0e7389 */ /* 0x0002a400000c000b */
[----:B012--5:R-:W-:Y:S01]  /*25d50*/  ENDCOLLECTIVE ;  /* 0x000000000000791b */ /* 0x027fe20003800000 */
.L_x_1671:
[----:B------:R-:W-:Y:S05]  /*25d60*/  BSYNC B1 ;  /* 0x0000000000017941 */ /* 0x000fea0003800000 */
.L_x_1670:
[----:B------:R-:W-:Y:S05]  /*25d70*/  BRA `(.L_x_1672) ;  /* 0xfffffe7400c47947 */ /* 0x000fea000383ffff */
.L_x_1341:
        /* <DEDUP_REMOVED lines=8> */
.L_x_1674:
[----:B------:R-:W-:Y:S05]  /*25e00*/  BSYNC B1 ;  /* 0x0000000000017941 */ /* 0x000fea0003800000 */
.L_x_1673:
[----:B------:R-:W-:Y:S05]  /*25e10*/  BRA `(.L_x_1675) ;  /* 0xfffffe7400a47947 */ /* 0x000fea000383ffff */
.L_x_1342:
        /* <DEDUP_REMOVED lines=8> */
.L_x_1677:
[----:B------:R-:W-:Y:S05]  /*25ea0*/  BSYNC B1 ;  /* 0x0000000000017941 */ /* 0x000fea0003800000 */
.L_x_1676:
[----:B------:R-:W-:Y:S05]  /*25eb0*/  BRA `(.L_x_1678) ;  /* 0xfffffe7400847947 */ /* 0x000fea000383ffff */
.L_x_1343:
        /* <DEDUP_REMOVED lines=8> */
.L_x_1680:
[----:B------:R-:W-:Y:S05]  /*25f40*/  BSYNC B1 ;  /* 0x0000000000017941 */ /* 0x000fea0003800000 */
.L_x_1679:
[----:B------:R-:W-:Y:S05]  /*25f50*/  BRA `(.L_x_1681) ;  /* 0xfffffe7400647947 */ /* 0x000fea000383ffff */
.L_x_1344:
[----:B------:R-:W-:Y:S01]  /*25f60*/  BSSY B1, `(.L_x_1682) ;  /* 0x0000008000017945 */ /* 0x000fe20003800000 */
[----:B------:R-:W-:Y:S01]  /*25f70*/  MOV R13, R9 ;  /* 0x00000009000d7202 */ /* 0x000fe20000000f00 */
[----:B------:R-:W-:Y:S02]  /*25f80*/  IMAD.MOV.U32 R12, RZ, RZ, 0x2 ;  /* 0x00000002ff0c7424 */ /* 0x000fe400078e00ff */
[----:B------:R-:W-:Y:S02]  /*25f90*/  IMAD.MOV.U32 R11, RZ, RZ, 0x181f ;  /* 0x0000181fff0b7424 */ /* 0x000fe400078e00ff */
[----:B------:R-:W-:-:S07]  /*25fa0*/  IMAD.MOV.U32 R15, RZ, RZ, -0x1 ;  /* 0xffffffffff0f7424 */ /* 0x000fce00078e00ff */
[----:B0----5:R-:W-:Y:S05]  /*25fb0*/  WARPSYNC.COLLECTIVE R15, `(.L_x_1683) ;  /* 0x000000000f087348 */ /* 0x021fea0003c00000 */
[----:B------:R1:W2:Y:S02]  /*25fc0*/  SHFL.IDX P6, R14, R13, R12, R11 ;  /* 0x0000000c0d0e7389 */ /* 0x0002a400000c000b */
[----:B012--5:R-:W-:Y:S01]  /*25fd0*/  ENDCOLLECTIVE ;  /* 0x000000000000791b */ /* 0x027fe20003800000 */
.L_x_1683:
[----:B------:R-:W-:Y:S05]  /*25fe0*/  BSYNC B1 ;  /* 0x0000000000017941 */ /* 0x000fea0003800000 */
.L_x_1682:
[----:B------:R-:W-:Y:S05]  /*25ff0*/  BRA `(.L_x_1684) ;  /* 0xfffffe7400447947 */ /* 0x000fea000383ffff */
.L_x_1345:
        /* <DEDUP_REMOVED lines=8> */
.L_x_1686:
[----:B------:R-:W-:Y:S05]  /*26080*/  BSYNC B1 ;  /* 0x0000000000017941 */ /* 0x000fea0003800000 */
.L_x_1685:
[----:B------:R-:W-:Y:S05]  /*26090*/  BRA `(.L_x_1687) ;  /* 0xfffffe7400247947 */ /* 0x000fea000383ffff */
.L_x_1346:
        /* <DEDUP_REMOVED lines=8> */
.L_x_1689:
[----:B------:R-:W-:Y:S05]  /*26120*/  BSYNC B1 ;  /* 0x0000000000017941 */ /* 0x000fea0003800000 */
.L_x_1688:
[----:B------:R-:W-:Y:S05]  /*26130*/  BRA `(.L_x_1690) ;  /* 0xfffffe7400047947 */ /* 0x000fea000383ffff */
.L_x_1347:
        /* <DEDUP_REMOVED lines=8> */
.L_x_1692:
[----:B------:R-:W-:Y:S05]  /*261c0*/  BSYNC B1 ;  /* 0x0000000000017941 */ /* 0x000fea0003800000 */
.L_x_1691:
[----:B------:R-:W-:Y:S05]  /*261d0*/  BRA `(.L_x_1693) ;  /* 0xfffffe7000e47947 */ /* 0x000fea000383ffff */
.L_x_1348:
[----:B------:R-:W-:Y:S01]  /*261e0*/  BSSY B1, `(.L_x_1694) ;  /* 0x0000008000017945 */ /* 0x000fe20003800000 */
[----:B------:R-:W-:Y:S01]  /*261f0*/  IMAD.MOV.U32 R13, RZ, RZ, R9 ;  /* 0x000000ffff0d7224 */ /* 0x000fe200078e0009 */
[----:B------:R-:W-:Y:S01]  /*26200*/  MOV R12, 0x3 ;  /* 0x00000003000c7802 */ /* 0x000fe20000000f00 */
[----:B------:R-:W-:Y:S02]  /*26210*/  IMAD.MOV.U32 R11, RZ, RZ, 0x181f ;  /* 0x0000181fff0b7424 */ /* 0x000fe400078e00ff */
[----:B------:R-:W-:-:S07]  /*26220*/  IMAD.MOV.U32 R15, RZ, RZ, -0x1 ;  /* 0xffffffffff0f7424 */ /* 0x000fce00078e00ff */
[----:B0----5:R-:W-:Y:S05]  /*26230*/  WARPSYNC.COLLECTIVE R15, `(.L_x_1695) ;  /* 0x000000000f087348 */ /* 0x021fea0003c00000 */
[----:B------:R1:W2:Y:S02]  /*26240*/  SHFL.IDX P6, R14, R13, R12, R11 ;  /* 0x0000000c0d0e7389 */ /* 0x0002a400000c000b */
[----:B012--5:R-:W-:Y:S01]  /*26250*/  ENDCOLLECTIVE ;  /* 0x000000000000791b */ /* 0x027fe20003800000 */
.L_x_1695:
[----:B------:R-:W-:Y:S05]  /*26260*/  BSYNC B1 ;  /* 0x0000000000017941 */ /* 0x000fea0003800000 */
.L_x_1694:
[----:B------:R-:W-:Y:S05]  /*26270*/  BRA `(.L_x_1696) ;  /* 0xfffffe7000c47947 */ /* 0x000fea000383ffff */
.L_x_1349:
        /* <DEDUP_REMOVED lines=8> */
.L_x_1698:
[----:B------:R-:W-:Y:S05]  /*26300*/  BSYNC B1 ;  /* 0x0000000000017941 */ /* 0x000fea0003800000 */
.L_x_1697:
[----:B------:R-:W-:Y:S05]  /*26310*/  BRA `(.L_x_1699) ;  /* 0xfffffe7000a47947 */ /* 0x000fea000383ffff */
.L_x_1350:
        /* <DEDUP_REMOVED lines=8> */
.L_x_1701:
[----:B------:R-:W-:Y:S05]  /*263a0*/  BSYNC B1 ;  /* 0x0000000000017941 */ /* 0x000fea0003800000 */
.L_x_1700:
[----:B------:R-:W-:Y:S05]  /*263b0*/  BRA `(.L_x_1702) ;  /* 0xfffffe7000847947 */ /* 0x000fea000383ffff */
.L_x_1351:
        /* <DEDUP_REMOVED lines=8> */
.L_x_1704:
[----:B------:R-:W-:Y:S05]  /*26440*/  BSYNC B1 ;  /* 0x0000000000017941 */ /* 0x000fea0003800000 */
.L_x_1703:
[----:B------:R-:W-:Y:S05]  /*26450*/  BRA `(.L_x_1705) ;  /* 0xfffffe7000647947 */ /* 0x000fea000383ffff */
.L_x_1353:
[----:B-1----:R1:W2:Y:S02]  /*26460*/  SYNCS.PHASECHK.TRANS64.TRYWAIT P4, [R16+URZ+0x28400], R3 ;  /* 0x02840003100075a7 */ /* 0x0022a4000808017f */
[----:B--2---:R-:W-:Y:S05]  /*26470*/  @!P4 NANOSLEEP.SYNCS 0x989680 ;  /* 0x009896800000c95d */ /* 0x004fea0003900000 */
[----:B------:R-:W2:Y:S02]  /*26480*/  @!P4 SYNCS.PHASECHK.TRANS64 P4, [R16+URZ+0x28400], R3 ;  /* 0x028400031000c5a7 */ /* 0x000ea4000808007f */
[----:B--2---:R-:W-:Y:S05]  /*26490*/  @!P4 BRA `(.L_x_1353) ;  /* 0xfffffffc00f0c947 */ /* 0x004fea000383ffff */
[----:B------:R-:W-:Y:S05]  /*264a0*/  BRA `(.L_x_1706) ;  /* 0xfffffe7000847947 */ /* 0x000fea000383ffff */
.L_x_1363:
[----:B--2---:R2:W3:Y:S02]  /*264b0*/  SYNCS.PHASECHK.TRANS64.TRYWAIT P2, [R9+URZ+0x28430], R0 ;  /* 0x02843000090075a7 */ /* 0x0044e4000804017f */
[----:B---3--:R-:W-:Y:S05]  /*264c0*/  @!P2 NANOSLEEP.SYNCS 0x989680 ;  /* 0x009896800000a95d */ /* 0x008fea0003900000 */
[----:B------:R-:W3:Y:S02]  /*264d0*/  @!P2 SYNCS.PHASECHK.TRANS64 P2, [R9+URZ+0x28430], R0 ;  /* 0x028430000900a5a7 */ /* 0x000ee4000804007f */
[----:B---3--:R-:W-:Y:S05]  /*264e0*/  @!P2 BRA `(.L_x_1363) ;  /* 0xfffffffc00f0a947 */ /* 0x008fea000383ffff */
[----:B------:R-:W-:Y:S05]  /*264f0*/  BRA `(.L_x_1362) ;  /* 0xfffffeb0009c7947 */ /* 0x000fea000383ffff */
.L_x_1381:
[----:B-1----:R1:W2:Y:S02]  /*26500*/  SYNCS.PHASECHK.TRANS64.TRYWAIT P4, [R10+URZ+0x28430], R7 ;  /* 0x028430070a0075a7 */ /* 0x0022a4000808017f */
[----:B--2---:R-:W-:Y:S05]  /*26510*/  @!P4 NANOSLEEP.SYNCS 0x989680 ;  /* 0x009896800000c95d */ /* 0x004fea0003900000 */
[----:B------:R-:W2:Y:S02]  /*26520*/  @!P4 SYNCS.PHASECHK.TRANS64 P4, [R10+URZ+0x28430], R7 ;  /* 0x028430070a00c5a7 */ /* 0x000ea4000808007f */
[----:B--2---:R-:W-:Y:S05]  /*26530*/  @!P4 BRA `(.L_x_1381) ;  /* 0xfffffffc00f0c947 */ /* 0x004fea000383ffff */
[----:B------:R-:W-:Y:S05]  /*26540*/  BRA `(.L_x_1380) ;  /* 0xfffffed400347947 */ /* 0x000fea000383ffff */
.L_x_1385:
[----:B-1----:R1:W2:Y:S02]  /*26550*/  SYNCS.PHASECHK.TRANS64.TRYWAIT P3, [R10+URZ+0x28450], R7 ;  /* 0x028450070a0075a7 */ /* 0x0022a4000806017f */
[----:B--2---:R-:W-:Y:S05]  /*26560*/  @!P3 NANOSLEEP.SYNCS 0x989680 ;  /* 0x009896800000b95d */ /* 0x004fea0003900000 */
[----:B------:R-:W2:Y:S02]  /*26570*/  @!P3 SYNCS.PHASECHK.TRANS64 P3, [R10+URZ+0x28450], R7 ;  /* 0x028450070a00b5a7 */ /* 0x000ea4000806007f */
[----:B--2---:R-:W-:Y:S05]  /*26580*/  @!P3 BRA `(.L_x_1385) ;  /* 0xfffffffc00f0b947 */ /* 0x004fea000383ffff */
[----:B------:R-:W-:Y:S05]  /*26590*/  BRA `(.L_x_1382) ;  /* 0xfffffed800347947 */ /* 0x000fea000383ffff */
.L_x_1405:
[----:B-1----:R1:W2:Y:S02]  /*265a0*/  SYNCS.PHASECHK.TRANS64.TRYWAIT P3, [R7+URZ+0x28430], R6 ;  /* 0x02843006070075a7 */ /* 0x0022a4000806017f */
[----:B--2---:R-:W-:Y:S05]  /*265b0*/  @!P3 NANOSLEEP.SYNCS 0x989680 ;  /* 0x009896800000b95d */ /* 0x004fea0003900000 */
[----:B------:R-:W2:Y:S02]  /*265c0*/  @!P3 SYNCS.PHASECHK.TRANS64 P3, [R7+URZ+0x28430], R6 ;  /* 0x028430060700b5a7 */ /* 0x000ea4000806007f */
[----:B--2---:R-:W-:Y:S05]  /*265d0*/  @!P3 BRA `(.L_x_1405) ;  /* 0xfffffffc00f0b947 */ /* 0x004fea000383ffff */
[----:B------:R-:W-:Y:S05]  /*265e0*/  BRA `(.L_x_1404) ;  /* 0xfffffef800b47947 */ /* 0x000fea000383ffff */
.L_x_1409:
[----:B-1----:R1:W2:Y:S02]  /*265f0*/  SYNCS.PHASECHK.TRANS64.TRYWAIT P2, [R7+URZ+0x28450], R6 ;  /* 0x02845006070075a7 */ /* 0x0022a4000804017f */
[----:B--2---:R-:W-:Y:S05]  /*26600*/  @!P2 NANOSLEEP.SYNCS 0x989680 ;  /* 0x009896800000a95d */ /* 0x004fea0003900000 */
[----:B------:R-:W2:Y:S02]  /*26610*/  @!P2 SYNCS.PHASECHK.TRANS64 P2, [R7+URZ+0x28450], R6 ;  /* 0x028450060700a5a7 */ /* 0x000ea4000804007f */
[----:B--2---:R-:W-:Y:S05]  /*26620*/  @!P2 BRA `(.L_x_1409) ;  /* 0xfffffffc00f0a947 */ /* 0x004fea000383ffff */
[----:B------:R-:W-:Y:S05]  /*26630*/  BRA `(.L_x_1406) ;  /* 0xfffffefc00d07947 */ /* 0x000fea000383ffff */
.L_x_1417:
[----:B-1----:R1:W2:Y:S02]  /*26640*/  SYNCS.PHASECHK.TRANS64.TRYWAIT P3, [R7+URZ+0x28430], R6 ;  /* 0x02843006070075a7 */ /* 0x0022a4000806017f */
[----:B--2---:R-:W-:Y:S05]  /*26650*/  @!P3 NANOSLEEP.SYNCS 0x989680 ;  /* 0x009896800000b95d */ /* 0x004fea0003900000 */
[----:B------:R-:W2:Y:S02]  /*26660*/  @!P3 SYNCS.PHASECHK.TRANS64 P3, [R7+URZ+0x28430], R6 ;  /* 0x028430060700b5a7 */ /* 0x000ea4000806007f */
[----:B--2---:R-:W-:Y:S05]  /*26670*/  @!P3 BRA `(.L_x_1417) ;  /* 0xfffffffc00f0b947 */ /* 0x004fea000383ffff */
[----:B------:R-:W-:Y:S05]  /*26680*/  BRA `(.L_x_1416) ;  /* 0xffffff1400547947 */ /* 0x000fea000383ffff */
.L_x_1421:
[----:B-1----:R1:W2:Y:S02]  /*26690*/  SYNCS.PHASECHK.TRANS64.TRYWAIT P2, [R7+URZ+0x28450], R6 ;  /* 0x02845006070075a7 */ /* 0x0022a4000804017f */
[----:B--2---:R-:W-:Y:S05]  /*266a0*/  @!P2 NANOSLEEP.SYNCS 0x989680 ;  /* 0x009896800000a95d */ /* 0x004fea0003900000 */
[----:B------:R-:W2:Y:S02]  /*266b0*/  @!P2 SYNCS.PHASECHK.TRANS64 P2, [R7+URZ+0x28450], R6 ;  /* 0x028450060700a5a7 */ /* 0x000ea4000804007f */
[----:B--2---:R-:W-:Y:S05]  /*266c0*/  @!P2 BRA `(.L_x_1421) ;  /* 0xfffffffc00f0a947 */ /* 0x004fea000383ffff */
[----:B------:R-:W-:Y:S05]  /*266d0*/  BRA `(.L_x_1418) ;  /* 0xffffff1800707947 */ /* 0x000fea000383ffff */
.L_x_1435:
[----:B-1----:R1:W2:Y:S02]  /*266e0*/  SYNCS.PHASECHK.TRANS64.TRYWAIT P1, [R5+URZ+0x28450], R0 ;  /* 0x02845000050075a7 */ /* 0x0022a4000802017f */
[----:B--2---:R-:W-:Y:S05]  /*266f0*/  @!P1 NANOSLEEP.SYNCS 0x989680 ;  /* 0x009896800000995d */ /* 0x004fea0003900000 */
[----:B------:R-:W2:Y:S02]  /*26700*/  @!P1 SYNCS.PHASECHK.TRANS64 P1, [R5+URZ+0x28450], R0 ;  /* 0x02845000050095a7 */ /* 0x000ea4000802007f */
[----:B--2---:R-:W-:Y:S05]  /*26710*/  @!P1 BRA `(.L_x_1435) ;  /* 0xfffffffc00f09947 */ /* 0x004fea000383ffff */
[----:B------:R-:W-:Y:S05]  /*26720*/  BRA `(.L_x_1434) ;  /* 0xffffff3800447947 */ /* 0x000fea000383ffff */
.L_x_1439:
[----:B------:R-:W-:Y:S02]  /*26730*/  SEL R39, R48, R59, P0 ;  /* 0x0000003b30277207 */ /* 0x000fe40000000000 */
[----:B------:R-:W-:Y:S02]  /*26740*/  SEL R29, R12, R61, P0 ;  /* 0x0000003d0c1d7207 */ /* 0x000fe40000000000 */
[----:B------:R-:W-:Y:S01]  /*26750*/  SEL R28, R61, R12, P0 ;  /* 0x0000000c3d1c7207 */ /* 0x000fe20000000000 */
[----:B-----5:R-:W-:Y:S01]  /*26760*/  IMAD.MOV.U32 R12, RZ, RZ, R2 ;  /* 0x000000ffff0c7224 */ /* 0x020fe200078e0002 */
[----:B------:R-:W-:Y:S02]  /*26770*/  SEL R48, R59, R48, P0 ;  /* 0x000000303b307207 */ /* 0x000fe40000000000 */
[----:B------:R-:W-:Y:S02]  /*26780*/  SEL R59, R50, R11, P0 ;  /* 0x0000000b323b7207 */ /* 0x000fe40000000000 */
[----:B------:R-:W-:Y:S01]  /*26790*/  SEL R84, R11, R50, P0 ;  /* 0x000000320b547207 */ /* 0x000fe20000000000 */
[----:B------:R-:W-:Y:S01]  /*267a0*/  IMAD.MOV.U32 R11, RZ, RZ, 0x1c1f ;  /* 0x00001c1fff0b7424 */ /* 0x000fe200078e00ff */
[----:B------:R-:W-:-:S02]  /*267b0*/  SEL R61, R58, R15, P0 ;  /* 0x0000000f3a3d7207 */ /* 0x000fc40000000000 */
[----:B------:R-:W-:Y:S02]  /*267c0*/  SEL R86, R15, R58, P0 ;  /* 0x0000003a0f567207 */ /* 0x000fe40000000000 */
[----:B------:R-:W-:Y:S02]  /*267d0*/  MOV R15, 0xffffffff ;  /* 0xffffffff000f7802 */ /* 0x000fe40000000f00 */
[----:B------:R-:W-:Y:S02]  /*267e0*/  SEL R21, R32, R33, P0 ;  /* 0x0000002120157207 */ /* 0x000fe40000000000 */
[----:B------:R-:W-:Y:S02]  /*267f0*/  SEL R8, R33, R32, P0 ;  /* 0x0000002021087207 */ /* 0x000fe40000000000 */
[----:B------:R-:W-:Y:S02]  /*26800*/  SEL R33, R72, R35, P0 ;  /* 0x0000002348217207 */ /* 0x000fe40000000000 */
[----:B------:R-:W-:-:S02]  /*26810*/  SEL R36, R35, R72, P0 ;  /* 0x0000004823247207 */ /* 0x000fc40000000000 */
[----:B------:R-:W-:Y:S02]  /*26820*/  SEL R37, R6, R51, P0 ;  /* 0x0000003306257207 */ /* 0x000fe40000000000 */
[----:B------:R-:W-:Y:S02]  /*26830*/  SEL R44, R51, R6, P0 ;  /* 0x00000006332c7207 */ /* 0x000fe40000000000 */
[----:B------:R-:W-:Y:S02]  /*26840*/  SEL R51, R109, R14, P0 ;  /* 0x0000000e6d337207 */ /* 0x000fe40000000000 */
[----:B------:R-:W-:-:S07]  /*26850*/  SEL R72, R14, R109, P0 ;  /* 0x0000006d0e487207 */ /* 0x000fce0000000000 */
[----:B01----:R-:W-:Y:S05]  /*26860*/  WARPSYNC.COLLECTIVE R15, `(.L_x_1707) ;  /* 0x000000000f087348 */ /* 0x003fea0003c00000 */
[----:B------:R2:W3:Y:S02]  /*26870*/  SHFL.IDX P6, R14, R13, R12, R11 ;  /* 0x0000000c0d0e7389 */ /* 0x0004e400000c000b */
[----:B0123--:R-:W-:Y:S01]  /*26880*/  ENDCOLLECTIVE ;  /* 0x000000000000791b */ /* 0x00ffe20003800000 */
.L_x_1707:
[----:B------:R-:W-:Y:S02]  /*26890*/  SEL R25, R40, R41, P0 ;  /* 0x0000002928197207 */ /* 0x000fe40000000000 */
[----:B------:R-:W-:Y:S02]  /*268a0*/  SEL R20, R41, R40, P0 ;  /* 0x0000002829147207 */ /* 0x000fe40000000000 */
[----:B------:R-:W-:Y:S02]  /*268b0*/  SEL R35, R80, R43, P0 ;  /* 0x0000002b50237207 */ /* 0x000fe40000000000 */
[----:B------:R-:W-:Y:S02]  /*268c0*/  SEL R40, R43, R80, P0 ;  /* 0x000000502b287207 */ /* 0x000fe40000000000 */
[----:B------:R-:W-:Y:S02]  /*268d0*/  SEL R55, R34, R7, P0 ;  /* 0x0000000722377207 */ /* 0x000fe40000000000 */
[----:B------:R-:W-:-:S02]  /*268e0*/  SEL R80, R7, R34, P0 ;  /* 0x0000002207507207 */ /* 0x000fc40000000000 */
[----:B------:R-:W-:Y:S01]  /*268f0*/  LOP3.LUT R7, R2, 0x2, RZ, 0x3c, !PT ;  /* 0x0000000202077812 */ /* 0x000fe200078e3cff */
[----:B------:R-:W-:Y:S01]  /*26900*/  IMAD.MOV.U32 R13, RZ, RZ, R4 ;  /* 0x000000ffff0d7224 */ /* 0x000fe200078e0004 */
[----:B------:R-:W-:Y:S02]  /*26910*/  SEL R53, R78, R57, P0 ;  /* 0x000000394e357207 */ /* 0x000fe40000000000 */
[----:B------:R-:W-:Y:S01]  /*26920*/  SEL R78, R57, R78, P0 ;  /* 0x0000004e394e7207 */ /* 0x000fe20000000000 */
[----:B------:R-:W-:Y:S01]  /*26930*/  IMAD.MOV.U32 R12, RZ, RZ, R7 ;  /* 0x000000ffff0c7224 */ /* 0x000fe200078e0007 */
[----:B------:R-:W-:Y:S02]  /*26940*/  SEL R57, R42, R9, P0 ;  /* 0x000000092a397207 */ /* 0x000fe40000000000 */
[----:B------:R-:W-:Y:S02]  /*26950*/  SEL R82, R9, R42, P0 ;  /* 0x0000002a09527207 */ /* 0x000fe40000000000 */
[----:B------:R-:W-:Y:S01]  /*26960*/  SEL R27, R24, R49, P0 ;  /* 0x00000031181b7207 */ /* 0x000fe20000000000 */
[----:B------:R-:W-:Y:S01]  /*26970*/  IMAD.MOV.U32 R6, RZ, RZ, R14 ;  /* 0x000000ffff067224 */ /* 0x000fe200078e000e */
[----:B------:R-:W-:-:S07]  /*26980*/  SEL R24, R49, R24, P0 ;  /* 0x0000001831187207 */ /* 0x000fce0000000000 */
[----:B------:R-:W-:Y:S05]  /*26990*/  WARPSYNC.COLLECTIVE R15, `(.L_x_1708) ;  /* 0x000000000f087348 */ /* 0x000fea0003c00000 */
[----:B------:R0:W1:Y:S02]  /*269a0*/  SHFL.IDX P6, R14, R13, R12, R11 ;  /* 0x0000000c0d0e7389 */ /* 0x00006400000c000b */
[----:B01----:R-:W-:Y:S01]  /*269b0*/  ENDCOLLECTIVE ;  /* 0x000000000000791b */ /* 0x003fe20003800000 */
.L_x_1708:
        /* <DEDUP_REMOVED lines=19> */
.L_x_1709:
        /* <DEDUP_REMOVED lines=19> */
.L_x_1710:
        /* <DEDUP_REMOVED lines=11> */
[----:B------:R-:W-:Y:S01]  /*26cd0*/  SEL R6, R9, R6, P0 ;  /* 0x0000000609067207 */ /* 0x000fe20000000000 */
[----:B------:R-:W-:-:S07]  /*26ce0*/  IMAD.MOV.U32 R21, RZ, RZ, R14 ;  /* 0x000000ffff157224 */ /* 0x000fce00078e000e */
[----:B------:R-:W-:Y:S05]  /*26cf0*/  WARPSYNC.COLLECTIVE R15, `(.L_x_1711) ;  /* 0x000000000f087348 */ /* 0x000fea0003c00000 */
[----:B------:R0:W1:Y:S02]  /*26d00*/  SHFL.IDX P6, R14, R13, R12, R11 ;  /* 0x0000000c0d0e7389 */ /* 0x00006400000c000b */
[----:B01----:R-:W-:Y:S01]  /*26d10*/  ENDCOLLECTIVE ;  /* 0x000000000000791b */ /* 0x003fe20003800000 */
.L_x_1711:
[----:B------:R-:W-:Y:S02]  /*26d20*/  SEL R8, R10, R21, P0 ;  /* 0x000000150a087207 */ /* 0x000fe40000000000 */
[----:B------:R-:W-:Y:S01]  /*26d30*/  SEL R10, R21, R10, P0 ;  /* 0x0000000a150a7207 */ /* 0x000fe20000000000 */
[----:B------:R-:W-:Y:S02]  /*26d40*/  IMAD.MOV.U32 R13, RZ, RZ, R20 ;  /* 0x000000ffff0d7224 */ /* 0x000fe400078e0014 */
[----:B------:R-:W-:Y:S02]  /*26d50*/  IMAD.MOV.U32 R12, RZ, RZ, R7 ;  /* 0x000000ffff0c7224 */ /* 0x000fe400078e0007 */
[----:B------:R-:W-:-:S07]  /*26d60*/  IMAD.MOV.U32 R25, RZ, RZ, R14 ;  /* 0x000000ffff197224 */ /* 0x000fce00078e000e */
[----:B------:R-:W-:Y:S05]  /*26d70*/  WARPSYNC.COLLECTIVE R15, `(.L_x_1712) ;  /* 0x000000000f087348 */ /* 0x000fea0003c00000 */
[----:B------:R0:W1:Y:S02]  /*26d80*/  SHFL.IDX P6, R14, R13, R12, R11 ;  /* 0x0000000c0d0e7389 */ /* 0x00006400000c000b */
[----:B01----:R-:W-:Y:S01]  /*26d90*/  ENDCOLLECTIVE ;  /* 0x000000000000791b */ /* 0x003fe20003800000 */
.L_x_1712:
[----:B------:R-:W-:Y:S01]  /*26da0*/  MOV R13, R27 ;  /* 0x0000001b000d7202 */ /* 0x000fe20000000f00 */
[----:B------:R-:W-:Y:S02]  /*26db0*/  IMAD.MOV.U32 R12, RZ, RZ, R2 ;  /* 0x000000ffff0c7224 */ /* 0x000fe400078e0002 */
[----:B------:R-:W-:-:S07]  /*26dc0*/  IMAD.MOV.U32 R20, RZ, RZ, R14 ;  /* 0x000000ffff147224 */ /* 0x000fce00078e000e */
[----:B------:R-:W-:Y:S05]  /*26dd0*/  WARPSYNC.COLLECTIVE R15, `(.L_x_1713) ;  /* 0x000000000f087348 */ /* 0x000fea0003c00000 */
[----:B------:R0:W1:Y:S02]  /*26de0*/  SHFL.IDX P6, R14, R13, R12, R11 ;  /* 0x0000000c0d0e7389 */ /* 0x00006400000c000b */
[----:B01----:R-:W-:Y:S01]  /*26df0*/  ENDCOLLECTIVE ;  /* 0x000000000000791b */ /* 0x003fe20003800000 */
.L_x_1713:
[----:B------:R-:W-:Y:S02]  /*26e00*/  IMAD.MOV.U32 R13, RZ, RZ, R24 ;  /* 0x000000ffff0d7224 */ /* 0x000fe400078e0018 */
[----:B------:R-:W-:Y:S02]  /*26e10*/  IMAD.MOV.U32 R12, RZ, RZ, R7 ;  /* 0x000000ffff0c7224 */ /* 0x000fe400078e0007 */
[----:B------:R-:W-:-:S07]  /*26e20*/  IMAD.MOV.U32 R26, RZ, RZ, R14 ;  /* 0x000000ffff1a7224 */ /* 0x000fce00078e000e */
[----:B------:R-:W-:Y:S05]  /*26e30*/  WARPSYNC.COLLECTIVE R15, `(.L_x_1714) ;  /* 0x000000000f087348 */ /* 0x000fea0003c00000 */
[----:B------:R0:W1:Y:S02]  /*26e40*/  SHFL.IDX P6, R14, R13, R12, R11 ;  /* 0x0000000c0d0e7389 */ /* 0x00006400000c000b */
[----:B01----:R-:W-:Y:S01]  /*26e50*/  ENDCOLLECTIVE ;  /* 0x000000000000791b */ /* 0x003fe20003800000 */
.L_x_1714:
[----:B------:R-:W-:Y:S02]  /*26e60*/  IMAD.MOV.U32 R13, RZ, RZ, R29 ;  /* 0x000000ffff0d7224 */ /* 0x000fe400078e001d */
[----:B------:R-:W-:Y:S02]  /*26e70*/  IMAD.MOV.U32 R12, RZ, RZ, R2 ;  /* 0x000000ffff0c7224 */ /* 0x000fe400078e0002 */
[----:B------:R-:W-:-:S07]  /*26e80*/  IMAD.MOV.U32 R27, RZ, RZ, R14 ;  /* 0x000000ffff1b7224 */ /* 0x000fce00078e000e */
[----:B------:R-:W-:Y:S05]  /*26e90*/  WARPSYNC.COLLECTIVE R15, `(.L_x_1715) ;  /* 0x000000000f087348 */ /* 0x000fea0003c00000 */
[----:B------:R0:W1:Y:S02]  /*26ea0*/  SHFL.IDX P6, R14, R13, R12, R11 ;  /* 0x0000000c0d0e7389 */ /* 0x00006400000c000b */
[----:B01----:R-:W-:Y:S01]  /*26eb0*/  ENDCOLLECTIVE ;  /* 0x000000000000791b */ /* 0x003fe20003800000 */
.L_x_1715:
        /* <DEDUP_REMOVED lines=8> */
.L_x_1716:
[----:B------:R-:W-:Y:S02]  /*26f40*/  IMAD.MOV.U32 R13, RZ, RZ, R31 ;  /* 0x000000ffff0d7224 */ /* 0x000fe400078e001f */
[----:B------:R-:W-:Y:S02]  /*26f50*/  IMAD.MOV.U32 R12, RZ, RZ, R2 ;  /* 0x000000ffff0c7224 */ /* 0x000fe400078e0002 */
[----:B------:R-:W-:-:S07]  /*26f60*/  IMAD.MOV.U32 R29, RZ, RZ, R14 ;  /* 0x000000ffff1d7224 */ /* 0x000fce00078e000e */
[----:B------:R-:W-:Y:S05]  /*26f70*/  WARPSYNC.COLLECTIVE R15, `(.L_x_1717) ;  /* 0x000000000f087348 */ /* 0x000fea0003c00000 */
[----:B------:R0:W1:Y:S02]  /*26f80*/  SHFL.IDX P6, R14, R13, R12, R11 ;  /* 0x0000000c0d0e7389 */ /* 0x00006400000c000b */
[----:B01----:R-:W-:Y:S01]  /*26f90*/  ENDCOLLECTIVE ;  /* 0x000000000000791b */ /* 0x003fe20003800000 */
.L_x_1717:
        /* <DEDUP_REMOVED lines=8> */
.L_x_1718:
[----:B------:R-:W-:Y:S02]  /*27020*/  IMAD.MOV.U32 R13, RZ, RZ, R33 ;  /* 0x000000ffff0d7224 */ /* 0x000fe400078e0021 */
[----:B------:R-:W-:Y:S01]  /*27030*/  IMAD.MOV.U32 R12, RZ, RZ, R2 ;  /* 0x000000ffff0c7224 */ /* 0x000fe200078e0002 */
[----:B------:R-:W-:-:S07]  /*27040*/  MOV R31, R14 ;  /* 0x0000000e001f7202 */ /* 0x000fce0000000f00 */
[----:B------:R-:W-:Y:S05]  /*27050*/  WARPSYNC.COLLECTIVE R15, `(.L_x_1719) ;  /* 0x000000000f087348 */ /* 0x000fea0003c00000 */
[----:B------:R0:W1:Y:S02]  /*27060*/  SHFL.IDX P6, R14, R13, R12, R11 ;  /* 0x0000000c0d0e7389 */ /* 0x00006400000c000b */
[----:B01----:R-:W-:Y:S01]  /*27070*/  ENDCOLLECTIVE ;  /* 0x000000000000791b */ /* 0x003fe20003800000 */
.L_x_1719:
        /* <DEDUP_REMOVED lines=8> */
.L_x_1720:
[----:B------:R-:W-:Y:S02]  /*27100*/  IMAD.MOV.U32 R13, RZ, RZ, R35 ;  /* 0x000000ffff0d7224 */ /* 0x000fe400078e0023 */
[----:B------:R-:W-:Y:S02]  /*27110*/  IMAD.MOV.U32 R12, RZ, RZ, R2 ;  /* 0x000000ffff0c7224 */ /* 0x000fe400078e0002 */
[----:B------:R-:W-:-:S07]  /*27120*/  IMAD.MOV.U32 R33, RZ, RZ, R14 ;  /* 0x000000ffff217224 */ /* 0x000fce00078e000e */
[----:B------:R-:W-:Y:S05]  /*27130*/  WARPSYNC.COLLECTIVE R15, `(.L_x_1721) ;  /* 0x000000000f087348 */ /* 0x000fea0003c00000 */
[----:B------:R0:W1:Y:S02]  /*27140*/  SHFL.IDX P6, R14, R13, R12, R11 ;  /* 0x0000000c0d0e7389 */ /* 0x00006400000c000b */
[----:B01----:R-:W-:Y:S01]  /*27150*/  ENDCOLLECTIVE ;  /* 0x000000000000791b */ /* 0x003fe20003800000 */
.L_x_1721:
        /* <DEDUP_REMOVED lines=8> */
.L_x_1722:
[----:B------:R-:W-:Y:S02]  /*271e0*/  IMAD.MOV.U32 R13, RZ, RZ, R37 ;  /* 0x000000ffff0d7224 */ /* 0x000fe400078e0025 */
[----:B------:R-:W-:Y:S02]  /*271f0*/  IMAD.MOV.U32 R12, RZ, RZ, R2 ;  /* 0x000000ffff0c7224 */ /* 0x000fe400078e0002 */
[----:B------:R-:W-:-:S07]  /*27200*/  IMAD.MOV.U32 R35, RZ, RZ, R14 ;  /* 0x000000ffff237224 */ /* 0x000fce00078e000e */
[----:B------:R-:W-:Y:S05]  /*27210*/  WARPSYNC.COLLECTIVE R15, `(.L_x_1723) ;  /* 0x000000000f087348 */ /* 0x000fea0003c00000 */
[----:B------:R0:W1:Y:S02]  /*27220*/  SHFL.IDX P6, R14, R13, R12, R11 ;  /* 0x0000000c0d0e7389 */ /* 0x00006400000c000b */
[----:B01----:R-:W-:Y:S01]  /*27230*/  ENDCOLLECTIVE ;  /* 0x000000000000791b */ /* 0x003fe20003800000 */
.L_x_1723:
[----:B------:R-:W-:Y:S02]  /*27240*/  SEL R40, R42, R35, P0 ;  /* 0x000000232a287207 */ /* 0x000fe40000000000 */
[----:B------:R-:W-:Y:S01]  /*27250*/  SEL R42, R35, R42, P0 ;  /* 0x0000002a232a7207 */ /* 0x000fe20000000000 */
[----:B------:R-:W-:Y:S01]  /*27260*/  IMAD.MOV.U32 R13, RZ, RZ, R44 ;  /* 0x000000ffff0d7224 */ /* 0x000fe200078e002c */
[----:B------:R-:W-:Y:S01]  /*27270*/  MOV R12, R7 ;  /* 0x00000007000c7202 */ /* 0x000fe20000000f00 */
[----:B------:R-:W-:-:S07]  /*27280*/  IMAD.MOV.U32 R46, RZ, RZ, R14 ;  /* 0x000000ffff2e7224 */ /* 0x000fce00078e000e */
[----:B------:R-:W-:Y:S05]  /*27290*/  WARPSYNC.COLLECTIVE R15, `(.L_x_1724) ;  /* 0x000000000f087348 */ /* 0x000fea0003c00000 */
[----:B------:R0:W1:Y:S02]  /*272a0*/  SHFL.IDX P6, R14, R13, R12, R11 ;  /* 0x0000000c0d0e7389 */ /* 0x00006400000c000b */
[----:B01----:R-:W-:Y:S01]  /*272b0*/  ENDCOLLECTIVE ;  /* 0x000000000000791b */ /* 0x003fe20003800000 */
.L_x_1724:
[----:B------:R-:W-:Y:S02]  /*272c0*/  IMAD.MOV.U32 R13, RZ, RZ, R39 ;  /* 0x000000ffff0d7224 */ /* 0x000fe400078e0027 */
[----:B------:R-:W-:Y:S02]  /*272d0*/  IMAD.MOV.U32 R12, RZ, RZ, R2 ;  /* 0x000000ffff0c7224 */ /* 0x000fe400078e0002 */
[----:B------:R-:W-:-:S07]  /*272e0*/  IMAD.MOV.U32 R37, RZ, RZ, R14 ;  /* 0x000000ffff257224 */ /* 0x000fce00078e000e */
[----:B------:R-:W-:Y:S05]  /*272f0*/  WARPSYNC.COLLECTIVE R15, `(.L_x_1725) ;  /* 0x000000000f087348 */ /* 0x000fea0003c00000 */
[----:B------:R0:W1:Y:S02]  /*27300*/  SHFL.IDX P6, R14, R13, R12, R11 ;  /* 0x0000000c0d0e7389 */ /* 0x00006400000c000b */
[----:B01----:R-:W-:Y:S01]  /*27310*/  ENDCOLLECTIVE ;  /* 0x000000000000791b */ /* 0x003fe20003800000 */
.L_x_1725:
        /* <DEDUP_REMOVED lines=8> */
.L_x_1726:
[----:B------:R-:W-:Y:S02]  /*273a0*/  IMAD.MOV.U32 R13, RZ, RZ, R41 ;  /* 0x000000ffff0d7224 */ /* 0x000fe400078e0029 */
[----:B------:R-:W-:Y:S02]  /*273b0*/  IMAD.MOV.U32 R12, RZ, RZ, R2 ;  /* 0x000000ffff0c7224 */ /* 0x000fe400078e0002 */
[----:B------:R-:W-:-:S07]  /*273c0*/  IMAD.MOV.U32 R39, RZ, RZ, R14 ;  /* 0x000000ffff277224 */ /* 0x000fce00078e000e */
[----:B------:R-:W-:Y:S05]  /*273d0*/  WARPSYNC.COLLECTIVE R15, `(.L_x_1727) ;  /* 0x000000000f087348 */ /* 0x000fea0003c00000 */
[----:B------:R0:W1:Y:S02]  /*273e0*/  SHFL.IDX P6, R14, R13, R12, R11 ;  /* 0x0000000c0d0e7389 */ /* 0x00006400000c000b */
[----:B01----:R-:W-:Y:S01]  /*273f0*/  ENDCOLLECTIVE ;  /* 0x000000000000791b */ /* 0x003fe20003800000 */
.L_x_1727:
        /* <DEDUP_REMOVED lines=8> */
.L_x_1728:
[----:B------:R-:W-:Y:S02]  /*27480*/  IMAD.MOV.U32 R13, RZ, RZ, R43 ;  /* 0x000000ffff0d7224 */ /* 0x000fe400078e002b */
[----:B------:R-:W-:Y:S02]  /*27490*/  IMAD.MOV.U32 R12, RZ, RZ, R2 ;  /* 0x000000ffff0c7224 */ /* 0x000fe400078e0002 */
[----:B------:R-:W-:-:S07]  /*274a0*/  IMAD.MOV.U32 R41, RZ, RZ, R14 ;  /* 0x000000ffff297224 */ /* 0x000fce00078e000e */
[----:B------:R-:W-:Y:S05]  /*274b0*/  WARPSYNC.COLLECTIVE R15, `(.L_x_1729) ;  /* 0x000000000f087348 */ /* 0x000fea0003c00000 */
[----:B------:R0:W1:Y:S02]  /*274c0*/  SHFL.IDX P6, R14, R13, R12, R11 ;  /* 0x0000000c0d0e7389 */ /* 0x00006400000c000b */
[----:B01----:R-:W-:Y:S01]  /*274d0*/  ENDCOLLECTIVE ;  /* 0x000000000000791b */ /* 0x003fe20003800000 */
.L_x_1729:
[----:B------:R-:W-:Y:S02]  /*274e0*/  SEL R52, R54, R41, P0 ;  /* 0x0000002936347207 */ /* 0x000fe40000000000 */
[----:B------:R-:W-:Y:S02]  /*274f0*/  SEL R54, R41, R54, P0 ;  /* 0x0000003629367207 */ /* 0x000fe40000000000 */
[----:B------:R-:W-:Y:S01]  /*27500*/  MOV R13, R56 ;  /* 0x00000038000d7202 */ /* 0x000fe20000000f00 */
[----:B------:R-:W-:Y:S02]  /*27510*/  IMAD.MOV.U32 R12, RZ, RZ, R7 ;  /* 0x000000ffff0c7224 */ /* 0x000fe400078e0007 */
[----:B------:R-:W-:-:S07]  /*27520*/  IMAD.MOV.U32 R58, RZ, RZ, R14 ;  /* 0x000000ffff3a7224 */ /* 0x000fce00078e000e */
[----:B------:R-:W-:Y:S05]  /*27530*/  WARPSYNC.COLLECTIVE R15, `(.L_x_1730) ;  /* 0x000000000f087348 */ /* 0x000fea0003c00000 */
[----:B------:R0:W1:Y:S02]  /*27540*/  SHFL.IDX P6, R14, R13, R12, R11 ;  /* 0x0000000c0d0e7389 */ /* 0x00006400000c000b */
[----:B01----:R-:W-:Y:S01]  /*27550*/  ENDCOLLECTIVE ;  /* 0x000000000000791b */ /* 0x003fe20003800000 */
.L_x_1730:
[----:B------:R-:W-:Y:S02]  /*27560*/  IMAD.MOV.U32 R13, RZ, RZ, R45 ;  /* 0x000000ffff0d7224 */ /* 0x000fe400078e002d */
[----:B------:R-:W-:Y:S02]  /*27570*/  IMAD.MOV.U32 R12, RZ, RZ, R2 ;  /* 0x000000ffff0c7224 */ /* 0x000fe400078e0002 */
[----:B------:R-:W-:-:S07]  /*27580*/  IMAD.MOV.U32 R43, RZ, RZ, R14 ;  /* 0x000000ffff2b7224 */ /* 0x000fce00078e000e */
[----:B------:R-:W-:Y:S05]  /*27590*/  WARPSYNC.COLLECTIVE R15, `(.L_x_1731) ;  /* 0x000000000f087348 */ /* 0x000fea0003c00000 */
[----:B------:R0:W1:Y:S02]  /*275a0*/  SHFL.IDX P6, R14, R13, R12, R11 ;  /* 0x0000000c0d0e7389 */ /* 0x00006400000c000b */
[----:B01----:R-:W-:Y:S01]  /*275b0*/  ENDCOLLECTIVE ;  /* 0x000000000000791b */ /* 0x003fe20003800000 */
.L_x_1731:
        /* <DEDUP_REMOVED lines=8> */
.L_x_1732:
[----:B------:R-:W-:Y:S02]  /*27640*/  IMAD.MOV.U32 R13, RZ, RZ, R47 ;  /* 0x000000ffff0d7224 */ /* 0x000fe400078e002f */
[----:B------:R-:W-:Y:S02]  /*27650*/  IMAD.MOV.U32 R12, RZ, RZ, R2 ;  /* 0x000000ffff0c7224 */ /* 0x000fe400078e0002 */
[----:B------:R-:W-:-:S07]  /*27660*/  IMAD.MOV.U32 R45, RZ, RZ, R14 ;  /* 0x000000ffff2d7224 */ /* 0x000fce00078e000e */
[----:B------:R-:W-:Y:S05]  /*27670*/  WARPSYNC.COLLECTIVE R15, `(.L_x_1733) ;  /* 0x000000000f087348 */ /* 0x000fea0003c00000 */
[----:B------:R0:W1:Y:S02]  /*27680*/  SHFL.IDX P6, R14, R13, R12, R11 ;  /* 0x0000000c0d0e7389 */ /* 0x00006400000c000b */
[----:B01----:R-:W-:Y:S01]  /*27690*/  ENDCOLLECTIVE ;  /* 0x000000000000791b */ /* 0x003fe20003800000 */
.L_x_1733:
        /* <DEDUP_REMOVED lines=8> */
.L_x_1734:
[----:B------:R-:W-:Y:S02]  /*27720*/  IMAD.MOV.U32 R13, RZ, RZ, R49 ;  /* 0x000000ffff0d7224 */ /* 0x000fe400078e0031 */
[----:B------:R-:W-:Y:S02]  /*27730*/  IMAD.MOV.U32 R12, RZ, RZ, R2 ;  /* 0x000000ffff0c7224 */ /* 0x000fe400078e0002 */
[----:B------:R-:W-:-:S07]  /*27740*/  IMAD.MOV.U32 R47, RZ, RZ, R14 ;  /* 0x000000ffff2f7224 */ /* 0x000fce00078e000e */
[----:B------:R-:W-:Y:S05]  /*27750*/  WARPSYNC.COLLECTIVE R15, `(.L_x_1735) ;  /* 0x000000000f087348 */ /* 0x000fea0003c00000 */
[----:B------:R0:W1:Y:S02]  /*27760*/  SHFL.IDX P6, R14, R13, R12, R11 ;  /* 0x0000000c0d0e7389 */ /* 0x00006400000c000b */
[----:B01----:R-:W-:Y:S01]  /*27770*/  ENDCOLLECTIVE ;  /* 0x000000000000791b */ /* 0x003fe20003800000 */
.L_x_1735:
        /* <DEDUP_REMOVED lines=8> */
.L_x_1736:
[----:B------:R-:W-:Y:S02]  /*27800*/  IMAD.MOV.U32 R13, RZ, RZ, R51 ;  /* 0x000000ffff0d7224 */ /* 0x000fe400078e0033 */
[----:B------:R-:W-:Y:S02]  /*27810*/  IMAD.MOV.U32 R12, RZ, RZ, R2 ;  /* 0x000000ffff0c7224 */ /* 0x000fe400078e0002 */
[----:B------:R-:W-:-:S07]  /*27820*/  IMAD.MOV.U32 R49, RZ, RZ, R14 ;  /* 0x000000ffff317224 */ /* 0x000fce00078e000e */
[----:B------:R-:W-:Y:S05]  /*27830*/  WARPSYNC.COLLECTIVE R15, `(.L_x_1737) ;  /* 0x000000000f087348 */ /* 0x000fea0003c00000 */
[----:B------:R0:W1:Y:S02]  /*27840*/  SHFL.IDX P6, R14, R13, R12, R11 ;  /* 0x0000000c0d0e7389 */ /* 0x00006400000c000b */
[----:B01----:R-:W-:Y:S01]  /*27850*/  ENDCOLLECTIVE ;  /* 0x000000000000791b */ /* 0x003fe20003800000 */
.L_x_1737:
        /* <DEDUP_REMOVED lines=8> */
.L_x_1738:
[----:B------:R-:W-:Y:S02]  /*278e0*/  IMAD.MOV.U32 R13, RZ, RZ, R53 ;  /* 0x000000ffff0d7224 */ /* 0x000fe400078e0035 */
[----:B------:R-:W-:Y:S02]  /*278f0*/  IMAD.MOV.U32 R12, RZ, RZ, R2 ;  /* 0x000000ffff0c7224 */ /* 0x000fe400078e0002 */
[----:B------:R-:W-:-:S07]  /*27900*/  IMAD.MOV.U32 R51, RZ, RZ, R14 ;  /* 0x000000ffff337224 */ /* 0x000fce00078e000e */
[----:B------:R-:W-:Y:S05]  /*27910*/  WARPSYNC.COLLECTIVE R15, `(.L_x_1739) ;  /* 0x000000000f087348 */ /* 0x000fea0003c00000 */
[----:B------:R0:W1:Y:S02]  /*27920*/  SHFL.IDX P6, R14, R13, R12, R11 ;  /* 0x0000000c0d0e7389 */ /* 0x00006400000c000b */
[----:B01----:R-:W-:Y:S01]  /*27930*/  ENDCOLLECTIVE ;  /* 0x000000000000791b */ /* 0x003fe20003800000 */
.L_x_1739:
        /* <DEDUP_REMOVED lines=8> */
.L_x_1740:
[----:B------:R-:W-:Y:S01]  /*279c0*/  IMAD.MOV.U32 R13, RZ, RZ, R55 ;  /* 0x000000ffff0d7224 */ /* 0x000fe200078e0037 */
[----:B------:R-:W-:Y:S01]  /*279d0*/  MOV R12, R2 ;  /* 0x00000002000c7202 */ /* 0x000fe20000000f00 */
[----:B------:R-:W-:-:S07]  /*279e0*/  IMAD.MOV.U32 R78, RZ, RZ, R14 ;  /* 0x000000ffff4e7224 */ /* 0x000fce00078e000e */
[----:B------:R-:W-:Y:S05]  /*279f0*/  WARPSYNC.COLLECTIVE R15, `(.L_x_1741) ;  /* 0x000000000f087348 */ /* 0x000fea0003c00000 */
[----:B------:R0:W1:Y:S02]  /*27a00*/  SHFL.IDX P6, R14, R13, R12, R11 ;  /* 0x0000000c0d0e7389 */ /* 0x00006400000c000b */
[----:B01----:R-:W-:Y:S01]  /*27a10*/  ENDCOLLECTIVE ;  /* 0x000000000000791b */ /* 0x003fe20003800000 */
.L_x_1741:
[----:B------:R-:W-:Y:S02]  /*27a20*/  IMAD.MOV.U32 R13, RZ, RZ, R80 ;  /* 0x000000ffff0d7224 */ /* 0x000fe400078e0050 */
[----:B------:R-:W-:Y:S02]  /*27a30*/  IMAD.MOV.U32 R12, RZ, RZ, R7 ;  /* 0x000000ffff0c7224 */ /* 0x000fe400078e0007 */
[----:B------:R-:W-:-:S07]  /*27a40*/  IMAD.MOV.U32 R55, RZ, RZ, R14 ;  /* 0x000000ffff377224 */ /* 0x000fce00078e000e */
[----:B------:R-:W-:Y:S05]  /*27a50*/  WARPSYNC.COLLECTIVE R15, `(.L_x_1742) ;  /* 0x000000000f087348 */ /* 0x000fea0003c00000 */
[----:B------:R0:W1:Y:S02]  /*27a60*/  SHFL.IDX P6, R14, R13, R12, R11 ;  /* 0x0000000c0d0e7389 */ /* 0x00006400000c000b */
[----:B01----:R-:W-:Y:S01]  /*27a70*/  ENDCOLLECTIVE ;  /* 0x000000000000791b */ /* 0x003fe20003800000 */
.L_x_1742:
[----:B------:R-:W-:Y:S02]  /*27a80*/  IMAD.MOV.U32 R13, RZ, RZ, R57 ;  /* 0x000000ffff0d7224 */ /* 0x000fe400078e0039 */
[----:B------:R-:W-:Y:S02]  /*27a90*/  IMAD.MOV.U32 R12, RZ, RZ, R2 ;  /* 0x000000ffff0c7224 */ /* 0x000fe400078e0002 */
[----:B------:R-:W-:-:S07]  /*27aa0*/  IMAD.MOV.U32 R80, RZ, RZ, R14 ;  /* 0x000000ffff507224 */ /* 0x000fce00078e000e */
[----:B------:R-:W-:Y:S05]  /*27ab0*/  WARPSYNC.COLLECTIVE R15, `(.L_x_1743) ;  /* 0x000000000f087348 */ /* 0x000fea0003c00000 */
[----:B------:R0:W1:Y:S02]  /*27ac0*/  SHFL.IDX P6, R14, R13, R12, R11 ;  /* 0x0000000c0d0e7389 */ /* 0x00006400000c000b */
[----:B01----:R-:W-:Y:S01]  /*27ad0*/  ENDCOLLECTIVE ;  /* 0x000000000000791b */ /* 0x003fe20003800000 */
.L_x_1743:
[----:B------:R-:W-:Y:S01]  /*27ae0*/  SEL R9, R55, R80, P0 ;  /* 0x0000005037097207 */ /* 0x000fe20000000000 */
[----:B------:R-:W-:Y:S02]  /*27af0*/  IMAD.MOV.U32 R13, RZ, RZ, R82 ;  /* 0x000000ffff0d7224 */ /* 0x000fe400078e0052 */
[----:B------:R-:W-:Y:S02]  /*27b00*/  IMAD.MOV.U32 R12, RZ, RZ, R7 ;  /* 0x000000ffff0c7224 */ /* 0x000fe400078e0007 */
[----:B------:R-:W-:-:S07]  /*27b10*/  IMAD.MOV.U32 R57, RZ, RZ, R14 ;  /* 0x000000ffff397224 */ /* 0x000fce00078e000e */
[----:B------:R-:W-:Y:S05]  /*27b20*/  WARPSYNC.COLLECTIVE R15, `(.L_x_1744) ;  /* 0x000000000f087348 */ /* 0x000fea0003c00000 */
[----:B------:R0:W1:Y:S02]  /*27b30*/  SHFL.IDX P6, R14, R13, R12, R11 ;  /* 0x0000000c0d0e7389 */ /* 0x00006400000c000b */
[----:B01----:R-:W-:Y:S01]  /*27b40*/  ENDCOLLECTIVE ;  /* 0x000000000000791b */ /* 0x003fe20003800000 */
.L_x_1744:
[----:B------:R-:W-:Y:S02]  /*27b50*/  IMAD.MOV.U32 R13, RZ, RZ, R59 ;  /* 0x000000ffff0d7224 */ /* 0x000fe400078e003b */
[----:B------:R-:W-:Y:S02]  /*27b60*/  IMAD.MOV.U32 R12, RZ, RZ, R2 ;  /* 0x000000ffff0c7224 */ /* 0x000fe400078e0002 */
[----:B------:R-:W-:-:S07]  /*27b70*/  IMAD.MOV.U32 R82, RZ, RZ, R14 ;  /* 0x000000ffff527224 */ /* 0x000fce00078e000e */
[----:B------:R-:W-:Y:S05]  /*27b80*/  WARPSYNC.COLLECTIVE R15, `(.L_x_1745) ;  /* 0x000000000f087348 */ /* 0x000fea0003c00000 */
[----:B------:R0:W1:Y:S02]  /*27b90*/  SHFL.IDX P6, R14, R13, R12, R11 ;  /* 0x0000000c0d0e7389 */ /* 0x00006400000c000b */
[----:B01----:R-:W-:Y:S01]  /*27ba0*/  ENDCOLLECTIVE ;  /* 0x000000000000791b */ /* 0x003fe20003800000 */
.L_x_1745:
[----:B------:R-:W-:Y:S02]  /*27bb0*/  IMAD.MOV.U32 R13, RZ, RZ, R84 ;  /* 0x000000ffff0d7224 */ /* 0x000fe400078e0054 */
[----:B------:R-:W-:Y:S02]  /*27bc0*/  IMAD.MOV.U32 R12, RZ, RZ, R7 ;  /* 0x000000ffff0c7224 */ /* 0x000fe400078e0007 */
[----:B------:R-:W-:-:S07]  /*27bd0*/  IMAD.MOV.U32 R59, RZ, RZ, R14 ;  /* 0x000000ffff3b7224 */ /* 0x000fce00078e000e */
[----:B------:R-:W-:Y:S05]  /*27be0*/  WARPSYNC.COLLECTIVE R15, `(.L_x_1746) ;  /* 0x000000000f087348 */ /* 0x000fea0003c00000 */
[----:B------:R0:W1:Y:S02]  /*27bf0*/  SHFL.IDX P6, R14, R13, R12, R11 ;  /* 0x0000000c0d0e7389 */ /* 0x00006400000c000b */
[----:B01----:R-:W-:Y:S01]  /*27c00*/  ENDCOLLECTIVE ;  /* 0x000000000000791b */ /* 0x003fe20003800000 */
.L_x_1746:
[----:B------:R-:W-:Y:S01]  /*27c10*/  MOV R13, R61 ;  /* 0x0000003d000d7202 */ /* 0x000fe20000000f00 */
[----:B------:R-:W-:Y:S02]  /*27c20*/  IMAD.MOV.U32 R12, RZ, RZ, R2 ;  /* 0x000000ffff0c7224 */ /* 0x000fe400078e0002 */
[----:B------:R-:W-:-:S07]  /*27c30*/  IMAD.MOV.U32 R84, RZ, RZ, R14 ;  /* 0x000000ffff547224 */ /* 0x000fce00078e000e */
[----:B------:R-:W-:Y:S05]  /*27c40*/  WARPSYNC.COLLECTIVE R15, `(.L_x_1747) ;  /* 0x000000000f087348 */ /* 0x000fea0003c00000 */
[----:B------:R0:W1:Y:S02]  /*27c50*/  SHFL.IDX P6, R14, R13, R12, R11 ;  /* 0x0000000c0d0e7389 */ /* 0x00006400000c000b */
[----:B01----:R-:W-:Y:S01]  /*27c60*/  ENDCOLLECTIVE ;  /* 0x000000000000791b */ /* 0x003fe20003800000 */
.L_x_1747:
[----:B------:R-:W-:Y:S01]  /*27c70*/  SEL R27, R84, R59, P0 ;  /* 0x0000003b541b7207 */ /* 0x000fe20000000000 */
[----:B------:R-:W-:Y:S02]  /*27c80*/  IMAD.MOV.U32 R13, RZ, RZ, R86 ;  /* 0x000000ffff0d7224 */ /* 0x000fe400078e0056 */
[----:B------:R-:W-:Y:S02]  /*27c90*/  IMAD.MOV.U32 R12, RZ, RZ, R7 ;  /* 0x000000ffff0c7224 */ /* 0x000fe400078e0007 */
[----:B------:R-:W-:-:S07]  /*27ca0*/  IMAD.MOV.U32 R61, RZ, RZ, R14 ;  /* 0x000000ffff3d7224 */ /* 0x000fce00078e000e */
[----:B------:R-:W-:Y:S05]  /*27cb0*/  WARPSYNC.COLLECTIVE R15, `(.L_x_1748) ;  /* 0x000000000f087348 */ /* 0x000fea0003c00000 */
[----:B------:R0:W1:Y:S02]  /*27cc0*/  SHFL.IDX P6, R14, R13, R12, R11 ;  /* 0x0000000c0d0e7389 */ /* 0x00006400000c000b */
[----:B01----:R-:W-:Y:S01]  /*27cd0*/  ENDCOLLECTIVE ;  /* 0x000000000000791b */ /* 0x003fe20003800000 */
.L_x_1748:
[----:B------:R-:W-:Y:S02]  /*27ce0*/  IMAD.MOV.U32 R13, RZ, RZ, R63 ;  /* 0x000000ffff0d7224 */ /* 0x000fe400078e003f */
[----:B------:R-:W-:Y:S02]  /*27cf0*/  IMAD.MOV.U32 R12, RZ, RZ, R2 ;  /* 0x000000ffff0c7224 */ /* 0x000fe400078e0002 */
[----:B------:R-:W-:-:S07]  /*27d00*/  IMAD.MOV.U32 R86, RZ, RZ, R14 ;  /* 0x000000ffff567224 */ /* 0x000fce00078e000e */
[----:B------:R-:W-:Y:S05]  /*27d10*/  WARPSYNC.COLLECTIVE R15, `(.L_x_1749) ;  /* 0x000000000f087348 */ /* 0x000fea0003c00000 */
[----:B------:R0:W1:Y:S02]  /*27d20*/  SHFL.IDX P6, R14, R13, R12, R11 ;  /* 0x0000000c0d0e7389 */ /* 0x00006400000c000b */
[----:B01----:R-:W-:Y:S01]  /*27d30*/  ENDCOLLECTIVE ;  /* 0x000000000000791b */ /* 0x003fe20003800000 */
.L_x_1749:
        /* <DEDUP_REMOVED lines=8> */
.L_x_1750:
[----:B------:R-:W-:Y:S02]  /*27dc0*/  IMAD.MOV.U32 R13, RZ, RZ, R65 ;  /* 0x000000ffff0d7224 */ /* 0x000fe400078e0041 */
[----:B------:R-:W-:Y:S02]  /*27dd0*/  IMAD.MOV.U32 R12, RZ, RZ, R2 ;  /* 0x000000ffff0c7224 */ /* 0x000fe400078e0002 */
[----:B------:R-:W-:-:S07]  /*27de0*/  IMAD.MOV.U32 R88, RZ, RZ, R14 ;  /* 0x000000ffff587224 */ /* 0x000fce00078e000e */
[----:B------:R-:W-:Y:S05]  /*27df0*/  WARPSYNC.COLLECTIVE R15, `(.L_x_1751) ;  /* 0x000000000f087348 */ /* 0x000fea0003c00000 */
[----:B------:R0:W1:Y:S02]  /*27e00*/  SHFL.IDX P6, R14, R13, R12, R11 ;  /* 0x0000000c0d0e7389 */ /* 0x00006400000c000b */
[----:B01----:R-:W-:Y:S01]  /*27e10*/  ENDCOLLECTIVE ;  /* 0x000000000000791b */ /* 0x003fe20003800000 */
.L_x_1751:
        /* <DEDUP_REMOVED lines=8> */
.L_x_1752:
[----:B------:R-:W-:Y:S02]  /*27ea0*/  IMAD.MOV.U32 R13, RZ, RZ, R67 ;  /* 0x000000ffff0d7224 */ /* 0x000fe400078e0043 */
[----:B------:R-:W-:Y:S01]  /*27eb0*/  IMAD.MOV.U32 R12, RZ, RZ, R2 ;  /* 0x000000ffff0c7224 */ /* 0x000fe200078e0002 */
[----:B------:R-:W-:-:S07]  /*27ec0*/  MOV R90, R14 ;  /* 0x0000000e005a7202 */ /* 0x000fce0000000f00 */
[----:B------:R-:W-:Y:S05]  /*27ed0*/  WARPSYNC.COLLECTIVE R15, `(.L_x_1753) ;  /* 0x000000000f087348 */ /* 0x000fea0003c00000 */
[----:B------:R0:W1:Y:S02]  /*27ee0*/  SHFL.IDX P6, R14, R13, R12, R11 ;  /* 0x0000000c0d0e7389 */ /* 0x00006400000c000b */
[----:B01----:R-:W-:Y:S01]  /*27ef0*/  ENDCOLLECTIVE ;  /* 0x000000000000791b */ /* 0x003fe20003800000 */
.L_x_1753:
        /* <DEDUP_REMOVED lines=8> */
.L_x_1754:
[----:B------:R-:W-:Y:S02]  /*27f80*/  IMAD.MOV.U32 R13, RZ, RZ, R69 ;  /* 0x000000ffff0d7224 */ /* 0x000fe400078e0045 */
[----:B------:R-:W-:Y:S02]  /*27f90*/  IMAD.MOV.U32 R12, RZ, RZ, R2 ;  /* 0x000000ffff0c7224 */ /* 0x000fe400078e0002 */
[----:B------:R-:W-:-:S07]  /*27fa0*/  IMAD.MOV.U32 R92, RZ, RZ, R14 ;  /* 0x000000ffff5c7224 */ /* 0x000fce00078e000e */
[----:B------:R-:W-:Y:S05]  /*27fb0*/  WARPSYNC.COLLECTIVE R15, `(.L_x_1755) ;  /* 0x000000000f087348 */ /* 0x000fea0003c00000 */
[----:B------:R0:W1:Y:S02]  /*27fc0*/  SHFL.IDX P6, R14, R13, R12, R11 ;  /* 0x0000000c0d0e7389 */ /* 0x00006400000c000b */
[----:B01----:R-:W-:Y:S01]  /*27fd0*/  ENDCOLLECTIVE ;  /* 0x000000000000791b */ /* 0x003fe20003800000 */
.L_x_1755:
        /* <DEDUP_REMOVED lines=8> */
.L_x_1756:
[----:B------:R-:W-:Y:S02]  /*28060*/  IMAD.MOV.U32 R13, RZ, RZ, R71 ;  /* 0x000000ffff0d7224 */ /* 0x000fe400078e0047 */
[----:B------:R-:W-:Y:S02]  /*28070*/  IMAD.MOV.U32 R12, RZ, RZ, R2 ;  /* 0x000000ffff0c7224 */ /* 0x000fe400078e0002 */
[----:B------:R-:W-:-:S07]  /*28080*/  IMAD.MOV.U32 R102, RZ, RZ, R14 ;  /* 0x000000ffff667224 */ /* 0x000fce00078e000e */
[----:B------:R-:W-:Y:S05]  /*28090*/  WARPSYNC.COLLECTIVE R15, `(.L_x_1757) ;  /* 0x000000000f087348 */ /* 0x000fea0003c00000 */
[----:B------:R0:W1:Y:S02]  /*280a0*/  SHFL.IDX P6, R14, R13, R12, R11 ;  /* 0x0000000c0d0e7389 */ /* 0x00006400000c000b */
[----:B01----:R-:W-:Y:S01]  /*280b0*/  ENDCOLLECTIVE ;  /* 0x000000000000791b */ /* 0x003fe20003800000 */
.L_x_1757:
        /* <DEDUP_REMOVED lines=8> */
.L_x_1758:
[----:B------:R-:W-:Y:S02]  /*28140*/  IMAD.MOV.U32 R13, RZ, RZ, R101 ;  /* 0x000000ffff0d7224 */ /* 0x000fe400078e0065 */
[----:B------:R-:W-:Y:S02]  /*28150*/  IMAD.MOV.U32 R12, RZ, RZ, R2 ;  /* 0x000000ffff0c7224 */ /* 0x000fe400078e0002 */
[----:B------:R-:W-:-:S07]  /*28160*/  IMAD.MOV.U32 R104, RZ, RZ, R14 ;  /* 0x000000ffff687224 */ /* 0x000fce00078e000e */
[----:B------:R-:W-:Y:S05]  /*28170*/  WARPSYNC.COLLECTIVE R15, `(.L_x_1759) ;  /* 0x000000000f087348 */ /* 0x000fea0003c00000 */
[----:B------:R0:W1:Y:S02]  /*28180*/  SHFL.IDX P6, R14, R13, R12, R11 ;  /* 0x0000000c0d0e7389 */ /* 0x00006400000c000b */
[----:B01----:R-:W-:Y:S01]  /*28190*/  ENDCOLLECTIVE ;  /* 0x000000000000791b */ /* 0x003fe20003800000 */
.L_x_1759:
        /* <DEDUP_REMOVED lines=8> */
.L_x_1760:
[----:B------:R-:W-:Y:S02]  /*28220*/  IMAD.MOV.U32 R13, RZ, RZ, R103 ;  /* 0x000000ffff0d7224 */ /* 0x000fe400078e0067 */
[----:B------:R-:W-:Y:S02]  /*28230*/  IMAD.MOV.U32 R12, RZ, RZ, R2 ;  /* 0x000000ffff0c7224 */ /* 0x000fe400078e0002 */
[----:B------:R-:W-:-:S07]  /*28240*/  IMAD.MOV.U32 R106, RZ, RZ, R14 ;  /* 0x000000ffff6a7224 */ /* 0x000fce00078e000e */
[----:B------:R-:W-:Y:S05]  /*28250*/  WARPSYNC.COLLECTIVE R15, `(.L_x_1761) ;  /* 0x000000000f087348 */ /* 0x000fea0003c00000 */
[----:B------:R0:W1:Y:S02]  /*28260*/  SHFL.IDX P6, R14, R13, R12, R11 ;  /* 0x0000000c0d0e7389 */ /* 0x00006400000c000b */
[----:B01----:R-:W-:Y:S01]  /*28270*/  ENDCOLLECTIVE ;  /* 0x000000000000791b */ /* 0x003fe20003800000 */
.L_x_1761:
[----:B------:R-:W-:Y:S02]  /*28280*/  IMAD.MOV.U32 R13, RZ, RZ, R108 ;  /* 0x000000ffff0d7224 */ /* 0x000fe400078e006c */
[----:B------:R-:W-:Y:S02]  /*28290*/  IMAD.MOV.U32 R12, RZ, RZ, R7 ;  /* 0x000000ffff0c7224 */ /* 0x000fe400078e0007 */
[----:B------:R-:W-:-:S07]  /*282a0*/  IMAD.MOV.U32 R103, RZ, RZ, R14 ;  /* 0x000000ffff677224 */ /* 0x000fce00078e000e */
[----:B------:R-:W-:Y:S05]  /*282b0*/  WARPSYNC.COLLECTIVE R15, `(.L_x_1762) ;  /* 0x000000000f087348 */ /* 0x000fea0003c00000 */
[----:B------:R0:W1:Y:S02]  /*282c0*/  SHFL.IDX P6, R14, R13, R12, R11 ;  /* 0x0000000c0d0e7389 */ /* 0x00006400000c000b */
[----:B01----:R-:W-:Y:S01]  /*282d0*/  ENDCOLLECTIVE ;  /* 0x000000000000791b */ /* 0x003fe20003800000 */
.L_x_1762:
[----:B------:R-:W-:Y:S02]  /*282e0*/  IMAD.MOV.U32 R13, RZ, RZ, R105 ;  /* 0x000000ffff0d7224 */ /* 0x000fe400078e0069 */
[----:B------:R-:W-:Y:S02]  /*282f0*/  IMAD.MOV.U32 R12, RZ, RZ, R2 ;  /* 0x000000ffff0c7224 */ /* 0x000fe400078e0002 */
[----:B------:R-:W-:-:S07]  /*28300*/  IMAD.MOV.U32 R108, RZ, RZ, R14 ;  /* 0x000000ffff6c7224 */ /* 0x000fce00078e000e */
[----:B------:R-:W-:Y:S05]  /*28310*/  WARPSYNC.COLLECTIVE R15, `(.L_x_1763) ;  /* 0x000000000f087348 */ /* 0x000fea0003c00000 */
[----:B------:R0:W1:Y:S02]  /*28320*/  SHFL.IDX P6, R14, R13, R12, R11 ;  /* 0x0000000c0d0e7389 */ /* 0x00006400000c000b */
[----:B01----:R-:W-:Y:S01]  /*28330*/  ENDCOLLECTIVE ;  /* 0x000000000000791b */ /* 0x003fe20003800000 */
.L_x_1763:
[----:B------:R-:W-:Y:S01]  /*28340*/  MOV R13, R110 ;  /* 0x0000006e000d7202 */ /* 0x000fe20000000f00 */
[----:B------:R-:W-:Y:S02]  /*28350*/  IMAD.MOV.U32 R12, RZ, RZ, R7 ;  /* 0x000000ffff0c7224 */ /* 0x000fe400078e0007 */
[----:B------:R-:W-:-:S07]  /*28360*/  IMAD.MOV.U32 R105, RZ, RZ, R14 ;  /* 0x000000ffff697224 */ /* 0x000fce00078e000e */
[----:B------:R-:W-:Y:S05]  /*28370*/  WARPSYNC.COLLECTIVE R15, `(.L_x_1764) ;  /* 0x000000000f087348 */ /* 0x000fea0003c00000 */
[----:B------:R0:W1:Y:S02]  /*28380*/  SHFL.IDX P6, R14, R13, R12, R11 ;  /* 0x0000000c0d0e7389 */ /* 0x00006400000c000b */
[----:B01----:R-:W-:Y:S01]  /*28390*/  ENDCOLLECTIVE ;  /* 0x000000000000791b */ /* 0x003fe20003800000 */
.L_x_1764:
[----:B------:R-:W-:Y:S02]  /*283a0*/  IMAD.MOV.U32 R13, RZ, RZ, R107 ;  /* 0x000000ffff0d7224 */ /* 0x000fe400078e006b */
[----:B------:R-:W-:Y:S02]  /*283b0*/  IMAD.MOV.U32 R12, RZ, RZ, R2 ;  /* 0x000000ffff0c7224 */ /* 0x000fe400078e0002 */
[----:B------:R-:W-:-:S07]  /*283c0*/  IMAD.MOV.U32 R110, RZ, RZ, R14 ;  /* 0x000000ffff6e7224 */ /* 0x000fce00078e000e */
[----:B------:R-:W-:Y:S05]  /*283d0*/  WARPSYNC.COLLECTIVE R15, `(.L_x_1765) ;  /* 0x000000000f087348 */ /* 0x000fea0003c00000 */
[----:B------:R0:W1:Y:S02]  /*283e0*/  SHFL.IDX P6, R14, R13, R12, R11 ;  /* 0x0000000c0d0e7389 */ /* 0x00006400000c000b */
[----:B01----:R-:W-:Y:S01]  /*283f0*/  ENDCOLLECTIVE ;  /* 0x000000000000791b */ /* 0x003fe20003800000 */
.L_x_1765:
        /* <DEDUP_REMOVED lines=8> */
.L_x_1766:
[----:B------:R-:W-:Y:S02]  /*28480*/  IMAD.MOV.U32 R13, RZ, RZ, R109 ;  /* 0x000000ffff0d7224 */ /* 0x000fe400078e006d */
[----:B------:R-:W-:Y:S02]  /*28490*/  IMAD.MOV.U32 R12, RZ, RZ, R2 ;  /* 0x000000ffff0c7224 */ /* 0x000fe400078e0002 */
[----:B------:R-:W-:-:S07]  /*284a0*/  IMAD.MOV.U32 R112, RZ, RZ, R14 ;  /* 0x000000ffff707224 */ /* 0x000fce00078e000e */
[----:B------:R-:W-:Y:S05]  /*284b0*/  WARPSYNC.COLLECTIVE R15, `(.L_x_1767) ;  /* 0x000000000f087348 */ /* 0x000fea0003c00000 */
[----:B------:R0:W1:Y:S02]  /*284c0*/  SHFL.IDX P6, R14, R13, R12, R11 ;  /* 0x0000000c0d0e7389 */ /* 0x00006400000c000b */
[----:B01----:R-:W-:Y:S01]  /*284d0*/  ENDCOLLECTIVE ;  /* 0x000000000000791b */ /* 0x003fe20003800000 */
.L_x_1767:
        /* <DEDUP_REMOVED lines=8> */
.L_x_1768:
[----:B------:R-:W-:Y:S02]  /*28560*/  IMAD.MOV.U32 R13, RZ, RZ, R75 ;  /* 0x000000ffff0d7224 */ /* 0x000fe400078e004b */
[----:B------:R-:W-:Y:S02]  /*28570*/  IMAD.MOV.U32 R12, RZ, RZ, R2 ;  /* 0x000000ffff0c7224 */ /* 0x000fe400078e0002 */
[----:B------:R-:W-:-:S07]  /*28580*/  IMAD.MOV.U32 R114, RZ, RZ, R14 ;  /* 0x000000ffff727224 */ /* 0x000fce00078e000e */
[----:B------:R-:W-:Y:S05]  /*28590*/  WARPSYNC.COLLECTIVE R15, `(.L_x_1769) ;  /* 0x000000000f087348 */ /* 0x000fea0003c00000 */
[----:B------:R0:W1:Y:S02]  /*285a0*/  SHFL.IDX P6, R14, R13, R12, R11 ;  /* 0x0000000c0d0e7389 */ /* 0x00006400000c000b */
[----:B01----:R-:W-:Y:S01]  /*285b0*/  ENDCOLLECTIVE ;  /* 0x000000000000791b */ /* 0x003fe20003800000 */
.L_x_1769:
        /* <DEDUP_REMOVED lines=11> */
.L_x_1770:
[----:B------:R-:W-:Y:S02]  /*28670*/  SEL R12, R25, R20, P0 ;  /* 0x00000014190c7207 */ /* 0x000fe40000000000 */
[----:B------:R-:W-:Y:S02]  /*28680*/  SEL R11, R80, R55, P0 ;  /* 0x00000037500b7207 */ /* 0x000fe40000000000 */
[----:B------:R-:W-:Y:S02]  /*28690*/  SEL R13, R57, R82, P0 ;  /* 0x00000052390d7207 */ /* 0x000fe40000000000 */
[----:B------:R-:W-:Y:S02]  /*286a0*/  SEL R15, R82, R57, P0 ;  /* 0x00000039520f7207 */ /* 0x000fe40000000000 */
[----:B------:R-:W-:Y:S01]  /*286b0*/  SEL R55, R106, R101, P0 ;  /* 0x000000656a377207 */ /* 0x000fe20000000000 */
[----:B------:R-:W-:Y:S01]  /*286c0*/  IMAD.MOV.U32 R2, RZ, RZ, R14 ;  /* 0x000000ffff027224 */ /* 0x000fe200078e000e */
[----:B------:R-:W-:Y:S01]  /*286d0*/  SEL R14, R20, R25, P0 ;  /* 0x00000019140e7207 */ /* 0x000fe20000000000 */
[----:B------:R-:W-:Y:S01]  /*286e0*/  IMAD.MOV.U32 R20, RZ, RZ, RZ ;  /* 0x000000ffff147224 */ /* 0x000fe200078e00ff */
[----:B------:R-:W-:-:S02]  /*286f0*/  SEL R25, R59, R84, P0 ;  /* 0x000000543b197207 */ /* 0x000fc40000000000 */
[----:B------:R-:W-:Y:S02]  /*28700*/  SEL R57, R103, R108, P0 ;  /* 0x0000006c67397207 */ /* 0x000fe40000000000 */
[----:B------:R-:W-:Y:S01]  /*28710*/  SEL R59, R108, R103, P0 ;  /* 0x000000676c3b7207 */ /* 0x000fe20000000000 */
[----:B------:R-:W-:Y:S06]  /*28720*/  BRA `(.L_x_1771) ;  /* 0xffffff3c00647947 */ /* 0x000fec000383ffff */
.L_x_1481:
        /* <DEDUP_REMOVED lines=11> */
.L_x_1773:
[----:B------:R-:W-:Y:S05]  /*287e0*/  BSYNC B1 ;  /* 0x0000000000017941 */ /* 0x000fea0003800000 */
.L_x_1772:
[----:B------:R-:W-:Y:S05]  /*287f0*/  BRA `(.L_x_1774) ;  /* 0xffffff7000f07947 */ /* 0x000fea000383ffff */
.L_x_1483:
[----:B------:R-:W-:Y:S01]  /*28800*/  BSSY B1, `(.L_x_1775) ;  /* 0x0000006000017945 */ /* 0x000fe20003800000 */
[----:B------:R-:W-:-:S07]  /*28810*/  IMAD.MOV.U32 R15, RZ, RZ, -0x1 ;  /* 0xffffffffff0f7424 */ /* 0x000fce00078e00ff */
[----:B01----:R-:W-:Y:S05]  /*28820*/  WARPSYNC.COLLECTIVE R15, `(.L_x_1776) ;  /* 0x000000000f0c7348 */ /* 0x003fea0003c00000 */
[----:B------:R-:W-:Y:S02]  /*28830*/  ELECT P6, UR62, PT ;  /* 0x00000000003e782f */ /* 0x000fe400038c0000 */
[----:B------:R-:W-:Y:S01]  /*28840*/  MOV R14, UR62 ;  /* 0x0000003e000e7c02 */ /* 0x000fe20008000f00 */
[----:B01----:R-:W-:Y:S10]  /*28850*/  ENDCOLLECTIVE ;  /* 0x000000000000791b */ /* 0x003ff40003800000 */
.L_x_1776:
[----:B------:R-:W-:Y:S05]  /*28860*/  BSYNC B1 ;  /* 0x0000000000017941 */ /* 0x000fea0003800000 */
.L_x_1775:
[----:B------:R-:W-:Y:S05]  /*28870*/  BRA `(.L_x_1482) ;  /* 0xffffff7000e87947 */ /* 0x000fea000383ffff */
.L_x_1485:
[----:B-1----:R1:W2:Y:S02]  /*28880*/  SYNCS.PHASECHK.TRANS64.TRYWAIT P0, [R12+URZ+0x28420], R5 ;  /* 0x028420050c0075a7 */ /* 0x0022a4000800017f */
[----:B--2---:R-:W-:Y:S05]  /*28890*/  @!P0 NANOSLEEP.SYNCS 0x989680 ;  /* 0x009896800000895d */ /* 0x004fea0003900000 */
[----:B------:R-:W2:Y:S02]  /*288a0*/  @!P0 SYNCS.PHASECHK.TRANS64 P0, [R12+URZ+0x28420], R5 ;  /* 0x028420050c0085a7 */ /* 0x000ea4000800007f */
[----:B--2---:R-:W-:Y:S05]  /*288b0*/  @!P0 BRA `(.L_x_1485) ;  /* 0xfffffffc00f08947 */ /* 0x004fea000383ffff */
[----:B------:R-:W-:Y:S05]  /*288c0*/  BRA `(.L_x_1777) ;  /* 0xffffff7400047947 */ /* 0x000fea000383ffff */
.L_x_1489:
[----:B0-----:R0:W2:Y:S02]  /*288d0*/  SYNCS.PHASECHK.TRANS64.TRYWAIT P0, [R8+URZ+0x284a0], R11 ;  /* 0x0284a00b080075a7 */ /* 0x0010a4000800017f */
[----:B--2---:R-:W-:Y:S05]  /*288e0*/  @!P0 NANOSLEEP.SYNCS 0x989680 ;  /* 0x009896800000895d */ /* 0x004fea0003900000 */
[----:B------:R-:W2:Y:S02]  /*288f0*/  @!P0 SYNCS.PHASECHK.TRANS64 P0, [R8+URZ+0x284a0], R11 ;  /* 0x0284a00b080085a7 */ /* 0x000ea4000800007f */
[----:B--2---:R-:W-:Y:S05]  /*28900*/  @!P0 BRA `(.L_x_1489) ;  /* 0xfffffffc00f08947 */ /* 0x004fea000383ffff */
[----:B------:R-:W-:Y:S05]  /*28910*/  BRA `(.L_x_1778) ;  /* 0xffffff7400247947 */ /* 0x000fea000383ffff */
.L_x_1495:
[----:B-1----:R1:W2:Y:S02]  /*28920*/  SYNCS.PHASECHK.TRANS64.TRYWAIT P0, [R8+URZ+0x284c0], R11 ;  /* 0x0284c00b080075a7 */ /* 0x0022a4000800017f */
[----:B--2---:R-:W-:Y:S05]  /*28930*/  @!P0 NANOSLEEP.SYNCS 0x989680 ;  /* 0x009896800000895d */ /* 0x004fea0003900000 */
[----:B------:R-:W2:Y:S02]  /*28940*/  @!P0 SYNCS.PHASECHK.TRANS64 P0, [R8+URZ+0x284c0], R11 ;  /* 0x0284c00b080085a7 */ /* 0x000ea4000800007f */
[----:B--2---:R-:W-:Y:S05]  /*28950*/  @!P0 BRA `(.L_x_1495) ;  /* 0xfffffffc00f08947 */ /* 0x004fea000383ffff */
[----:B------:R-:W-:Y:S05]  /*28960*/  BRA `(.L_x_1779) ;  /* 0xffffff7400e47947 */ /* 0x000fea000383ffff */
.L_x_1503:
[----:B0-----:R0:W1:Y:S02]  /*28970*/  SYNCS.PHASECHK.TRANS64.TRYWAIT P1, [R8+URZ+0x284a0], R7 ;  /* 0x0284a007080075a7 */ /* 0x001064000802017f */
[----:B-1----:R-:W-:Y:S05]  /*28980*/  @!P1 NANOSLEEP.SYNCS 0x989680 ;  /* 0x009896800000995d */ /* 0x002fea0003900000 */
[----:B------:R-:W1:Y:S02]  /*28990*/  @!P1 SYNCS.PHASECHK.TRANS64 P1, [R8+URZ+0x284a0], R7 ;  /* 0x0284a007080095a7 */ /* 0x000e64000802007f */
[----:B-1----:R-:W-:Y:S05]  /*289a0*/  @!P1 BRA `(.L_x_1503) ;  /* 0xfffffffc00f09947 */ /* 0x002fea000383ffff */
[----:B------:R-:W-:Y:S05]  /*289b0*/  BRA `(.L_x_1780) ;  /* 0xffffff7c00007947 */ /* 0x000fea000383ffff */
.L_x_1509:
[----:B-1----:R1:W2:Y:S02]  /*289c0*/  SYNCS.PHASECHK.TRANS64.TRYWAIT P1, [R8+URZ+0x284c0], R7 ;  /* 0x0284c007080075a7 */ /* 0x0022a4000802017f */
[----:B--2---:R-:W-:Y:S05]  /*289d0*/  @!P1 NANOSLEEP.SYNCS 0x989680 ;  /* 0x009896800000995d */ /* 0x004fea0003900000 */
[----:B------:R-:W2:Y:S02]  /*289e0*/  @!P1 SYNCS.PHASECHK.TRANS64 P1, [R8+URZ+0x284c0], R7 ;  /* 0x0284c007080095a7 */ /* 0x000ea4000802007f */
[----:B--2---:R-:W-:Y:S05]  /*289f0*/  @!P1 BRA `(.L_x_1509) ;  /* 0xfffffffc00f09947 */ /* 0x004fea000383ffff */
[----:B------:R-:W-:Y:S05]  /*28a00*/  BRA `(.L_x_1781) ;  /* 0xffffff7c00b87947 */ /* 0x000fea000383ffff */
.L_x_1532:
[----:B-1----:R-:W1:Y:S01]  /*28a10*/  S2R R5, SR_TID.X ;  /* 0x0000000000057919 */ /* 0x002e620000002100 */
        /* <DEDUP_REMOVED lines=10> */
.L_x_1783:
[----:B------:R-:W-:Y:S05]  /*28ac0*/  BSYNC B0 ;  /* 0x0000000000007941 */ /* 0x000fea0003800000 */
.L_x_1782:
[----:B------:R-:W-:Y:S05]  /*28ad0*/  BRA `(.L_x_1784) ;  /* 0xffffff9000007947 */ /* 0x000fea000383ffff */
.L_x_1534:
[----:B------:R-:W-:Y:S01]  /*28ae0*/  BSSY B0, `(.L_x_1785) ;  /* 0x0000006000007945 */ /* 0x000fe20003800000 */
[----:B------:R-:W-:-:S07]  /*28af0*/  IMAD.MOV.U32 R15, RZ, RZ, -0x1 ;  /* 0xffffffffff0f7424 */ /* 0x000fce00078e00ff */
[----:B01----:R-:W-:Y:S05]  /*28b00*/  WARPSYNC.COLLECTIVE R15, `(.L_x_1786) ;  /* 0x000000000f0c7348 */ /* 0x003fea0003c00000 */
[----:B------:R-:W-:Y:S02]  /*28b10*/  ELECT P6, UR62, PT ;  /* 0x00000000003e782f */ /* 0x000fe400038c0000 */
[----:B------:R-:W-:Y:S01]  /*28b20*/  MOV R14, UR62 ;  /* 0x0000003e000e7c02 */ /* 0x000fe20008000f00 */
[----:B01----:R-:W-:Y:S10]  /*28b30*/  ENDCOLLECTIVE ;  /* 0x000000000000791b */ /* 0x003ff40003800000 */
.L_x_1786:
[----:B------:R-:W-:Y:S05]  /*28b40*/  BSYNC B0 ;  /* 0x0000000000007941 */ /* 0x000fea0003800000 */
.L_x_1785:
[----:B------:R-:W-:Y:S05]  /*28b50*/  BRA `(.L_x_1787) ;  /* 0xffffff8c00f87947 */ /* 0x000fea000383ffff */
.L_x_1537:
[----:B-1----:R1:W2:Y:S02]  /*28b60*/  SYNCS.PHASECHK.TRANS64.TRYWAIT P2, [R5+URZ+0x28480], R7 ;  /* 0x02848007050075a7 */ /* 0x0022a4000804017f */
[----:B--2---:R-:W-:Y:S05]  /*28b70*/  @!P2 NANOSLEEP.SYNCS 0x989680 ;  /* 0x009896800000a95d */ /* 0x004fea0003900000 */
[----:B------:R-:W2:Y:S02]  /*28b80*/  @!P2 SYNCS.PHASECHK.TRANS64 P2, [R5+URZ+0x28480], R7 ;  /* 0x028480070500a5a7 */ /* 0x000ea4000804007f */
[----:B--2---:R-:W-:Y:S05]  /*28b90*/  @!P2 BRA `(.L_x_1537) ;  /* 0xfffffffc00f0a947 */ /* 0x004fea000383ffff */
[----:B------:R-:W-:Y:S05]  /*28ba0*/  BRA `(.L_x_1788) ;  /* 0xffffff9000707947 */ /* 0x000fea000383ffff */
.L_x_1539:
[----:B--2---:R2:W3:Y:S02]  /*28bb0*/  SYNCS.PHASECHK.TRANS64.TRYWAIT P2, [R5+URZ+0x28440], R7 ;  /* 0x02844007050075a7 */ /* 0x0044e4000804017f */
[----:B---3--:R-:W-:Y:S05]  /*28bc0*/  @!P2 NANOSLEEP.SYNCS 0x989680 ;  /* 0x009896800000a95d */ /* 0x008fea0003900000 */
[----:B------:R-:W3:Y:S02]  /*28bd0*/  @!P2 SYNCS.PHASECHK.TRANS64 P2, [R5+URZ+0x28440], R7 ;  /* 0x028440070500a5a7 */ /* 0x000ee4000804007f */
[----:B---3--:R-:W-:Y:S05]  /*28be0*/  @!P2 BRA `(.L_x_1539) ;  /* 0xfffffffc00f0a947 */ /* 0x008fea000383ffff */
[----:B------:R-:W-:Y:S05]  /*28bf0*/  BRA `(.L_x_1789) ;  /* 0xffffff9000e87947 */ /* 0x000fea000383ffff */
.L_x_1542:
        /* <DEDUP_REMOVED lines=8> */
.L_x_1548:
[----:B---3--:R3:W4:Y:S02]  /*28c80*/  SYNCS.PHASECHK.TRANS64.TRYWAIT P0, [R6+URZ+0x28480], R5 ;  /* 0x02848005060075a7 */ /* 0x008724000800017f */
[----:B----4-:R-:W-:Y:S05]  /*28c90*/  @!P0 NANOSLEEP.SYNCS 0x989680 ;  /* 0x009896800000895d */ /* 0x010fea0003900000 */
[----:B------:R-:W4:Y:S02]  /*28ca0*/  @!P0 SYNCS.PHASECHK.TRANS64 P0, [R6+URZ+0x28480], R5 ;  /* 0x02848005060085a7 */ /* 0x000f24000800007f */
[----:B----4-:R-:W-:Y:S05]  /*28cb0*/  @!P0 BRA `(.L_x_1548) ;  /* 0xfffffffc00f08947 */ /* 0x010fea000383ffff */
[----:B------:R-:W-:Y:S05]  /*28cc0*/  BRA `(.L_x_1791) ;  /* 0xffffff9800a07947 */ /* 0x000fea000383ffff */
.L_x_1554:
[----:B--2---:R2:W3:Y:S02]  /*28cd0*/  SYNCS.PHASECHK.TRANS64.TRYWAIT P0, [R6+URZ+0x28440], R5 ;  /* 0x02844005060075a7 */ /* 0x0044e4000800017f */
[----:B---3--:R-:W-:Y:S05]  /*28ce0*/  @!P0 NANOSLEEP.SYNCS 0x989680 ;  /* 0x009896800000895d */ /* 0x008fea0003900000 */
[----:B------:R-:W3:Y:S02]  /*28cf0*/  @!P0 SYNCS.PHASECHK.TRANS64 P0, [R6+URZ+0x28440], R5 ;  /* 0x02844005060085a7 */ /* 0x000ee4000800007f */
[----:B---3--:R-:W-:Y:S05]  /*28d00*/  @!P0 BRA `(.L_x_1554) ;  /* 0xfffffffc00f08947 */ /* 0x008fea000383ffff */
[----:B------:R-:W-:Y:S05]  /*28d10*/  BRA `(.L_x_1792) ;  /* 0xffffff9c006c7947 */ /* 0x000fea000383ffff */
.L_x_1561:
[----:B---3--:R-:W3:Y:S02]  /*28d20*/  LDL R5, [R1+0x4] ;  /* 0x0000040001057983 */ /* 0x008ee40000100800 */
[----:B---3--:R3:W4:Y:S02]  /*28d30*/  SYNCS.PHASECHK.TRANS64.TRYWAIT P2, [R5+URZ+0x28470], R4 ;  /* 0x02847004050075a7 */ /* 0x008724000804017f */
[----:B----4-:R-:W-:Y:S05]  /*28d40*/  @!P2 NANOSLEEP.SYNCS 0x989680 ;  /* 0x009896800000a95d */ /* 0x010fea0003900000 */
[----:B------:R-:W4:Y:S02]  /*28d50*/  @!P2 SYNCS.PHASECHK.TRANS64 P2, [R5+URZ+0x28470], R4 ;  /* 0x028470040500a5a7 */ /* 0x000f24000804007f */
[----:B----4-:R-:W-:Y:S05]  /*28d60*/  @!P2 BRA `(.L_x_1561) ;  /* 0xfffffffc00eca947 */ /* 0x010fea000383ffff */
[----:B------:R-:W-:Y:S05]  /*28d70*/  BRA `(.L_x_1793) ;  /* 0xffffffa000507947 */ /* 0x000fea000383ffff */
.L_x_1563:
[----:B--2---:R-:W2:Y:S02]  /*28d80*/  LDL R5, [R1+0x4] ;  /* 0x0000040001057983 */ /* 0x004ea40000100800 */
[----:B--2---:R2:W3:Y:S02]  /*28d90*/  SYNCS.PHASECHK.TRANS64.TRYWAIT P2, [R5+URZ+0x28460], R4 ;  /* 0x02846004050075a7 */ /* 0x0044e4000804017f */
[----:B---3--:R-:W-:Y:S05]  /*28da0*/  @!P2 NANOSLEEP.SYNCS 0x989680 ;  /* 0x009896800000a95d */ /* 0x008fea0003900000 */
[----:B------:R-:W3:Y:S02]  /*28db0*/  @!P2 SYNCS.PHASECHK.TRANS64 P2, [R5+URZ+0x28460], R4 ;  /* 0x028460040500a5a7 */ /* 0x000ee4000804007f */
[----:B---3--:R-:W-:Y:S05]  /*28dc0*/  @!P2 BRA `(.L_x_1563) ;  /* 0xfffffffc00eca947 */ /* 0x008fea000383ffff */
[----:B------:R-:W-:Y:S05]  /*28dd0*/  BRA `(.L_x_1794) ;  /* 0xffffffa000587947 */ /* 0x000fea000383ffff */
.L_x_1570:
[----:B--2---:R2:W3:Y:S02]  /*28de0*/  SYNCS.PHASECHK.TRANS64.TRYWAIT P0, [R20+URZ+0x28470], R3 ;  /* 0x02847003140075a7 */ /* 0x0044e4000800017f */
[----:B---3--:R-:W-:Y:S05]  /*28df0*/  @!P0 NANOSLEEP.SYNCS 0x989680 ;  /* 0x009896800000895d */ /* 0x008fea0003900000 */
[----:B------:R-:W3:Y:S02]  /*28e00*/  @!P0 SYNCS.PHASECHK.TRANS64 P0, [R20+URZ+0x28470], R3 ;  /* 0x02847003140085a7 */ /* 0x000ee4000800007f */
[----:B---3--:R-:W-:Y:S05]  /*28e10*/  @!P0 BRA `(.L_x_1570) ;  /* 0xfffffffc00f08947 */ /* 0x008fea000383ffff */
[----:B------:R-:W-:Y:S05]  /*28e20*/  BRA `(.L_x_1795) ;  /* 0xffffffa800187947 */ /* 0x000fea000383ffff */
.L_x_1572:
[----:B--2---:R2:W3:Y:S02]  /*28e30*/  SYNCS.PHASECHK.TRANS64.TRYWAIT P0, [R20+URZ+0x28460], R3 ;  /* 0x02846003140075a7 */ /* 0x0044e4000800017f */
[----:B---3--:R-:W-:Y:S05]  /*28e40*/  @!P0 NANOSLEEP.SYNCS 0x989680 ;  /* 0x009896800000895d */ /* 0x008fea0003900000 */
[----:B------:R-:W3:Y:S02]  /*28e50*/  @!P0 SYNCS.PHASECHK.TRANS64 P0, [R20+URZ+0x28460], R3 ;  /* 0x02846003140085a7 */ /* 0x000ee4000800007f */
[----:B---3--:R-:W-:Y:S05]  /*28e60*/  @!P0 BRA `(.L_x_1572) ;  /* 0xfffffffc00f08947 */ /* 0x008fea000383ffff */
[----:B------:R-:W-:Y:S05]  /*28e70*/  BRA `(.L_x_1796) ;  /* 0xffffffa800207947 */ /* 0x000fea000383ffff */
.L_x_1576:
[----:B------:R-:W2:Y:S01]  /*28e80*/  LDL R3, [R1] ;  /* 0x0000000001037983 */ /* 0x000ea20000100800 */
[----:B------:R-:W-:Y:S01]  /*28e90*/  BSSY B0, `(.L_x_1797) ;  /* 0x0000008000007945 */ /* 0x000fe20003800000 */
[----:B------:R-:W-:Y:S01]  /*28ea0*/  IMAD.MOV.U32 R12, RZ, RZ, RZ ;  /* 0x000000ffff0c7224 */ /* 0x000fe200078e00ff */
[----:B------:R-:W-:Y:S01]  /*28eb0*/  MOV R11, 0x1f ;  /* 0x0000001f000b7802 */ /* 0x000fe20000000f00 */
[----:B------:R-:W-:Y:S02]  /*28ec0*/  IMAD.MOV.U32 R15, RZ, RZ, -0x1 ;  /* 0xffffffffff0f7424 */ /* 0x000fe400078e00ff */
[----:B--2---:R-:W-:-:S07]  /*28ed0*/  IMAD.MOV.U32 R13, RZ, RZ, R3 ;  /* 0x000000ffff0d7224 */ /* 0x004fce00078e0003 */
[----:B------:R-:W-:Y:S05]  /*28ee0*/  WARPSYNC.COLLECTIVE R15, `(.L_x_1798) ;  /* 0x000000000f087348 */ /* 0x000fea0003c00000 */
[----:B------:R0:W1:Y:S02]  /*28ef0*/  SHFL.IDX P6, R14, R13, R12, R11 ;  /* 0x0000000c0d0e7389 */ /* 0x00006400000c000b */
[----:B01----:R-:W-:Y:S01]  /*28f00*/  ENDCOLLECTIVE ;  /* 0x000000000000791b */ /* 0x003fe20003800000 */
.L_x_1798:
[----:B------:R-:W-:Y:S05]  /*28f10*/  BSYNC B0 ;  /* 0x0000000000007941 */ /* 0x000fea0003800000 */
.L_x_1797:
[----:B------:R0:W5:Y:S01]  /*28f20*/  LDL R2, [R1+0xc] ;  /* 0x00000c0001027983 */ /* 0x0001620000100800 */
[----:B------:R-:W-:Y:S02]  /*28f30*/  IMAD.MOV.U32 R13, RZ, RZ, R3 ;  /* 0x000000ffff0d7224 */ /* 0x000fe400078e0003 */
[----:B------:R-:W-:Y:S02]  /*28f40*/  IMAD.MOV.U32 R12, RZ, RZ, 0x1 ;  /* 0x00000001ff0c7424 */ /* 0x000fe400078e00ff */
[----:B------:R-:W-:Y:S02]  /*28f50*/  IMAD.MOV.U32 R11, RZ, RZ, 0x1f ;  /* 0x0000001fff0b7424 */ /* 0x000fe400078e00ff */
[----:B------:R-:W-:Y:S02]  /*28f60*/  IMAD.MOV.U32 R15, RZ, RZ, -0x1 ;  /* 0xffffffffff0f7424 */ /* 0x000fe400078e00ff */
[----:B0-----:R-:W-:-:S07]  /*28f70*/  IMAD.MOV.U32 R0, RZ, RZ, R14 ;  /* 0x000000ffff007224 */ /* 0x001fce00078e000e */
[----:B-----5:R-:W-:Y:S05]  /*28f80*/  WARPSYNC.COLLECTIVE R15, `(.L_x_1799) ;  /* 0x000000000f087348 */ /* 0x020fea0003c00000 */
[----:B------:R0:W1:Y:S02]  /*28f90*/  SHFL.IDX P6, R14, R13, R12, R11 ;  /* 0x0000000c0d0e7389 */ /* 0x00006400000c000b */
[----:B01---5:R-:W-:Y:S01]  /*28fa0*/  ENDCOLLECTIVE ;  /* 0x000000000000791b */ /* 0x023fe20003800000 */
.L_x_1799:
[----:B------:R-:W-:Y:S01]  /*28fb0*/  ULDC UR4, c[0x0][0xc14] ;  /* 0x0003050000047ab9 */ /* 0x000fe20000000800 */
[----:B------:R-:W-:Y:S02]  /*28fc0*/  IMAD.IADD R5, R2, 0x1, R7 ;  /* 0x0000000102057824 */ /* 0x000fe400078e0207 */
[----:B------:R-:W-:Y:S02]  /*28fd0*/  IMAD.MOV.U32 R11, RZ, RZ, RZ ;  /* 0x000000ffff0b7224 */ /* 0x000fe400078e00ff */
[----:B------:R-:W-:Y:S01]  /*28fe0*/  IMAD.MOV.U32 R4, RZ, RZ, R14 ;  /* 0x000000ffff047224 */ /* 0x000fe200078e000e */
[----:B------:R-:W-:-:S13]  /*28ff0*/  ISETP.GE.OR P1, PT, R5, UR4, !P0 ;  /* 0x0000000405007c0c */ /* 0x000fda000c726670 */
[----:B------:R-:W0:Y:S02]  /*29000*/  @!P1 LDC.64 R2, c[0x0][0xc58] ;  /* 0x00031600ff029b82 */ /* 0x000e240000000a00 */
[----:B0-----:R-:W-:-:S06]  /*29010*/  @!P1 IMAD.WIDE R2, R5, 0x4, R2 ;  /* 0x0000000405029825 */ /* 0x001fcc00078e0202 */
[----:B------:R0:W2:Y:S01]  /*29020*/  @!P1 LDG.E R2, desc[UR46][R2.64] ;  /* 0x0000002e02029981 */ /* 0x0000a2000c1e1900 */
[C---:B------:R-:W-:Y:S02]  /*29030*/  ISETP.GE.U32.AND P2, PT, R7.reuse, 0x2, PT ;  /* 0x000000020700780c */ /* 0x040fe40003f46070 */
[C---:B------:R-:W-:Y:S02]  /*29040*/  ISETP.GE.U32.AND P3, PT, R7.reuse, 0x4, PT ;  /* 0x000000040700780c */ /* 0x040fe40003f66070 */
[C---:B------:R-:W-:Y:S02]  /*29050*/  ISETP.GE.U32.AND P4, PT, R7.reuse, 0x8, PT ;  /* 0x000000080700780c */ /* 0x040fe40003f86070 */
[C---:B------:R-:W-:Y:S01]  /*29060*/  ISETP.GE.U32.AND P5, PT, R7.reuse, 0x10, PT ;  /* 0x000000100700780c */ /* 0x040fe20003fa6070 */
[----:B0-----:R-:W-:Y:S02]  /*29070*/  IMAD.MOV.U32 R3, RZ, RZ, RZ ;  /* 0x000000ffff037224 */ /* 0x001fe400078e00ff */
[----:B--2---:R-:W-:Y:S01]  /*29080*/  @!P1 IMAD.MOV.U32 R3, RZ, RZ, R2 ;  /* 0x000000ffff039224 */ /* 0x004fe200078e0002 */
[----:B------:R-:W-:-:S03]  /*29090*/  ISETP.NE.AND P1, PT, R7, RZ, PT ;  /* 0x000000ff0700720c */ /* 0x000fc60003f25270 */
[----:B------:R-:W-:-:S10]  /*290a0*/  IMAD.MOV.U32 R13, RZ, RZ, R3 ;  /* 0x000000ffff0d7224 */ /* 0x000fd400078e0003 */
[----:B------:R-:W-:Y:S05]  /*290b0*/  WARPSYNC.COLLECTIVE R15, `(.L_x_1800) ;  /* 0x000000000f087348 */ /* 0x000fea0003c00000 */
[----:B------:R0:W1:Y:S02]  /*290c0*/  SHFL.UP P6, R14, R13, R12, R11 ;  /* 0x0400000c0d0e7389 */ /* 0x00006400000c000b */
[----:B01----:R-:W-:Y:S01]  /*290d0*/  ENDCOLLECTIVE ;  /* 0x000000000000791b */ /* 0x003fe20003800000 */
.L_x_1800:
[----:B------:R-:W-:Y:S01]  /*290e0*/  IMAD.MOV.U32 R12, RZ, RZ, 0x2 ;  /* 0x00000002ff0c7424 */ /* 0x000fe200078e00ff */
[----:B------:R-:W-:-:S05]  /*290f0*/  SEL R14, R14, RZ, P1 ;  /* 0x000000ff0e0e7207 */ /* 0x000fca0000800000 */
[----:B------:R-:W-:-:S04]  /*29100*/  IMAD.IADD R2, R3, 0x1, R14 ;  /* 0x0000000103027824 */ /* 0x000fc800078e020e */
[----:B------:R-:W-:-:S07]  /*29110*/  IMAD.MOV.U32 R13, RZ, RZ, R2 ;  /* 0x000000ffff0d7224 */ /* 0x000fce00078e0002 */
[----:B------:R-:W-:Y:S05]  /*29120*/  WARPSYNC.COLLECTIVE R15, `(.L_x_1801) ;  /* 0x000000000f087348 */ /* 0x000fea0003c00000 */
[----:B------:R0:W1:Y:S02]  /*29130*/  SHFL.UP P6, R14, R13, R12, R11 ;  /* 0x0400000c0d0e7389 */ /* 0x00006400000c000b */
[----:B01----:R-:W-:Y:S01]  /*29140*/  ENDCOLLECTIVE ;  /* 0x000000000000791b */ /* 0x003fe20003800000 */
.L_x_1801:
[----:B------:R-:W-:Y:S01]  /*29150*/  IMAD.MOV.U32 R12, RZ, RZ, 0x4 ;  /* 0x00000004ff0c7424 */ /* 0x000fe200078e00ff */
[----:B------:R-:W-:-:S05]  /*29160*/  SEL R5, R14, RZ, P2 ;  /* 0x000000ff0e057207 */ /* 0x000fca0001000000 */
[----:B------:R-:W-:-:S05]  /*29170*/  IMAD.IADD R2, R2, 0x1, R5 ;  /* 0x0000000102027824 */ /* 0x000fca00078e0205 */
[----:B------:R-:W-:-:S07]  /*29180*/  MOV R13, R2 ;  /* 0x00000002000d7202 */ /* 0x000fce0000000f00 */
[----:B------:R-:W-:Y:S05]  /*29190*/  WARPSYNC.COLLECTIVE R15, `(.L_x_1802) ;  /* 0x000000000f087348 */ /* 0x000fea0003c00000 */
[----:B------:R0:W1:Y:S02]  /*291a0*/  SHFL.UP P6, R14, R13, R12, R11 ;  /* 0x0400000c0d0e7389 */ /* 0x00006400000c000b */
[----:B01----:R-:W-:Y:S01]  /*291b0*/  ENDCOLLECTIVE ;  /* 0x000000000000791b */ /* 0x003fe20003800000 */
.L_x_1802:
[----:B------:R-:W-:Y:S01]  /*291c0*/  IMAD.MOV.U32 R12, RZ, RZ, 0x8 ;  /* 0x00000008ff0c7424 */ /* 0x000fe200078e00ff */
[----:B------:R-:W-:-:S05]  /*291d0*/  SEL R5, R14, RZ, P3 ;  /* 0x000000ff0e057207 */ /* 0x000fca0001800000 */
[----:B------:R-:W-:-:S04]  /*291e0*/  IMAD.IADD R2, R2, 0x1, R5 ;  /* 0x0000000102027824 */ /* 0x000fc800078e0205 */
[----:B------:R-:W-:-:S07]  /*291f0*/  IMAD.MOV.U32 R13, RZ, RZ, R2 ;  /* 0x000000ffff0d7224 */ /* 0x000fce00078e0002 */
[----:B------:R-:W-:Y:S05]  /*29200*/  WARPSYNC.COLLECTIVE R15, `(.L_x_1803) ;  /* 0x000000000f087348 */ /* 0x000fea0003c00000 */
[----:B------:R0:W1:Y:S02]  /*29210*/  SHFL.UP P6, R14, R13, R12, R11 ;  /* 0x0400000c0d0e7389 */ /* 0x00006400000c000b */
[----:B01----:R-:W-:Y:S01]  /*29220*/  ENDCOLLECTIVE ;  /* 0x000000000000791b */ /* 0x003fe20003800000 */
.L_x_1803:
[----:B------:R-:W-:Y:S01]  /*29230*/  IMAD.MOV.U32 R12, RZ, RZ, 0x10 ;  /* 0x00000010ff0c7424 */ /* 0x000fe200078e00ff */
[----:B------:R-:W-:-:S05]  /*29240*/  SEL R5, R14, RZ, P4 ;  /* 0x000000ff0e057207 */ /* 0x000fca0002000000 */
[----:B------:R-:W-:-:S04]  /*29250*/  IMAD.IADD R2, R2, 0x1, R5 ;  /* 0x0000000102027824 */ /* 0x000fc800078e0205 */
[----:B------:R-:W-:-:S07]  /*29260*/  IMAD.MOV.U32 R13, RZ, RZ, R2 ;  /* 0x000000ffff0d7224 */ /* 0x000fce00078e0002 */
[----:B------:R-:W-:Y:S05]  /*29270*/  WARPSYNC.COLLECTIVE R15, `(.L_x_1804) ;  /* 0x000000000f087348 */ /* 0x000fea0003c00000 */
[----:B------:R0:W1:Y:S02]  /*29280*/  SHFL.UP P6, R14, R13, R12, R11 ;  /* 0x0400000c0d0e7389 */ /* 0x00006400000c000b */
[----:B01----:R-:W-:Y:S01]  /*29290*/  ENDCOLLECTIVE ;  /* 0x000000000000791b */ /* 0x003fe20003800000 */
.L_x_1804:
[----:B------:R-:W-:Y:S02]  /*292a0*/  IMAD.MOV.U32 R12, RZ, RZ, 0x1f ;  /* 0x0000001fff0c7424 */ /* 0x000fe400078e00ff */
[----:B------:R-:W-:Y:S01]  /*292b0*/  IMAD.MOV.U32 R11, RZ, RZ, 0x1f ;  /* 0x0000001fff0b7424 */ /* 0x000fe200078e00ff */
[----:B------:R-:W-:-:S05]  /*292c0*/  SEL R5, R14, RZ, P5 ;  /* 0x000000ff0e057207 */ /* 0x000fca0002800000 */
[----:B------:R-:W-:-:S04]  /*292d0*/  IMAD.IADD R2, R2, 0x1, R5 ;  /* 0x0000000102027824 */ /* 0x000fc800078e0205 */
[----:B------:R-:W-:-:S07]  /*292e0*/  IMAD.MOV.U32 R13, RZ, RZ, R2 ;  /* 0x000000ffff0d7224 */ /* 0x000fce00078e0002 */
[----:B------:R-:W-:Y:S05]  /*292f0*/  WARPSYNC.COLLECTIVE R15, `(.L_x_1805) ;  /* 0x000000000f087348 */ /* 0x000fea0003c00000 */
[----:B------:R0:W1:Y:S02]  /*29300*/  SHFL.IDX P6, R14, R13, R12, R11 ;  /* 0x0000000c0d0e7389 */ /* 0x00006400000c000b */
[----:B01----:R-:W-:Y:S01]  /*29310*/  ENDCOLLECTIVE ;  /* 0x000000000000791b */ /* 0x003fe20003800000 */
.L_x_1805:
[----:B------:R-:W-:Y:S05]  /*29320*/  BRA `(.L_x_1806) ;  /* 0xffffffac001c7947 */ /* 0x000fea000383ffff */
.L_x_1581:
[----:B------:R-:W-:Y:S01]  /*29330*/  BSSY B0, `(.L_x_1807) ;  /* 0x0000008000007945 */ /* 0x000fe20003800000 */
[----:B-----5:R-:W-:Y:S02]  /*29340*/  IMAD.MOV.U32 R13, RZ, RZ, R3 ;  /* 0x000000ffff0d7224 */ /* 0x020fe400078e0003 */
[----:B------:R-:W-:Y:S02]  /*29350*/  IMAD.MOV.U32 R12, RZ, RZ, 0x1 ;  /* 0x00000001ff0c7424 */ /* 0x000fe400078e00ff */
[----:B------:R-:W-:Y:S02]  /*29360*/  IMAD.MOV.U32 R11, RZ, RZ, RZ ;  /* 0x000000ffff0b7224 */ /* 0x000fe400078e00ff */
[----:B------:R-:W-:-:S07]  /*29370*/  IMAD.MOV.U32 R15, RZ, RZ, -0x1 ;  /* 0xffffffffff0f7424 */ /* 0x000fce00078e00ff */
[----:B0-----:R-:W-:Y:S05]  /*29380*/  WARPSYNC.COLLECTIVE R15, `(.L_x_1808) ;  /* 0x000000000f087348 */ /* 0x001fea0003c00000 */
[----:B------:R1:W2:Y:S02]  /*29390*/  SHFL.UP P6, R14, R13, R12, R11 ;  /* 0x0400000c0d0e7389 */ /* 0x0002a400000c000b */
[----:B012---:R-:W-:Y:S01]  /*293a0*/  ENDCOLLECTIVE ;  /* 0x000000000000791b */ /* 0x007fe20003800000 */
.L_x_1808:
[----:B------:R-:W-:Y:S05]  /*293b0*/  BSYNC B0 ;  /* 0x0000000000007941 */ /* 0x000fea0003800000 */
.L_x_1807:
[----:B------:R-:W-:Y:S01]  /*293c0*/  SEL R2, R14, RZ, P1 ;  /* 0x000000ff0e027207 */ /* 0x000fe20000800000 */
[----:B------:R-:W-:Y:S02]  /*293d0*/  IMAD.MOV.U32 R12, RZ, RZ, 0x2 ;  /* 0x00000002ff0c7424 */ /* 0x000fe400078e00ff */
[----:B------:R-:W-:Y:S02]  /*293e0*/  IMAD.MOV.U32 R11, RZ, RZ, RZ ;  /* 0x000000ffff0b7224 */ /* 0x000fe400078e00ff */
[----:B------:R-:W-:Y:S02]  /*293f0*/  IMAD.IADD R2, R3, 0x1, R2 ;  /* 0x0000000103027824 */ /* 0x000fe400078e0202 */
[----:B------:R-:W-:-:S03]  /*29400*/  IMAD.MOV.U32 R15, RZ, RZ, -0x1 ;  /* 0xffffffffff0f7424 */ /* 0x000fc600078e00ff */
[----:B------:R-:W-:-:S07]  /*29410*/  MOV R13, R2 ;  /* 0x00000002000d7202 */ /* 0x000fce0000000f00 */
[----:B------:R-:W-:Y:S05]  /*29420*/  WARPSYNC.COLLECTIVE R15, `(.L_x_1809) ;  /* 0x000000000f087348 */ /* 0x000fea0003c00000 */
[----:B------:R0:W1:Y:S02]  /*29430*/  SHFL.UP P6, R14, R13, R12, R11 ;  /* 0x0400000c0d0e7389 */ /* 0x00006400000c000b */
[----:B01----:R-:W-:Y:S01]  /*29440*/  ENDCOLLECTIVE ;  /* 0x000000000000791b */ /* 0x003fe20003800000 */
.L_x_1809:
[----:B------:R-:W-:Y:S01]  /*29450*/  IMAD.MOV.U32 R12, RZ, RZ, 0x4 ;  /* 0x00000004ff0c7424 */ /* 0x000fe200078e00ff */
[----:B------:R-:W-:-:S05]  /*29460*/  SEL R5, R14, RZ, P2 ;  /* 0x000000ff0e057207 */ /* 0x000fca0001000000 */
[----:B------:R-:W-:-:S04]  /*29470*/  IMAD.IADD R2, R2, 0x1, R5 ;  /* 0x0000000102027824 */ /* 0x000fc800078e0205 */
[----:B------:R-:W-:-:S07]  /*29480*/  IMAD.MOV.U32 R13, RZ, RZ, R2 ;  /* 0x000000ffff0d7224 */ /* 0x000fce00078e0002 */
[----:B------:R-:W-:Y:S05]  /*29490*/  WARPSYNC.COLLECTIVE R15, `(.L_x_1810) ;  /* 0x000000000f087348 */ /* 0x000fea0003c00000 */
[----:B------:R0:W1:Y:S02]  /*294a0*/  SHFL.UP P6, R14, R13, R12, R11 ;  /* 0x0400000c0d0e7389 */ /* 0x00006400000c000b */
[----:B01----:R-:W-:Y:S01]  /*294b0*/  ENDCOLLECTIVE ;  /* 0x000000000000791b */ /* 0x003fe20003800000 */
.L_x_1810:
[----:B------:R-:W-:Y:S01]  /*294c0*/  IMAD.MOV.U32 R12, RZ, RZ, 0x8 ;  /* 0x00000008ff0c7424 */ /* 0x000fe200078e00ff */
[----:B------:R-:W-:-:S05]  /*294d0*/  SEL R5, R14, RZ, P3 ;  /* 0x000000ff0e057207 */ /* 0x000fca0001800000 */
[----:B------:R-:W-:-:S04]  /*294e0*/  IMAD.IADD R2, R2, 0x1, R5 ;  /* 0x0000000102027824 */ /* 0x000fc800078e0205 */
[----:B------:R-:W-:-:S07]  /*294f0*/  IMAD.MOV.U32 R13, RZ, RZ, R2 ;  /* 0x000000ffff0d7224 */ /* 0x000fce00078e0002 */
[----:B------:R-:W-:Y:S05]  /*29500*/  WARPSYNC.COLLECTIVE R15, `(.L_x_1811) ;  /* 0x000000000f087348 */ /* 0x000fea0003c00000 */
[----:B------:R0:W1:Y:S02]  /*29510*/  SHFL.UP P6, R14, R13, R12, R11 ;  /* 0x0400000c0d0e7389 */ /* 0x00006400000c000b */
[----:B01----:R-:W-:Y:S01]  /*29520*/  ENDCOLLECTIVE ;  /* 0x000000000000791b */ /* 0x003fe20003800000 */
.L_x_1811:
[----:B------:R-:W-:Y:S01]  /*29530*/  IMAD.MOV.U32 R12, RZ, RZ, 0x10 ;  /* 0x00000010ff0c7424 */ /* 0x000fe200078e00ff */
[----:B------:R-:W-:-:S05]  /*29540*/  SEL R5, R14, RZ, P4 ;  /* 0x000000ff0e057207 */ /* 0x000fca0002000000 */
[----:B------:R-:W-:-:S04]  /*29550*/  IMAD.IADD R2, R2, 0x1, R5 ;  /* 0x0000000102027824 */ /* 0x000fc800078e0205 */
[----:B------:R-:W-:-:S07]  /*29560*/  IMAD.MOV.U32 R13, RZ, RZ, R2 ;  /* 0x000000ffff0d7224 */ /* 0x000fce00078e0002 */
[----:B------:R-:W-:Y:S05]  /*29570*/  WARPSYNC.COLLECTIVE R15, `(.L_x_1812) ;  /* 0x000000000f087348 */ /* 0x000fea0003c00000 */
[----:B------:R0:W1:Y:S02]  /*29580*/  SHFL.UP P6, R14, R13, R12, R11 ;  /* 0x0400000c0d0e7389 */ /* 0x00006400000c000b */
[----:B01----:R-:W-:Y:S01]  /*29590*/  ENDCOLLECTIVE ;  /* 0x000000000000791b */ /* 0x003fe20003800000 */
.L_x_1812:
        /* <DEDUP_REMOVED lines=8> */
.L_x_1813:
[----:B------:R-:W-:Y:S05]  /*29620*/  BRA `(.L_x_1814) ;  /* 0xffffffac00007947 */ /* 0x000fea000383ffff */
.L_x_1583:
[----:B------:R-:W-:Y:S01]  /*29630*/  BSSY B0, `(.L_x_1815) ;  /* 0x0000006000007945 */ /* 0x000fe20003800000 */
[----:B------:R-:W-:Y:S02]  /*29640*/  PLOP3.LUT P6, PT, P6, PT, PT, 0x8, 0x0 ;  /* 0x000000000000781c */ /* 0x000fe400037ce170 */
[----:B------:R-:W-:-:S11]  /*29650*/  MOV R15, 0xffffffff ;  /* 0xffffffff000f7802 */ /* 0x000fd60000000f00 */
[----:B0-----:R-:W-:Y:S05]  /*29660*/  WARPSYNC.COLLECTIVE R15, `(.L_x_1816) ;  /* 0x000000000f087348 */ /* 0x001fea0003c00000 */
[----:B------:R-:W-:Y:S01]  /*29670*/  VOTE.ANY R14, PT, P6 ;  /* 0x00000000000e7806 */ /* 0x000fe200030e0100 */
[----:B0-----:R-:W-:Y:S06]  /*29680*/  ENDCOLLECTIVE ;  /* 0x000000000000791b */ /* 0x001fec0003800000 */
.L_x_1816:
[----:B------:R-:W-:Y:S05]  /*29690*/  BSYNC B0 ;  /* 0x0000000000007941 */ /* 0x000fea0003800000 */
.L_x_1815:
[----:B------:R-:W-:Y:S02]  /*296a0*/  IMAD.MOV.U32 R6, RZ, RZ, R14 ;  /* 0x000000ffff067224 */ /* 0x000fe400078e000e */
[----:B------:R-:W-:Y:S02]  /*296b0*/  IMAD.MOV.U32 R13, RZ, RZ, R3 ;  /* 0x000000ffff0d7224 */ /* 0x000fe400078e0003 */
[----:B------:R-:W0:Y:S01]  /*296c0*/  POPC R7, R6 ;  /* 0x0000000600077309 */ /* 0x000e220000000000 */
[----:B------:R-:W-:Y:S02]  /*296d0*/  IMAD.MOV.U32 R11, RZ, RZ, 0x1f ;  /* 0x0000001fff0b7424 */ /* 0x000fe400078e00ff */
[----:B------:R-:W-:Y:S02]  /*296e0*/  IMAD.MOV.U32 R15, RZ, RZ, -0x1 ;  /* 0xffffffffff0f7424 */ /* 0x000fe400078e00ff */
[----:B0-----:R-:W-:-:S07]  /*296f0*/  IMAD.MOV.U32 R12, RZ, RZ, R7 ;  /* 0x000000ffff0c7224 */ /* 0x001fce00078e0007 */
[----:B------:R-:W-:Y:S05]  /*29700*/  WARPSYNC.COLLECTIVE R15, `(.L_x_1817) ;  /* 0x000000000f087348 */ /* 0x000fea0003c00000 */
[----:B------:R0:W1:Y:S02]  /*29710*/  SHFL.IDX P6, R14, R13, R12, R11 ;  /* 0x0000000c0d0e7389 */ /* 0x00006400000c000b */
[----:B01----:R-:W-:Y:S01]  /*29720*/  ENDCOLLECTIVE ;  /* 0x000000000000791b */ /* 0x003fe20003800000 */
.L_x_1817:
[----:B------:R-:W-:Y:S01]  /*29730*/  IMAD.MOV.U32 R4, RZ, RZ, R14 ;  /* 0x000000ffff047224 */ /* 0x000fe200078e000e */
[----:B------:R-:W-:Y:S06]  /*29740*/  BRA `(.L_x_1818) ;  /* 0xffffffa800f07947 */ /* 0x000fec000383ffff */
.L_x_1585:
[----:B------:R-:W-:Y:S01]  /*29750*/  BSSY B0, `(.L_x_1819) ;  /* 0x0000007000007945 */ /* 0x000fe20003800000 */
[----:B------:R-:W-:Y:S02]  /*29760*/  IMAD.MOV.U32 R13, RZ, RZ, R2 ;  /* 0x000000ffff0d7224 */ /* 0x000fe400078e0002 */
[----:B------:R-:W-:Y:S02]  /*29770*/  IMAD.MOV.U32 R11, RZ, RZ, 0x1f ;  /* 0x0000001fff0b7424 */ /* 0x000fe400078e00ff */
[----:B------:R-:W-:-:S07]  /*29780*/  IMAD.MOV.U32 R15, RZ, RZ, -0x1 ;  /* 0xffffffffff0f7424 */ /* 0x000fce00078e00ff */
[----:B012---:R-:W-:Y:S05]  /*29790*/  WARPSYNC.COLLECTIVE R15, `(.L_x_1820) ;  /* 0x000000000f087348 */ /* 0x007fea0003c00000 */
[----:B------:R3:W4:Y:S02]  /*297a0*/  SHFL.IDX P6, R14, R13, R12, R11 ;  /* 0x0000000c0d0e7389 */ /* 0x00072400000c000b */
[----:B01234-:R-:W-:Y:S01]  /*297b0*/  ENDCOLLECTIVE ;  /* 0x000000000000791b */ /* 0x01ffe20003800000 */
.L_x_1820:
[----:B------:R-:W-:Y:S05]  /*297c0*/  BSYNC B0 ;  /* 0x0000000000007941 */ /* 0x000fea0003800000 */
.L_x_1819:
[----:B------:R-:W-:Y:S01]  /*297d0*/  IMAD.MOV.U32 R9, RZ, RZ, R14 ;  /* 0x000000ffff097224 */ /* 0x000fe200078e000e */
[----:B------:R-:W-:Y:S06]  /*297e0*/  BRA `(.L_x_1584) ;  /* 0xffffffa800e47947 */ /* 0x000fec000383ffff */
.L_x_1589:
[----:B0-----:R0:W1:Y:S02]  /*297f0*/  SYNCS.PHASECHK.TRANS64.TRYWAIT P0, [R0+URZ+0x28420], R3 ;  /* 0x02842003000075a7 */ /* 0x001064000800017f */
[----:B-1----:R-:W-:Y:S05]  /*29800*/  @!P0 NANOSLEEP.SYNCS 0x989680 ;  /* 0x009896800000895d */ /* 0x002fea0003900000 */
[----:B------:R-:W1:Y:S02]  /*29810*/  @!P0 SYNCS.PHASECHK.TRANS64 P0, [R0+URZ+0x28420], R3 ;  /* 0x02842003000085a7 */ /* 0x000e64000800007f */
[----:B-1----:R-:W-:Y:S05]  /*29820*/  @!P0 BRA `(.L_x_1589) ;  /* 0xfffffffc00f08947 */ /* 0x002fea000383ffff */
[----:B------:R-:W-:Y:S05]  /*29830*/  BRA `(.L_x_1821) ;  /* 0xffffffb0009c7947 */ /* 0x000fea000383ffff */
.L_x_1590:
        /* <DEDUP_REMOVED lines=11> */
.L_x_1823:
[----:B------:R-:W-:Y:S05]  /*298f0*/  BSYNC B0 ;  /* 0x0000000000007941 */ /* 0x000fea0003800000 */
.L_x_1822:
[----:B------:R-:W-:Y:S05]  /*29900*/  BRA `(.L_x_1824) ;  /* 0xffffffb000847947 */ /* 0x000fea000383ffff */
.L_x_1591:
[----:B------:R-:W-:Y:S01]  /*29910*/  BSSY B0, `(.L_x_1825) ;  /* 0x0000006000007945 */ /* 0x000fe20003800000 */
[----:B------:R-:W-:-:S07]  /*29920*/  IMAD.MOV.U32 R15, RZ, RZ, -0x1 ;  /* 0xffffffffff0f7424 */ /* 0x000fce00078e00ff */
[----:B01----:R-:W-:Y:S05]  /*29930*/  WARPSYNC.COLLECTIVE R15, `(.L_x_1826) ;  /* 0x000000000f0c7348 */ /* 0x003fea0003c00000 */
[----:B------:R-:W-:Y:S02]  /*29940*/  ELECT P6, UR62, PT ;  /* 0x00000000003e782f */ /* 0x000fe400038c0000 */
[----:B------:R-:W-:Y:S01]  /*29950*/  MOV R14, UR62 ;  /* 0x0000003e000e7c02 */ /* 0x000fe20008000f00 */
[----:B01----:R-:W-:Y:S10]  /*29960*/  ENDCOLLECTIVE ;  /* 0x000000000000791b */ /* 0x003ff40003800000 */
.L_x_1826:
[----:B------:R-:W-:Y:S05]  /*29970*/  BSYNC B0 ;  /* 0x0000000000007941 */ /* 0x000fea0003800000 */
.L_x_1825:
[----:B------:R-:W-:Y:S05]  /*29980*/  BRA `(.L_x_1827) ;  /* 0xffffffb000787947 */ /* 0x000fea000383ffff */
.L_x_1593:
[----:B0-----:R0:W1:Y:S02]  /*29990*/  SYNCS.PHASECHK.TRANS64.TRYWAIT P1, [R6+URZ], R5 ;  /* 0x00000005060075a7 */ /* 0x001064000802017f */
[----:B-1----:R-:W-:Y:S05]  /*299a0*/  @!P1 NANOSLEEP.SYNCS 0x989680 ;  /* 0x009896800000995d */ /* 0x002fea0003900000 */
[----:B------:R-:W1:Y:S02]  /*299b0*/  @!P1 SYNCS.PHASECHK.TRANS64 P1, [R6+URZ], R5 ;  /* 0x00000005060095a7 */ /* 0x000e64000802007f */
[----:B-1----:R-:W-:Y:S05]  /*299c0*/  @!P1 BRA `(.L_x_1593) ;  /* 0xfffffffc00f09947 */ /* 0x002fea000383ffff */
[----:B------:R-:W-:Y:S05]  /*299d0*/  BRA `(.L_x_1828) ;  /* 0xffffffb000b47947 */ /* 0x000fea000383ffff */
.L_x_1594:
[----:B-1----:R1:W2:Y:S02]  /*299e0*/  SYNCS.PHASECHK.TRANS64.TRYWAIT P1, [R7+URZ], R2 ;  /* 0x00000002070075a7 */ /* 0x0022a4000802017f */
[----:B--2---:R-:W-:Y:S05]  /*299f0*/  @!P1 NANOSLEEP.SYNCS 0x989680 ;  /* 0x009896800000995d */ /* 0x004fea0003900000 */
[----:B------:R-:W2:Y:S02]  /*29a00*/  @!P1 SYNCS.PHASECHK.TRANS64 P1, [R7+URZ], R2 ;  /* 0x00000002070095a7 */ /* 0x000ea4000802007f */
[----:B--2---:R-:W-:Y:S05]  /*29a10*/  @!P1 BRA `(.L_x_1594) ;  /* 0xfffffffc00f09947 */ /* 0x004fea000383ffff */
[----:B------:R-:W-:Y:S05]  /*29a20*/  BRA `(.L_x_1829) ;  /* 0xffffffb000a87947 */ /* 0x000fea000383ffff */
.L_x_1596:
[----:B--2---:R2:W3:Y:S02]  /*29a30*/  SYNCS.PHASECHK.TRANS64.TRYWAIT P1, [R4+URZ+0x28460], R5 ;  /* 0x02846005040075a7 */ /* 0x0044e4000802017f */
[----:B---3--:R-:W-:Y:S05]  /*29a40*/  @!P1 NANOSLEEP.SYNCS 0x989680 ;  /* 0x009896800000995d */ /* 0x008fea0003900000 */
[----:B------:R-:W3:Y:S02]  /*29a50*/  @!P1 SYNCS.PHASECHK.TRANS64 P1, [R4+URZ+0x28460], R5 ;  /* 0x02846005040095a7 */ /* 0x000ee4000802007f */
[----:B---3--:R-:W-:Y:S05]  /*29a60*/  @!P1 BRA `(.L_x_1596) ;  /* 0xfffffffc00f09947 */ /* 0x008fea000383ffff */
[----:B------:R-:W-:Y:S05]  /*29a70*/  BRA `(.L_x_1830) ;  /* 0xffffffb000ac7947 */ /* 0x000fea000383ffff */
.L_x_1598:
[----:B---3--:R3:W4:Y:S02]  /*29a80*/  SYNCS.PHASECHK.TRANS64.TRYWAIT P1, [R3+URZ+0x28460], R2 ;  /* 0x02846002030075a7 */ /* 0x008724000802017f */
[----:B----4-:R-:W-:Y:S05]  /*29a90*/  @!P1 NANOSLEEP.SYNCS 0x989680 ;  /* 0x009896800000995d */ /* 0x010fea0003900000 */
[----:B------:R-:W4:Y:S02]  /*29aa0*/  @!P1 SYNCS.PHASECHK.TRANS64 P1, [R3+URZ+0x28460], R2 ;  /* 0x02846002030095a7 */ /* 0x000f24000802007f */
[----:B----4-:R-:W-:Y:S05]  /*29ab0*/  @!P1 BRA `(.L_x_1598) ;  /* 0xfffffffc00f09947 */ /* 0x010fea000383ffff */
[----:B------:R-:W-:Y:S05]  /*29ac0*/  BRA `(.L_x_1831) ;  /* 0xffffffb000ac7947 */ /* 0x000fea000383ffff */
.L_x_1600:
[----:B----4-:R4:W0:Y:S02]  /*29ad0*/  SYNCS.PHASECHK.TRANS64.TRYWAIT P0, [R4+URZ+0x28480], R5 ;  /* 0x02848005040075a7 */ /* 0x010824000800017f */
[----:B0-----:R-:W-:Y:S05]  /*29ae0*/  @!P0 NANOSLEEP.SYNCS 0x989680 ;  /* 0x009896800000895d */ /* 0x001fea0003900000 */
[----:B------:R-:W0:Y:S02]  /*29af0*/  @!P0 SYNCS.PHASECHK.TRANS64 P0, [R4+URZ+0x28480], R5 ;  /* 0x02848005040085a7 */ /* 0x000e24000800007f */
[----:B0-----:R-:W-:Y:S05]  /*29b00*/  @!P0 BRA `(.L_x_1600) ;  /* 0xfffffffc00f08947 */ /* 0x001fea000383ffff */
[----:B------:R-:W-:Y:S05]  /*29b10*/  BRA `(.L_x_1601) ;  /* 0xffffffb000a87947 */ /* 0x000fea000383ffff */
.L_x_1832:
        /* <DEDUP_REMOVED lines=14> */
.L_x_2769:


//--------------------- .text._ZN7cutlass13device_kernelIN5flash11enable_sm90INS1_16FlashAttnFwdSm90INS1_25CollectiveMainloopFwdSm90ILi2EN4cute5tupleIJNS5_1CILi1EEES8_S8_EEENS6_IJNS7_ILi128EEESA_NS7_ILi256EEEEEELi256ENS_12float_e4m3_tEfNS_4arch4Sm90ELb1ELb0ELb0ELb0ELb0ELb0ELb0ELb1ELb1ELb0ELb0ELb0EEENS1_21CollectiveEpilogueFwdINS6_IJSA_SB_SA_EEES9_NS_10bfloat16_tESF_Li256ELb0ELb0ELb0ELb1EEENS1_30DynamicPersistentTileSchedulerILi256ELi128ELb0ELb0ELb1EEEEEEEEEvNT_6ParamsE --------------------------
	.section	.text._ZN7cutlass13device_kernelIN5flash11enable_sm90INS1_16FlashAttnFwdSm90INS1_25CollectiveMainloopFwdSm90ILi2EN4cute5tupleIJNS5_1CILi1EEES8_S8_EEENS6_IJNS7_ILi128EEESA_NS7_ILi256EEEEEELi256ENS_12float_e4m3_tEfNS_4arch4Sm90ELb1ELb0ELb0ELb0ELb0ELb0ELb0ELb1ELb1ELb0ELb0ELb0EEENS1_21CollectiveEpilogueFwdINS6_IJSA_SB_SA_EEES9_NS_10bfloat16_tESF_Li256ELb0ELb0ELb0ELb1EEENS1_30DynamicPersistentTileSchedulerILi256ELi128ELb0ELb0ELb1EEEEEEEEEvNT_6ParamsE,"ax",@progbits
	.align	128
.text._ZN7cutlass13device_kernelIN5flash11enable_sm90INS1_16FlashAttnFwdSm90INS1_25CollectiveMainloopFwdSm90ILi2EN4cute5tupleIJNS5_1CILi1EEES8_S8_EEENS6_IJNS7_ILi128EEESA_NS7_ILi256EEEEEELi256ENS_12float_e4m3_tEfNS_4arch4Sm90ELb1ELb0ELb0ELb0ELb0ELb0ELb0ELb1ELb1ELb0ELb0ELb0EEENS1_21CollectiveEpilogueFwdINS6_IJSA_SB_SA_EEES9_NS_10bfloat16_tESF_Li256ELb0ELb0ELb0ELb1EEENS1_30DynamicPersistentTileSchedulerILi256ELi128ELb0ELb0ELb1EEEEEEEEEvNT_6ParamsE:
        .type           _ZN7cutlass13device_kernelIN5flash11enable_sm90INS1_16FlashAttnFwdSm90INS1_25CollectiveMainloopFwdSm90ILi2EN4cute5tupleIJNS5_1CILi1EEES8_S8_EEENS6_IJNS7_ILi128EEESA_NS7_ILi256EEEEEELi256ENS_12float_e4m3_tEfNS_4arch4Sm90ELb1ELb0ELb0ELb0ELb0ELb0ELb0ELb1ELb1ELb0ELb0ELb0EEENS1_21CollectiveEpilogueFwdINS6_IJSA_SB_SA_EEES9_NS_10bfloat16_tESF_Li256ELb0ELb0ELb0ELb1EEENS1_30DynamicPersistentTileSchedulerILi256ELi128ELb0ELb0ELb1EEEEEEEEEvNT_6ParamsE,@function
        .size           _ZN7cutlass13device_kernelIN5flash11enable_sm90INS1_16FlashAttnFwdSm90INS1_25CollectiveMainloopFwdSm90ILi2EN4cute5tupleIJNS5_1CILi1EEES8_S8_EEENS6_IJNS7_ILi128EEESA_NS7_ILi256EEEEEELi256ENS_12float_e4m3_tEfNS_4arch4Sm90ELb1ELb0ELb0ELb0ELb0ELb0ELb0ELb1ELb1ELb0ELb0ELb0EEENS1_21CollectiveEpilogueFwdINS6_IJSA_SB_SA_EEES9_NS_10bfloat16_tESF_Li256ELb0ELb0ELb0ELb1EEENS1_30DynamicPersistentTileSchedulerILi256ELi128ELb0ELb0ELb1EEEEEEEEEvNT_6ParamsE,(.L_x_2770 - _ZN7cutlass13device_kernelIN5flash11enable_sm90INS1_16FlashAttnFwdSm90INS1_25CollectiveMainloopFwdSm90ILi2EN4cute5tupleIJNS5_1CILi1EEES8_S8_EEENS6_IJNS7_ILi128EEESA_NS7_ILi256EEEEEELi256ENS_12float_e4m3_tEfNS_4arch4Sm90ELb1ELb0ELb0ELb0ELb0ELb0ELb0ELb1ELb1ELb0ELb0ELb0EEENS1_21CollectiveEpilogueFwdINS6_IJSA_SB_SA_EEES9_NS_10bfloat16_tESF_Li256ELb0ELb0ELb0ELb1EEENS1_30DynamicPersistentTileSchedulerILi256ELi128ELb0ELb0ELb1EEEEEEEEEvNT_6ParamsE)
        .other          _ZN7cutlass13device_kernelIN5flash11enable_sm90INS1_16FlashAttnFwdSm90INS1_25CollectiveMainloopFwdSm90ILi2EN4cute5tupleIJNS5_1CILi1EEES8_S8_EEENS6_IJNS7_ILi128EEESA_NS7_ILi256EEEEEELi256ENS_12float_e4m3_tEfNS_4arch4Sm90ELb1ELb0ELb0ELb0ELb0ELb0ELb0ELb1ELb1ELb0ELb0ELb0EEENS1_21CollectiveEpilogueFwdINS6_IJSA_SB_SA_EEES9_NS_10bfloat16_tESF_Li256ELb0ELb0ELb0ELb1EEENS1_30DynamicPersistentTileSchedulerILi256ELi128ELb0ELb0ELb1EEEEEEEEEvNT_6ParamsE,@"STO_CUDA_ENTRY STV_DEFAULT"
_ZN7cutlass13device_kernelIN5flash11enable_sm90INS1_16FlashAttnFwdSm90INS1_25CollectiveMainloopFwdSm90ILi2EN4cute5tupleIJNS5_1CILi1EEES8_S8_EEENS6_IJNS7_ILi128EEESA_NS7_ILi256EEEEEELi256ENS_12float_e4m3_tEfNS_4arch4Sm90ELb1ELb0ELb0ELb0ELb0ELb0ELb0ELb1ELb1ELb0ELb0ELb0EEENS1_21CollectiveEpilogueFwdINS6_IJSA_SB_SA_EEES9_NS_10bfloat16_tESF_Li256ELb0ELb0ELb0ELb1EEENS1_30DynamicPersistentTileSchedulerILi256ELi128ELb0ELb0ELb1EEEEEEEEEvNT_6ParamsE:
        /* <DEDUP_REMOVED lines=24> */
.L_x_1834:
[----:B------:R-:W-:Y:S05]  /*0180*/  BSYNC B0 ;  /* 0x0000000000007941 */ /* 0x000fea0003800000 */
.L_x_1833:
        /* <DEDUP_REMOVED lines=37> */
.L_x_1835:
        /* <DEDUP_REMOVED lines=22> */
.L_x_1836:
        /* <DEDUP_REMOVED lines=18> */
.L_x_1837:
        /* <DEDUP_REMOVED lines=22> */
.L_x_1838:
        /* <DEDUP_REMOVED lines=22> */
.L_x_1839:
[----:B-1----:R-:W-:Y:S01]  /*0920*/  UMOV UR4, 0x1 ;  /* 0x0000000100047882 */ /* 0x002fe20000000000 */
[----:B------:R-:W-:Y:S01]  /*0930*/  PLOP3.LUT P0, PT, PT, PT, UP0, 0x80, 0x0 ;  /* 0x000000000000781c */ /* 0x000fe20003f0f008 */
[----:B------:R-:W-:Y:S01]  /*0940*/  USEL UR4, UR4, 0x2, !UP0 ;  /* 0x0000000204047887 */ /* 0x000fe2000c000000 */
[----:B------:R-:W-:Y:S01]  /*0950*/  NOP ;  /* 0x0000000000007918 */ /* 0x000fe20000000000 */
[----:B------:R-:W-:-:S04]  /*0960*/  ULDC.64 UR56, c[0x0][0x208] ;  /* 0x0000820000387ab9 */ /* 0x000fc80000000a00 */
[----:B------:R-:W-:-:S05]  /*0970*/  IMAD.U32 R2, RZ, RZ, UR4 ;  /* 0x00000004ff027e24 */ /* 0x000fca000f8e00ff */
[----:B------:R1:W-:Y:S01]  /*0980*/  STL [R1+0x34], R2 ;  /* 0x0000340201007387 */ /* 0x0003e20000100800 */
[----:B--23--:R-:W-:Y:S06]  /*0990*/  BAR.SYNC.DEFER_BLOCKING 0x0 ;  /* 0x0000000000007b1d */ /* 0x00cfec0000010000 */
[----:B------:R-:W-:Y:S05]  /*09a0*/  @!P0 BRA `(.L_x_1840) ;  /* 0x000000c400648947 */ /* 0x000fea0003800000 */
.L_x_1841:
[----:B------:R-:W-:-:S08]  /*09b0*/  NOP ;  /* 0x0000000000007918 */ /* 0x000fd00000000000 */
[----:B------:R-:W2:Y:S02]  /*09c0*/  USETMAXREG.TRY_ALLOC.CTAPOOL UP0, 0xf0 ;  /* 0x000000f0000079c8 */ /* 0x000ea40008000600 */
[----:B--2---:R-:W-:-:S13]  /*09d0*/  PLOP3.LUT P0, PT, PT, PT, UP0, 0x80, 0x0 ;  /* 0x000000000000781c */ /* 0x004fda0003f0f008 */
[----:B------:R-:W-:Y:S05]  /*09e0*/  @!P0 BRA `(.L_x_1841) ;  /* 0xfffffffc00f08947 */ /* 0x000fea000383ffff */
[----:B-1----:R-:W1:Y:S01]  /*09f0*/  S2R R2, SR_TID.X ;  /* 0x0000000000027919 */ /* 0x002e620000002100 */
        /* <DEDUP_REMOVED lines=9> */
[----:B------:R-:W2:Y:S01]  /*0a90*/  LDL R3, [R1+0x34] ;  /* 0x0000340001037983 */ /* 0x000ea20000100800 */
[----:B------:R-:W-:Y:S01]  /*0aa0*/  VIADD R234, R2, 0xffffff80 ;  /* 0xffffff8002ea7836 */ /* 0x000fe20000000000 */
[----:B------:R-:W1:Y:S01]  /*0ab0*/  S2UR UR53, SR_CgaCtaId ;  /* 0x00000000003579c3 */ /* 0x000e620000008800 */
[----:B------:R-:W-:Y:S01]  /*0ac0*/  UMOV UR38, 0x400 ;  /* 0x0000040000267882 */ /* 0x000fe20000000000 */
[----:B------:R-:W-:Y:S01]  /*0ad0*/  UMOV UR61, URZ ;  /* 0x0000003f003d7c82 */ /* 0x000fe20008000000 */
[----:B------:R-:W-:Y:S01]  /*0ae0*/  UMOV UR36, URZ ;  /* 0x0000003f00247c82 */ /* 0x000fe20008000000 */
[----:B------:R-:W-:-:S04]  /*0af0*/  UMOV UR37, URZ ;  /* 0x0000003f00257c82 */ /* 0x000fc80008000000 */
[----:B------:R-:W3:Y:S01]  /*0b00*/  S2UR UR6, SR_SWINHI ;  /* 0x00000000000679c3 */ /* 0x000ee20000002f00 */
[----:B-1----:R-:W-:-:S07]  /*0b10*/  ULEA UR38, UR53, UR38, 0x18 ;  /* 0x0000002635267291 */ /* 0x002fce000f8ec03f */
[----:B------:R-:W-:Y:S01]  /*0b20*/  UMOV UR4, UR38 ;  /* 0x0000002600047c82 */ /* 0x000fe20008000000 */
[----:B---3--:R-:W-:Y:S02]  /*0b30*/  UMOV UR5, UR6 ;  /* 0x0000000600057c82 */ /* 0x008fe40008000000 */
[----:B------:R-:W-:Y:S02]  /*0b40*/  IMAD.U32 R17, RZ, RZ, UR5 ;  /* 0x00000005ff117e24 */ /* 0x000fe4000f8e00ff */
[----:B------:R-:W-:Y:S01]  /*0b50*/  IMAD.U32 R16, RZ, RZ, UR4 ;  /* 0x00000004ff107e24 */ /* 0x000fe2000f8e00ff */
[----:B------:R-:W-:Y:S01]  /*0b60*/  UMOV UR4, UR7 ;  /* 0x0000000700047c82 */ /* 0x000fe20008000000 */
[----:B--2---:R-:W-:Y:S02]  /*0b70*/  R2UR UR8, R3 ;  /* 0x00000000030872ca */ /* 0x004fe400000e0000 */
[----:B------:R-:W-:-:S04]  /*0b80*/  SHF.R.S32.HI R3, RZ, 0x1f, R234 ;  /* 0x0000001fff037819 */ /* 0x000fc800000114ea */
[CC--:B------:R-:W-:Y:S02]  /*0b90*/  LEA.HI R0, R3.reuse, R234.reuse, RZ, 0x7 ;  /* 0x000000ea03007211 */ /* 0x0c0fe400078f38ff */
[CC--:B------:R-:W-:Y:S02]  /*0ba0*/  LEA.HI R2, R3.reuse, R234.reuse, RZ, 0x4 ;  /* 0x000000ea03027211 */ /* 0x0c0fe400078f20ff */
[----:B------:R-:W-:Y:S02]  /*0bb0*/  LOP3.LUT R5, R0, 0xffffff80, RZ, 0xc0, !PT ;  /* 0xffffff8000057812 */ /* 0x000fe400078ec0ff */
[----:B------:R-:W-:Y:S01]  /*0bc0*/  LEA.HI R4, R3, R234, RZ, 0x5 ;  /* 0x000000ea03047211 */ /* 0x000fe200078f28ff */
[----:B------:R-:W-:Y:S01]  /*0bd0*/  ULOP3.LUT UR5, UR8, 0x1, URZ, 0xfc, !UPT ;  /* 0x0000000108057892 */ /* 0x000fe2000f8efc3f */
[----:B------:R-:W-:Y:S01]  /*0be0*/  SHF.R.S32.HI R7, RZ, 0x4, R2 ;  /* 0x00000004ff077819 */ /* 0x000fe20000011402 */
[----:B------:R-:W-:Y:S01]  /*0bf0*/  IMAD.IADD R232, R234, 0x1, -R5 ;  /* 0x00000001eae87824 */ /* 0x000fe200078e0a05 */
[----:B------:R-:W-:-:S02]  /*0c00*/  LOP3.LUT R5, R2, 0x3fffff0, RZ, 0xc0, !PT ;  /* 0x03fffff002057812 */ /* 0x000fc400078ec0ff */
[----:B------:R-:W-:Y:S01]  /*0c10*/  SHF.R.S32.HI R4, RZ, 0x5, R4 ;  /* 0x00000005ff047819 */ /* 0x000fe20000011404 */
[----:B------:R-:W-:Y:S01]  /*0c20*/  IMAD.U32 R233, RZ, RZ, UR5 ;  /* 0x00000005ffe97e24 */ /* 0x000fe2000f8e00ff */
[----:B------:R-:W-:Y:S01]  /*0c30*/  SHF.R.S32.HI R9, RZ, 0x1f, R232 ;  /* 0x0000001fff097819 */ /* 0x000fe200000114e8 */
[----:B------:R-:W-:Y:S01]  /*0c40*/  IMAD.IADD R5, R234, 0x1, -R5 ;  /* 0x00000001ea057824 */ /* 0x000fe200078e0a05 */
[----:B------:R-:W-:Y:S02]  /*0c50*/  LEA.HI R2, R2, R7, RZ, 0x1 ;  /* 0x0000000702027211 */ /* 0x000fe400078f08ff */
[----:B------:R-:W-:Y:S01]  /*0c60*/  LEA.HI R6, R9, R232, RZ, 0x2 ;  /* 0x000000e809067211 */ /* 0x000fe200078f10ff */
[----:B------:R-:W-:Y:S01]  /*0c70*/  IMAD R13, R4, 0x10, R5 ;  /* 0x00000010040d7824 */ /* 0x000fe200078e0205 */
[----:B------:R-:W-:Y:S02]  /*0c80*/  SHF.R.S32.HI R5, RZ, 0x7, R0 ;  /* 0x00000007ff057819 */ /* 0x000fe40000011400 */
[----:B------:R-:W-:-:S02]  /*0c90*/  SHF.R.S32.HI R8, RZ, 0x2, R6 ;  /* 0x00000002ff087819 */ /* 0x000fc40000011406 */
[----:B------:R-:W-:Y:S02]  /*0ca0*/  SHF.R.S32.HI R11, RZ, 0x1f, R6 ;  /* 0x0000001fff0b7819 */ /* 0x000fe40000011406 */
[----:B------:R-:W-:Y:S02]  /*0cb0*/  LOP3.LUT R2, R2, 0x1ffffffe, RZ, 0xc0, !PT ;  /* 0x1ffffffe02027812 */ /* 0x000fe400078ec0ff */
[----:B------:R-:W-:Y:S02]  /*0cc0*/  LEA.HI R11, R11, R8, RZ, 0x3 ;  /* 0x000000080b0b7211 */ /* 0x000fe400078f18ff */
[----:B------:R-:W-:Y:S01]  /*0cd0*/  LEA.HI R0, R0, R5, RZ, 0x1 ;  /* 0x0000000500007211 */ /* 0x000fe200078f08ff */
[----:B------:R-:W-:Y:S01]  /*0ce0*/  IMAD.IADD R2, R7, 0x1, -R2 ;  /* 0x0000000107027824 */ /* 0x000fe200078e0a02 */
[----:B------:R-:W-:Y:S02]  /*0cf0*/  LOP3.LUT R11, R11, 0xfffffff8, RZ, 0xc0, !PT ;  /* 0xfffffff80b0b7812 */ /* 0x000fe400078ec0ff */
[----:B------:R-:W-:Y:S01]  /*0d00*/  LEA.HI R9, R9, R232, RZ, 0x5 ;  /* 0x000000e809097211 */ /* 0x000fe200078f28ff */
[----:B------:R-:W-:Y:S01]  /*0d10*/  IMAD R2, R13, 0x8, R2 ;  /* 0x000000080d027824 */ /* 0x000fe200078e0202 */
[----:B------:R-:W-:Y:S01]  /*0d20*/  LEA.HI R3, R3, R234, RZ, 0x3 ;  /* 0x000000ea03037211 */ /* 0x000fe200078f18ff */
[----:B------:R-:W-:Y:S01]  /*0d30*/  IMAD.IADD R8, R8, 0x1, -R11 ;  /* 0x0000000108087824 */ /* 0x000fe200078e0a0b */
[----:B------:R-:W-:Y:S01]  /*0d40*/  LOP3.LUT R0, R0, 0x3fffffe, RZ, 0xc0, !PT ;  /* 0x03fffffe00007812 */ /* 0x000fe200078ec0ff */
[----:B------:R-:W-:Y:S01]  /*0d50*/  IMAD.SHL.U32 R7, R2, 0x8, RZ ;  /* 0x0000000802077824 */ /* 0x000fe200078e00ff */
[----:B------:R-:W-:-:S02]  /*0d60*/  SHF.R.S32.HI R9, RZ, 0x5, R9 ;  /* 0x00000005ff097819 */ /* 0x000fc40000011409 */
[----:B------:R-:W-:Y:S01]  /*0d70*/  LOP3.LUT R3, R3, 0x1ffffff8, RZ, 0xc0, !PT ;  /* 0x1ffffff803037812 */ /* 0x000fe200078ec0ff */
[----:B------:R-:W-:Y:S01]  /*0d80*/  IMAD.IADD R0, R5, 0x1, -R0 ;  /* 0x0000000105007824 */ /* 0x000fe200078e0a00 */
[----:B------:R-:W-:Y:S01]  /*0d90*/  LOP3.LUT R5, R6, 0x7ffffffc, RZ, 0xc0, !PT ;  /* 0x7ffffffc06057812 */ /* 0x000fe200078ec0ff */
[----:B------:R-:W-:Y:S02]  /*0da0*/  IMAD R9, R9, 0x10, R8 ;  /* 0x0000001009097824 */ /* 0x000fe400078e0208 */
[----:B------:R-:W-:Y:S02]  /*0db0*/  IMAD.IADD R3, R234, 0x1, -R3 ;  /* 0x00000001ea037824 */ /* 0x000fe400078e0a03 */
[----:B------:R-:W-:-:S04]  /*0dc0*/  IMAD.WIDE R16, R7, 0x2, R16 ;  /* 0x0000000207107825 */ /* 0x000fc800078e0210 */
[----:B------:R-:W-:Y:S02]  /*0dd0*/  IMAD R23, R0, 0x40, R9 ;  /* 0x0000004000177824 */ /* 0x000fe400078e0209 */
[----:B------:R-:W-:Y:S02]  /*0de0*/  IMAD.SHL.U32 R18, R3, 0x8, RZ ;  /* 0x0000000803127824 */ /* 0x000fe400078e00ff */
[----:B------:R-:W-:-:S07]  /*0df0*/  IMAD.IADD R22, R232, 0x1, -R5 ;  /* 0x00000001e8167824 */ /* 0x000fce00078e0a05 */
.L_x_1891:
        /* <DEDUP_REMOVED lines=20> */
.L_x_1842:
[----:B------:R-:W-:Y:S01]  /*0f40*/  ULDC UR6, c[0x0][0xdc4] ;  /* 0x0003710000067ab9 */ /* 0x000fe20000000800 */
[----:B------:R-:W-:Y:S01]  /*0f50*/  UMOV UR54, UR7 ;  /* 0x0000000700367c82 */ /* 0x000fe20008000000 */
[----:B------:R-:W-:-:S11]  /*0f60*/  UISETP.NE.AND UP0, UPT, UR6, 0x1, UPT ;  /* 0x000000010600788c */ /* 0x000fd6000bf05270 */
[----:B------:R-:W-:Y:S02]  /*0f70*/  @UP0 ULDC.64 UR10, c[0x0][0xdc8] ;  /* 0x00037200000a0ab9 */ /* 0x000fe40000000a00 */
[----:B------:R-:W-:-:S04]  /*0f80*/  UIMAD.WIDE.U32 UR4, UR7, UR10, URZ ;  /* 0x0000000a070472a5 */ /* 0x000fc8000f8e003f */
[----:B------:R-:W-:-:S04]  /*0f90*/  @UP0 USHF.R.U32.HI UR54, URZ, UR11, UR5 ;  /* 0x0000000b3f360299 */ /* 0x000fc80008011605 */
[----:B------:R-:W-:-:S12]  /*0fa0*/  UIMAD UR4, UR54, UR6, URZ ;  /* 0x00000006360472a4 */ /* 0x000fd8000f8e023f */
.L_x_1843:
[----:B------:R-:W-:Y:S01]  /*0fb0*/  ULDC UR43, c[0x0][0xdb8] ;  /* 0x00036e00002b7ab9 */ /* 0x000fe20000000800 */
[----:B------:R-:W-:Y:S01]  /*0fc0*/  UIADD3 UR6, UR7, -UR4, URZ ;  /* 0x8000000407067290 */ /* 0x000fe2000fffe03f */
[----:B------:R-:W-:Y:S01]  /*0fd0*/  IMAD.MOV.U32 R7, RZ, RZ, 0x3f800000 ;  /* 0x3f800000ff077424 */ /* 0x000fe200078e00ff */
[----:B------:R-:W-:Y:S01]  /*0fe0*/  UISETP.NE.AND UP1, UPT, UR43, 0x1, UPT ;  /* 0x000000012b00788c */ /* 0x000fe2000bf25270 */
[----:B------:R-:W-:Y:S01]  /*0ff0*/  IMAD.MOV.U32 R0, RZ, RZ, 0x3f800000 ;  /* 0x3f800000ff007424 */ /* 0x000fe200078e00ff */
[----:B------:R-:W-:Y:S01]  /*1000*/  ULDC UR12, c[0x0][0xdc4] ;  /* 0x00037100000c7ab9 */ /* 0x000fe20000000800 */
[----:B------:R-:W-:Y:S01]  /*1010*/  ULDC.64 UR4, c[0x0][0x990] ;  /* 0x0002640000047ab9 */ /* 0x000fe20000000a00 */
[----:B------:R-:W-:Y:S02]  /*1020*/  UIMAD UR12, UR8, UR12, UR6 ;  /* 0x0000000c080c72a4 */ /* 0x000fe4000f8e0206 */
[----:B------:R-:W-:Y:S01]  /*1030*/  UISETP.NE.U32.AND UP0, UPT, UR4, URZ, UPT ;  /* 0x0000003f0400728c */ /* 0x000fe2000bf05070 */
[----:B------:R-:W-:Y:S01]  /*1040*/  ULDC.64 UR6, c[0x0][0x998] ;  /* 0x0002660000067ab9 */ /* 0x000fe20000000a00 */
[----:B------:R-:W-:-:S02]  /*1050*/  ULDC UR11, c[0x0][0x428] ;  /* 0x00010a00000b7ab9 */ /* 0x000fc40000000800 */
[----:B------:R-:W-:Y:S01]  /*1060*/  UISETP.NE.AND.EX UP0, UPT, UR5, URZ, UPT, UP0 ;  /* 0x0000003f0500728c */ /* 0x000fe2000bf05300 */
[----:B------:R-:W-:Y:S01]  /*1070*/  @UP1 ULDC UR8, c[0x0][0xdbc] ;  /* 0x00036f0000081ab9 */ /* 0x000fe20000000800 */
[----:B------:R-:W-:Y:S01]  /*1080*/  @UP1 ULDC UR10, c[0x0][0xdc0] ;  /* 0x00037000000a1ab9 */ /* 0x000fe20000000800 */
[----:B------:R-:W-:Y:S02]  /*1090*/  UIMAD.WIDE.U32 UR8, UR12, UR8, URZ ;  /* 0x000000080c0872a5 */ /* 0x000fe4000f8e003f */
[----:B------:R-:W-:Y:S01]  /*10a0*/  UMOV UR44, UR12 ;  /* 0x0000000c002c7c82 */ /* 0x000fe20008000000 */
[----:B------:R-:W-:Y:S01]  /*10b0*/  UISETP.NE.AND UP2, UPT, UR11, 0x1, UPT ;  /* 0x000000010b00788c */ /* 0x000fe2000bf45270 */
[----:B------:R-:W-:Y:S01]  /*10c0*/  PLOP3.LUT P0, PT, PT, PT, UP0, 0x80, 0x0 ;  /* 0x000000000000781c */ /* 0x000fe20003f0f008 */
[----:B------:R-:W-:Y:S02]  /*10d0*/  @UP1 USHF.R.U32.HI UR44, URZ, UR10, UR9 ;  /* 0x0000000a3f2c1299 */ /* 0x000fe40008011609 */
[----:B------:R-:W-:-:S02]  /*10e0*/  UISETP.NE.U32.AND UP1, UPT, UR6, URZ, UPT ;  /* 0x0000003f0600728c */ /* 0x000fc4000bf25070 */
[----:B------:R-:W-:Y:S02]  /*10f0*/  @UP0 USHF.R.S32.HI UR8, URZ, 0x1f, UR44 ;  /* 0x0000001f3f080899 */ /* 0x000fe4000801142c */
[----:B------:R-:W-:Y:S01]  /*1100*/  UISETP.NE.AND.EX UP1, UPT, UR7, URZ, UPT, UP1 ;  /* 0x0000003f0700728c */ /* 0x000fe2000bf25310 */
[----:B------:R-:W-:Y:S01]  /*1110*/  @UP0 ULDC.64 UR14, c[0x0][0x9a8] ;  /* 0x00026a00000e0ab9 */ /* 0x000fe20000000a00 */
[----:B------:R-:W-:Y:S02]  /*1120*/  UIADD3 UR11, -UR44, URZ, URZ ;  /* 0x0000003f2c0b7290 */ /* 0x000fe4000fffe13f */
[----:B------:R-:W-:Y:S02]  /*1130*/  @UP0 UIMAD UR10, UR8, UR14, URZ ;  /* 0x0000000e080a02a4 */ /* 0x000fe4000f8e023f */
[----:B------:R-:W-:Y:S01]  /*1140*/  PLOP3.LUT P1, PT, PT, PT, UP1, 0x80, 0x0 ;  /* 0x000000000000781c */ /* 0x000fe20003f2f018 */
[----:B------:R-:W-:Y:S02]  /*1150*/  @UP0 UIMAD.WIDE.U32 UR8, UR44, UR14, URZ ;  /* 0x0000000e2c0802a5 */ /* 0x000fe4000f8e003f */
        /* <DEDUP_REMOVED lines=33> */
[----:B------:R-:W-:Y:S01]  /*1370*/  ULDC UR40, c[0x0][0x404] ;  /* 0x0001010000287ab9 */ /* 0x000fe20000000800 */
[----:B------:R-:W-:Y:S01]  /*1380*/  IMAD.U32 R3, RZ, RZ, UR5 ;  /* 0x00000005ff037e24 */ /* 0x000fe2000f8e00ff */
[----:B------:R-:W-:Y:S01]  /*1390*/  ULDC UR5, c[0x0][0xdac] ;  /* 0x00036b0000057ab9 */ /* 0x000fe20000000800 */
[----:B------:R-:W-:Y:S01]  /*13a0*/  IMAD.U32 R5, RZ, RZ, UR7 ;  /* 0x00000007ff057e24 */ /* 0x000fe2000f8e00ff */
[----:B------:R-:W-:-:S02]  /*13b0*/  ULDC.64 UR6, c[0x0][0x3f8] ;  /* 0x0000fe0000067ab9 */ /* 0x000fc40000000a00 */
[----:B------:R1:W2:Y:S04]  /*13c0*/  @P0 LDG.E R7, desc[UR56][R2.64] ;  /* 0x0000003802070981 */ /* 0x0002a8000c1e1900 */
[----:B------:R3:W2:Y:S01]  /*13d0*/  @P1 LDG.E R0, desc[UR56][R4.64] ;  /* 0x0000003804001981 */ /* 0x0006a2000c1e1900 */
[----:B------:R-:W-:Y:S01]  /*13e0*/  UISETP.NE.U32.AND UP0, UPT, UR6, URZ, UPT ;  /* 0x0000003f0600728c */ /* 0x000fe2000bf05070 */
[----:B------:R-:W-:Y:S01]  /*13f0*/  PLOP3.LUT P0, PT, PT, PT, PT, 0x80, 0x0 ;  /* 0x000000000000781c */ /* 0x000fe20003f0f070 */
[----:B------:R-:W-:Y:S01]  /*1400*/  UMOV UR60, UR43 ;  /* 0x0000002b003c7c82 */ /* 0x000fe20008000000 */
[----:B------:R-:W-:Y:S01]  /*1410*/  ULDC UR6, c[0x0][0x2e0] ;  /* 0x0000b80000067ab9 */ /* 0x000fe20000000800 */
[----:B------:R-:W-:Y:S01]  /*1420*/  UISETP.NE.AND.EX UP0, UPT, UR7, URZ, UPT, UP0 ;  /* 0x0000003f0700728c */ /* 0x000fe2000bf05300 */
[----:B-1----:R-:W-:-:S02]  /*1430*/  CS2R R2, SRZ ;  /* 0x0000000000027805 */ /* 0x002fc4000001ff00 */
[----:B------:R-:W-:Y:S01]  /*1440*/  CS2R R26, SRZ ;  /* 0x00000000001a7805 */ /* 0x000fe2000001ff00 */
[----:B------:R-:W-:Y:S01]  /*1450*/  ULDC UR7, c[0x0][0x288] ;  /* 0x0000a20000077ab9 */ /* 0x000fe20000000800 */
[----:B------:R-:W-:Y:S01]  /*1460*/  USEL UR40, UR40, 0x1, UP0 ;  /* 0x0000000128287887 */ /* 0x000fe20008000000 */
[----:B---3--:R-:W-:Y:S02]  /*1470*/  CS2R R4, SRZ ;  /* 0x0000000000047805 */ /* 0x008fe4000001ff00 */
        /* <DEDUP_REMOVED lines=60> */
[----:B------:R-:W-:Y:S02]  /*1840*/  IMAD.MOV.U32 R171, RZ, RZ, RZ ;  /* 0x000000ffffab7224 */ /* 0x000fe400078e00ff */
[----:B--2---:R-:W-:Y:S01]  /*1850*/  FMUL.FTZ R0, R7, R0 ;  /* 0x0000000007007220 */ /* 0x004fe20000410000 */
[----:B------:R-:W-:-:S03]  /*1860*/  CS2R R6, SRZ ;  /* 0x0000000000067805 */ /* 0x000fc6000001ff00 */
[----:B------:R-:W-:Y:S01]  /*1870*/  FMUL.FTZ R0, R0, UR4 ;  /* 0x0000000400007c20 */ /* 0x000fe20008410000 */
[----:B------:R-:W-:-:S04]  /*1880*/  ULOP3.LUT UR4, URZ, UR54, URZ, 0x33, !UPT ;  /* 0x000000363f047292 */ /* 0x000fc8000f8e333f */
[----:B------:R-:W-:Y:S01]  /*1890*/  UIADD3 UR4, UR4, UR5, URZ ;  /* 0x0000000504047290 */ /* 0x000fe2000fffe03f */
[----:B------:R-:W-:Y:S01]  /*18a0*/  R2UR UR39, R0 ;  /* 0x00000000002772ca */ /* 0x000fe200000e0000 */
[----:B------:R-:W-:Y:S01]  /*18b0*/  UIADD3 UR5, -UR7, 0xff, URZ ;  /* 0x000000ff07057890 */ /* 0x000fe2000fffe13f */
[----:B------:R-:W-:Y:S01]  /*18c0*/  IMAD.MOV.U32 R0, RZ, RZ, RZ ;  /* 0x000000ffff007224 */ /* 0x000fe200078e00ff */
[----:B------:R-:W-:Y:S02]  /*18d0*/  USHF.L.U32 UR42, UR4, 0x7, URZ ;  /* 0x00000007042a7899 */ /* 0x000fe4000800063f */
[----:B------:R-:W-:Y:S02]  /*18e0*/  UIMAD UR5, UR40, UR6, UR5 ;  /* 0x00000006280572a4 */ /* 0x000fe4000f8e0205 */
[----:B------:R-:W-:Y:S02]  /*18f0*/  UIMAD UR4, UR40, UR6, 0x7f ;  /* 0x0000007f280474a4 */ /* 0x000fe4000f8e0206 */
[----:B------:R-:W-:-:S02]  /*1900*/  UIADD3 UR6, UR5, UR42, URZ ;  /* 0x0000002a05067290 */ /* 0x000fc4000fffe03f */
[----:B------:R-:W-:Y:S02]  /*1910*/  USHF.R.S32.HI UR5, URZ, 0x1f, UR4 ;  /* 0x0000001f3f057899 */ /* 0x000fe40008011404 */
[----:B------:R-:W-:Y:S02]  /*1920*/  USHF.R.S32.HI UR7, URZ, 0x1f, UR6 ;  /* 0x0000001f3f077899 */ /* 0x000fe40008011406 */
[----:B------:R-:W-:Y:S02]  /*1930*/  ULEA.HI UR5, UR5, UR4, URZ, 0x7 ;  /* 0x0000000405057291 */ /* 0x000fe4000f8f383f */
[----:B------:R-:W-:Y:S02]  /*1940*/  ULEA.HI UR7, UR7, UR6, URZ, 0x7 ;  /* 0x0000000607077291 */ /* 0x000fe4000f8f383f */
[----:B------:R-:W-:Y:S02]  /*1950*/  USHF.R.S32.HI UR5, URZ, 0x7, UR5 ;  /* 0x000000073f057899 */ /* 0x000fe40008011405 */
[----:B------:R-:W-:Y:S01]  /*1960*/  USHF.R.S32.HI UR7, URZ, 0x7, UR7 ;  /* 0x000000073f077899 */ /* 0x000fe20008011407 */
[----:B------:R-:W-:Y:S01]  /*1970*/  @UP2 ULDC UR4, c[0x0][0x42c] ;  /* 0x00010b0000042ab9 */ /* 0x000fe20000000800 */
[----:B------:R-:W-:-:S02]  /*1980*/  @UP2 ULDC UR6, c[0x0][0x430] ;  /* 0x00010c0000062ab9 */ /* 0x000fc40000000800 */
[----:B------:R-:W-:-:S04]  /*1990*/  UISETP.LT.AND UP0, UPT, UR5, UR7, UPT ;  /* 0x000000070500728c */ /* 0x000fc8000bf01270 */
[----:B------:R-:W-:Y:S02]  /*19a0*/  USEL UR45, UR5, UR7, UP0 ;  /* 0x00000007052d7287 */ /* 0x000fe40008000000 */
[----:B------:R-:W-:Y:S02]  /*19b0*/  UIMAD.WIDE.U32 UR4, UR43, UR4, URZ ;  /* 0x000000042b0472a5 */ /* 0x000fe4000f8e003f */
[----:B------:R-:W-:Y:S02]  /*19c0*/  UISETP.GE.AND UP0, UPT, UR45, 0x1, UPT ;  /* 0x000000012d00788c */ /* 0x000fe4000bf06270 */
[----:B------:R-:W-:-:S04]  /*19d0*/  @UP2 USHF.R.U32.HI UR60, URZ, UR6, UR5 ;  /* 0x000000063f3c2299 */ /* 0x000fc80008011605 */
[----:B------:R-:W-:-:S13]  /*19e0*/  PLOP3.LUT P1, PT, PT, PT, UP0, 0x80, 0x0 ;  /* 0x000000000000781c */ /* 0x000fda0003f2f008 */
[----:B------:R-:W-:Y:S05]  /*19f0*/  @!P1 BRA `(.L_x_1844) ;  /* 0x0000008c00989947 */ /* 0x000fea0003800000 */
[----:B------:R-:W-:Y:S01]  /*1a00*/  SHF.R.S32.HI R3, RZ, 0x1f, R234 ;  /* 0x0000001fff037819 */ /* 0x000fe200000114ea */
[----:B------:R-:W-:-:S03]  /*1a10*/  UIADD3 UR5, UR38, 0x20400, URZ ;  /* 0x0002040026057890 */ /* 0x000fc6000fffe03f */
[----:B------:R-:W-:Y:S01]  /*1a20*/  LEA.HI R3, R3, R234, RZ, 0x7 ;  /* 0x000000ea03037211 */ /* 0x000fe200078f38ff */
[----:B------:R-:W-:-:S03]  /*1a30*/  ULOP3.LUT UP0, URZ, UR5, 0x3ff, URZ, 0xc0, !UPT ;  /* 0x000003ff053f7892 */ /* 0x000fc6000f80c03f */
[----:B------:R-:W-:-:S03]  /*1a40*/  SHF.R.S32.HI R3, RZ, 0x7, R3 ;  /* 0x00000007ff037819 */ /* 0x000fc60000011403 */
[----:B------:R-:W-:-:S03]  /*1a50*/  PLOP3.LUT P0, PT, PT, PT, UP0, 0x80, 0x0 ;  /* 0x000000000000781c */ /* 0x000fc60003f0f008 */
[----:B------:R-:W1:Y:S02]  /*1a60*/  SHFL.IDX PT, R3, R3, RZ, 0x1f ;  /* 0x00001fff03037589 */ /* 0x000e6400000e0000 */
        /* <DEDUP_REMOVED lines=24> */
.L_x_1845:
[----:B------:R-:W-:Y:S01]  /*1bf0*/  ULEA.HI UR4, UR61, UR61, URZ, 0x1 ;  /* 0x0000003d3d047291 */ /* 0x000fe2000f8f083f */
[----:B------:R-:W-:-:S03]  /*1c00*/  R2UR UR5, R233 ;  /* 0x00000000e90572ca */ /* 0x000fc600000e0000 */
[----:B------:R-:W-:-:S04]  /*1c10*/  ULOP3.LUT UR4, UR4, 0xfffffffe, URZ, 0xc0, !UPT ;  /* 0xfffffffe04047892 */ /* 0x000fc8000f8ec03f */
[----:B------:R-:W-:-:S06]  /*1c20*/  UIADD3 UR4, UR61, -UR4, URZ ;  /* 0x800000043d047290 */ /* 0x000fcc000fffe03f */
[----:B------:R-:W-:Y:S02]  /*1c30*/  IMAD.U32 R0, RZ, RZ, UR4 ;  /* 0x00000004ff007e24 */ /* 0x000fe4000f8e00ff */
[----:B------:R-:W-:-:S03]  /*1c40*/  IMAD.U32 R2, RZ, RZ, UR5 ;  /* 0x00000005ff027e24 */ /* 0x000fc6000f8e00ff */
[----:B------:R-:W-:Y:S02]  /*1c50*/  SHF.L.U32 R0, R0, 0x1f, RZ ;  /* 0x0000001f00007819 */ /* 0x000fe400000006ff */
[----:B------:R-:W-:Y:S02]  /*1c60*/  ISETP.NE.AND P0, PT, R2, 0x3, PT ;  /* 0x000000030200780c */ /* 0x000fe40003f05270 */
[----:B------:R-:W1:Y:S02]  /*1c70*/  SYNCS.PHASECHK.TRANS64.TRYWAIT P1, [UR38+0x38800], R0 ;  /* 0x03880000ff0075a7 */ /* 0x000e640008020166 */
[----:B-1----:R-:W-:Y:S09]  /*1c80*/  @!P1 BRA `(.L_x_1846) ;  /* 0x000000ec00cc9947 */ /* 0x002ff20003800000 */
.L_x_1963:
[----:B------:R-:W-:Y:S05]  /*1c90*/  @!P0 BRA `(.L_x_1847) ;  /* 0x0000000000048947 */ /* 0x000fea0003800000 */
[----:B------:R-:W-:Y:S01]  /*1ca0*/  BPT.TRAP 0x1 ;  /* 0x000000040000795c */ /* 0x000fe20000300000 */
.L_x_1847:
[----:B-1----:R-:W-:Y:S02]  /*1cb0*/  IMAD.U32 R3, RZ, RZ, UR37 ;  /* 0x00000025ff037e24 */ /* 0x002fe4000f8e00ff */
[----:B------:R-:W-:-:S03]  /*1cc0*/  IMAD.U32 R0, RZ, RZ, UR36 ;  /* 0x00000024ff007e24 */ /* 0x000fc6000f8e00ff */
[----:B------:R-:W-:Y:S02]  /*1cd0*/  LEA R3, R3, UR38, 0x3 ;  /* 0x0000002603037c11 */ /* 0x000fe4000f8e18ff */
[----:B------:R-:W-:-:S04]  /*1ce0*/  SHF.L.U32 R0, R0, 0x1f, RZ ;  /* 0x0000001f00007819 */ /* 0x000fc800000006ff */
[----:B------:R1:W2:Y:S01]  /*1cf0*/  SYNCS.PHASECHK.TRANS64.TRYWAIT P2, [R3+URZ+0x38830], R0 ;  /* 0x03883000030075a7 */ /* 0x0002a2000804017f */
[----:B------:R-:W-:Y:S05]  /*1d00*/  @!P0 BRA `(.L_x_1848) ;  /* 0x0000000000048947 */ /* 0x000fea0003800000 */
[----:B------:R-:W-:Y:S01]  /*1d10*/  BPT.TRAP 0x1 ;  /* 0x000000040000795c */ /* 0x000fe20000300000 */
.L_x_1848:
[----:B------:R-:W3:Y:S01]  /*1d20*/  S2R R2, SR_TID.X ;  /* 0x0000000000027919 */ /* 0x000ee20000002100 */
[----:B------:R-:W-:Y:S01]  /*1d30*/  IMAD.MOV.U32 R151, RZ, RZ, RZ ;  /* 0x000000ffff977224 */ /* 0x000fe200078e00ff */
[----:B---3--:R-:W-:Y:S01]  /*1d40*/  LOP3.LUT P1, RZ, R2, 0x7f, RZ, 0xc0, !PT ;  /* 0x0000007f02ff7812 */ /* 0x008fe2000782c0ff */
[----:B--2---:R-:W-:-:S12]  /*1d50*/  @P2 BRA `(.L_x_1849) ;  /* 0x0000000000082947 */ /* 0x004fd80003800000 */
[----:B------:R-:W2:Y:S02]  /*1d60*/  SYNCS.PHASECHK.TRANS64.TRYWAIT P2, [R3+URZ+0x38830], R0 ;  /* 0x03883000030075a7 */ /* 0x000ea4000804017f */
[----:B--2---:R-:W-:Y:S05]  /*1d70*/  @!P2 BRA `(.L_x_1850) ;  /* 0x000000ec00a8a947 */ /* 0x004fea0003800000 */
.L_x_1849:
[----:B------:R-:W-:Y:S05]  /*1d80*/  WARPSYNC.ALL ;  /* 0x0000000000007948 */ /* 0x000fea0003800000 */
[----:B------:R-:W-:Y:S01]  /*1d90*/  UIADD3 UR4, UR38, 0x28400, URZ ;  /* 0x0002840026047890 */ /* 0x000fe2000fffe03f */
[----:B------:R-:W-:Y:S01]  /*1da0*/  WARPGROUP.ARRIVE ;  /* 0x00000000000079c5 */ /* 0x000fe20000000000 */
[----:B------:R-:W-:Y:S01]  /*1db0*/  ULOP3.LUT UR32, UR41, 0x10000, URZ, 0xfc, !UPT ;  /* 0x0001000029207892 */ /* 0x000fe2000f8efc3f */
[----:B------:R-:W-:Y:S01]  /*1dc0*/  VIADD R6, R23, UR42 ;  /* 0x0000002a17067c36 */ /* 0x000fe20008000000 */
[----:B------:R-:W-:Y:S01]  /*1dd0*/  USHF.R.U32.HI UR4, URZ, 0x4, UR4 ;  /* 0x000000043f047899 */ /* 0x000fe20008011604 */
[----:B------:R-:W-:Y:S01]  /*1de0*/  IMAD.U32 R15, RZ, RZ, UR39 ;  /* 0x00000027ff0f7e24 */ /* 0x000fe2000f8e00ff */
[----:B------:R-:W-:Y:S01]  /*1df0*/  UMOV UR33, 0x40000040 ;  /* 0x4000004000217882 */ /* 0x000fe20000000000 */
[----:B------:R-:W-:Y:S01]  /*1e00*/  UMOV UR35, 0x40000040 ;  /* 0x4000004000237882 */ /* 0x000fe20000000000 */
[----:B------:R-:W-:Y:S01]  /*1e10*/  ULOP3.LUT UR4, UR4, 0x3fff, URZ, 0xc0, !UPT ;  /* 0x00003fff04047892 */ /* 0x000fe2000f8ec03f */
[----:B-12---:R-:W-:Y:S01]  /*1e20*/  @!P1 VIADD R3, R3, 0x38840 ;  /* 0x0003884003039836 */ /* 0x006fe20000000000 */
[----:B------:R-:W-:Y:S01]  /*1e30*/  UIADD3 UR28, UR32, 0x2, URZ ;  /* 0x00000002201c7890 */ /* 0x000fe2000fffe03f */
[--C-:B------:R-:W-:Y:S01]  /*1e40*/  IMAD.MOV.U32 R150, RZ, RZ, R151.reuse ;  /* 0x000000ffff967224 */ /* 0x100fe200078e0097 */
[----:B------:R-:W-:Y:S01]  /*1e50*/  ULOP3.LUT UR46, UR4, 0x10000, URZ, 0xfc, !UPT ;  /* 0x00010000042e7892 */ /* 0x000fe2000f8efc3f */
[----:B------:R-:W-:Y:S01]  /*1e60*/  IMAD.MOV.U32 R149, RZ, RZ, R151 ;  /* 0x000000ffff957224 */ /* 0x000fe200078e0097 */
[----:B------:R-:W-:Y:S01]  /*1e70*/  UMOV UR29, 0x40000040 ;  /* 0x40000040001d7882 */ /* 0x000fe20000000000 */
[----:B------:R-:W-:Y:S01]  /*1e80*/  UMOV UR31, 0x40000040 ;  /* 0x40000040001f7882 */ /* 0x000fe20000000000 */
[----:B------:R-:W-:Y:S01]  /*1e90*/  ULEA UR34, UR37, UR46, 0xb ;  /* 0x0000002e25227291 */ /* 0x000fe2000f8e583f */
[----:B------:R-:W-:Y:S01]  /*1ea0*/  @!P1 PRMT R3, RZ, 0x654, R3 ;  /* 0x00000654ff039816 */ /* 0x000fe20000000003 */
[----:B------:R-:W-:Y:S01]  /*1eb0*/  UIADD3 UR24, UR32, 0x4, URZ ;  /* 0x0000000420187890 */ /* 0x000fe2000fffe03f */
[--C-:B------:R-:W-:Y:S01]  /*1ec0*/  IMAD.MOV.U32 R148, RZ, RZ, R151.reuse ;  /* 0x000000ffff947224 */ /* 0x100fe200078e0097 */
[----:B------:R-:W-:Y:S01]  /*1ed0*/  UIADD3 UR30, UR34, 0x2, URZ ;  /* 0x00000002221e7890 */ /* 0x000fe2000fffe03f */
[--C-:B------:R-:W-:Y:S01]  /*1ee0*/  IMAD.MOV.U32 R147, RZ, RZ, R151.reuse ;  /* 0x000000ffff937224 */ /* 0x100fe200078e0097 */
[----:B------:R-:W-:Y:S01]  /*1ef0*/  UIADD3 UR26, UR34, 0x4, URZ ;  /* 0x00000004221a7890 */ /* 0x000fe2000fffe03f */
[--C-:B------:R-:W-:Y:S01]  /*1f00*/  IMAD.MOV.U32 R146, RZ, RZ, R151.reuse ;  /* 0x000000ffff927224 */ /* 0x100fe200078e0097 */
[----:B------:R-:W-:Y:S01]  /*1f10*/  UMOV UR25, 0x40000040 ;  /* 0x4000004000197882 */ /* 0x000fe20000000000 */
[----:B------:R-:W-:Y:S01]  /*1f20*/  QGMMA.64x128x32.F32.E4M3.E4M3 R24, gdesc[UR32], RZ, !UPT, gsb0 ;  /* 0x01e00000201879f3 */ /* 0x000fe2000c0008ff */
        /* <DEDUP_REMOVED lines=95> */
[----:B------:R-:W-:Y:S01]  /*2520*/  QGMMA.64x128x32.F32.E4M3.E4M3 R24, gdesc[UR8], R24, gsb0 ;  /* 0x01e00000081879f3 */ /* 0x000fe20008000818 */
[----:B------:R-:W-:Y:S02]  /*2530*/  ULDC UR10, c[0x0][0x288] ;  /* 0x0000a200000a7ab9 */ /* 0x000fe40000000800 */
[----:B------:R-:W-:Y:S02]  /*2540*/  WARPGROUP.DEPBAR.LE gsb0, 0x0 ;  /* 0x00008000000079c5 */ /* 0x000fe40000010000 */
[----:B------:R-:W-:-:S07]  /*2550*/  WARPGROUP.ARRIVE ;  /* 0x00000000000079c5 */ /* 0x000fce0000000000 */
[----:B------:R-:W-:Y:S01]  /*2560*/  QGMMA.64x128x32.F32.E4M3.E4M3 R24, gdesc[UR4], R24, gsb0 ;  /* 0x01e00000041879f3 */ /* 0x000fe20008000818 */
[----:B------:R-:W-:Y:S01]  /*2570*/  UMOV UR6, 0xffffff80 ;  /* 0xffffff8000067882 */ /* 0x000fe20000000000 */
[----:B------:R-:W-:Y:S01]  /*2580*/  ULDC UR7, c[0x0][0x2e0] ;  /* 0x0000b80000077ab9 */ /* 0x000fe20000000800 */
[----:B------:R-:W-:Y:S02]  /*2590*/  UIMAD UR6, UR45, UR6, 0x80 ;  /* 0x000000802d0674a4 */ /* 0x000fe4000f8e0206 */
[----:B------:R-:W-:Y:S02]  /*25a0*/  UIADD3 UR45, UR45, -0x2, URZ ;  /* 0xfffffffe2d2d7890 */ /* 0x000fe4000fffe03f */
[----:B------:R-:W-:Y:S02]  /*25b0*/  UIMAD UR6, UR40, UR7, UR6 ;  /* 0x00000007280672a4 */ /* 0x000fe4000f8e0206 */
[----:B------:R-:W-:Y:S02]  /*25c0*/  UIMAD UR40, UR40, UR7, -UR10 ;  /* 0x00000007282872a4 */ /* 0x000fe4000f8e0a0a */
[----:B------:R-:W-:-:S02]  /*25d0*/  UIADD3 UR11, UR6, 0x1, -UR10 ;  /* 0x00000001060b7890 */ /* 0x000fc4000fffe80a */
[----:B------:R-:W-:Y:S01]  /*25e0*/  IMAD.U32 R7, RZ, RZ, UR6 ;  /* 0x00000006ff077e24 */ /* 0x000fe2000f8e00ff */
[----:B------:R-:W-:-:S03]  /*25f0*/  UIADD3 UR40, UR42, UR40, URZ ;  /* 0x000000282a287290 */ /* 0x000fc6000fffe03f */
[----:B------:R-:W-:Y:S01]  /*2600*/  IMAD.U32 R5, RZ, RZ, UR11 ;  /* 0x0000000bff057e24 */ /* 0x000fe2000f8e00ff */
[----:B------:R-:W-:Y:S01]  /*2610*/  USHF.R.S32.HI UR6, URZ, 0x1f, UR40 ;  /* 0x0000001f3f067899 */ /* 0x000fe20008011428 */
[C---:B------:R-:W-:Y:S02]  /*2620*/  IMAD R2, R22.reuse, -0x2, R7 ;  /* 0xfffffffe16027824 */ /* 0x040fe400078e0207 */
[----:B------:R-:W-:Y:S01]  /*2630*/  IMAD R5, R22, -0x2, R5 ;  /* 0xfffffffe16057824 */ /* 0x000fe200078e0205 */
[----:B------:R-:W-:-:S04]  /*2640*/  ULEA.HI UR6, UR6, UR40, URZ, 0x7 ;  /* 0x0000002806067291 */ /* 0x000fc8000f8f383f */
[----:B------:R-:W-:Y:S01]  /*2650*/  IADD3 R7, R5, 0x8, R6 ;  /* 0x0000000805077810 */ /* 0x000fe20007ffe006 */
[----:B------:R-:W-:-:S03]  /*2660*/  USHF.R.S32.HI UR6, URZ, 0x7, UR6 ;  /* 0x000000073f067899 */ /* 0x000fc60008011406 */
[----:B------:R-:W-:Y:S01]  /*2670*/  VIMNMX R7, R2, R7, PT ;  /* 0x0000000702077248 */ /* 0x000fe20003fe0100 */
[----:B------:R-:W-:Y:S01]  /*2680*/  UISETP.LT.AND UP0, UPT, URZ, UR6, UPT ;  /* 0x000000063f00728c */ /* 0x000fe2000bf01270 */
[----:B------:R-:W-:Y:S02]  /*2690*/  VIADDMNMX R2, R6, R5, R2, PT ;  /* 0x0000000506027246 */ /* 0x000fe40003800102 */
[C---:B------:R-:W-:Y:S01]  /*26a0*/  ISETP.GT.AND P2, PT, R7.reuse, RZ, PT ;  /* 0x000000ff0700720c */ /* 0x040fe20003f44270 */
[----:B------:R-:W-:Y:S01]  /*26b0*/  USEL UR47, URZ, UR6, !UP0 ;  /* 0x000000063f2f7287 */ /* 0x000fe2000c000000 */
[C---:B------:R-:W-:Y:S02]  /*26c0*/  ISETP.GT.AND P3, PT, R7.reuse, 0x1, PT ;  /* 0x000000010700780c */ /* 0x040fe40003f64270 */
[----:B------:R-:W-:Y:S01]  /*26d0*/  ISETP.GT.AND P4, PT, R7, 0x8, PT ;  /* 0x000000080700780c */ /* 0x000fe20003f84270 */
[----:B------:R-:W-:Y:S01]  /*26e0*/  UISETP.GE.AND UP0, UPT, UR45, UR47, UPT ;  /* 0x0000002f2d00728c */ /* 0x000fe2000bf06270 */
[----:B------:R-:W-:-:S02]  /*26f0*/  WARPGROUP.DEPBAR.LE gsb0, 0x0 ;  /* 0x00008000000079c5 */ /* 0x000fc40000010000 */
[----:B------:R-:W-:Y:S01]  /*2700*/  FSEL R26, R26, -INF , P2 ;  /* 0xff8000001a1a7808 */ /* 0x000fe20001000000 */
[----:B------:R1:W-:Y:S01]  /*2710*/  @!P1 SYNCS.ARRIVE.TRANS64.RED.A1T0 RZ, [R3+URZ], RZ ;  /* 0x000000ff03ff99a7 */ /* 0x0003e2000810043f */
[----:B------:R-:W-:Y:S02]  /*2720*/  FSEL R27, R27, -INF , P3 ;  /* 0xff8000001b1b7808 */ /* 0x000fe40001800000 */
[C---:B------:R-:W-:Y:S02]  /*2730*/  ISETP.GT.AND P2, PT, R7.reuse, 0x9, PT ;  /* 0x000000090700780c */ /* 0x040fe40003f44270 */
[----:B------:R-:W-:Y:S02]  /*2740*/  FSEL R30, R30, -INF , P4 ;  /* 0xff8000001e1e7808 */ /* 0x000fe40002000000 */
[----:B------:R-:W-:Y:S02]  /*2750*/  FMNMX.FTZ R9, R26, R27, !PT ;  /* 0x0000001b1a097209 */ /* 0x000fe40007810000 */
[----:B------:R-:W-:-:S02]  /*2760*/  ISETP.GT.AND P3, PT, R7, 0x10, PT ;  /* 0x000000100700780c */ /* 0x000fc40003f64270 */
[----:B------:R-:W-:Y:S02]  /*2770*/  FSEL R31, R31, -INF , P2 ;  /* 0xff8000001f1f7808 */ /* 0x000fe40001000000 */
[----:B------:R-:W-:Y:S02]  /*2780*/  FMNMX.FTZ R0, R30, R9, !PT ;  /* 0x000000091e007209 */ /* 0x000fe40007810000 */
[----:B------:R-:W-:Y:S02]  /*2790*/  ISETP.GT.AND P2, PT, R7, 0x11, PT ;  /* 0x000000110700780c */ /* 0x000fe40003f44270 */
        /* <DEDUP_REMOVED lines=80> */
[----:B------:R-:W-:-:S02]  /*2ca0*/  FSEL R87, R87, -INF , P2 ;  /* 0xff80000057577808 */ /* 0x000fc40001000000 */
[----:B------:R-:W-:Y:S02]  /*2cb0*/  FMNMX.FTZ R0, R86, R7, !PT ;  /* 0x0000000756007209 */ /* 0x000fe40007810000 */
[C---:B------:R-:W-:Y:S02]  /*2cc0*/  ISETP.GT.AND P3, PT, R2.reuse, 0x1, PT ;  /* 0x000000010200780c */ /* 0x040fe40003f64270 */
[----:B------:R-:W-:Y:S02]  /*2cd0*/  FMNMX.FTZ R7, R87, R0, !PT ;  /* 0x0000000057077209 */ /* 0x000fe40007810000 */
[----:B------:R-:W-:Y:S02]  /*2ce0*/  ISETP.GT.AND P4, PT, R2, 0x8, PT ;  /* 0x000000080200780c */ /* 0x000fe40003f84270 */
[----:B------:R-:W-:Y:S01]  /*2cf0*/  FSEL R35, R25, -INF , P3 ;  /* 0xff80000019237808 */ /* 0x000fe20001800000 */
[----:B------:R-:W2:Y:S01]  /*2d00*/  SHFL.BFLY PT, R0, R7, 0x2, 0x1f ;  /* 0x0c401f0007007f89 */ /* 0x000ea200000e0000 */
[----:B------:R-:W-:-:S02]  /*2d10*/  FSEL R38, R28, -INF , P4 ;  /* 0xff8000001c267808 */ /* 0x000fc40002000000 */
[----:B------:R-:W-:-:S04]  /*2d20*/  ISETP.GT.AND P3, PT, R2, 0x10, PT ;  /* 0x000000100200780c */ /* 0x000fc80003f64270 */
[----:B------:R-:W-:Y:S02]  /*2d30*/  FSEL R32, R32, -INF , P3 ;  /* 0xff80000020207808 */ /* 0x000fe40001800000 */
[----:B------:R-:W-:-:S04]  /*2d40*/  ISETP.GT.AND P3, PT, R2, 0x18, PT ;  /* 0x000000180200780c */ /* 0x000fc80003f64270 */
[----:B------:R-:W-:Y:S02]  /*2d50*/  FSEL R36, R36, -INF , P3 ;  /* 0xff80000024247808 */ /* 0x000fe40001800000 */
[----:B------:R-:W-:-:S04]  /*2d60*/  ISETP.GT.AND P3, PT, R2, 0x20, PT ;  /* 0x000000200200780c */ /* 0x000fc80003f64270 */
[----:B------:R-:W-:Y:S02]  /*2d70*/  FSEL R40, R40, -INF , P3 ;  /* 0xff80000028287808 */ /* 0x000fe40001800000 */
[----:B------:R-:W-:Y:S02]  /*2d80*/  ISETP.GT.AND P3, PT, R2, 0x28, PT ;  /* 0x000000280200780c */ /* 0x000fe40003f64270 */
[----:B--2---:R-:W-:Y:S02]  /*2d90*/  FMNMX.FTZ R12, R7, R0, !PT ;  /* 0x00000000070c7209 */ /* 0x004fe40007810000 */
[----:B------:R-:W-:Y:S02]  /*2da0*/  FSEL R44, R44, -INF , P3 ;  /* 0xff8000002c2c7808 */ /* 0x000fe40001800000 */
[----:B------:R-:W-:Y:S01]  /*2db0*/  ISETP.GT.AND P3, PT, R2, 0x30, PT ;  /* 0x000000300200780c */ /* 0x000fe20003f64270 */
[----:B------:R-:W2:Y:S03]  /*2dc0*/  SHFL.BFLY PT, R13, R12, 0x1, 0x1f ;  /* 0x0c201f000c0d7f89 */ /* 0x000ea600000e0000 */
        /* <DEDUP_REMOVED lines=10> */
[C---:B------:R-:W-:Y:S01]  /*2e70*/  FSETP.NEU.FTZ.AND P2, PT, R0.reuse, -INF , PT ;  /* 0xff8000000000780b */ /* 0x040fe20003f5d000 */
[----:B------:R-:W-:-:S01]  /*2e80*/  FFMA.FTZ R4, R0, R15, -8 ;  /* 0xc100000000047423 */ /* 0x000fc2000001000f */
[----:B------:R-:W-:-:S04]  /*2e90*/  ISETP.GT.AND P3, PT, R2, 0x58, PT ;  /* 0x000000580200780c */ /* 0x000fc80003f64270 */
[----:B------:R-:W-:Y:S02]  /*2ea0*/  FSEL R88, R4, RZ, P2 ;  /* 0x000000ff04587208 */ /* 0x000fe40001000000 */
[----:B------:R-:W-:Y:S02]  /*2eb0*/  ISETP.GT.AND P2, PT, R2, RZ, PT ;  /* 0x000000ff0200720c */ /* 0x000fe40003f44270 */
[----:B------:R-:W-:Y:S01]  /*2ec0*/  FSEL R68, R68, -INF , P3 ;  /* 0xff80000044447808 */ /* 0x000fe20001800000 */
[----:B------:R-:W-:-:S01]  /*2ed0*/  FFMA.FTZ R14, R11, UR39, -R88 ;  /* 0x000000270b0e7c23 */ /* 0x000fc20008010858 */
[----:B------:R-:W-:Y:S01]  /*2ee0*/  FSEL R34, R24, -INF , P2 ;  /* 0xff80000018227808 */ /* 0x000fe20001000000 */
[----:B------:R-:W-:-:S01]  /*2ef0*/  FFMA.FTZ R4, R26, UR39, -R88 ;  /* 0x000000271a047c23 */ /* 0x000fc20008010858 */
[----:B------:R-:W-:Y:S01]  /*2f00*/  ISETP.GT.AND P2, PT, R2, 0x9, PT ;  /* 0x000000090200780c */ /* 0x000fe20003f44270 */
[----:B------:R-:W-:-:S01]  /*2f10*/  FFMA.FTZ R5, R27, UR39, -R88 ;  /* 0x000000271b057c23 */ /* 0x000fc20008010858 */
[----:B------:R-:W-:Y:S01]  /*2f20*/  FMNMX.FTZ R7, R34, R35, !PT ;  /* 0x0000002322077209 */ /* 0x000fe20007810000 */
[----:B------:R-:W-:-:S01]  /*2f30*/  FFMA.FTZ R42, R42, UR39, -R88 ;  /* 0x000000272a2a7c23 */ /* 0x000fc20008010858 */
[----:B------:R-:W-:Y:S01]  /*2f40*/  FSEL R39, R29, -INF , P2 ;  /* 0xff8000001d277808 */ /* 0x000fe20001000000 */
[----:B------:R-:W-:-:S01]  /*2f50*/  FFMA.FTZ R6, R30, UR39, -R88 ;  /* 0x000000271e067c23 */ /* 0x000fc20008010858 */
[----:B------:R-:W-:Y:S01]  /*2f60*/  FMNMX.FTZ R12, R38, R7, !PT ;  /* 0x00000007260c7209 */ /* 0x000fe20007810000 */
[----:B------:R-:W-:Y:S01]  /*2f70*/  MUFU.EX2 R4, R4 ;  /* 0x0000000400047308 */ /* 0x000fe20000000800 */
[----:B------:R-:W-:Y:S01]  /*2f80*/  ISETP.GT.AND P2, PT, R2, 0x11, PT ;  /* 0x000000110200780c */ /* 0x000fe20003f44270 */
[--C-:B------:R-:W-:Y:S01]  /*2f90*/  FFMA.FTZ R31, R31, UR39, -R88.reuse ;  /* 0x000000271f1f7c23 */ /* 0x100fe20008010858 */
[----:B------:R-:W-:Y:S01]  /*2fa0*/  FMNMX.FTZ R13, R39, R12, !PT ;  /* 0x0000000c270d7209 */ /* 0x000fe20007810000 */
[--C-:B------:R-:W-:Y:S01]  /*2fb0*/  FFMA.FTZ R8, R8, UR39, -R88.reuse ;  /* 0x0000002708087c23 */ /* 0x100fe20008010858 */
[----:B------:R-:W-:Y:S01]  /*2fc0*/  FSEL R33, R33, -INF , P2 ;  /* 0xff80000021217808 */ /* 0x000fe20001000000 */
[--C-:B------:R-:W-:Y:S01]  /*2fd0*/  FFMA.FTZ R9, R9, UR39, -R88.reuse ;  /* 0x0000002709097c23 */ /* 0x100fe20008010858 */
[----:B------:R-:W-:Y:S01]  /*2fe0*/  FMNMX.FTZ R12, R32, R13, !PT ;  /* 0x0000000d200c7209 */ /* 0x000fe20007810000 */
[----:B------:R-:W2:Y:S01]  /*2ff0*/  MUFU.EX2 R5, R5 ;  /* 0x0000000500057308 */ /* 0x000ea20000000800 */
[----:B------:R-:W-:Y:S01]  /*3000*/  ISETP.GT.AND P2, PT, R2, 0x19, PT ;  /* 0x000000190200780c */ /* 0x000fe20003f44270 */
[--C-:B------:R-:W-:Y:S01]  /*3010*/  FFMA.FTZ R10, R10, UR39, -R88.reuse ;  /* 0x000000270a0a7c23 */ /* 0x100fe20008010858 */
[----:B------:R-:W-:Y:S01]  /*3020*/  FMNMX.FTZ R13, R33, R12, !PT ;  /* 0x0000000c210d7209 */ /* 0x000fe20007810000 */
[--C-:B------:R-:W-:Y:S01]  /*3030*/  FFMA.FTZ R21, R47, UR39, -R88.reuse ;  /* 0x000000272f157c23 */ /* 0x100fe20008010858 */
[----:B------:R-:W-:Y:S01]  /*3040*/  FSEL R37, R37, -INF , P2 ;  /* 0xff80000025257808 */ /* 0x000fe20001000000 */
[--C-:B------:R-:W-:Y:S01]  /*3050*/  FFMA.FTZ R50, R50, UR39, -R88.reuse ;  /* 0x0000002732327c23 */ /* 0x100fe20008010858 */
[----:B------:R-:W-:Y:S01]  /*3060*/  FMNMX.FTZ R12, R36, R13, !PT ;  /* 0x0000000d240c7209 */ /* 0x000fe20007810000 */
[----:B------:R-:W3:Y:S01]  /*3070*/  MUFU.EX2 R6, R6 ;  /* 0x0000000600067308 */ /* 0x000ee20000000800 */
[----:B------:R-:W-:Y:S01]  /*3080*/  ISETP.GT.AND P2, PT, R2, 0x21, PT ;  /* 0x000000210200780c */ /* 0x000fe20003f44270 */
[--C-:B------:R-:W-:Y:S01]  /*3090*/  FFMA.FTZ R54, R54, UR39, -R88.reuse ;  /* 0x0000002736367c23 */ /* 0x100fe20008010858 */
[----:B------:R-:W-:Y:S01]  /*30a0*/  FMNMX.FTZ R13, R37, R12, !PT ;  /* 0x0000000c250d7209 */ /* 0x000fe20007810000 */
[--C-:B------:R-:W-:Y:S01]  /*30b0*/  FFMA.FTZ R55, R55, UR39, -R88.reuse ;  /* 0x0000002737377c23 */ /* 0x100fe20008010858 */
[----:B------:R-:W-:Y:S01]  /*30c0*/  FSEL R41, R41, -INF , P2 ;  /* 0xff80000029297808 */ /* 0x000fe20001000000 */
[--C-:B------:R-:W-:Y:S01]  /*30d0*/  FFMA.FTZ R29, R59, UR39, -R88.reuse ;  /* 0x000000273b1d7c23 */ /* 0x100fe20008010858 */
[----:B------:R-:W-:Y:S01]  /*30e0*/  FMNMX.FTZ R12, R40, R13, !PT ;  /* 0x0000000d280c7209 */ /* 0x000fe20007810000 */
[----:B------:R-:W4:Y:S01]  /*30f0*/  MUFU.EX2 R7, R31 ;  /* 0x0000001f00077308 */ /* 0x000f220000000800 */
[----:B------:R-:W-:Y:S01]  /*3100*/  ISETP.GT.AND P2, PT, R2, 0x29, PT ;  /* 0x000000290200780c */ /* 0x000fe20003f44270 */
[----:B--2---:R-:W-:Y:S01]  /*3110*/  FADD.FTZ R47, R4, R5 ;  /* 0x00000005042f7221 */ /* 0x004fe20000010000 */
        /* <DEDUP_REMOVED lines=13> */
[----:B------:R5:W-:Y:S01]  /*31f0*/  MUFU.EX2 R13, R14 ;  /* 0x0000000e000d7308 */ /* 0x000be20000000800 */
[----:B------:R-:W-:Y:S01]  /*3200*/  ISETP.GT.AND P2, PT, R2, 0x39, PT ;  /* 0x000000390200780c */ /* 0x000fe20003f44270 */
[--C-:B------:R-:W-:Y:S01]  /*3210*/  FFMA.FTZ R78, R78, UR39, -R88.reuse ;  /* 0x000000274e4e7c23 */ /* 0x100fe20008010858 */
[----:B------:R-:W-:Y:S01]  /*3220*/  FMNMX.FTZ R15, R49, R12, !PT ;  /* 0x0000000c310f7209 */ /* 0x000fe20007810000 */
[--C-:B------:R-:W-:Y:S01]  /*3230*/  FFMA.FTZ R12, R43, UR39, -R88.reuse ;  /* 0x000000272b0c7c23 */ /* 0x100fe20008010858 */
[----:B------:R-:W-:Y:S01]  /*3240*/  FSEL R53, R53, -INF , P2 ;  /* 0xff80000035357808 */ /* 0x000fe20001000000 */
[----:B------:R-:W-:Y:S01]  /*3250*/  IMAD.U32 R43, RZ, RZ, UR39 ;  /* 0x00000027ff2b7e24 */ /* 0x000fe2000f8e00ff */
[----:B------:R-:W-:Y:S01]  /*3260*/  ISETP.GT.AND P2, PT, R2, 0x41, PT ;  /* 0x000000410200780c */ /* 0x000fe20003f44270 */
[----:B------:R-:W-:Y:S01]  /*3270*/  MUFU.EX2 R11, R42 ;  /* 0x0000002a000b7308 */ /* 0x000fe20000000800 */
[----:B-----5:R-:W-:Y:S01]  /*3280*/  FMNMX.FTZ R14, R52, R15, !PT ;  /* 0x0000000f340e7209 */ /* 0x020fe20007810000 */
[--C-:B------:R-:W-:Y:S01]  /*3290*/  FFMA.FTZ R79, R79, UR39, -R88.reuse ;  /* 0x000000274f4f7c23 */ /* 0x100fe20008010858 */
[----:B------:R-:W-:Y:S01]  /*32a0*/  FSEL R57, R57, -INF , P2 ;  /* 0xff80000039397808 */ /* 0x000fe20001000000 */
[--C-:B------:R-:W-:Y:S01]  /*32b0*/  FFMA.FTZ R74, R74, UR39, -R88.reuse ;  /* 0x000000274a4a7c23 */ /* 0x100fe20008010858 */
[----:B------:R-:W-:Y:S01]  /*32c0*/  FMNMX.FTZ R15, R53, R14, !PT ;  /* 0x0000000e350f7209 */ /* 0x000fe20007810000 */
[--C-:B------:R-:W-:Y:S01]  /*32d0*/  FFMA.FTZ R14, R46, UR39, -R88.reuse ;  /* 0x000000272e0e7c23 */ /* 0x100fe20008010858 */
[----:B------:R-:W-:Y:S01]  /*32e0*/  ISETP.GT.AND P2, PT, R2, 0x49, PT ;  /* 0x000000490200780c */ /* 0x000fe20003f44270 */
[----:B------:R-:W-:Y:S01]  /*32f0*/  MUFU.EX2 R9, R9 ;  /* 0x0000000900097308 */ /* 0x000fe20000000800 */
[----:B------:R-:W-:Y:S01]  /*3300*/  FMNMX.FTZ R20, R56, R15, !PT ;  /* 0x0000000f38147209 */ /* 0x000fe20007810000 */
[--C-:B------:R-:W-:Y:S01]  /*3310*/  FFMA.FTZ R75, R75, UR39, -R88.reuse ;  /* 0x000000274b4b7c23 */ /* 0x100fe20008010858 */
[----:B------:R-:W-:Y:S01]  /*3320*/  FSEL R61, R61, -INF , P2 ;  /* 0xff8000003d3d7808 */ /* 0x000fe20001000000 */
[--C-:B------:R-:W-:Y:S01]  /*3330*/  FFMA.FTZ R87, R87, UR39, -R88.reuse ;  /* 0x0000002757577c23 */ /* 0x100fe20008010858 */
[----:B------:R-:W-:Y:S01]  /*3340*/  FMNMX.FTZ R15, R57, R20, !PT ;  /* 0x00000014390f7209 */ /* 0x000fe20007810000 */
[----:B------:R-:W-:Y:S01]  /*3350*/  FFMA.FTZ R31, R83, UR39, -R88 ;  /* 0x00000027531f7c23 */ /* 0x000fe20008010858 */
[----:B------:R-:W-:Y:S01]  /*3360*/  ISETP.GT.AND P2, PT, R2, 0x51, PT ;  /* 0x000000510200780c */ /* 0x000fe20003f44270 */
[----:B------:R-:W5:Y:S01]  /*3370*/  MUFU.EX2 R10, R10 ;  /* 0x0000000a000a7308 */ /* 0x000f620000000800 */
[----:B------:R-:W-:Y:S01]  /*3380*/  FMNMX.FTZ R20, R60, R15, !PT ;  /* 0x0000000f3c147209 */ /* 0x000fe20007810000 */
[--C-:B------:R-:W-:Y:S01]  /*3390*/  IMAD.MOV.U32 R83, RZ, RZ, R151.reuse ;  /* 0x000000ffff537224 */ /* 0x100fe200078e0097 */
[----:B------:R-:W-:Y:S01]  /*33a0*/  FSEL R65, R65, -INF , P2 ;  /* 0xff80000041417808 */ /* 0x000fe20001000000 */
[--C-:B------:R-:W-:Y:S01]  /*33b0*/  IMAD.MOV.U32 R67, RZ, RZ, R151.reuse ;  /* 0x000000ffff437224 */ /* 0x100fe200078e0097 */
[----:B------:R-:W-:Y:S01]  /*33c0*/  FMNMX.FTZ R15, R61, R20, !PT ;  /* 0x000000143d0f7209 */ /* 0x000fe20007810000 */
[----:B------:R-:W-:Y:S01]  /*33d0*/  IMAD.MOV.U32 R59, RZ, RZ, R151 ;  /* 0x000000ffff3b7224 */ /* 0x000fe200078e0097 */
[----:B------:R-:W-:Y:S01]  /*33e0*/  ISETP.GT.AND P2, PT, R2, 0x59, PT ;  /* 0x000000590200780c */ /* 0x000fe20003f44270 */
[----:B------:R-:W-:Y:S01]  /*33f0*/  MUFU.EX2 R12, R12 ;  /* 0x0000000c000c7308 */ /* 0x000fe20000000800 */
[----:B------:R-:W-:-:S02]  /*3400*/  FMNMX.FTZ R20, R64, R15, !PT ;  /* 0x0000000f40147209 */ /* 0x000fc40007810000 */
[----:B------:R-:W-:Y:S02]  /*3410*/  ISETP.GT.AND P3, PT, R2, 0x60, PT ;  /* 0x000000600200780c */ /* 0x000fe40003f64270 */
[----:B------:R-:W-:Y:S01]  /*3420*/  FMNMX.FTZ R25, R65, R20, !PT ;  /* 0x0000001441197209 */ /* 0x000fe20007810000 */
[----:B------:R-:W-:Y:S01]  /*3430*/  FFMA.FTZ R20, R51, UR39, -R88 ;  /* 0x0000002733147c23 */ /* 0x000fe20008010858 */
[----:B------:R-:W-:Y:S01]  /*3440*/  FSEL R69, R69, -INF , P2 ;  /* 0xff80000045457808 */ /* 0x000fe20001000000 */
[----:B------:R3:W-:Y:S01]  /*3450*/  MUFU.EX2 R15, R50 ;  /* 0x00000032000f7308 */ /* 0x0007e20000000800 */
[----:B------:R-:W-:Y:S01]  /*3460*/  FMNMX.FTZ R24, R68, R25, !PT ;  /* 0x0000001944187209 */ /* 0x000fe20007810000 */
[----:B------:R-:W-:Y:S01]  /*3470*/  IMAD.MOV.U32 R51, RZ, RZ, R151 ;  /* 0x000000ffff337224 */ /* 0x000fe200078e0097 */
[----:B------:R-:W-:Y:S02]  /*3480*/  ISETP.GT.AND P2, PT, R2, 0x61, PT ;  /* 0x000000610200780c */ /* 0x000fe40003f44270 */
[----:B------:R-:W-:-:S02]  /*3490*/  FSEL R72, R72, -INF , P3 ;  /* 0xff80000048487808 */ /* 0x000fc40001800000 */
[----:B------:R-:W-:Y:S01]  /*34a0*/  FMNMX.FTZ R25, R69, R24, !PT ;  /* 0x0000001845197209 */ /* 0x000fe20007810000 */
[----:B------:R-:W-:Y:S01]  /*34b0*/  MUFU.EX2 R14, R14 ;  /* 0x0000000e000e7308 */ /* 0x000fe20000000800 */
[----:B------:R-:W-:Y:S01]  /*34c0*/  ISETP.GT.AND P3, PT, R2, 0x68, PT ;  /* 0x000000680200780c */ /* 0x000fe20003f64270 */
[----:B---3--:R-:W-:Y:S01]  /*34d0*/  FADD.FTZ R50, R6, R47 ;  /* 0x0000002f06327221 */ /* 0x008fe20000010000 */
[----:B------:R-:W-:Y:S02]  /*34e0*/  FSEL R73, R73, -INF , P2 ;  /* 0xff80000049497808 */ /* 0x000fe40001000000 */
[----:B------:R-:W-:Y:S01]  /*34f0*/  FMNMX.FTZ R24, R72, R25, !PT ;  /* 0x0000001948187209 */ /* 0x000fe20007810000 */
[----:B----4-:R-:W-:-:S01]  /*3500*/  FADD.FTZ R47, R7, R50 ;  /* 0x00000032072f7221 */ /* 0x010fc20000010000 */
[----:B------:R-:W-:Y:S01]  /*3510*/  ISETP.GT.AND P2, PT, R2, 0x69, PT ;  /* 0x000000690200780c */ /* 0x000fe20003f44270 */
[----:B------:R-:W3:Y:S01]  /*3520*/  MUFU.EX2 R21, R21 ;  /* 0x0000001500157308 */ /* 0x000ee20000000800 */
[----:B------:R-:W-:Y:S01]  /*3530*/  FSEL R76, R76, -INF , P3 ;  /* 0xff8000004c4c7808 */ /* 0x000fe20001800000 */
[----:B--2---:R-:W-:Y:S01]  /*3540*/  FADD.FTZ R50, R8, R47 ;  /* 0x0000002f08327221 */ /* 0x004fe20000010000 */
[----:B------:R-:W-:Y:S01]  /*3550*/  FMNMX.FTZ R25, R73, R24, !PT ;  /* 0x0000001849197209 */ /* 0x000fe20007810000 */
[----:B------:R-:W-:Y:S01]  /*3560*/  IMAD.MOV.U32 R47, RZ, RZ, R151 ;  /* 0x000000ffff2f7224 */ /* 0x000fe200078e0097 */
[----:B------:R-:W-:-:S02]  /*3570*/  ISETP.GT.AND P3, PT, R2, 0x70, PT ;  /* 0x000000700200780c */ /* 0x000fc40003f64270 */
[----:B------:R-:W-:Y:S01]  /*3580*/  FSEL R77, R77, -INF , P2 ;  /* 0xff8000004d4d7808 */ /* 0x000fe20001000000 */
[----:B------:R-:W-:Y:S01]  /*3590*/  MUFU.EX2 R20, R20 ;  /* 0x0000001400147308 */ /* 0x000fe20000000800 */
[----:B------:R-:W-:Y:S02]  /*35a0*/  FMNMX.FTZ R24, R76, R25, !PT ;  /* 0x000000194c187209 */ /* 0x000fe40007810000 */
[----:B------:R-:W-:Y:S02]  /*35b0*/  ISETP.GT.AND P2, PT, R2, 0x71, PT ;  /* 0x000000710200780c */ /* 0x000fe40003f44270 */
[----:B------:R-:W-:Y:S02]  /*35c0*/  FSEL R80, R80, -INF , P3 ;  /* 0xff80000050507808 */ /* 0x000fe40001800000 */
[----:B------:R-:W-:Y:S01]  /*35d0*/  FMNMX.FTZ R25, R77, R24, !PT ;  /* 0x000000184d197209 */ /* 0x000fe20007810000 */
[----:B------:R-:W-:Y:S01]  /*35e0*/  MUFU.EX2 R54, R54 ;  /* 0x0000003600367308 */ /* 0x000fe20000000800 */
[----:B------:R-:W-:Y:S01]  /*35f0*/  ISETP.GT.AND P3, PT, R2, 0x78, PT ;  /* 0x000000780200780c */ /* 0x000fe20003f64270 */
[----:B------:R-:W-:Y:S01]  /*3600*/  FFMA.FTZ R24, R58, UR39, -R88 ;  /* 0x000000273a187c23 */ /* 0x000fe20008010858 */
[----:B------:R-:W-:Y:S01]  /*3610*/  FSEL R81, R81, -INF , P2 ;  /* 0xff80000051517808 */ /* 0x000fe20001000000 */
[----:B------:R-:W-:Y:S01]  /*3620*/  IMAD.MOV.U32 R58, RZ, RZ, R151 ;  /* 0x000000ffff3a7224 */ /* 0x000fe200078e0097 */
[----:B------:R-:W-:-:S02]  /*3630*/  FMNMX.FTZ R26, R80, R25, !PT ;  /* 0x00000019501a7209 */ /* 0x000fc40007810000 */
[----:B------:R-:W-:Y:S01]  /*3640*/  ISETP.GT.AND P2, PT, R2, 0x79, PT ;  /* 0x000000790200780c */ /* 0x000fe20003f44270 */
[----:B------:R-:W-:Y:S01]  /*3650*/  MUFU.EX2 R55, R55 ;  /* 0x0000003700377308 */ /* 0x000fe20000000800 */
[----:B------:R-:W-:Y:S02]  /*3660*/  FSEL R84, R84, -INF , P3 ;  /* 0xff80000054547808 */ /* 0x000fe40001800000 */
[----:B------:R-:W-:Y:S01]  /*3670*/  FMNMX.FTZ R25, R81, R26, !PT ;  /* 0x0000001a51197209 */ /* 0x000fe20007810000 */
[----:B------:R-:W-:-:S01]  /*3680*/  FFMA.FTZ R26, R82, UR39, -R88 ;  /* 0x00000027521a7c23 */ /* 0x000fc20008010858 */
[----:B------:R-:W-:Y:S01]  /*3690*/  FSEL R85, R85, -INF , P2 ;  /* 0xff80000055557808 */ /* 0x000fe20001000000 */
[--C-:B------:R-:W-:Y:S01]  /*36a0*/  IMAD.MOV.U32 R82, RZ, RZ, R151.reuse ;  /* 0x000000ffff527224 */ /* 0x100fe200078e0097 */
[----:B------:R-:W-:Y:S01]  /*36b0*/  FMNMX.FTZ R2, R84, R25, !PT ;  /* 0x0000001954027209 */ /* 0x000fe20007810000 */
[----:B------:R-:W-:Y:S01]  /*36c0*/  MUFU.EX2 R24, R24 ;  /* 0x0000001800187308 */ /* 0x000fe20000000800 */
[----:B-----5:R-:W-:Y:S01]  /*36d0*/  F2FP.SATFINITE.E4M3.F32.PACK_AB_MERGE_C R231, R13, R10, RZ ;  /* 0x0000000a0de7723e */ /* 0x020fe200048070ff */
[----:B------:R-:W-:Y:S01]  /*36e0*/  FFMA.FTZ R25, R66, UR39, -R88 ;  /* 0x0000002742197c23 */ /* 0x000fe20008010858 */
[----:B------:R-:W-:Y:S01]  /*36f0*/  FMNMX.FTZ R2, R85, R2, !PT ;  /* 0x0000000255027209 */ /* 0x000fe20007810000 */
[----:B------:R-:W-:Y:S01]  /*3700*/  IMAD.MOV.U32 R66, RZ, RZ, R151 ;  /* 0x000000ffff427224 */ /* 0x000fe200078e0097 */
[----:B------:R-:W-:-:S02]  /*3710*/  F2FP.SATFINITE.E4M3.F32.PACK_AB_MERGE_C R229, R7, R6, RZ ;  /* 0x0000000607e5723e */ /* 0x000fc400048070ff */
[----:B---3--:R-:W-:Y:S01]  /*3720*/  F2FP.SATFINITE.E4M3.F32.PACK_AB_MERGE_C R225, R21, R14, RZ ;  /* 0x0000000e15e1723e */ /* 0x008fe200048070ff */
[----:B------:R-:W2:Y:S01]  /*3730*/  SHFL.BFLY PT, R27, R2, 0x2, 0x1f ;  /* 0x0c401f00021b7f89 */ /* 0x000ea200000e0000 */
[----:B------:R-:W-:Y:S01]  /*3740*/  MUFU.EX2 R29, R29 ;  /* 0x0000001d001d7308 */ /* 0x000fe20000000800 */
[----:B------:R-:W-:Y:S02]  /*3750*/  F2FP.SATFINITE.E4M3.F32.PACK_AB_MERGE_C R229, R5, R4, R229 ;  /* 0x0000000405e5723e */ /* 0x000fe400048070e5 */
[----:B------:R-:W-:Y:S02]  /*3760*/  F2FP.SATFINITE.E4M3.F32.PACK_AB_MERGE_C R231, R9, R8, R231 ;  /* 0x0000000809e7723e */ /* 0x000fe400048070e7 */
[----:B------:R-:W-:-:S03]  /*3770*/  F2FP.SATFINITE.E4M3.F32.PACK_AB_MERGE_C R225, R12, R11, R225 ;  /* 0x0000000b0ce1723e */ /* 0x000fc600048070e1 */
[----:B------:R-:W-:Y:S08]  /*3780*/  MUFU.EX2 R62, R62 ;  /* 0x0000003e003e7308 */ /* 0x000ff00000000800 */
[----:B------:R-:W-:Y:S01]  /*3790*/  MUFU.EX2 R63, R63 ;  /* 0x0000003f003f7308 */ /* 0x000fe20000000800 */
[----:B--2---:R-:W-:-:S07]  /*37a0*/  FMNMX.FTZ R27, R2, R27, !PT ;  /* 0x0000001b021b7209 */ /* 0x004fce0007810000 */
[----:B------:R-:W-:Y:S01]  /*37b0*/  MUFU.EX2 R25, R25 ;  /* 0x0000001900197308 */ /* 0x000fe20000000800 */
[----:B------:R-:W2:Y:S07]  /*37c0*/  SHFL.BFLY PT, R2, R27, 0x1, 0x1f ;  /* 0x0c201f001b027f89 */ /* 0x000eae00000e0000 */
[----:B------:R-:W-:Y:S08]  /*37d0*/  MUFU.EX2 R30, R30 ;  /* 0x0000001e001e7308 */ /* 0x000ff00000000800 */
[----:B------:R-:W-:Y:S08]  /*37e0*/  MUFU.EX2 R70, R70 ;  /* 0x0000004600467308 */ /* 0x000ff00000000800 */
[----:B------:R-:W-:Y:S01]  /*37f0*/  MUFU.EX2 R71, R71 ;  /* 0x0000004700477308 */ /* 0x000fe20000000800 */
[----:B--2---:R-:W-:Y:S01]  /*3800*/  FMNMX.FTZ R2, R27, R2, !PT ;  /* 0x000000021b027209 */ /* 0x004fe20007810000 */
[----:B------:R-:W-:Y:S01]  /*3810*/  FFMA.FTZ R27, R86, UR39, -R88 ;  /* 0x00000027561b7c23 */ /* 0x000fe20008010858 */
[----:B------:R-:W-:-:S02]  /*3820*/  IMAD.MOV.U32 R88, RZ, RZ, R151 ;  /* 0x000000ffff587224 */ /* 0x000fc400078e0097 */
[C---:B------:R-:W-:Y:S01]  /*3830*/  FSETP.NEU.FTZ.AND P2, PT, R2.reuse, -INF , PT ;  /* 0xff8000000200780b */ /* 0x040fe20003f5d000 */
[----:B------:R-:W-:-:S02]  /*3840*/  FFMA.FTZ R28, R2, R43, -8 ;  /* 0xc1000000021c7423 */ /* 0x000fc4000001002b */
[----:B------:R-:W-:Y:S01]  /*3850*/  MUFU.EX2 R78, R78 ;  /* 0x0000004e004e7308 */ /* 0x000fe20000000800 */
[----:B------:R-:W-:Y:S02]  /*3860*/  IMAD.MOV.U32 R86, RZ, RZ, R151 ;  /* 0x000000ffff567224 */ /* 0x000fe400078e0097 */
[----:B------:R-:W-:Y:S02]  /*3870*/  FSEL R42, R28, RZ, P2 ;  /* 0x000000ff1c2a7208 */ /* 0x000fe40001000000 */
[----:B------:R-:W-:-:S03]  /*3880*/  PLOP3.LUT P2, PT, PT, PT, UP0, 0x80, 0x0 ;  /* 0x000000000000781c */ /* 0x000fc60003f4f008 */
        /* <DEDUP_REMOVED lines=38> */
[----:B------:R-:W-:-:S02]  /*3af0*/  IMAD.MOV.U32 R85, RZ, RZ, R151 ;  /* 0x000000ffff557224 */ /* 0x000fc400078e0097 */
[----:B------:R-:W2:Y:S01]  /*3b00*/  MUFU.EX2 R32, R32 ;  /* 0x0000002000207308 */ /* 0x000ea20000000800 */
[----:B---3--:R-:W-:-:S07]  /*3b10*/  FADD.FTZ R46, R38, R43 ;  /* 0x0000002b262e7221 */ /* 0x008fce0000010000 */
        /* <DEDUP_REMOVED lines=12> */
[----:B------:R-:W2:Y:S01]  /*3be0*/  MUFU.EX2 R37, R37 ;  /* 0x0000002500257308 */ /* 0x000ea20000000800 */
[----:B-1----:R-:W-:-:S02]  /*3bf0*/  FADD.FTZ R3, R33, R46 ;  /* 0x0000002e21037221 */ /* 0x002fc40000010000 */
[----:B------:R-:W-:-:S04]  /*3c00*/  FADD.FTZ R50, R13, R50 ;  /* 0x000000320d327221 */ /* 0x000fc80000010000 */
[----:B------:R-:W-:Y:S01]  /*3c10*/  FADD.FTZ R43, R11, R50 ;  /* 0x000000320b2b7221 */ /* 0x000fe20000010000 */
[----:B------:R-:W1:Y:S01]  /*3c20*/  MUFU.EX2 R40, R40 ;  /* 0x0000002800287308 */ /* 0x000e620000000800 */
[----:B---3--:R-:W-:-:S02]  /*3c30*/  FADD.FTZ R46, R36, R3 ;  /* 0x00000003242e7221 */ /* 0x008fc40000010000 */
[----:B------:R-:W-:-:S04]  /*3c40*/  FADD.FTZ R43, R12, R43 ;  /* 0x0000002b0c2b7221 */ /* 0x000fc80000010000 */
[----:B------:R-:W-:Y:S01]  /*3c50*/  FADD.FTZ R50, R14, R43 ;  /* 0x0000002b0e327221 */ /* 0x000fe20000010000 */
[----:B------:R-:W3:Y:S01]  /*3c60*/  MUFU.EX2 R41, R41 ;  /* 0x0000002900297308 */ /* 0x000ee20000000800 */
[----:B--2---:R-:W-:-:S02]  /*3c70*/  FADD.FTZ R3, R37, R46 ;  /* 0x0000002e25037221 */ /* 0x004fc40000010000 */
[----:B------:R-:W-:Y:S01]  /*3c80*/  FADD.FTZ R50, R21, R50 ;  /* 0x0000003215327221 */ /* 0x000fe20000010000 */
[----:B------:R-:W-:Y:S01]  /*3c90*/  F2FP.SATFINITE.E4M3.F32.PACK_AB_MERGE_C R36, R37, R36, RZ ;  /* 0x000000242524723e */ /* 0x000fe200048070ff */
[----:B------:R-:W-:Y:S02]  /*3ca0*/  IMAD.MOV.U32 R37, RZ, RZ, R151 ;  /* 0x000000ffff257224 */ /* 0x000fe400078e0097 */
[----:B------:R-:W-:-:S01]  /*3cb0*/  FADD.FTZ R43, R15, R50 ;  /* 0x000000320f2b7221 */ /* 0x000fc20000010000 */
[----:B------:R-:W-:Y:S01]  /*3cc0*/  F2FP.SATFINITE.E4M3.F32.PACK_AB_MERGE_C R230, R33, R32, R36 ;  /* 0x0000002021e6723e */ /* 0x000fe20004807024 */
[----:B------:R-:W2:Y:S01]  /*3cd0*/  MUFU.EX2 R44, R44 ;  /* 0x0000002c002c7308 */ /* 0x000ea20000000800 */
[----:B-1----:R-:W-:-:S01]  /*3ce0*/  FADD.FTZ R46, R40, R3 ;  /* 0x00000003282e7221 */ /* 0x002fc20000010000 */
[----:B------:R-:W-:Y:S01]  /*3cf0*/  FADD.FTZ R43, R20, R43 ;  /* 0x0000002b142b7221 */ /* 0x000fe20000010000 */
[----:B------:R-:W-:-:S02]  /*3d00*/  IMAD.MOV.U32 R50, RZ, RZ, R151 ;  /* 0x000000ffff327224 */ /* 0x000fc400078e0097 */
[----:B------:R-:W-:Y:S02]  /*3d10*/  IMAD.MOV.U32 R36, RZ, RZ, R151 ;  /* 0x000000ffff247224 */ /* 0x000fe400078e0097 */
[----:B------:R-:W-:-:S01]  /*3d20*/  FADD.FTZ R10, R54, R43 ;  /* 0x0000002b360a7221 */ /* 0x000fc20000010000 */
[----:B------:R-:W-:Y:S01]  /*3d30*/  F2FP.SATFINITE.E4M3.F32.PACK_AB_MERGE_C R54, R55, R54, RZ ;  /* 0x000000363736723e */ /* 0x000fe200048070ff */
[----:B------:R-:W1:Y:S01]  /*3d40*/  MUFU.EX2 R45, R45 ;  /* 0x0000002d002d7308 */ /* 0x000e620000000800 */
[----:B---3--:R-:W-:-:S01]  /*3d50*/  FADD.FTZ R3, R41, R46 ;  /* 0x0000002e29037221 */ /* 0x008fc20000010000 */
[----:B------:R-:W-:Y:S01]  /*3d60*/  FADD.FTZ R55, R55, R10 ;  /* 0x0000000a37377221 */ /* 0x000fe20000010000 */
[----:B------:R-:W-:Y:S01]  /*3d70*/  F2FP.SATFINITE.E4M3.F32.PACK_AB_MERGE_C R227, R20, R15, R54 ;  /* 0x0000000f14e3723e */ /* 0x000fe20004807036 */
[----:B------:R-:W-:Y:S02]  /*3d80*/  IMAD.MOV.U32 R54, RZ, RZ, R151 ;  /* 0x000000ffff367224 */ /* 0x000fe400078e0097 */
[----:B------:R-:W-:-:S01]  /*3d90*/  FADD.FTZ R10, R24, R55 ;  /* 0x00000037180a7221 */ /* 0x000fc20000010000 */
[----:B------:R-:W-:Y:S01]  /*3da0*/  IMAD.MOV.U32 R55, RZ, RZ, R151 ;  /* 0x000000ffff377224 */ /* 0x000fe200078e0097 */
[----:B------:R-:W3:Y:S01]  /*3db0*/  MUFU.EX2 R48, R48 ;  /* 0x0000003000307308 */ /* 0x000ee20000000800 */
[----:B--2---:R-:W-:-:S01]  /*3dc0*/  FADD.FTZ R46, R44, R3 ;  /* 0x000000032c2e7221 */ /* 0x004fc20000010000 */
[----:B------:R-:W-:Y:S01]  /*3dd0*/  FADD.FTZ R7, R29, R10 ;  /* 0x0000000a1d077221 */ /* 0x000fe20000010000 */
[----:B------:R-:W-:-:S02]  /*3de0*/  IMAD.MOV.U32 R43, RZ, RZ, R151 ;  /* 0x000000ffff2b7224 */ /* 0x000fc400078e0097 */
[--C-:B------:R-:W-:Y:S02]  /*3df0*/  IMAD.MOV.U32 R33, RZ, RZ, R151.reuse ;  /* 0x000000ffff217224 */ /* 0x100fe400078e0097 */
        /* <DEDUP_REMOVED lines=8> */
[----:B---3--:R-:W-:-:S01]  /*3e80*/  FADD.FTZ R46, R48, R3 ;  /* 0x00000003302e7221 */ /* 0x008fc20000010000 */
[--C-:B------:R-:W-:Y:S02]  /*3e90*/  IMAD.MOV.U32 R41, RZ, RZ, R151.reuse ;  /* 0x000000ffff297224 */ /* 0x100fe400078e0097 */
[----:B------:R-:W-:-:S04]  /*3ea0*/  IMAD.MOV.U32 R40, RZ, RZ, R151 ;  /* 0x000000ffff287224 */ /* 0x000fc800078e0097 */
[----:B------:R-:W3:Y:S01]  /*3eb0*/  MUFU.EX2 R53, R53 ;  /* 0x0000003500357308 */ /* 0x000ee20000000800 */
[----:B--2---:R-:W-:-:S01]  /*3ec0*/  FADD.FTZ R3, R49, R46 ;  /* 0x0000002e31037221 */ /* 0x004fc20000010000 */
[----:B------:R-:W-:-:S06]  /*3ed0*/  IMAD.MOV.U32 R46, RZ, RZ, R151 ;  /* 0x000000ffff2e7224 */ /* 0x000fcc00078e0097 */
        /* <DEDUP_REMOVED lines=10> */
[--C-:B------:R-:W-:Y:S02]  /*3f80*/  IMAD.MOV.U32 R49, RZ, RZ, R151.reuse ;  /* 0x000000ffff317224 */ /* 0x100fe400078e0097 */
[----:B------:R-:W-:-:S04]  /*3f90*/  IMAD.MOV.U32 R48, RZ, RZ, R151 ;  /* 0x000000ffff307224 */ /* 0x000fc800078e0097 */
[----:B------:R-:W2:Y:S01]  /*3fa0*/  MUFU.EX2 R61, R61 ;  /* 0x0000003d003d7308 */ /* 0x000ea20000000800 */
[----:B-1----:R-:W-:-:S01]  /*3fb0*/  FADD.FTZ R3, R57, R6 ;  /* 0x0000000639037221 */ /* 0x002fc20000010000 */
[----:B------:R-:W-:Y:S01]  /*3fc0*/  FADD.FTZ R6, R62, R7 ;  /* 0x000000073e067221 */ /* 0x000fe20000010000 */
[----:B------:R-:W-:-:S03]  /*3fd0*/  F2FP.SATFINITE.E4M3.F32.PACK_AB_MERGE_C R62, R63, R62, RZ ;  /* 0x0000003e3f3e723e */ /* 0x000fc600048070ff */
[----:B------:R-:W-:Y:S01]  /*3fe0*/  FADD.FTZ R6, R63, R6 ;  /* 0x000000063f067221 */ /* 0x000fe20000010000 */
[----:B------:R-:W-:Y:S01]  /*3ff0*/  F2FP.SATFINITE.E4M3.F32.PACK_AB_MERGE_C R221, R29, R24, R62 ;  /* 0x000000181ddd723e */ /* 0x000fe2000480703e */
[----:B------:R-:W1:Y:S01]  /*4000*/  MUFU.EX2 R64, R64 ;  /* 0x0000004000407308 */ /* 0x000e620000000800 */
[----:B---3--:R-:W-:-:S01]  /*4010*/  FADD.FTZ R4, R60, R3 ;  /* 0x000000033c047221 */ /* 0x008fc20000010000 */
[----:B------:R-:W-:Y:S01]  /*4020*/  FADD.FTZ R3, R25, R6 ;  /* 0x0000000619037221 */ /* 0x000fe20000010000 */
[--C-:B------:R-:W-:Y:S02]  /*4030*/  IMAD.MOV.U32 R63, RZ, RZ, R151.reuse ;  /* 0x000000ffff3f7224 */ /* 0x100fe400078e0097 */
[----:B------:R-:W-:Y:S02]  /*4040*/  IMAD.MOV.U32 R62, RZ, RZ, R151 ;  /* 0x000000ffff3e7224 */ /* 0x000fe400078e0097 */
[----:B------:R-:W-:-:S01]  /*4050*/  FADD.FTZ R5, R30, R3 ;  /* 0x000000031e057221 */ /* 0x000fc20000010000 */
[----:B------:R-:W-:Y:S01]  /*4060*/  IMAD.MOV.U32 R29, RZ, RZ, R151 ;  /* 0x000000ffff1d7224 */ /* 0x000fe200078e0097 */
[----:B------:R-:W3:Y:S01]  /*4070*/  MUFU.EX2 R65, R65 ;  /* 0x0000004100417308 */ /* 0x000ee20000000800 */
[C---:B--2---:R-:W-:Y:S01]  /*4080*/  F2FP.SATFINITE.E4M3.F32.PACK_AB_MERGE_C R60, R61.reuse, R60, RZ ;  /* 0x0000003c3d3c723e */ /* 0x044fe200048070ff */
[----:B------:R-:W-:Y:S01]  /*4090*/  FADD.FTZ R61, R61, R4 ;  /* 0x000000043d3d7221 */ /* 0x000fe20000010000 */
[----:B------:R-:W-:-:S01]  /*40a0*/  FADD.FTZ R6, R70, R5 ;  /* 0x0000000546067221 */ /* 0x000fc20000010000 */
[----:B------:R-:W-:Y:S01]  /*40b0*/  F2FP.SATFINITE.E4M3.F32.PACK_AB_MERGE_C R70, R71, R70, RZ ;  /* 0x000000464746723e */ /* 0x000fe200048070ff */
[----:B------:R-:W-:Y:S01]  /*40c0*/  IMAD.MOV.U32 R24, RZ, RZ, R151 ;  /* 0x000000ffff187224 */ /* 0x000fe200078e0097 */
[----:B------:R-:W-:Y:S01]  /*40d0*/  F2FP.SATFINITE.E4M3.F32.PACK_AB_MERGE_C R220, R57, R56, R60 ;  /* 0x0000003839dc723e */ /* 0x000fe2000480703c */
[----:B------:R-:W-:-:S01]  /*40e0*/  FADD.FTZ R71, R71, R6 ;  /* 0x0000000647477221 */ /* 0x000fc20000010000 */
[----:B------:R-:W2:Y:S01]  /*40f0*/  MUFU.EX2 R68, R68 ;  /* 0x0000004400447308 */ /* 0x000ea20000000800 */
[----:B-1----:R-:W-:-:S01]  /*4100*/  FADD.FTZ R4, R64, R61 ;  /* 0x0000003d40047221 */ /* 0x002fc20000010000 */
[----:B------:R-:W-:Y:S01]  /*4110*/  F2FP.SATFINITE.E4M3.F32.PACK_AB_MERGE_C R223, R30, R25, R70 ;  /* 0x000000191edf723e */ /* 0x000fe20004807046 */
[----:B------:R-:W-:-:S02]  /*4120*/  IMAD.MOV.U32 R70, RZ, RZ, R151 ;  /* 0x000000ffff467224 */ /* 0x000fc400078e0097 */
[--C-:B------:R-:W-:Y:S02]  /*4130*/  IMAD.MOV.U32 R61, RZ, RZ, R151.reuse ;  /* 0x000000ffff3d7224 */ /* 0x100fe400078e0097 */
        /* <DEDUP_REMOVED lines=8> */
[----:B------:R-:W-:Y:S01]  /*41c0*/  F2FP.SATFINITE.E4M3.F32.PACK_AB_MERGE_C R3, R79, R78, RZ ;  /* 0x0000004e4f03723e */ /* 0x000fe200048070ff */
[----:B------:R-:W-:-:S05]  /*41d0*/  IMAD.MOV.U32 R25, RZ, RZ, R151 ;  /* 0x000000ffff197224 */ /* 0x000fca00078e0097 */
[----:B------:R-:W2:Y:S01]  /*41e0*/  MUFU.EX2 R72, R72 ;  /* 0x0000004800487308 */ /* 0x000ea20000000800 */
[C---:B-1----:R-:W-:Y:S01]  /*41f0*/  F2FP.SATFINITE.E4M3.F32.PACK_AB_MERGE_C R68, R69.reuse, R68, RZ ;  /* 0x000000444544723e */ /* 0x042fe200048070ff */
[----:B------:R-:W-:-:S03]  /*4200*/  FADD.FTZ R69, R69, R4 ;  /* 0x0000000445457221 */ /* 0x000fc60000010000 */
[----:B------:R-:W-:Y:S01]  /*4210*/  F2FP.SATFINITE.E4M3.F32.PACK_AB_MERGE_C R222, R65, R64, R68 ;  /* 0x0000004041de723e */ /* 0x000fe20004807044 */
[----:B------:R-:W-:Y:S02]  /*4220*/  IMAD.MOV.U32 R68, RZ, RZ, R151 ;  /* 0x000000ffff447224 */ /* 0x000fe400078e0097 */
[----:B------:R-:W1:Y:S01]  /*4230*/  MUFU.EX2 R75, R75 ;  /* 0x0000004b004b7308 */ /* 0x000e620000000800 */
[----:B---3--:R-:W-:-:S01]  /*4240*/  FADD.FTZ R6, R74, R71 ;  /* 0x000000474a067221 */ /* 0x008fc20000010000 */
[--C-:B------:R-:W-:Y:S02]  /*4250*/  IMAD.MOV.U32 R71, RZ, RZ, R151.reuse ;  /* 0x000000ffff477224 */ /* 0x100fe400078e0097 */
[--C-:B------:R-:W-:Y:S02]  /*4260*/  IMAD.MOV.U32 R65, RZ, RZ, R151.reuse ;  /* 0x000000ffff417224 */ /* 0x100fe400078e0097 */
[----:B------:R-:W-:Y:S02]  /*4270*/  IMAD.MOV.U32 R64, RZ, RZ, R151 ;  /* 0x000000ffff407224 */ /* 0x000fe400078e0097 */
[----:B------:R-:W3:Y:S01]  /*4280*/  MUFU.EX2 R73, R73 ;  /* 0x0000004900497308 */ /* 0x000ee20000000800 */
[----:B--2---:R-:W-:-:S01]  /*4290*/  FADD.FTZ R4, R72, R69 ;  /* 0x0000004548047221 */ /* 0x004fc20000010000 */
[----:B------:R-:W-:-:S06]  /*42a0*/  IMAD.MOV.U32 R69, RZ, RZ, R151 ;  /* 0x000000ffff457224 */ /* 0x000fcc00078e0097 */
[----:B------:R-:W2:Y:S01]  /*42b0*/  MUFU.EX2 R76, R76 ;  /* 0x0000004c004c7308 */ /* 0x000ea20000000800 */
[C---:B-1----:R-:W-:Y:S01]  /*42c0*/  F2FP.SATFINITE.E4M3.F32.PACK_AB_MERGE_C R217, R75.reuse, R74, R3 ;  /* 0x0000004a4bd9723e */ /* 0x042fe20004807003 */
[----:B------:R-:W-:Y:S01]  /*42d0*/  FADD.FTZ R75, R75, R6 ;  /* 0x000000064b4b7221 */ /* 0x000fe20000010000 */
[----:B------:R-:W-:-:S03]  /*42e0*/  IMAD.MOV.U32 R74, RZ, RZ, R151 ;  /* 0x000000ffff4a7224 */ /* 0x000fc600078e0097 */
[----:B------:R-:W-:Y:S01]  /*42f0*/  FADD.FTZ R78, R78, R75 ;  /* 0x0000004b4e4e7221 */ /* 0x000fe20000010000 */
[----:B------:R-:W-:Y:S01]  /*4300*/  IMAD.MOV.U32 R75, RZ, RZ, R151 ;  /* 0x000000ffff4b7224 */ /* 0x000fe200078e0097 */
[----:B------:R-:W1:Y:S01]  /*4310*/  MUFU.EX2 R77, R77 ;  /* 0x0000004d004d7308 */ /* 0x000e620000000800 */
[----:B---3--:R-:W-:-:S01]  /*4320*/  FADD.FTZ R3, R73, R4 ;  /* 0x0000000449037221 */ /* 0x008fc20000010000 */
[----:B------:R-:W-:Y:S01]  /*4330*/  FADD.FTZ R79, R79, R78 ;  /* 0x0000004e4f4f7221 */ /* 0x000fe20000010000 */
[----:B------:R-:W-:-:S05]  /*4340*/  IMAD.MOV.U32 R78, RZ, RZ, R151 ;  /* 0x000000ffff4e7224 */ /* 0x000fca00078e0097 */
[----:B------:R-:W3:Y:S01]  /*4350*/  MUFU.EX2 R26, R26 ;  /* 0x0000001a001a7308 */ /* 0x000ee20000000800 */
[----:B--2---:R-:W-:-:S07]  /*4360*/  FADD.FTZ R4, R76, R3 ;  /* 0x000000034c047221 */ /* 0x004fce0000010000 */
[----:B------:R-:W-:Y:S01]  /*4370*/  MUFU.EX2 R27, R27 ;  /* 0x0000001b001b7308 */ /* 0x000fe20000000800 */
[C---:B-1----:R-:W-:Y:S01]  /*4380*/  F2FP.SATFINITE.E4M3.F32.PACK_AB_MERGE_C R76, R77.reuse, R76, RZ ;  /* 0x0000004c4d4c723e */ /* 0x042fe200048070ff */
[----:B------:R-:W-:-:S03]  /*4390*/  FADD.FTZ R77, R77, R4 ;  /* 0x000000044d4d7221 */ /* 0x000fc60000010000 */
[----:B------:R-:W-:Y:S01]  /*43a0*/  F2FP.SATFINITE.E4M3.F32.PACK_AB_MERGE_C R216, R73, R72, R76 ;  /* 0x0000004849d8723e */ /* 0x000fe2000480704c */
[----:B------:R-:W-:Y:S02]  /*43b0*/  IMAD.MOV.U32 R76, RZ, RZ, R151 ;  /* 0x000000ffff4c7224 */ /* 0x000fe400078e0097 */
[----:B------:R1:W2:Y:S01]  /*43c0*/  MUFU.EX2 R28, R87 ;  /* 0x00000057001c7308 */ /* 0x0002a20000000800 */
[----:B---3--:R-:W-:-:S01]  /*43d0*/  FADD.FTZ R6, R26, R79 ;  /* 0x0000004f1a067221 */ /* 0x008fc20000010000 */
[--C-:B------:R-:W-:Y:S02]  /*43e0*/  IMAD.MOV.U32 R79, RZ, RZ, R151.reuse ;  /* 0x000000ffff4f7224 */ /* 0x100fe400078e0097 */
[--C-:B------:R-:W-:Y:S02]  /*43f0*/  IMAD.MOV.U32 R73, RZ, RZ, R151.reuse ;  /* 0x000000ffff497224 */ /* 0x100fe400078e0097 */
[--C-:B------:R-:W-:Y:S02]  /*4400*/  IMAD.MOV.U32 R72, RZ, RZ, R151.reuse ;  /* 0x000000ffff487224 */ /* 0x100fe400078e0097 */
[----:B------:R-:W3:Y:S01]  /*4410*/  MUFU.EX2 R80, R80 ;  /* 0x0000005000507308 */ /* 0x000ee20000000800 */
[----:B-1----:R-:W-:-:S07]  /*4420*/  IMAD.MOV.U32 R87, RZ, RZ, R151 ;  /* 0x000000ffff577224 */ /* 0x002fce00078e0097 */
[----:B------:R-:W1:Y:S01]  /*4430*/  MUFU.EX2 R31, R31 ;  /* 0x0000001f001f7308 */ /* 0x000e620000000800 */
[----:B--2---:R-:W-:-:S07]  /*4440*/  F2FP.SATFINITE.E4M3.F32.PACK_AB_MERGE_C R3, R28, R27, RZ ;  /* 0x0000001b1c03723e */ /* 0x004fce00048070ff */
[----:B------:R-:W2:Y:S01]  /*4450*/  MUFU.EX2 R81, R81 ;  /* 0x0000005100517308 */ /* 0x000ea20000000800 */
[----:B---3--:R-:W-:-:S01]  /*4460*/  FADD.FTZ R4, R80, R77 ;  /* 0x0000004d50047221 */ /* 0x008fc20000010000 */
[----:B------:R-:W-:-:S06]  /*4470*/  IMAD.MOV.U32 R77, RZ, RZ, R151 ;  /* 0x000000ffff4d7224 */ /* 0x000fcc00078e0097 */
[----:B------:R-:W3:Y:S01]  /*4480*/  MUFU.EX2 R84, R84 ;  /* 0x0000005400547308 */ /* 0x000ee20000000800 */
[C---:B-1----:R-:W-:Y:S01]  /*4490*/  F2FP.SATFINITE.E4M3.F32.PACK_AB_MERGE_C R219, R31.reuse, R26, R3 ;  /* 0x0000001a1fdb723e */ /* 0x042fe20004807003 */
[----:B------:R-:W-:Y:S01]  /*44a0*/  FADD.FTZ R6, R31, R6 ;  /* 0x000000061f067221 */ /* 0x000fe20000010000 */
[--C-:B------:R-:W-:Y:S02]  /*44b0*/  IMAD.MOV.U32 R31, RZ, RZ, R151.reuse ;  /* 0x000000ffff1f7224 */ /* 0x100fe400078e0097 */
[----:B------:R-:W-:Y:S02]  /*44c0*/  IMAD.MOV.U32 R26, RZ, RZ, R151 ;  /* 0x000000ffff1a7224 */ /* 0x000fe400078e0097 */
[----:B------:R-:W-:-:S01]  /*44d0*/  FADD.FTZ R27, R27, R6 ;  /* 0x000000061b1b7221 */ /* 0x000fc20000010000 */
[----:B------:R1:W4:Y:S01]  /*44e0*/  MUFU.EX2 R5, R42 ;  /* 0x0000002a00057308 */ /* 0x0003220000000800 */
[----:B--2---:R-:W-:-:S04]  /*44f0*/  FADD.FTZ R3, R81, R4 ;  /* 0x0000000451037221 */ /* 0x004fc80000010000 */
[----:B---3--:R-:W-:Y:S01]  /*4500*/  FADD.FTZ R4, R84, R3 ;  /* 0x0000000354047221 */ /* 0x008fe20000010000 */
[----:B------:R-:W-:-:S01]  /*4510*/  FADD.FTZ R3, R28, R27 ;  /* 0x0000001b1c037221 */ /* 0x000fc20000010000 */
[--C-:B-1----:R-:W-:Y:S02]  /*4520*/  IMAD.MOV.U32 R42, RZ, RZ, R151.reuse ;  /* 0x000000ffff2a7224 */ /* 0x102fe400078e0097 */
[--C-:B------:R-:W-:Y:S02]  /*4530*/  IMAD.MOV.U32 R28, RZ, RZ, R151.reuse ;  /* 0x000000ffff1c7224 */ /* 0x100fe400078e0097 */
[--C-:B------:R-:W-:Y:S01]  /*4540*/  IMAD.MOV.U32 R27, RZ, RZ, R151.reuse ;  /* 0x000000ffff1b7224 */ /* 0x100fe200078e0097 */
[C---:B----4-:R-:W-:Y:S01]  /*4550*/  F2FP.SATFINITE.E4M3.F32.PACK_AB_MERGE_C R7, R5.reuse, R84, RZ ;  /* 0x000000540507723e */ /* 0x050fe200048070ff */
[----:B------:R-:W-:Y:S01]  /*4560*/  FADD.FTZ R4, R5, R4 ;  /* 0x0000000405047221 */ /* 0x000fe20000010000 */
[----:B------:R-:W-:Y:S02]  /*4570*/  IMAD.MOV.U32 R84, RZ, RZ, R151 ;  /* 0x000000ffff547224 */ /* 0x000fe400078e0097 */
[----:B------:R-:W-:Y:S01]  /*4580*/  F2FP.SATFINITE.E4M3.F32.PACK_AB_MERGE_C R218, R81, R80, R7 ;  /* 0x0000005051da723e */ /* 0x000fe20004807007 */
[----:B------:R-:W-:-:S02]  /*4590*/  IMAD.MOV.U32 R81, RZ, RZ, R151 ;  /* 0x000000ffff517224 */ /* 0x000fc400078e0097 */
        /* <DEDUP_REMOVED lines=68> */
[----:B------:R-:W-:Y:S01]  /*49e0*/  UMOV UR6, UR45 ;  /* 0x0000002d00067c82 */ /* 0x000fe20008000000 */
[----:B------:R-:W-:Y:S01]  /*49f0*/  UMOV UR45, UR36 ;  /* 0x00000024002d7c82 */ /* 0x000fe20008000000 */
[----:B------:R-:W-:Y:S01]  /*4a00*/  ULDC UR58, c[0x0][0x2e0] ;  /* 0x0000b800003a7ab9 */ /* 0x000fe20000000800 */
[----:B------:R-:W-:Y:S01]  /*4a10*/  ULDC UR55, c[0x0][0x288] ;  /* 0x0000a20000377ab9 */ /* 0x000fe20000000800 */
[----:B------:R-:W-:Y:S01]  /*4a20*/  ULDC UR59, c[0x0][0x404] ;  /* 0x00010100003b7ab9 */ /* 0x000fe20000000800 */
[----:B------:R-:W-:-:S05]  /*4a30*/  ULDC.64 UR40, c[0x0][0x3f8] ;  /* 0x0000fe0000287ab9 */ /* 0x000fca0000000a00 */
.L_x_1861:
[----:B------:R-:W-:Y:S01]  /*4a40*/  ISETP.NE.AND P3, PT, RZ, UR52, PT ;  /* 0x00000034ff007c0c */ /* 0x000fe2000bf65270 */
[----:B------:R-:W-:-:S04]  /*4a50*/  UISETP.NE.AND UP0, UPT, UR37, 0x1, UPT ;  /* 0x000000012500788c */ /* 0x000fc8000bf05270 */
[----:B------:R-:W-:-:S04]  /*4a60*/  USEL UR36, URZ, 0x1, UP0 ;  /* 0x000000013f247887 */ /* 0x000fc80008000000 */
[----:B------:R-:W-:-:S04]  /*4a70*/  ULOP3.LUT UR36, UR45, UR36, URZ, 0x3c, !UPT ;  /* 0x000000242d247292 */ /* 0x000fc8000f8e3c3f */
[----:B------:R-:W-:Y:S08]  /*4a80*/  @P3 BRA `(.L_x_1852) ;  /* 0x0000000000383947 */ /* 0x000ff00003800000 */
[----:B------:R-:W-:Y:S05]  /*4a90*/  @!P0 BRA `(.L_x_1853) ;  /* 0x0000000000048947 */ /* 0x000fea0003800000 */
[----:B------:R-:W-:Y:S01]  /*4aa0*/  BPT.TRAP 0x1 ;  /* 0x000000040000795c */ /* 0x000fe20000300000 */
.L_x_1853:
        /* <DEDUP_REMOVED lines=9> */
.L_x_1854:
[----:B--2---:R-:W-:Y:S05]  /*4b40*/  @P2 BRA `(.L_x_1852) ;  /* 0x0000000000082947 */ /* 0x004fea0003800000 */
[----:B------:R-:W2:Y:S02]  /*4b50*/  SYNCS.PHASECHK.TRANS64.TRYWAIT P2, [UR7+0x38830], R0 ;  /* 0x03883000ff0075a7 */ /* 0x000ea40008040147 */
[----:B--2---:R-:W-:Y:S05]  /*4b60*/  @!P2 BRA `(.L_x_1855) ;  /* 0x000000c00040a947 */ /* 0x004fea0003800000 */
.L_x_1852:
[----:B------:R-:W3:Y:S01]  /*4b70*/  S2R R2, SR_TID.X ;  /* 0x0000000000027919 */ /* 0x000ee20000002100 */
        /* <DEDUP_REMOVED lines=11> */
[----:B------:R-:W-:Y:S02]  /*4c30*/  UMOV UR48, UR4 ;  /* 0x0000000400307c82 */ /* 0x000fe40008000000 */
[----:B------:R-:W-:Y:S02]  /*4c40*/  UIADD3 UR30, UR34, 0x2, URZ ;  /* 0x00000002221e7890 */ /* 0x000fe4000fffe03f */
[----:B------:R-:W-:Y:S02]  /*4c50*/  UIADD3 UR26, UR34, 0x4, URZ ;  /* 0x00000004221a7890 */ /* 0x000fe4000fffe03f */
[----:B------:R-:W-:Y:S02]  /*4c60*/  UIADD3 UR22, UR34, 0x6, URZ ;  /* 0x0000000622167890 */ /* 0x000fe4000fffe03f */
[----:B------:R-:W-:-:S02]  /*4c70*/  UIADD3 UR18, UR34, 0x400, URZ ;  /* 0x0000040022127890 */ /* 0x000fc4000fffe03f */
[----:B------:R-:W-:Y:S02]  /*4c80*/  UIADD3 UR14, UR34, 0x402, URZ ;  /* 0x00000402220e7890 */ /* 0x000fe4000fffe03f */
[----:B------:R-:W-:Y:S02]  /*4c90*/  UIADD3 UR10, UR34, 0x404, URZ ;  /* 0x00000404220a7890 */ /* 0x000fe4000fffe03f */
[----:B------:R-:W-:Y:S01]  /*4ca0*/  UIADD3 UR50, UR34, 0x406, URZ ;  /* 0x0000040622327890 */ /* 0x000fe2000fffe03f */
[----:B------:R-:W-:Y:S01]  /*4cb0*/  UMOV UR49, UR5 ;  /* 0x0000000500317c82 */ /* 0x000fe20008000000 */
[----:B---3--:R-:W-:Y:S01]  /*4cc0*/  SHF.R.U32.HI R2, RZ, 0x7, R2 ;  /* 0x00000007ff027819 */ /* 0x008fe20000011602 */
[----:B------:R-:W-:-:S04]  /*4cd0*/  UMOV UR51, 0x40000040 ;  /* 0x4000004000337882 */ /* 0x000fc80000000000 */
[----:B-12---:R-:W-:-:S05]  /*4ce0*/  VIADD R0, R2, 0x8 ;  /* 0x0000000802007836 */ /* 0x006fca0000000000 */
[----:B------:R1:W-:Y:S06]  /*4cf0*/  BAR.SYNC.DEFER_BLOCKING R0, 0x100 ;  /* 0x000400000000751d */ /* 0x0003ec0000010000 */
        /* <DEDUP_REMOVED lines=27> */
.L_x_1857:
[----:B------:R-:W-:Y:S01]  /*4eb0*/  ULEA UR10, UR37, UR38, 0x3 ;  /* 0x00000026250a7291 */ /* 0x000fe2000f8e183f */
[----:B------:R-:W-:-:S05]  /*4ec0*/  IMAD.U32 R0, RZ, RZ, UR45 ;  /* 0x0000002dff007e24 */ /* 0x000fca000f8e00ff */
[----:B------:R-:W-:-:S04]  /*4ed0*/  SHF.L.U32 R0, R0, 0x1f, RZ ;  /* 0x0000001f00007819 */ /* 0x000fc800000006ff */
[----:B------:R1:W2:Y:S01]  /*4ee0*/  SYNCS.PHASECHK.TRANS64.TRYWAIT P2, [UR10+0x38850], R0 ;  /* 0x03885000ff0075a7 */ /* 0x0002a2000804014a */
[----:B------:R-:W-:Y:S05]  /*4ef0*/  @!P0 BRA `(.L_x_1858) ;  /* 0x0000000000048947 */ /* 0x000fea0003800000 */
[----:B------:R-:W-:Y:S01]  /*4f00*/  BPT.TRAP 0x1 ;  /* 0x000000040000795c */ /* 0x000fe20000300000 */
.L_x_1858:
[----:B--2---:R-:W-:Y:S05]  /*4f10*/  @P2 BRA `(.L_x_1856) ;  /* 0x0000000000082947 */ /* 0x004fea0003800000 */
[----:B------:R-:W2:Y:S02]  /*4f20*/  SYNCS.PHASECHK.TRANS64.TRYWAIT P2, [UR10+0x38850], R0 ;  /* 0x03885000ff0075a7 */ /* 0x000ea4000804014a */
[----:B--2---:R-:W-:Y:S05]  /*4f30*/  @!P2 BRA `(.L_x_1859) ;  /* 0x000000bc0064a947 */ /* 0x004fea0003800000 */
.L_x_1856:
[----:B------:R-:W-:Y:S01]  /*4f40*/  UIADD3 UR10, UR38, 0x400, URZ ;  /* 0x00000400260a7890 */ /* 0x000fe2000fffe03f */
[----:B------:R-:W-:Y:S01]  /*4f50*/  WARPGROUP.ARRIVE ;  /* 0x00000000000079c5 */ /* 0x000fe20000000000 */
[----:B------:R-:W-:Y:S01]  /*4f60*/  UMOV UR11, 0x40000040 ;  /* 0x40000040000b7882 */ /* 0x000fe20000000000 */
[----:B------:R-:W-:Y:S01]  /*4f70*/  UISETP.NE.U32.AND UP0, UPT, UR40, URZ, UPT ;  /* 0x0000003f2800728c */ /* 0x000fe2000bf05070 */
[----:B--2---:R-:W-:Y:S01]  /*4f80*/  IMAD.MOV.U32 R7, RZ, RZ, -0x2 ;  /* 0xfffffffeff077424 */ /* 0x004fe200078e00ff */
[----:B------:R-:W-:Y:S02]  /*4f90*/  USHF.R.U32.HI UR10, URZ, 0x4, UR10 ;  /* 0x000000043f0a7899 */ /* 0x000fe4000801160a */
[----:B------:R-:W2:Y:S01]  /*4fa0*/  S2R R235, SR_TID.X ;  /* 0x0000000000eb7919 */ /* 0x000ea20000002100 */
[----:B------:R-:W-:Y:S02]  /*4fb0*/  UISETP.NE.AND.EX UP0, UPT, UR41, URZ, UPT, UP0 ;  /* 0x0000003f2900728c */ /* 0x000fe4000bf05300 */
[----:B------:R-:W-:-:S04]  /*4fc0*/  ULOP3.LUT UR10, UR10, 0x3fff, URZ, 0xc0, !UPT ;  /* 0x00003fff0a0a7892 */ /* 0x000fc8000f8ec03f */
[----:B------:R-:W-:-:S04]  /*4fd0*/  ULOP3.LUT UR10, UR10, 0x10000, URZ, 0xfc, !UPT ;  /* 0x000100000a0a7892 */ /* 0x000fc8000f8efc3f */
[----:B------:R-:W-:-:S07]  /*4fe0*/  ULEA UR14, UR37, UR10, 0xb ;  /* 0x0000000a250e7291 */ /* 0x000fce000f8e583f */
[----:B------:R-:W-:Y:S02]  /*4ff0*/  UMOV UR10, UR14 ;  /* 0x0000000e000a7c82 */ /* 0x000fe40008000000 */
[----:B------:R-:W-:Y:S01]  /*5000*/  QGMMA.64x256x32.F32.E4M3.E4M3 R24, R228, gdesc[UR8], R24, gsb0 ;  /* 0x03e00008e4187df3 */ /* 0x000fe20008000818 */
[----:B------:R-:W-:Y:S01]  /*5010*/  UMOV UR10, 0xffffff80 ;  /* 0xffffff80000a7882 */ /* 0x000fe20000000000 */
[----:B------:R-:W-:Y:S02]  /*5020*/  USEL UR11, UR59, 0x1, UP0 ;  /* 0x000000013b0b7887 */ /* 0x000fe40008000000 */
[----:B------:R-:W-:-:S04]  /*5030*/  UIMAD UR10, UR6, UR10, 0x1 ;  /* 0x00000001060a74a4 */ /* 0x000fc8000f8e020a */
[----:B------:R-:W-:-:S04]  /*5040*/  UIADD3 UR10, UR42, UR10, URZ ;  /* 0x0000000a2a0a7290 */ /* 0x000fc8000fffe03f */
[----:B------:R-:W-:Y:S01]  /*5050*/  UIMAD UR10, UR11, UR58, UR10 ;  /* 0x0000003a0b0a72a4 */ /* 0x000fe2000f8e020a */
[----:B--2---:R-:W-:Y:S02]  /*5060*/  SHF.R.U32.HI R235, RZ, 0x7, R235 ;  /* 0x00000007ffeb7819 */ /* 0x004fe400000116eb */
[----:B------:R-:W-:Y:S01]  /*5070*/  UMOV UR11, 0x40000040 ;  /* 0x40000040000b7882 */ /* 0x000fe20000000000 */
[----:B------:R-:W-:-:S06]  /*5080*/  UIADD3 UR10, UR10, -UR55, URZ ;  /* 0x800000370a0a7290 */ /* 0x000fcc000fffe03f */
[----:B-1----:R-:W-:Y:S01]  /*5090*/  IMAD R0, R22, R7, UR10 ;  /* 0x0000000a16007e24 */ /* 0x002fe2000f8e0207 */
[----:B------:R-:W-:-:S03]  /*50a0*/  UIADD3 UR10, UR14, 0x2, URZ ;  /* 0x000000020e0a7890 */ /* 0x000fc6000fffe03f */
[----:B------:R-:W-:-:S05]  /*50b0*/  IMAD.IADD R0, R23, 0x1, R0 ;  /* 0x0000000117007824 */ /* 0x000fca00078e0200 */
[C---:B------:R-:W-:Y:S02]  /*50c0*/  ISETP.GT.AND P2, PT, R0.reuse, RZ, PT ;  /* 0x000000ff0000720c */ /* 0x040fe40003f44270 */
[----:B------:R-:W-:Y:S02]  /*50d0*/  ISETP.GT.AND P3, PT, R0, 0x1, PT ;  /* 0x000000010000780c */ /* 0x000fe40003f64270 */
[----:B------:R-:W-:Y:S02]  /*50e0*/  FSEL R152, R152, -INF , P2 ;  /* 0xff80000098987808 */ /* 0x000fe40001000000 */
[----:B------:R-:W-:Y:S02]  /*50f0*/  ISETP.GT.AND P2, PT, R0, 0x8, PT ;  /* 0x000000080000780c */ /* 0x000fe40003f44270 */
[----:B------:R-:W-:Y:S02]  /*5100*/  FSEL R153, R153, -INF , P3 ;  /* 0xff80000099997808 */ /* 0x000fe40001800000 */
[----:B------:R-:W-:-:S02]  /*5110*/  FMNMX.FTZ R2, R152, R5, !PT ;  /* 0x0000000598027209 */ /* 0x000fc40007810000 */
[----:B------:R-:W-:Y:S02]  /*5120*/  ISETP.GT.AND P3, PT, R0, 0x9, PT ;  /* 0x000000090000780c */ /* 0x000fe40003f64270 */
[----:B------:R-:W-:Y:S02]  /*5130*/  FSEL R156, R156, -INF , P2 ;  /* 0xff8000009c9c7808 */ /* 0x000fe40001000000 */
[----:B------:R-:W-:Y:S02]  /*5140*/  FMNMX.FTZ R7, R153, R2, !PT ;  /* 0x0000000299077209 */ /* 0x000fe40007810000 */
        /* <DEDUP_REMOVED lines=81> */
[C---:B------:R-:W-:Y:S01]  /*5660*/  ISETP.GT.AND P3, PT, R0.reuse, 0x79, PT ;  /* 0x000000790000780c */ /* 0x040fe20003f64270 */
[----:B------:R-:W-:Y:S01]  /*5670*/  VIADD R0, R0, 0x8 ;  /* 0x0000000800007836 */ /* 0x000fe20000000000 */
[----:B------:R-:W-:Y:S02]  /*5680*/  FSEL R212, R212, -INF , P2 ;  /* 0xff800000d4d47808 */ /* 0x000fe40001000000 */
[----:B------:R-:W-:Y:S02]  /*5690*/  FMNMX.FTZ R7, R209, R2, !PT ;  /* 0x00000002d1077209 */ /* 0x000fe40007810000 */
[----:B------:R-:W-:Y:S02]  /*56a0*/  FSEL R8, R213, -INF , P3 ;  /* 0xff800000d5087808 */ /* 0x000fe40001800000 */
[----:B------:R-:W-:Y:S02]  /*56b0*/  FMNMX.FTZ R7, R212, R7, !PT ;  /* 0x00000007d4077209 */ /* 0x000fe40007810000 */
[----:B------:R-:W-:-:S02]  /*56c0*/  ISETP.GT.AND P3, PT, R0, RZ, PT ;  /* 0x000000ff0000720c */ /* 0x000fc40003f64270 */
[----:B------:R-:W-:Y:S02]  /*56d0*/  FMNMX.FTZ R10, R8, R7, !PT ;  /* 0x00000007080a7209 */ /* 0x000fe40007810000 */
[----:B------:R-:W-:Y:S02]  /*56e0*/  ISETP.GT.AND P4, PT, R0, 0x1, PT ;  /* 0x000000010000780c */ /* 0x000fe40003f84270 */
[----:B------:R-:W-:Y:S01]  /*56f0*/  FSEL R13, R154, -INF , P3 ;  /* 0xff8000009a0d7808 */ /* 0x000fe20001800000 */
[----:B------:R-:W1:Y:S01]  /*5700*/  SHFL.BFLY PT, R7, R10, 0x2, 0x1f ;  /* 0x0c401f000a077f89 */ /* 0x000e6200000e0000 */
        /* <DEDUP_REMOVED lines=12> */
[----:B-1----:R-:W-:Y:S01]  /*57d0*/  FMNMX.FTZ R11, R10, R7, !PT ;  /* 0x000000070a0b7209 */ /* 0x002fe20007810000 */
[----:B------:R-:W-:Y:S01]  /*57e0*/  IMAD.U32 R7, RZ, RZ, UR39 ;  /* 0x00000027ff077e24 */ /* 0x000fe2000f8e00ff */
[----:B------:R-:W-:Y:S02]  /*57f0*/  ISETP.GT.AND P3, PT, R0, 0x18, PT ;  /* 0x000000180000780c */ /* 0x000fe40003f64270 */
[----:B------:R-:W-:Y:S01]  /*5800*/  FSEL R163, R163, -INF , P4 ;  /* 0xff800000a3a37808 */ /* 0x000fe20002000000 */
[----:B------:R-:W1:Y:S01]  /*5810*/  SHFL.BFLY PT, R2, R11, 0x1, 0x1f ;  /* 0x0c201f000b027f89 */ /* 0x000e6200000e0000 */
[----:B------:R-:W-:-:S02]  /*5820*/  FMNMX.FTZ R20, R162, R21, !PT ;  /* 0x00000015a2147209 */ /* 0x000fc40007810000 */
[----:B------:R-:W-:Y:S02]  /*5830*/  ISETP.GT.AND P4, PT, R0, 0x19, PT ;  /* 0x000000190000780c */ /* 0x000fe40003f84270 */
[----:B------:R-:W-:Y:S02]  /*5840*/  FSEL R166, R166, -INF , P3 ;  /* 0xff800000a6a67808 */ /* 0x000fe40001800000 */
[----:B------:R-:W-:Y:S02]  /*5850*/  FMNMX.FTZ R21, R163, R20, !PT ;  /* 0x00000014a3157209 */ /* 0x000fe40007810000 */
[C---:B------:R-:W-:Y:S02]  /*5860*/  ISETP.GT.AND P3, PT, R0.reuse, 0x20, PT ;  /* 0x000000200000780c */ /* 0x040fe40003f64270 */
[----:B------:R-:W-:Y:S01]  /*5870*/  FSEL R167, R167, -INF , P4 ;  /* 0xff800000a7a77808 */ /* 0x000fe20002000000 */
[----:B------:R-:W-:Y:S02]  /*5880*/  WARPGROUP.DEPBAR.LE gsb0, 0x0 ;  /* 0x00008000000079c5 */ /* 0x000fe40000010000 */
[----:B------:R-:W-:Y:S01]  /*5890*/  WARPGROUP.ARRIVE ;  /* 0x00000000000079c5 */ /* 0x000fe20000000000 */
[----:B------:R-:W-:-:S02]  /*58a0*/  ISETP.GT.AND P4, PT, R0, 0x21, PT ;  /* 0x000000210000780c */ /* 0x000fc40003f84270 */
[----:B------:R-:W-:Y:S02]  /*58b0*/  FSEL R170, R170, -INF , P3 ;  /* 0xff800000aaaa7808 */ /* 0x000fe40001800000 */
[C---:B------:R-:W-:Y:S01]  /*58c0*/  ISETP.GT.AND P3, PT, R0.reuse, 0x28, PT ;  /* 0x000000280000780c */ /* 0x040fe20003f64270 */
[----:B------:R-:W-:Y:S01]  /*58d0*/  QGMMA.64x256x32.F32.E4M3.E4M3 R24, R224, gdesc[UR8], R24, gsb0 ;  /* 0x03e00008e0187df3 */ /* 0x000fe20008000818 */
[----:B------:R-:W-:Y:S01]  /*58e0*/  UIADD3 UR10, UR14, 0x4, URZ ;  /* 0x000000040e0a7890 */ /* 0x000fe2000fffe03f */
[----:B------:R-:W-:Y:S01]  /*58f0*/  FSEL R171, R171, -INF , P4 ;  /* 0xff800000abab7808 */ /* 0x000fe20002000000 */
[----:B------:R-:W-:Y:S01]  /*5900*/  UMOV UR11, 0x40000040 ;  /* 0x40000040000b7882 */ /* 0x000fe20000000000 */
[----:B-1----:R-:W-:Y:S02]  /*5910*/  FMNMX.FTZ R2, R11, R2, !PT ;  /* 0x000000020b027209 */ /* 0x002fe40007810000 */
[----:B------:R-:W-:Y:S02]  /*5920*/  ISETP.GT.AND P4, PT, R0, 0x29, PT ;  /* 0x000000290000780c */ /* 0x000fe40003f84270 */
[C---:B------:R-:W-:Y:S01]  /*5930*/  FSETP.NEU.FTZ.AND P2, PT, R2.reuse, -INF , PT ;  /* 0xff8000000200780b */ /* 0x040fe20003f5d000 */
[----:B------:R-:W-:-:S01]  /*5940*/  FFMA.FTZ R7, R2, R7, -8 ;  /* 0xc100000002077423 */ /* 0x000fc20000010007 */
[----:B------:R-:W-:-:S02]  /*5950*/  FSEL R174, R174, -INF , P3 ;  /* 0xff800000aeae7808 */ /* 0x000fc40001800000 */
[C---:B------:R-:W-:Y:S02]  /*5960*/  ISETP.GT.AND P3, PT, R0.reuse, 0x30, PT ;  /* 0x000000300000780c */ /* 0x040fe40003f64270 */
[----:B------:R-:W-:Y:S02]  /*5970*/  FSEL R7, R7, RZ, P2 ;  /* 0x000000ff07077208 */ /* 0x000fe40001000000 */
[----:B------:R-:W-:Y:S02]  /*5980*/  FSEL R175, R175, -INF , P4 ;  /* 0xff800000afaf7808 */ /* 0x000fe40002000000 */
[----:B------:R-:W-:Y:S01]  /*5990*/  ISETP.GT.AND P4, PT, R0, 0x31, PT ;  /* 0x000000310000780c */ /* 0x000fe20003f84270 */
[----:B------:R-:W-:-:S01]  /*59a0*/  FFMA.FTZ R9, R152, UR39, -R7 ;  /* 0x0000002798097c23 */ /* 0x000fc20008010807 */
[--C-:B------:R-:W-:Y:S01]  /*59b0*/  FFMA.FTZ R153, R153, UR39, -R7.reuse ;  /* 0x0000002799997c23 */ /* 0x100fe20008010807 */
[----:B------:R-:W-:Y:S01]  /*59c0*/  FMNMX.FTZ R152, R166, R21, !PT ;  /* 0x00000015a6987209 */ /* 0x000fe20007810000 */
[--C-:B------:R-:W-:Y:S01]  /*59d0*/  FFMA.FTZ R12, R157, UR39, -R7.reuse ;  /* 0x000000279d0c7c23 */ /* 0x100fe20008010807 */
[----:B------:R-:W-:Y:S01]  /*59e0*/  FSEL R178, R178, -INF , P3 ;  /* 0xff800000b2b27808 */ /* 0x000fe20001800000 */
[----:B------:R1:W-:Y:S01]  /*59f0*/  MUFU.EX2 R10, R153 ;  /* 0x00000099000a7308 */ /* 0x0003e20000000800 */
[----:B------:R-:W-:Y:S01]  /*5a00*/  ISETP.GT.AND P3, PT, R0, 0x38, PT ;  /* 0x000000380000780c */ /* 0x000fe20003f64270 */
[--C-:B------:R-:W-:Y:S01]  /*5a10*/  FFMA.FTZ R11, R156, UR39, -R7.reuse ;  /* 0x000000279c0b7c23 */ /* 0x100fe20008010807 */
[----:B------:R-:W-:Y:S01]  /*5a20*/  FSEL R179, R179, -INF , P4 ;  /* 0xff800000b3b37808 */ /* 0x000fe20002000000 */
[--C-:B------:R-:W-:Y:S01]  /*5a30*/  FFMA.FTZ R15, R161, UR39, -R7.reuse ;  /* 0x00000027a10f7c23 */ /* 0x100fe20008010807 */
[----:B------:R-:W-:Y:S01]  /*5a40*/  ISETP.GT.AND P4, PT, R0, 0x39, PT ;  /* 0x000000390000780c */ /* 0x000fe20003f84270 */
[--C-:B------:R-:W-:Y:S01]  /*5a50*/  FFMA.FTZ R160, R160, UR39, -R7.reuse ;  /* 0x00000027a0a07c23 */ /* 0x100fe20008010807 */
[----:B------:R-:W-:Y:S01]  /*5a60*/  FSEL R182, R182, -INF , P3 ;  /* 0xff800000b6b67808 */ /* 0x000fe20001800000 */
[--C-:B------:R-:W-:Y:S01]  /*5a70*/  FFMA.FTZ R21, R165, UR39, -R7.reuse ;  /* 0x00000027a5157c23 */ /* 0x100fe20008010807 */
[----:B-1----:R-:W-:Y:S01]  /*5a80*/  FMNMX.FTZ R153, R167, R152, !PT ;  /* 0x00000098a7997209 */ /* 0x002fe20007810000 */
        /* <DEDUP_REMOVED lines=22> */
[----:B------:R-:W-:Y:S01]  /*5bf0*/  FFMA.FTZ R212, R212, UR39, -R7 ;  /* 0x00000027d4d47c23 */ /* 0x000fe20008010807 */
[----:B------:R-:W-:Y:S01]  /*5c00*/  FMNMX.FTZ R157, R179, R154, !PT ;  /* 0x0000009ab39d7209 */ /* 0x000fe20007810000 */
[----:B------:R-:W-:Y:S01]  /*5c10*/  MUFU.EX2 R9, R9 ;  /* 0x0000000900097308 */ /* 0x000fe20000000800 */
[----:B------:R-:W-:-:S02]  /*5c20*/  ISETP.GT.AND P4, PT, R0, 0x49, PT ;  /* 0x000000490000780c */ /* 0x000fc40003f84270 */
[----:B------:R-:W-:Y:S01]  /*5c30*/  FMNMX.FTZ R156, R182, R157, !PT ;  /* 0x0000009db69c7209 */ /* 0x000fe20007810000 */
[----:B------:R-:W-:-:S01]  /*5c40*/  FFMA.FTZ R157, R173, UR39, -R7 ;  /* 0x00000027ad9d7c23 */ /* 0x000fc20008010807 */
[----:B------:R-:W-:Y:S02]  /*5c50*/  FSEL R190, R190, -INF , P3 ;  /* 0xff800000bebe7808 */ /* 0x000fe40001800000 */
[----:B------:R-:W-:Y:S01]  /*5c60*/  FMNMX.FTZ R161, R183, R156, !PT ;  /* 0x0000009cb7a17209 */ /* 0x000fe20007810000 */
[----:B------:R1:W-:Y:S01]  /*5c70*/  MUFU.EX2 R154, R172 ;  /* 0x000000ac009a7308 */ /* 0x0003e20000000800 */
[----:B------:R-:W-:Y:S02]  /*5c80*/  ISETP.GT.AND P3, PT, R0, 0x50, PT ;  /* 0x000000500000780c */ /* 0x000fe40003f64270 */
[----:B------:R-:W-:Y:S02]  /*5c90*/  FMNMX.FTZ R156, R186, R161, !PT ;  /* 0x000000a1ba9c7209 */ /* 0x000fe40007810000 */
[----:B------:R-:W-:-:S02]  /*5ca0*/  FSEL R191, R191, -INF , P4 ;  /* 0xff800000bfbf7808 */ /* 0x000fc40002000000 */
[----:B------:R-:W-:Y:S01]  /*5cb0*/  FMNMX.FTZ R161, R187, R156, !PT ;  /* 0x0000009cbba17209 */ /* 0x000fe20007810000 */
[----:B------:R-:W-:Y:S01]  /*5cc0*/  MUFU.EX2 R11, R11 ;  /* 0x0000000b000b7308 */ /* 0x000fe20000000800 */
[----:B------:R-:W-:Y:S01]  /*5cd0*/  ISETP.GT.AND P4, PT, R0, 0x51, PT ;  /* 0x000000510000780c */ /* 0x000fe20003f84270 */
[--C-:B-1----:R-:W-:Y:S01]  /*5ce0*/  FFMA.FTZ R172, R192, UR39, -R7.reuse ;  /* 0x00000027c0ac7c23 */ /* 0x102fe20008010807 */
[----:B------:R-:W-:Y:S01]  /*5cf0*/  FMNMX.FTZ R160, R190, R161, !PT ;  /* 0x000000a1bea07209 */ /* 0x000fe20007810000 */
[--C-:B------:R-:W-:Y:S01]  /*5d00*/  FFMA.FTZ R161, R177, UR39, -R7.reuse ;  /* 0x00000027b1a17c23 */ /* 0x100fe20008010807 */
[----:B------:R-:W-:Y:S01]  /*5d10*/  FSEL R194, R194, -INF , P3 ;  /* 0xff800000c2c27808 */ /* 0x000fe20001800000 */
[--C-:B------:R-:W-:Y:S01]  /*5d20*/  FFMA.FTZ R177, R193, UR39, -R7.reuse ;  /* 0x00000027c1b17c23 */ /* 0x100fe20008010807 */
[----:B------:R-:W-:Y:S01]  /*5d30*/  FMNMX.FTZ R165, R191, R160, !PT ;  /* 0x000000a0bfa57209 */ /* 0x000fe20007810000 */
[----:B------:R1:W-:Y:S01]  /*5d40*/  MUFU.EX2 R156, R176 ;  /* 0x000000b0009c7308 */ /* 0x0003e20000000800 */
[----:B------:R-:W-:Y:S01]  /*5d50*/  ISETP.GT.AND P3, PT, R0, 0x58, PT ;  /* 0x000000580000780c */ /* 0x000fe20003f64270 */
[----:B------:R-:W-:Y:S01]  /*5d60*/  FFMA.FTZ R193, R209, UR39, -R7 ;  /* 0x00000027d1c17c23 */ /* 0x000fe20008010807 */
[----:B------:R-:W-:-:S02]  /*5d70*/  FSEL R195, R195, -INF , P4 ;  /* 0xff800000c3c37808 */ /* 0x000fc40002000000 */
[----:B------:R-:W-:Y:S02]  /*5d80*/  FMNMX.FTZ R160, R194, R165, !PT ;  /* 0x000000a5c2a07209 */ /* 0x000fe40007810000 */
[----:B------:R-:W-:Y:S01]  /*5d90*/  ISETP.GT.AND P4, PT, R0, 0x59, PT ;  /* 0x000000590000780c */ /* 0x000fe20003f84270 */
[----:B------:R-:W-:Y:S01]  /*5da0*/  MUFU.EX2 R12, R12 ;  /* 0x0000000c000c7308 */ /* 0x000fe20000000800 */
[----:B------:R-:W-:Y:S01]  /*5db0*/  FSEL R198, R198, -INF , P3 ;  /* 0xff800000c6c67808 */ /* 0x000fe20001800000 */
[--C-:B-1----:R-:W-:Y:S01]  /*5dc0*/  FFMA.FTZ R176, R196, UR39, -R7.reuse ;  /* 0x00000027c4b07c23 */ /* 0x102fe20008010807 */
[----:B------:R-:W-:Y:S02]  /*5dd0*/  FMNMX.FTZ R165, R195, R160, !PT ;  /* 0x000000a0c3a57209 */ /* 0x000fe40007810000 */
[----:B------:R-:W-:Y:S02]  /*5de0*/  ISETP.GT.AND P3, PT, R0, 0x60, PT ;  /* 0x000000600000780c */ /* 0x000fe40003f64270 */
[----:B------:R-:W-:Y:S01]  /*5df0*/  FSEL R199, R199, -INF , P4 ;  /* 0xff800000c7c77808 */ /* 0x000fe20002000000 */
[----:B------:R1:W-:Y:S01]  /*5e00*/  MUFU.EX2 R160, R180 ;  /* 0x000000b400a07308 */ /* 0x0003e20000000800 */
[----:B------:R-:W-:Y:S01]  /*5e10*/  FMNMX.FTZ R164, R198, R165, !PT ;  /* 0x000000a5c6a47209 */ /* 0x000fe20007810000 */
[--C-:B------:R-:W-:Y:S01]  /*5e20*/  FFMA.FTZ R165, R181, UR39, -R7.reuse ;  /* 0x00000027b5a57c23 */ /* 0x100fe20008010807 */
[----:B------:R-:W-:Y:S01]  /*5e30*/  ISETP.GT.AND P4, PT, R0, 0x61, PT ;  /* 0x000000610000780c */ /* 0x000fe20003f84270 */
[----:B------:R-:W-:Y:S01]  /*5e40*/  FFMA.FTZ R181, R197, UR39, -R7 ;  /* 0x00000027c5b57c23 */ /* 0x000fe20008010807 */
[----:B------:R-:W-:-:S02]  /*5e50*/  FSEL R202, R202, -INF , P3 ;  /* 0xff800000caca7808 */ /* 0x000fc40001800000 */
[----:B------:R-:W-:Y:S01]  /*5e60*/  FMNMX.FTZ R169, R199, R164, !PT ;  /* 0x000000a4c7a97209 */ /* 0x000fe20007810000 */
[----:B------:R-:W-:Y:S01]  /*5e70*/  MUFU.EX2 R15, R15 ;  /* 0x0000000f000f7308 */ /* 0x000fe20000000800 */
[----:B------:R-:W-:Y:S01]  /*5e80*/  ISETP.GT.AND P3, PT, R0, 0x68, PT ;  /* 0x000000680000780c */ /* 0x000fe20003f64270 */
[----:B-1----:R-:W-:Y:S01]  /*5e90*/  FFMA.FTZ R180, R200, UR39, -R7 ;  /* 0x00000027c8b47c23 */ /* 0x002fe20008010807 */
[----:B------:R-:W-:Y:S02]  /*5ea0*/  FSEL R203, R203, -INF , P4 ;  /* 0xff800000cbcb7808 */ /* 0x000fe40002000000 */
[----:B------:R-:W-:Y:S02]  /*5eb0*/  FMNMX.FTZ R164, R202, R169, !PT ;  /* 0x000000a9caa47209 */ /* 0x000fe40007810000 */
[----:B------:R-:W-:Y:S01]  /*5ec0*/  ISETP.GT.AND P4, PT, R0, 0x69, PT ;  /* 0x000000690000780c */ /* 0x000fe20003f84270 */
[----:B------:R-:W-:Y:S01]  /*5ed0*/  MUFU.EX2 R21, R21 ;  /* 0x0000001500157308 */ /* 0x000fe20000000800 */
[----:B------:R-:W-:-:S02]  /*5ee0*/  FSEL R206, R206, -INF , P3 ;  /* 0xff800000cece7808 */ /* 0x000fc40001800000 */
[----:B------:R-:W-:Y:S02]  /*5ef0*/  FMNMX.FTZ R169, R203, R164, !PT ;  /* 0x000000a4cba97209 */ /* 0x000fe40007810000 */
[----:B------:R-:W-:Y:S02]  /*5f00*/  ISETP.GT.AND P3, PT, R0, 0x70, PT ;  /* 0x000000700000780c */ /* 0x000fe40003f64270 */
[----:B------:R-:W-:Y:S01]  /*5f10*/  FSEL R207, R207, -INF , P4 ;  /* 0xff800000cfcf7808 */ /* 0x000fe20002000000 */
[----:B------:R1:W-:Y:S01]  /*5f20*/  MUFU.EX2 R164, R184 ;  /* 0x000000b800a47308 */ /* 0x0003e20000000800 */
[----:B------:R-:W-:Y:S01]  /*5f30*/  FMNMX.FTZ R168, R206, R169, !PT ;  /* 0x000000a9cea87209 */ /* 0x000fe20007810000 */
[----:B------:R-:W-:Y:S01]  /*5f40*/  FFMA.FTZ R169, R185, UR39, -R7 ;  /* 0x00000027b9a97c23 */ /* 0x000fe20008010807 */
[----:B------:R-:W-:Y:S02]  /*5f50*/  ISETP.GT.AND P4, PT, R0, 0x71, PT ;  /* 0x000000710000780c */ /* 0x000fe40003f84270 */
        /* <DEDUP_REMOVED lines=11> */
[----:B------:R-:W-:Y:S02]  /*6010*/  FSEL R215, R215, -INF , P4 ;  /* 0xff800000d7d77808 */ /* 0x000fe40002000000 */
[----:B------:R-:W-:Y:S01]  /*6020*/  FMNMX.FTZ R0, R214, R173, !PT ;  /* 0x000000add6007209 */ /* 0x000fe20007810000 */
[----:B------:R1:W-:Y:S01]  /*6030*/  MUFU.EX2 R168, R188 ;  /* 0x000000bc00a87308 */ /* 0x0003e20000000800 */
[----:B------:R-:W-:Y:S01]  /*6040*/  FSEL R196, R2, RZ, P2 ;  /* 0x000000ff02c47208 */ /* 0x000fe20001000000 */
[--C-:B------:R-:W-:Y:S01]  /*6050*/  FFMA.FTZ R173, R189, UR39, -R7.reuse ;  /* 0x00000027bdad7c23 */ /* 0x100fe20008010807 */
[----:B------:R-:W-:Y:S01]  /*6060*/  FMNMX.FTZ R0, R215, R0, !PT ;  /* 0x00000000d7007209 */ /* 0x000fe20007810000 */
[----:B------:R-:W-:-:S04]  /*6070*/  FFMA.FTZ R189, R205, UR39, -R7 ;  /* 0x00000027cdbd7c23 */ /* 0x000fc80008010807 */
[----:B------:R-:W2:Y:S01]  /*6080*/  SHFL.BFLY PT, R185, R0, 0x2, 0x1f ;  /* 0x0c401f0000b97f89 */ /* 0x000ea200000e0000 */
[----:B-1----:R-:W-:-:S01]  /*6090*/  FFMA.FTZ R188, R208, UR39, -R7 ;  /* 0x00000027d0bc7c23 */ /* 0x002fc20008010807 */
[----:B------:R-:W-:Y:S08]  /*60a0*/  MUFU.EX2 R161, R161 ;  /* 0x000000a100a17308 */ /* 0x000ff00000000800 */
[----:B------:R-:W-:Y:S08]  /*60b0*/  MUFU.EX2 R165, R165 ;  /* 0x000000a500a57308 */ /* 0x000ff00000000800 */
[----:B------:R-:W-:Y:S01]  /*60c0*/  MUFU.EX2 R169, R169 ;  /* 0x000000a900a97308 */ /* 0x000fe20000000800 */
[----:B--2---:R-:W-:Y:S01]  /*60d0*/  FMNMX.FTZ R192, R0, R185, !PT ;  /* 0x000000b900c07209 */ /* 0x004fe20007810000 */
[----:B------:R-:W-:Y:S01]  /*60e0*/  FFMA.FTZ R185, R201, UR39, -R7 ;  /* 0x00000027c9b97c23 */ /* 0x000fe20008010807 */
[----:B------:R-:W-:-:S05]  /*60f0*/  IMAD.U32 R201, RZ, RZ, UR39 ;  /* 0x00000027ffc97e24 */ /* 0x000fca000f8e00ff */
[----:B------:R-:W-:Y:S01]  /*6100*/  MUFU.EX2 R173, R173 ;  /* 0x000000ad00ad7308 */ /* 0x000fe20000000800 */
[----:B------:R-:W1:Y:S07]  /*6110*/  SHFL.BFLY PT, R197, R192, 0x1, 0x1f ;  /* 0x0c201f00c0c57f89 */ /* 0x000e6e00000e0000 */
[----:B------:R-:W-:Y:S08]  /*6120*/  MUFU.EX2 R172, R172 ;  /* 0x000000ac00ac7308 */ /* 0x000ff00000000800 */
[----:B------:R-:W-:Y:S08]  /*6130*/  MUFU.EX2 R177, R177 ;  /* 0x000000b100b17308 */ /* 0x000ff00000000800 */
[----:B------:R-:W-:Y:S01]  /*6140*/  MUFU.EX2 R176, R176 ;  /* 0x000000b000b07308 */ /* 0x000fe20000000800 */
[----:B-1----:R-:W-:Y:S01]  /*6150*/  FMNMX.FTZ R0, R192, R197, !PT ;  /* 0x000000c5c0007209 */ /* 0x002fe20007810000 */
[----:B------:R-:W-:Y:S01]  /*6160*/  FFMA.FTZ R197, R8, UR39, -R7 ;  /* 0x0000002708c57c23 */ /* 0x000fe20008010807 */
[----:B------:R-:W-:-:S02]  /*6170*/  FADD.FTZ R7, -R196, R5 ;  /* 0x00000005c4077221 */ /* 0x000fc40000010100 */
[C---:B------:R-:W-:Y:S01]  /*6180*/  FSETP.NEU.FTZ.AND P2, PT, R0.reuse, -INF , PT ;  /* 0xff8000000000780b */ /* 0x040fe20003f5d000 */
[----:B------:R-:W-:-:S02]  /*6190*/  FFMA.FTZ R8, R0, R201, -8 ;  /* 0xc100000000087423 */ /* 0x000fc400000100c9 */
[----:B------:R1:W-:Y:S03]  /*61a0*/  MUFU.EX2 R5, R197 ;  /* 0x000000c500057308 */ /* 0x0003e60000000800 */
[----:B------:R-:W-:Y:S01]  /*61b0*/  FSEL R196, R8, RZ, P2 ;  /* 0x000000ff08c47208 */ /* 0x000fe20001000000 */
[----:B------:R-:W-:-:S04]  /*61c0*/  FMUL.FTZ R8, R7, UR39 ;  /* 0x0000002707087c20 */ /* 0x000fc80008410000 */
        /* <DEDUP_REMOVED lines=8> */
[----:B------:R-:W-:Y:S01]  /*6250*/  FSEL R175, R0, RZ, P2 ;  /* 0x000000ff00af7208 */ /* 0x000fe20001000000 */
[----:B------:R-:W-:-:S01]  /*6260*/  FFMA.FTZ R7, R155, UR39, -R196 ;  /* 0x000000279b077c23 */ /* 0x000fc200080108c4 */
[----:B------:R-:W2:Y:S01]  /*6270*/  MUFU.EX2 R8, R8 ;  /* 0x0000000800087308 */ /* 0x000ea20000000800 */
        /* <DEDUP_REMOVED lines=11> */
[--C-:B-1----:R-:W-:Y:S01]  /*6330*/  FFMA.FTZ R197, R182, UR39, -R196.reuse ;  /* 0x00000027b6c57c23 */ /* 0x102fe200080108c4 */
[----:B------:R-:W-:-:S01]  /*6340*/  FFMA.FTZ R182, R186, UR39, -R196 ;  /* 0x00000027bab67c23 */ /* 0x000fc200080108c4 */
[----:B------:R-:W-:-:S02]  /*6350*/  FFMA.FTZ R186, R190, UR39, -R196 ;  /* 0x00000027beba7c23 */ /* 0x000fc400080108c4 */
[----:B------:R-:W1:Y:S01]  /*6360*/  MUFU.EX2 R175, R175 ;  /* 0x000000af00af7308 */ /* 0x000e620000000800 */
[----:B--2---:R-:W-:-:S04]  /*6370*/  FFMA.FTZ R187, R8, R4, R9 ;  /* 0x0000000408bb7223 */ /* 0x004fc80000010009 */
[----:B------:R-:W-:Y:S01]  /*6380*/  FADD.FTZ R190, R10, R187 ;  /* 0x000000bb0abe7221 */ /* 0x000fe20000010000 */
[----:B------:R-:W-:-:S02]  /*6390*/  FFMA.FTZ R187, R191, UR39, -R196 ;  /* 0x00000027bfbb7c23 */ /* 0x000fc400080108c4 */
[----:B------:R-:W2:Y:S08]  /*63a0*/  MUFU.EX2 R7, R7 ;  /* 0x0000000700077308 */ /* 0x000eb00000000800 */
[----:B------:R-:W3:Y:S01]  /*63b0*/  MUFU.EX2 R13, R13 ;  /* 0x0000000d000d7308 */ /* 0x000ee20000000800 */
[----:B-1----:R-:W-:-:S01]  /*63c0*/  FFMA.FTZ R4, R175, R3, R200 ;  /* 0x00000003af047223 */ /* 0x002fc200000100c8 */
[----:B------:R-:W-:Y:S01]  /*63d0*/  FADD.FTZ R3, R11, R190 ;  /* 0x000000be0b037221 */ /* 0x000fe20000010000 */
[----:B------:R-:W-:-:S03]  /*63e0*/  FFMA.FTZ R190, R194, UR39, -R196 ;  /* 0x00000027c2be7c23 */ /* 0x000fc600080108c4 */
[----:B------:R-:W-:Y:S01]  /*63f0*/  FADD.FTZ R3, R12, R3 ;  /* 0x000000030c037221 */ /* 0x000fe20000010000 */
[----:B------:R-:W-:Y:S02]  /*6400*/  WARPGROUP.DEPBAR.LE gsb0, 0x0 ;  /* 0x00008000000079c5 */ /* 0x000fe40000010000 */
[----:B------:R-:W-:Y:S01]  /*6410*/  WARPGROUP.ARRIVE ;  /* 0x00000000000079c5 */ /* 0x000fe20000000000 */
[----:B------:R-:W1:Y:S01]  /*6420*/  MUFU.EX2 R158, R158 ;  /* 0x0000009e009e7308 */ /* 0x000e620000000800 */
[----:B--2---:R-:W-:-:S01]  /*6430*/  FADD.FTZ R4, R7, R4 ;  /* 0x0000000407047221 */ /* 0x004fc20000010000 */
[----:B------:R-:W-:-:S03]  /*6440*/  FADD.FTZ R194, R14, R3 ;  /* 0x000000030ec27221 */ /* 0x000fc60000010000 */
[----:B------:R-:W-:Y:S01]  /*6450*/  QGMMA.64x256x32.F32.E4M3.E4M3 R24, R220, gdesc[UR8], R24, gsb0 ;  /* 0x03e00008dc187df3 */ /* 0x000fe20008000818 */
[----:B------:R-:W-:Y:S01]  /*6460*/  UIADD3 UR10, UR14, 0x6, URZ ;  /* 0x000000060e0a7890 */ /* 0x000fe2000fffe03f */
[----:B---3--:R-:W-:Y:S01]  /*6470*/  FADD.FTZ R191, R13, R4 ;  /* 0x000000040dbf7221 */ /* 0x008fe20000010000 */
[----:B------:R-:W-:Y:S01]  /*6480*/  UMOV UR11, 0x40000040 ;  /* 0x40000040000b7882 */ /* 0x000fe20000000000 */
[----:B------:R-:W2:Y:S08]  /*6490*/  MUFU.EX2 R155, R155 ;  /* 0x0000009b009b7308 */ /* 0x000eb00000000800 */
[----:B------:R-:W3:Y:S01]  /*64a0*/  MUFU.EX2 R162, R162 ;  /* 0x000000a200a27308 */ /* 0x000ee20000000800 */
[----:B-1----:R-:W-:-:S01]  /*64b0*/  FADD.FTZ R4, R158, R191 ;  /* 0x000000bf9e047221 */ /* 0x002fc20000010000 */
[----:B------:R-:W-:-:S06]  /*64c0*/  FFMA.FTZ R191, R195, UR39, -R196 ;  /* 0x00000027c3bf7c23 */ /* 0x000fcc00080108c4 */
[----:B------:R-:W1:Y:S01]  /*64d0*/  MUFU.EX2 R159, R159 ;  /* 0x0000009f009f7308 */ /* 0x000e620000000800 */
[----:B--2---:R-:W-:-:S07]  /*64e0*/  FADD.FTZ R3, R155, R4 ;  /* 0x000000049b037221 */ /* 0x004fce0000010000 */
[----:B------:R-:W2:Y:S01]  /*64f0*/  MUFU.EX2 R166, R166 ;  /* 0x000000a600a67308 */ /* 0x000ea20000000800 */
[----:B---3--:R-:W-:-:S07]  /*6500*/  FADD.FTZ R4, R162, R3 ;  /* 0x00000003a2047221 */ /* 0x008fce0000010000 */
[----:B------:R-:W3:Y:S01]  /*6510*/  MUFU.EX2 R163, R163 ;  /* 0x000000a300a37308 */ /* 0x000ee20000000800 */
[----:B-1----:R-:W-:-:S07]  /*6520*/  FADD.FTZ R3, R159, R4 ;  /* 0x000000049f037221 */ /* 0x002fce0000010000 */
[----:B------:R1:W-:Y:S01]  /*6530*/  MUFU.EX2 R6, R197 ;  /* 0x000000c500067308 */ /* 0x0003e20000000800 */
[----:B--2---:R-:W-:-:S07]  /*6540*/  FADD.FTZ R4, R166, R3 ;  /* 0x00000003a6047221 */ /* 0x004fce0000010000 */
[----:B------:R-:W2:Y:S01]  /*6550*/  MUFU.EX2 R170, R170 ;  /* 0x000000aa00aa7308 */ /* 0x000ea20000000800 */
[----:B-1----:R-:W-:-:S01]  /*6560*/  FADD.FTZ R197, R15, R194 ;  /* 0x000000c20fc57221 */ /* 0x002fc20000010000 */
[----:B---3--:R-:W-:-:S03]  /*6570*/  FADD.FTZ R3, R163, R4 ;  /* 0x00000004a3037221 */ /* 0x008fc60000010000 */
[----:B------:R-:W-:-:S03]  /*6580*/  FADD.FTZ R194, R20, R197 ;  /* 0x000000c514c27221 */ /* 0x000fc60000010000 */
[----:B------:R-:W1:Y:S01]  /*6590*/  MUFU.EX2 R167, R167 ;  /* 0x000000a700a77308 */ /* 0x000e620000000800 */
[----:B------:R-:W-:-:S01]  /*65a0*/  FADD.FTZ R195, R21, R194 ;  /* 0x000000c215c37221 */ /* 0x000fc20000010000 */
[----:B------:R-:W-:-:S03]  /*65b0*/  FFMA.FTZ R194, R198, UR39, -R196 ;  /* 0x00000027c6c27c23 */ /* 0x000fc600080108c4 */
[----:B------:R-:W-:Y:S01]  /*65c0*/  FADD.FTZ R198, R152, R195 ;  /* 0x000000c398c67221 */ /* 0x000fe20000010000 */
[----:B------:R-:W-:-:S02]  /*65d0*/  FFMA.FTZ R195, R199, UR39, -R196 ;  /* 0x00000027c7c37c23 */ /* 0x000fc400080108c4 */
[----:B------:R-:W3:Y:S01]  /*65e0*/  MUFU.EX2 R174, R174 ;  /* 0x000000ae00ae7308 */ /* 0x000ee20000000800 */
[----:B------:R-:W-:-:S01]  /*65f0*/  FADD.FTZ R197, R153, R198 ;  /* 0x000000c699c57221 */ /* 0x000fc20000010000 */
[----:B--2---:R-:W-:-:S03]  /*6600*/  FADD.FTZ R4, R170, R3 ;  /* 0x00000003aa047221 */ /* 0x004fc60000010000 */
[----:B------:R-:W-:Y:S01]  /*6610*/  FADD.FTZ R198, R154, R197 ;  /* 0x000000c59ac67221 */ /* 0x000fe20000010000 */
[----:B------:R-:W-:-:S02]  /*6620*/  FFMA.FTZ R197, R202, UR39, -R196 ;  /* 0x00000027cac57c23 */ /* 0x000fc400080108c4 */
[----:B------:R-:W2:Y:S01]  /*6630*/  MUFU.EX2 R171, R171 ;  /* 0x000000ab00ab7308 */ /* 0x000ea20000000800 */
[----:B-1----:R-:W-:-:S01]  /*6640*/  FADD.FTZ R3, R167, R4 ;  /* 0x00000004a7037221 */ /* 0x002fc20000010000 */
[----:B------:R-:W-:-:S04]  /*6650*/  FADD.FTZ R199, R157, R198 ;  /* 0x000000c69dc77221 */ /* 0x000fc80000010000 */
[----:B------:R-:W-:Y:S02]  /*6660*/  FADD.FTZ R198, R156, R199 ;  /* 0x000000c79cc67221 */ /* 0x000fe40000010000 */
[----:B------:R-:W1:Y:S01]  /*6670*/  MUFU.EX2 R178, R178 ;  /* 0x000000b200b27308 */ /* 0x000e620000000800 */
[----:B---3--:R-:W-:-:S01]  /*6680*/  FADD.FTZ R4, R174, R3 ;  /* 0x00000003ae047221 */ /* 0x008fc20000010000 */
[----:B------:R-:W-:Y:S01]  /*6690*/  FADD.FTZ R199, R161, R198 ;  /* 0x000000c6a1c77221 */ /* 0x000fe20000010000 */
[----:B------:R-:W-:-:S05]  /*66a0*/  FFMA.FTZ R198, R203, UR39, -R196 ;  /* 0x00000027cbc67c23 */ /* 0x000fca00080108c4 */
[----:B------:R-:W3:Y:S01]  /*66b0*/  MUFU.EX2 R179, R179 ;  /* 0x000000b300b37308 */ /* 0x000ee20000000800 */
[----:B--2---:R-:W-:-:S01]  /*66c0*/  FADD.FTZ R3, R171, R4 ;  /* 0x00000004ab037221 */ /* 0x004fc20000010000 */
[----:B------:R-:W-:Y:S01]  /*66d0*/  FADD.FTZ R4, R160, R199 ;  /* 0x000000c7a0047221 */ /* 0x000fe20000010000 */
[----:B------:R-:W-:-:S05]  /*66e0*/  FFMA.FTZ R199, R206, UR39, -R196 ;  /* 0x00000027cec77c23 */ /* 0x000fca00080108c4 */
[----:B------:R-:W2:Y:S01]  /*66f0*/  MUFU.EX2 R182, R182 ;  /* 0x000000b600b67308 */ /* 0x000ea20000000800 */
[----:B-1----:R-:W-:-:S04]  /*6700*/  FADD.FTZ R3, R178, R3 ;  /* 0x00000003b2037221 */ /* 0x002fc80000010000 */
[----:B------:R-:W-:Y:S01]  /*6710*/  FADD.FTZ R202, R6, R3 ;  /* 0x0000000306ca7221 */ /* 0x000fe20000010000 */
[----:B------:R-:W-:-:S02]  /*6720*/  FADD.FTZ R3, R165, R4 ;  /* 0x00000004a5037221 */ /* 0x000fc40000010000 */
[----:B------:R-:W1:Y:S01]  /*6730*/  MUFU.EX2 R183, R183 ;  /* 0x000000b700b77308 */ /* 0x000e620000000800 */
[----:B---3--:R-:W-:-:S01]  /*6740*/  FADD.FTZ R201, R179, R202 ;  /* 0x000000cab3c97221 */ /* 0x008fc20000010000 */
[----:B------:R-:W-:-:S04]  /*6750*/  FADD.FTZ R4, R164, R3 ;  /* 0x00000003a4047221 */ /* 0x000fc80000010000 */
[----:B------:R-:W-:Y:S02]  /*6760*/  FADD.FTZ R3, R169, R4 ;  /* 0x00000004a9037221 */ /* 0x000fe40000010000 */
[----:B------:R-:W3:Y:S01]  /*6770*/  MUFU.EX2 R186, R186 ;  /* 0x000000ba00ba7308 */ /* 0x000ee20000000800 */
[----:B--2---:R-:W-:-:S01]  /*6780*/  FADD.FTZ R202, R182, R201 ;  /* 0x000000c9b6ca7221 */ /* 0x004fc20000010000 */
[----:B------:R-:W-:-:S04]  /*6790*/  FADD.FTZ R4, R168, R3 ;  /* 0x00000003a8047221 */ /* 0x000fc80000010000 */
[----:B------:R-:W-:Y:S02]  /*67a0*/  FADD.FTZ R3, R173, R4 ;  /* 0x00000004ad037221 */ /* 0x000fe40000010000 */
[----:B------:R-:W2:Y:S01]  /*67b0*/  MUFU.EX2 R187, R187 ;  /* 0x000000bb00bb7308 */ /* 0x000ea20000000800 */
[----:B-1----:R-:W-:-:S01]  /*67c0*/  FADD.FTZ R201, R183, R202 ;  /* 0x000000cab7c97221 */ /* 0x002fc20000010000 */
[----:B------:R-:W-:Y:S01]  /*67d0*/  FADD.FTZ R4, R172, R3 ;  /* 0x00000003ac047221 */ /* 0x000fe20000010000 */
[----:B------:R-:W-:-:S01]  /*67e0*/  FFMA.FTZ R202, R207, UR39, -R196 ;  /* 0x00000027cfca7c23 */ /* 0x000fc200080108c4 */
[----:B------:R-:W-:Y:S01]  /*67f0*/  IMAD.U32 R207, RZ, RZ, UR7 ;  /* 0x00000007ffcf7e24 */ /* 0x000fe2000f8e00ff */
[----:B------:R-:W-:-:S03]  /*6800*/  IADD3 R3, -R235, 0xb, RZ ;  /* 0x0000000beb037810 */ /* 0x000fc60007ffe1ff */
[----:B------:R-:W1:Y:S01]  /*6810*/  MUFU.EX2 R190, R190 ;  /* 0x000000be00be7308 */ /* 0x000e620000000800 */
[----:B---3--:R-:W-:-:S01]  /*6820*/  FADD.FTZ R204, R186, R201 ;  /* 0x000000c9bacc7221 */ /* 0x008fc20000010000 */
[----:B------:R-:W-:Y:S01]  /*6830*/  FFMA.FTZ R201, R210, UR39, -R196 ;  /* 0x00000027d2c97c23 */ /* 0x000fe200080108c4 */
[----:B------:R-:W-:-:S05]  /*6840*/  @!P1 LEA R207, R207, UR38, 0x3 ;  /* 0x00000026cfcf9c11 */ /* 0x000fca000f8e18ff */
[----:B------:R-:W3:Y:S01]  /*6850*/  MUFU.EX2 R191, R191 ;  /* 0x000000bf00bf7308 */ /* 0x000ee20000000800 */
[----:B--2---:R-:W-:-:S07]  /*6860*/  FADD.FTZ R203, R187, R204 ;  /* 0x000000ccbbcb7221 */ /* 0x004fce0000010000 */
[----:B------:R-:W2:Y:S01]  /*6870*/  MUFU.EX2 R194, R194 ;  /* 0x000000c200c27308 */ /* 0x000ea20000000800 */
[----:B-1----:R-:W-:-:S01]  /*6880*/  FADD.FTZ R204, R190, R203 ;  /* 0x000000cbbecc7221 */ /* 0x002fc20000010000 */
[----:B------:R-:W-:-:S04]  /*6890*/  FADD.FTZ R203, R177, R4 ;  /* 0x00000004b1cb7221 */ /* 0x000fc80000010000 */
[----:B------:R-:W-:Y:S01]  /*68a0*/  FADD.FTZ R4, R176, R203 ;  /* 0x000000cbb0047221 */ /* 0x000fe20000010000 */
[----:B------:R-:W-:-:S01]  /*68b0*/  FFMA.FTZ R203, R214, UR39, -R196 ;  /* 0x00000027d6cb7c23 */ /* 0x000fc200080108c4 */
[----:B------:R-:W1:Y:S01]  /*68c0*/  MUFU.EX2 R195, R195 ;  /* 0x000000c300c37308 */ /* 0x000e620000000800 */
[----:B---3--:R-:W-:-:S01]  /*68d0*/  FADD.FTZ R205, R191, R204 ;  /* 0x000000ccbfcd7221 */ /* 0x008fc20000010000 */
[--C-:B------:R-:W-:Y:S01]  /*68e0*/  FFMA.FTZ R204, R211, UR39, -R196.reuse ;  /* 0x00000027d3cc7c23 */ /* 0x100fe200080108c4 */
[----:B------:R-:W-:-:S05]  /*68f0*/  FFMA.FTZ R196, R215, UR39, -R196 ;  /* 0x00000027d7c47c23 */ /* 0x000fca00080108c4 */
[----:B------:R-:W3:Y:S01]  /*6900*/  MUFU.EX2 R180, R180 ;  /* 0x000000b400b47308 */ /* 0x000ee20000000800 */
[----:B--2---:R-:W-:-:S01]  /*6910*/  FADD.FTZ R206, R194, R205 ;  /* 0x000000cdc2ce7221 */ /* 0x004fc20000010000 */
[----:B------:R-:W-:-:S06]  /*6920*/  FADD.FTZ R205, R181, R4 ;  /* 0x00000004b5cd7221 */ /* 0x000fcc0000010000 */
[----:B------:R-:W2:Y:S01]  /*6930*/  MUFU.EX2 R197, R197 ;  /* 0x000000c500c57308 */ /* 0x000ea20000000800 */
[----:B-1----:R-:W-:-:S07]  /*6940*/  FADD.FTZ R206, R195, R206 ;  /* 0x000000cec3ce7221 */ /* 0x002fce0000010000 */
[----:B------:R-:W1:Y:S01]  /*6950*/  MUFU.EX2 R185, R185 ;  /* 0x000000b900b97308 */ /* 0x000e620000000800 */
[----:B---3--:R-:W-:-:S07]  /*6960*/  FADD.FTZ R4, R180, R205 ;  /* 0x000000cdb4047221 */ /* 0x008fce0000010000 */
[----:B------:R-:W3:Y:S01]  /*6970*/  MUFU.EX2 R198, R198 ;  /* 0x000000c600c67308 */ /* 0x000ee20000000800 */
[----:B--2---:R-:W-:-:S07]  /*6980*/  FADD.FTZ R205, R197, R206 ;  /* 0x000000cec5cd7221 */ /* 0x004fce0000010000 */
[----:B------:R-:W2:Y:S08]  /*6990*/  MUFU.EX2 R184, R184 ;  /* 0x000000b800b87308 */ /* 0x000eb00000000800 */
[----:B------:R-:W4:Y:S08]  /*69a0*/  MUFU.EX2 R199, R199 ;  /* 0x000000c700c77308 */ /* 0x000f300000000800 */
[----:B------:R-:W-:Y:S08]  /*69b0*/  MUFU.EX2 R189, R189 ;  /* 0x000000bd00bd7308 */ /* 0x000ff00000000800 */
[----:B------:R-:W5:Y:S08]  /*69c0*/  MUFU.EX2 R202, R202 ;  /* 0x000000ca00ca7308 */ /* 0x000f700000000800 */
[----:B------:R-:W5:Y:S08]  /*69d0*/  MUFU.EX2 R188, R188 ;  /* 0x000000bc00bc7308 */ /* 0x000f700000000800 */
[----:B------:R-:W5:Y:S08]  /*69e0*/  MUFU.EX2 R201, R201 ;  /* 0x000000c900c97308 */ /* 0x000f700000000800 */
[----:B------:R-:W5:Y:S08]  /*69f0*/  MUFU.EX2 R193, R193 ;  /* 0x000000c100c17308 */ /* 0x000f700000000800 */
[----:B------:R-:W5:Y:S08]  /*6a00*/  MUFU.EX2 R204, R204 ;  /* 0x000000cc00cc7308 */ /* 0x000f700000000800 */
[----:B------:R-:W5:Y:S08]  /*6a10*/  MUFU.EX2 R192, R212 ;  /* 0x000000d400c07308 */ /* 0x000f700000000800 */
[----:B------:R-:W5:Y:S01]  /*6a20*/  MUFU.EX2 R203, R203 ;  /* 0x000000cb00cb7308 */ /* 0x000f620000000800 */
[----:B------:R-:W-:-:S02]  /*6a30*/  WARPGROUP.DEPBAR.LE gsb0, 0x0 ;  /* 0x00008000000079c5 */ /* 0x000fc40000010000 */
[----:B------:R-:W-:-:S05]  /*6a40*/  WARPGROUP.ARRIVE ;  /* 0x00000000000079c5 */ /* 0x000fca0000000000 */
[----:B------:R-:W5:Y:S01]  /*6a50*/  MUFU.EX2 R196, R196 ;  /* 0x000000c400c47308 */ /* 0x000f620000000800 */
[----:B------:R-:W-:Y:S03]  /*6a60*/  QGMMA.64x256x32.F32.E4M3.E4M3 R24, R216, gdesc[UR8], R24, gsb0 ;  /* 0x03e00008d8187df3 */ /* 0x000fe60008000818 */
[----:B------:R-:W-:Y:S02]  /*6a70*/  WARPGROUP.DEPBAR.LE gsb0, 0x0 ;  /* 0x00008000000079c5 */ /* 0x000fe40000010000 */
[----:B------:R1:W-:Y:S06]  /*6a80*/  BAR.ARV R3, 0x100 ;  /* 0x000400030000751d */ /* 0x0003ec0000002000 */
[----:B-1----:R-:W-:-:S02]  /*6a90*/  @!P1 VIADD R3, R207, 0x38840 ;  /* 0x00038840cf039836 */ /* 0x002fc40000000000 */
[----:B------:R-:W-:Y:S01]  /*6aa0*/  FADD.FTZ R207, R185, R4 ;  /* 0x00000004b9cf7221 */ /* 0x000fe20000010000 */
[----:B---3--:R-:W-:-:S02]  /*6ab0*/  FADD.FTZ R4, R198, R205 ;  /* 0x000000cdc6047221 */ /* 0x008fc40000010000 */
[----:B------:R-:W-:Y:S01]  /*6ac0*/  @!P1 PRMT R3, RZ, 0x654, R3 ;  /* 0x00000654ff039816 */ /* 0x000fe20000000003 */
[----:B--2---:R-:W-:-:S01]  /*6ad0*/  FADD.FTZ R206, R184, R207 ;  /* 0x000000cfb8ce7221 */ /* 0x004fc20000010000 */
[----:B----4-:R-:W-:Y:S02]  /*6ae0*/  FADD.FTZ R205, R199, R4 ;  /* 0x00000004c7cd7221 */ /* 0x010fe40000010000 */
[----:B------:R1:W-:Y:S02]  /*6af0*/  @!P1 SYNCS.ARRIVE.TRANS64.RED.A1T0 RZ, [R3+URZ], RZ ;  /* 0x000000ff03ff99a7 */ /* 0x0003e4000810043f */
[----:B-----5:R-:W-:-:S01]  /*6b00*/  FADD.FTZ R4, R202, R205 ;  /* 0x000000cdca047221 */ /* 0x020fc20000010000 */
[----:B-1----:R-:W-:-:S04]  /*6b10*/  FADD.FTZ R3, R189, R206 ;  /* 0x000000cebd037221 */ /* 0x002fc80000010000 */
[----:B------:R-:W-:Y:S01]  /*6b20*/  FADD.FTZ R206, R188, R3 ;  /* 0x00000003bcce7221 */ /* 0x000fe20000010000 */
[----:B------:R-:W-:-:S03]  /*6b30*/  FADD.FTZ R3, R201, R4 ;  /* 0x00000004c9037221 */ /* 0x000fc60000010000 */
[----:B------:R-:W-:Y:S01]  /*6b40*/  FADD.FTZ R205, R193, R206 ;  /* 0x000000cec1cd7221 */ /* 0x000fe20000010000 */
[----:B------:R-:W-:-:S03]  /*6b50*/  FADD.FTZ R4, R204, R3 ;  /* 0x00000003cc047221 */ /* 0x000fc60000010000 */
[----:B------:R-:W-:Y:S01]  /*6b60*/  FADD.FTZ R206, R192, R205 ;  /* 0x000000cdc0ce7221 */ /* 0x000fe20000010000 */
[----:B------:R-:W-:-:S03]  /*6b70*/  FADD.FTZ R3, R203, R4 ;  /* 0x00000004cb037221 */ /* 0x000fc60000010000 */
[----:B------:R-:W-:Y:S01]  /*6b80*/  FADD.FTZ R4, R5, R206 ;  /* 0x000000ce05047221 */ /* 0x000fe20000010000 */
[----:B------:R-:W-:-:S01]  /*6b90*/  FADD.FTZ R3, R196, R3 ;  /* 0x00000003c4037221 */ /* 0x000fc20000010000 */
[----:B------:R-:W-:Y:S06]  /*6ba0*/  @!P0 BRA `(.L_x_1860) ;  /* 0x0000000000048947 */ /* 0x000fec0003800000 */
[----:B------:R-:W-:Y:S01]  /*6bb0*/  BPT.TRAP 0x1 ;  /* 0x000000040000795c */ /* 0x000fe20000300000 */
.L_x_1860:
[----:B------:R-:W-:Y:S01]  /*6bc0*/  UISETP.GT.AND UP0, UPT, UR6, UR47, UPT ;  /* 0x0000002f0600728c */ /* 0x000fe2000bf04270 */
[----:B------:R-:W-:Y:S01]  /*6bd0*/  F2FP.SATFINITE.E4M3.F32.PACK_AB_MERGE_C R6, R179, R6, RZ ;  /* 0x00000006b306723e */ /* 0x000fe200048070ff */
[----:B------:R-:W-:Y:S01]  /*6be0*/  ULEA UR10, UR37, UR38, 0x3 ;  /* 0x00000026250a7291 */ /* 0x000fe2000f8e183f */
[----:B------:R-:W-:Y:S01]  /*6bf0*/  F2FP.SATFINITE.E4M3.F32.PACK_AB_MERGE_C R5, R5, R192, RZ ;  /* 0x000000c00505723e */ /* 0x000fe200048070ff */
[----:B------:R-:W-:Y:S01]  /*6c00*/  UIADD3 UR6, UR6, -0x1, URZ ;  /* 0xffffffff06067890 */ /* 0x000fe2000fffe03f */
[----:B------:R-:W-:Y:S01]  /*6c10*/  F2FP.SATFINITE.E4M3.F32.PACK_AB_MERGE_C R11, R12, R11, RZ ;  /* 0x0000000b0c0b723e */ /* 0x000fe200048070ff */
[----:B------:R-:W-:Y:S01]  /*6c20*/  UIADD3 UR10, UR10, 0x38860, URZ ;  /* 0x000388600a0a7890 */ /* 0x000fe2000fffe03f */
[----:B------:R-:W-:Y:S01]  /*6c30*/  PLOP3.LUT P2, PT, PT, PT, UP0, 0x80, 0x0 ;  /* 0x000000000000781c */ /* 0x000fe20003f4f008 */
[----:B------:R-:W-:Y:S01]  /*6c40*/  UMOV UR45, UR36 ;  /* 0x00000024002d7c82 */ /* 0x000fe20008000000 */
[----:B------:R-:W-:Y:S01]  /*6c50*/  F2FP.SATFINITE.E4M3.F32.PACK_AB_MERGE_C R13, R158, R13, RZ ;  /* 0x0000000d9e0d723e */ /* 0x000fe200048070ff */
[----:B------:R-:W-:Y:S01]  /*6c60*/  UPRMT UR10, UR53, 0x654, UR10 ;  /* 0x00000654350a7896 */ /* 0x000fe2000800000a */
[----:B------:R-:W-:Y:S01]  /*6c70*/  F2FP.SATFINITE.E4M3.F32.PACK_AB_MERGE_C R20, R21, R20, RZ ;  /* 0x000000141514723e */ /* 0x000fe200048070ff */
[----:B------:R-:W-:Y:S01]  /*6c80*/  UMOV UR37, UR7 ;  /* 0x0000000700257c82 */ /* 0x000fe20008000000 */
[----:B------:R-:W-:Y:S01]  /*6c90*/  F2FP.SATFINITE.E4M3.F32.PACK_AB_MERGE_C R159, R166, R159, RZ ;  /* 0x0000009fa69f723e */ /* 0x000fe200048070ff */
[----:B------:R-:W-:Y:S01]  /*6ca0*/  FMUL.FTZ R24, R24, R8 ;  /* 0x0000000818187220 */ /* 0x000fe20000410000 */
[----:B------:R-:W-:Y:S01]  /*6cb0*/  F2FP.SATFINITE.E4M3.F32.PACK_AB_MERGE_C R154, R157, R154, RZ ;  /* 0x0000009a9d9a723e */ /* 0x000fe200048070ff */
[-C--:B------:R-:W-:Y:S01]  /*6cc0*/  FMUL.FTZ R25, R25, R8.reuse ;  /* 0x0000000819197220 */ /* 0x080fe20000410000 */
        /* <DEDUP_REMOVED lines=14> */
[----:B------:R-:W-:Y:S01]  /*6db0*/  F2FP.SATFINITE.E4M3.F32.PACK_AB_MERGE_C R199, R202, R199, RZ ;  /* 0x000000c7cac7723e */ /* 0x000fe200048070ff */
[-C--:B------:R-:W-:Y:S01]  /*6dc0*/  FMUL.FTZ R40, R40, R8.reuse ;  /* 0x0000000828287220 */ /* 0x080fe20000410000 */
[----:B------:R-:W-:Y:S01]  /*6dd0*/  F2FP.SATFINITE.E4M3.F32.PACK_AB_MERGE_C R203, R196, R203, RZ ;  /* 0x000000cbc4cb723e */ /* 0x000fe200048070ff */
        /* <DEDUP_REMOVED lines=136> */
[----:B------:R-:W-:Y:S01]  /*7660*/  IMAD.MOV.U32 R5, RZ, RZ, R2 ;  /* 0x000000ffff057224 */ /* 0x000fe200078e0002 */
[----:B------:R-:W-:Y:S06]  /*7670*/  @P2 BRA `(.L_x_1861) ;  /* 0xffffffd000f02947 */ /* 0x000fec000383ffff */
[----:B------:R-:W-:Y:S01]  /*7680*/  UMOV UR37, UR7 ;  /* 0x0000000700257c82 */ /* 0x000fe20008000000 */
[----:B------:R-:W-:-:S05]  /*7690*/  UMOV UR45, UR6 ;  /* 0x00000006002d7c82 */ /* 0x000fca0008000000 */
.L_x_1851:
[----:B------:R-:W-:-:S13]  /*76a0*/  ISETP.LE.AND P2, PT, RZ, UR45, PT ;  /* 0x0000002dff007c0c */ /* 0x000fda000bf43270 */
[----:B------:R-:W-:Y:S05]  /*76b0*/  @!P2 BRA `(.L_x_1862) ;  /* 0x0000002000c4a947 */ /* 0x000fea0003800000 */
[----:B------:R-:W-:Y:S01]  /*76c0*/  IMAD.MOV.U32 R7, RZ, RZ, R0 ;  /* 0x000000ffff077224 */ /* 0x000fe200078e0000 */
[----:B------:R-:W-:Y:S01]  /*76d0*/  UMOV UR41, UR36 ;  /* 0x0000002400297c82 */ /* 0x000fe20008000000 */
[----:B------:R-:W-:Y:S01]  /*76e0*/  IMAD.MOV.U32 R5, RZ, RZ, R2 ;  /* 0x000000ffff057224 */ /* 0x000fe200078e0002 */
[----:B------:R-:W-:-:S06]  /*76f0*/  UMOV UR40, UR37 ;  /* 0x0000002500287c82 */ /* 0x000fcc0008000000 */
.L_x_1872:
        /* <DEDUP_REMOVED lines=9> */
.L_x_1864:
[----:B------:R-:W-:Y:S01]  /*7790*/  ULEA UR6, UR37, UR38, 0x3 ;  /* 0x0000002625067291 */ /* 0x000fe2000f8e183f */
[----:B------:R-:W-:-:S05]  /*77a0*/  IMAD.U32 R0, RZ, RZ, UR36 ;  /* 0x00000024ff007e24 */ /* 0x000fca000f8e00ff */
[----:B------:R-:W-:-:S04]  /*77b0*/  SHF.L.U32 R0, R0, 0x1f, RZ ;  /* 0x0000001f00007819 */ /* 0x000fc800000006ff */
[----:B------:R1:W2:Y:S01]  /*77c0*/  SYNCS.PHASECHK.TRANS64.TRYWAIT P2, [UR6+0x38830], R0 ;  /* 0x03883000ff0075a7 */ /* 0x0002a20008040146 */
[----:B------:R-:W-:Y:S05]  /*77d0*/  @!P0 BRA `(.L_x_1865) ;  /* 0x0000000000048947 */ /* 0x000fea0003800000 */
[----:B------:R-:W-:Y:S01]  /*77e0*/  BPT.TRAP 0x1 ;  /* 0x000000040000795c */ /* 0x000fe20000300000 */
.L_x_1865:
[----:B--2---:R-:W-:Y:S05]  /*77f0*/  @P2 BRA `(.L_x_1863) ;  /* 0x0000000000082947 */ /* 0x004fea0003800000 */
[----:B------:R-:W2:Y:S02]  /*7800*/  SYNCS.PHASECHK.TRANS64.TRYWAIT P2, [UR6+0x38830], R0 ;  /* 0x03883000ff0075a7 */ /* 0x000ea40008040146 */
[----:B--2---:R-:W-:Y:S05]  /*7810*/  @!P2 BRA `(.L_x_1866) ;  /* 0x000000940044a947 */ /* 0x004fea0003800000 */
.L_x_1863:
[----:B------:R-:W3:Y:S01]  /*7820*/  S2R R2, SR_TID.X ;  /* 0x0000000000027919 */ /* 0x000ee20000002100 */
        /* <DEDUP_REMOVED lines=17> */
[----:B---3--:R-:W-:-:S05]  /*7940*/  SHF.R.U32.HI R2, RZ, 0x7, R2 ;  /* 0x00000007ff027819 */ /* 0x008fca0000011602 */
        /* <DEDUP_REMOVED lines=29> */
.L_x_1868:
[----:B------:R-:W-:Y:S01]  /*7b20*/  ULEA UR6, UR40, UR38, 0x3 ;  /* 0x0000002628067291 */ /* 0x000fe2000f8e183f */
[----:B------:R-:W-:-:S05]  /*7b30*/  IMAD.U32 R0, RZ, RZ, UR41 ;  /* 0x00000029ff007e24 */ /* 0x000fca000f8e00ff */
[----:B------:R-:W-:-:S04]  /*7b40*/  SHF.L.U32 R0, R0, 0x1f, RZ ;  /* 0x0000001f00007819 */ /* 0x000fc800000006ff */
[----:B------:R1:W2:Y:S01]  /*7b50*/  SYNCS.PHASECHK.TRANS64.TRYWAIT P2, [UR6+0x38850], R0 ;  /* 0x03885000ff0075a7 */ /* 0x0002a20008040146 */
[----:B------:R-:W-:Y:S05]  /*7b60*/  @!P0 BRA `(.L_x_1869) ;  /* 0x0000000000048947 */ /* 0x000fea0003800000 */
[----:B------:R-:W-:Y:S01]  /*7b70*/  BPT.TRAP 0x1 ;  /* 0x000000040000795c */ /* 0x000fe20000300000 */
.L_x_1869:
[----:B--2---:R-:W-:Y:S05]  /*7b80*/  @P2 BRA `(.L_x_1867) ;  /* 0x0000000000082947 */ /* 0x004fea0003800000 */
[----:B------:R-:W2:Y:S02]  /*7b90*/  SYNCS.PHASECHK.TRANS64.TRYWAIT P2, [UR6+0x38850], R0 ;  /* 0x03885000ff0075a7 */ /* 0x000ea40008040146 */
[----:B--2---:R-:W-:Y:S05]  /*7ba0*/  @!P2 BRA `(.L_x_1870) ;  /* 0x000000900078a947 */ /* 0x004fea0003800000 */
.L_x_1867:
[----:B------:R-:W-:Y:S01]  /*7bb0*/  UIADD3 UR6, UR38, 0x400, URZ ;  /* 0x0000040026067890 */ /* 0x000fe2000fffe03f */
[----:B------:R-:W-:Y:S01]  /*7bc0*/  WARPGROUP.ARRIVE ;  /* 0x00000000000079c5 */ /* 0x000fe20000000000 */
[----:B------:R-:W-:Y:S01]  /*7bd0*/  UMOV UR7, 0x40000040 ;  /* 0x4000004000077882 */ /* 0x000fe20000000000 */
[----:B------:R-:W-:Y:S01]  /*7be0*/  FMNMX.FTZ R2, R154, R7, !PT ;  /* 0x000000079a027209 */ /* 0x000fe20007810000 */
[----:B------:R-:W-:Y:S01]  /*7bf0*/  USHF.R.U32.HI UR6, URZ, 0x4, UR6 ;  /* 0x000000043f067899 */ /* 0x000fe20008011606 */
[----:B-12---:R-:W-:Y:S01]  /*7c00*/  FMNMX.FTZ R0, R152, R5, !PT ;  /* 0x0000000598007209 */ /* 0x006fe20007810000 */
        /* <DEDUP_REMOVED lines=71> */
[----:B-1----:R-:W-:Y:S01]  /*8080*/  SHF.R.U32.HI R235, RZ, 0x7, R235 ;  /* 0x00000007ffeb7819 */ /* 0x002fe200000116eb */
        /* <DEDUP_REMOVED lines=9> */
[----:B------:R-:W-:-:S01]  /*8120*/  FFMA.FTZ R7, R2, R13, -8 ;  /* 0xc100000002077423 */ /* 0x000fc2000001000d */
[----:B------:R-:W-:Y:S01]  /*8130*/  FADD.FTZ R5, -R2, R5 ;  /* 0x0000000502057221 */ /* 0x000fe20000010100 */
[----:B------:R-:W-:Y:S02]  /*8140*/  FMUL.FTZ R6, R6, UR39 ;  /* 0x0000002706067c20 */ /* 0x000fe40008410000 */
[--C-:B------:R-:W-:Y:S01]  /*8150*/  FFMA.FTZ R9, R153, UR39, -R7.reuse ;  /* 0x0000002799097c23 */ /* 0x100fe20008010807 */
[----:B------:R-:W-:-:S01]  /*8160*/  FFMA.FTZ R153, R173, UR39, -R7 ;  /* 0x00000027ad997c23 */ /* 0x000fc20008010807 */
[--C-:B------:R-:W-:Y:S01]  /*8170*/  FFMA.FTZ R173, R193, UR39, -R7.reuse ;  /* 0x00000027c1ad7c23 */ /* 0x100fe20008010807 */
[----:B------:R-:W-:Y:S02]  /*8180*/  IMAD.U32 R193, RZ, RZ, UR39 ;  /* 0x00000027ffc17e24 */ /* 0x000fe4000f8e00ff */
[--C-:B------:R-:W-:Y:S01]  /*8190*/  FFMA.FTZ R11, R157, UR39, -R7.reuse ;  /* 0x000000279d0b7c23 */ /* 0x100fe20008010807 */
[----:B------:R-:W-:-:S01]  /*81a0*/  FFMA.FTZ R157, R177, UR39, -R7 ;  /* 0x00000027b19d7c23 */ /* 0x000fc20008010807 */
[----:B------:R-:W-:Y:S01]  /*81b0*/  FMUL.FTZ R5, R5, UR39 ;  /* 0x0000002705057c20 */ /* 0x000fe20008410000 */
[----:B------:R-:W-:-:S01]  /*81c0*/  FFMA.FTZ R193, R0, R193, -8 ;  /* 0xc100000000c17423 */ /* 0x000fc200000100c1 */
[--C-:B------:R-:W-:Y:S01]  /*81d0*/  FFMA.FTZ R8, R152, UR39, -R7.reuse ;  /* 0x0000002798087c23 */ /* 0x100fe20008010807 */
        /* <DEDUP_REMOVED lines=27> */
[----:B------:R-:W-:Y:S01]  /*8390*/  FFMA.FTZ R178, R179, UR39, -R193 ;  /* 0x00000027b3b27c23 */ /* 0x000fe200080108c1 */
[----:B------:R-:W-:-:S01]  /*83a0*/  FFMA.FTZ R20, R168, UR39, -R7 ;  /* 0x00000027a8147c23 */ /* 0x000fc20008010807 */
[--C-:B------:R-:W-:Y:S01]  /*83b0*/  FFMA.FTZ R179, R182, UR39, -R193.reuse ;  /* 0x00000027b6b37c23 */ /* 0x100fe200080108c1 */
[----:B------:R-:W-:-:S01]  /*83c0*/  FFMA.FTZ R182, R183, UR39, -R193 ;  /* 0x00000027b7b67c23 */ /* 0x000fc200080108c1 */
[--C-:B------:R-:W-:Y:S01]  /*83d0*/  FFMA.FTZ R183, R186, UR39, -R193.reuse ;  /* 0x00000027bab77c23 */ /* 0x100fe200080108c1 */
[----:B------:R-:W-:-:S01]  /*83e0*/  FFMA.FTZ R186, R187, UR39, -R193 ;  /* 0x00000027bbba7c23 */ /* 0x000fc200080108c1 */
[----:B------:R-:W3:Y:S01]  /*83f0*/  MUFU.EX2 R9, R9 ;  /* 0x0000000900097308 */ /* 0x000ee20000000800 */
[----:B-1----:R-:W-:-:S01]  /*8400*/  FFMA.FTZ R4, R5, R4, R8 ;  /* 0x0000000405047223 */ /* 0x002fc20000010008 */
[----:B------:R-:W-:Y:S01]  /*8410*/  FFMA.FTZ R21, R169, UR39, -R7 ;  /* 0x00000027a9157c23 */ /* 0x000fe20008010807 */
[----:B------:R-:W-:-:S01]  /*8420*/  FFMA.FTZ R187, R190, UR39, -R193 ;  /* 0x00000027bebb7c23 */ /* 0x000fc200080108c1 */
[--C-:B------:R-:W-:Y:S01]  /*8430*/  FFMA.FTZ R190, R191, UR39, -R193.reuse ;  /* 0x00000027bfbe7c23 */ /* 0x100fe200080108c1 */
[----:B------:R-:W-:-:S01]  /*8440*/  FFMA.FTZ R191, R194, UR39, -R193 ;  /* 0x00000027c2bf7c23 */ /* 0x000fc200080108c1 */
[--C-:B------:R-:W-:Y:S01]  /*8450*/  FFMA.FTZ R152, R172, UR39, -R7.reuse ;  /* 0x00000027ac987c23 */ /* 0x100fe20008010807 */
[----:B------:R-:W-:-:S01]  /*8460*/  FFMA.FTZ R160, R180, UR39, -R7 ;  /* 0x00000027b4a07c23 */ /* 0x000fc20008010807 */
[----:B------:R-:W1:Y:S01]  /*8470*/  MUFU.EX2 R154, R154 ;  /* 0x0000009a009a7308 */ /* 0x000e620000000800 */
[----:B--2---:R-:W-:-:S01]  /*8480*/  FFMA.FTZ R3, R6, R3, R197 ;  /* 0x0000000306037223 */ /* 0x004fc200000100c5 */
        /* <DEDUP_REMOVED lines=10> */
[--C-:B------:R-:W-:Y:S01]  /*8530*/  FFMA.FTZ R188, R208, UR39, -R7.reuse ;  /* 0x00000027d0bc7c23 */ /* 0x100fe20008010807 */
[----:B------:R-:W-:-:S01]  /*8540*/  FFMA.FTZ R189, R209, UR39, -R7 ;  /* 0x00000027d1bd7c23 */ /* 0x000fc20008010807 */
[--C-:B------:R-:W-:Y:S01]  /*8550*/  FFMA.FTZ R192, R212, UR39, -R7.reuse ;  /* 0x00000027d4c07c23 */ /* 0x100fe20008010807 */
[----:B------:R-:W-:-:S01]  /*8560*/  FFMA.FTZ R7, R213, UR39, -R7 ;  /* 0x00000027d5077c23 */ /* 0x000fc20008010807 */
[----:B------:R-:W3:Y:S01]  /*8570*/  MUFU.EX2 R10, R10 ;  /* 0x0000000a000a7308 */ /* 0x000ee20000000800 */
[----:B-1----:R-:W-:-:S07]  /*8580*/  FADD.FTZ R4, R154, R3 ;  /* 0x000000039a047221 */ /* 0x002fce0000010000 */
[----:B------:R-:W1:Y:S01]  /*8590*/  MUFU.EX2 R158, R158 ;  /* 0x0000009e009e7308 */ /* 0x000e620000000800 */
[----:B--2---:R-:W-:-:S07]  /*85a0*/  FADD.FTZ R3, R155, R4 ;  /* 0x000000049b037221 */ /* 0x004fce0000010000 */
[----:B------:R-:W2:Y:S01]  /*85b0*/  MUFU.EX2 R11, R11 ;  /* 0x0000000b000b7308 */ /* 0x000ea20000000800 */
[----:B---3--:R-:W-:-:S07]  /*85c0*/  FADD.FTZ R196, R10, R201 ;  /* 0x000000c90ac47221 */ /* 0x008fce0000010000 */
[----:B------:R-:W3:Y:S01]  /*85d0*/  MUFU.EX2 R159, R159 ;  /* 0x0000009f009f7308 */ /* 0x000ee20000000800 */
[----:B-1----:R-:W-:-:S01]  /*85e0*/  FADD.FTZ R4, R158, R3 ;  /* 0x000000039e047221 */ /* 0x002fc20000010000 */
[----:B------:R-:W-:Y:S02]  /*85f0*/  WARPGROUP.DEPBAR.LE gsb0, 0x0 ;  /* 0x00008000000079c5 */ /* 0x000fe40000010000 */
[----:B------:R-:W-:-:S04]  /*8600*/  WARPGROUP.ARRIVE ;  /* 0x00000000000079c5 */ /* 0x000fc80000000000 */
[----:B------:R-:W1:Y:S01]  /*8610*/  MUFU.EX2 R12, R12 ;  /* 0x0000000c000c7308 */ /* 0x000e620000000800 */
[----:B--2---:R-:W-:-:S01]  /*8620*/  FADD.FTZ R201, R11, R196 ;  /* 0x000000c40bc97221 */ /* 0x004fc20000010000 */
[----:B------:R-:W-:Y:S01]  /*8630*/  QGMMA.64x256x32.F32.E4M3.E4M3 R24, R224, gdesc[UR4], R24, gsb0 ;  /* 0x03e00004e0187df3 */ /* 0x000fe20008000818 */
[----:B------:R-:W-:Y:S01]  /*8640*/  UIADD3 UR6, UR10, 0x4, URZ ;  /* 0x000000040a067890 */ /* 0x000fe2000fffe03f */
[----:B------:R-:W-:-:S04]  /*8650*/  UMOV UR7, 0x40000040 ;  /* 0x4000004000077882 */ /* 0x000fc80000000000 */
[----:B------:R-:W2:Y:S01]  /*8660*/  MUFU.EX2 R162, R162 ;  /* 0x000000a200a27308 */ /* 0x000ea20000000800 */
[----:B---3--:R-:W-:-:S07]  /*8670*/  FADD.FTZ R3, R159, R4 ;  /* 0x000000049f037221 */ /* 0x008fce0000010000 */
[----:B------:R-:W3:Y:S01]  /*8680*/  MUFU.EX2 R13, R13 ;  /* 0x0000000d000d7308 */ /* 0x000ee20000000800 */
[----:B-1----:R-:W-:-:S07]  /*8690*/  FADD.FTZ R194, R12, R201 ;  /* 0x000000c90cc27221 */ /* 0x002fce0000010000 */
[----:B------:R-:W1:Y:S01]  /*86a0*/  MUFU.EX2 R163, R163 ;  /* 0x000000a300a37308 */ /* 0x000e620000000800 */
[----:B--2---:R-:W-:-:S07]  /*86b0*/  FADD.FTZ R4, R162, R3 ;  /* 0x00000003a2047221 */ /* 0x004fce0000010000 */
[----:B------:R-:W2:Y:S01]  /*86c0*/  MUFU.EX2 R14, R14 ;  /* 0x0000000e000e7308 */ /* 0x000ea20000000800 */
[----:B---3--:R-:W-:-:S01]  /*86d0*/  FADD.FTZ R201, R13, R194 ;  /* 0x000000c20dc97221 */ /* 0x008fc20000010000 */
[--C-:B------:R-:W-:Y:S01]  /*86e0*/  FFMA.FTZ R194, R195, UR39, -R193.reuse ;  /* 0x00000027c3c27c23 */ /* 0x100fe200080108c1 */
[----:B------:R-:W-:-:S05]  /*86f0*/  FFMA.FTZ R195, R198, UR39, -R193 ;  /* 0x00000027c6c37c23 */ /* 0x000fca00080108c1 */
        /* <DEDUP_REMOVED lines=15> */
[----:B--2---:R-:W-:-:S01]  /*87f0*/  FADD.FTZ R201, R21, R196 ;  /* 0x000000c415c97221 */ /* 0x004fc20000010000 */
[----:B------:R-:W-:-:S06]  /*8800*/  FFMA.FTZ R196, R199, UR39, -R193 ;  /* 0x00000027c7c47c23 */ /* 0x000fcc00080108c1 */
        /* <DEDUP_REMOVED lines=8> */
[----:B------:R-:W-:-:S06]  /*8890*/  FFMA.FTZ R198, R202, UR39, -R193 ;  /* 0x00000027cac67c23 */ /* 0x000fcc00080108c1 */
        /* <DEDUP_REMOVED lines=17> */
[----:B------:R-:W-:Y:S01]  /*89b0*/  FFMA.FTZ R200, R206, UR39, -R193 ;  /* 0x00000027cec87c23 */ /* 0x000fe200080108c1 */
[----:B------:R-:W-:-:S05]  /*89c0*/  IADD3 R206, -R235, 0xb, RZ ;  /* 0x0000000bebce7810 */ /* 0x000fca0007ffe1ff */
[----:B------:R-:W2:Y:S01]  /*89d0*/  MUFU.EX2 R186, R186 ;  /* 0x000000ba00ba7308 */ /* 0x000ea20000000800 */
[----:B---3--:R-:W-:-:S07]  /*89e0*/  FADD.FTZ R3, R183, R4 ;  /* 0x00000004b7037221 */ /* 0x008fce0000010000 */
        /* <DEDUP_REMOVED lines=19> */
[----:B---3--:R-:W-:-:S01]  /*8b20*/  FADD.FTZ R204, R172, R203 ;  /* 0x000000cbaccc7221 */ /* 0x008fc20000010000 */
[----:B------:R-:W-:Y:S02]  /*8b30*/  WARPGROUP.DEPBAR.LE gsb0, 0x0 ;  /* 0x00008000000079c5 */ /* 0x000fe40000010000 */
[----:B------:R-:W-:Y:S01]  /*8b40*/  WARPGROUP.ARRIVE ;  /* 0x00000000000079c5 */ /* 0x000fe20000000000 */
[----:B------:R-:W-:-:S03]  /*8b50*/  FFMA.FTZ R203, R211, UR39, -R193 ;  /* 0x00000027d3cb7c23 */ /* 0x000fc600080108c1 */
[----:B------:R-:W3:Y:S01]  /*8b60*/  MUFU.EX2 R195, R195 ;  /* 0x000000c300c37308 */ /* 0x000ee20000000800 */
[----:B-1----:R-:W-:-:S01]  /*8b70*/  FADD.FTZ R4, R194, R3 ;  /* 0x00000003c2047221 */ /* 0x002fc20000010000 */
[----:B------:R-:W-:Y:S01]  /*8b80*/  QGMMA.64x256x32.F32.E4M3.E4M3 R24, R220, gdesc[UR4], R24, gsb0 ;  /* 0x03e00004dc187df3 */ /* 0x000fe20008000818 */
[----:B------:R-:W-:Y:S01]  /*8b90*/  UIADD3 UR6, UR10, 0x6, URZ ;  /* 0x000000060a067890 */ /* 0x000fe2000fffe03f */
[----:B------:R-:W-:-:S04]  /*8ba0*/  UMOV UR7, 0x40000040 ;  /* 0x4000004000077882 */ /* 0x000fc80000000000 */
[----:B------:R-:W1:Y:S01]  /*8bb0*/  MUFU.EX2 R176, R176 ;  /* 0x000000b000b07308 */ /* 0x000e620000000800 */
[----:B--2---:R-:W-:-:S07]  /*8bc0*/  FADD.FTZ R205, R173, R204 ;  /* 0x000000ccadcd7221 */ /* 0x004fce0000010000 */
[----:B------:R-:W2:Y:S01]  /*8bd0*/  MUFU.EX2 R177, R177 ;  /* 0x000000b100b17308 */ /* 0x000ea20000000800 */
[----:B---3--:R-:W-:-:S01]  /*8be0*/  FADD.FTZ R3, R195, R4 ;  /* 0x00000004c3037221 */ /* 0x008fc20000010000 */
[----:B------:R-:W-:-:S06]  /*8bf0*/  IMAD.U32 R4, RZ, RZ, UR37 ;  /* 0x00000025ff047e24 */ /* 0x000fcc000f8e00ff */
[----:B------:R-:W3:Y:S01]  /*8c00*/  MUFU.EX2 R196, R196 ;  /* 0x000000c400c47308 */ /* 0x000ee20000000800 */
[----:B-1----:R-:W-:-:S07]  /*8c10*/  FADD.FTZ R204, R176, R205 ;  /* 0x000000cdb0cc7221 */ /* 0x002fce0000010000 */
[----:B------:R-:W1:Y:S01]  /*8c20*/  MUFU.EX2 R180, R180 ;  /* 0x000000b400b47308 */ /* 0x000e620000000800 */
[----:B--2---:R-:W-:-:S01]  /*8c30*/  FADD.FTZ R205, R177, R204 ;  /* 0x000000ccb1cd7221 */ /* 0x004fc20000010000 */
[--C-:B------:R-:W-:Y:S01]  /*8c40*/  FFMA.FTZ R204, R214, UR39, -R193.reuse ;  /* 0x00000027d6cc7c23 */ /* 0x100fe200080108c1 */
[----:B------:R-:W-:-:S05]  /*8c50*/  FFMA.FTZ R193, R215, UR39, -R193 ;  /* 0x00000027d7c17c23 */ /* 0x000fca00080108c1 */
[----:B------:R-:W-:Y:S01]  /*8c60*/  MUFU.EX2 R198, R198 ;  /* 0x000000c600c67308 */ /* 0x000fe20000000800 */
[----:B---3--:R-:W-:-:S01]  /*8c70*/  FADD.FTZ R207, R196, R3 ;  /* 0x00000003c4cf7221 */ /* 0x008fc20000010000 */
[----:B------:R-:W-:-:S05]  /*8c80*/  @!P1 LEA R3, R4, UR38, 0x3 ;  /* 0x0000002604039c11 */ /* 0x000fca000f8e18ff */
[----:B------:R-:W-:Y:S01]  /*8c90*/  @!P1 VIADD R3, R3, 0x38840 ;  /* 0x0003884003039836 */ /* 0x000fe20000000000 */
[----:B------:R-:W2:Y:S01]  /*8ca0*/  MUFU.EX2 R181, R181 ;  /* 0x000000b500b57308 */ /* 0x000ea20000000800 */
[----:B-1----:R-:W-:-:S03]  /*8cb0*/  FADD.FTZ R4, R180, R205 ;  /* 0x000000cdb4047221 */ /* 0x002fc60000010000 */
[----:B------:R-:W-:-:S04]  /*8cc0*/  @!P1 PRMT R3, RZ, 0x654, R3 ;  /* 0x00000654ff039816 */ /* 0x000fc80000000003 */
[----:B------:R-:W-:Y:S08]  /*8cd0*/  MUFU.EX2 R199, R199 ;  /* 0x000000c700c77308 */ /* 0x000ff00000000800 */
[----:B------:R-:W1:Y:S01]  /*8ce0*/  MUFU.EX2 R184, R184 ;  /* 0x000000b800b87308 */ /* 0x000e620000000800 */
[----:B--2---:R-:W-:-:S07]  /*8cf0*/  FADD.FTZ R205, R181, R4 ;  /* 0x00000004b5cd7221 */ /* 0x004fce0000010000 */
[----:B------:R-:W-:Y:S08]  /*8d00*/  MUFU.EX2 R200, R200 ;  /* 0x000000c800c87308 */ /* 0x000ff00000000800 */
[----:B------:R-:W2:Y:S01]  /*8d10*/  MUFU.EX2 R185, R185 ;  /* 0x000000b900b97308 */ /* 0x000ea20000000800 */
[----:B-1----:R-:W-:-:S07]  /*8d20*/  FADD.FTZ R4, R184, R205 ;  /* 0x000000cdb8047221 */ /* 0x002fce0000010000 */
[----:B------:R-:W-:Y:S08]  /*8d30*/  MUFU.EX2 R201, R201 ;  /* 0x000000c900c97308 */ /* 0x000ff00000000800 */
[----:B------:R-:W1:Y:S08]  /*8d40*/  MUFU.EX2 R188, R188 ;  /* 0x000000bc00bc7308 */ /* 0x000e700000000800 */
[----:B------:R-:W-:Y:S08]  /*8d50*/  MUFU.EX2 R202, R202 ;  /* 0x000000ca00ca7308 */ /* 0x000ff00000000800 */
[----:B------:R-:W3:Y:S08]  /*8d60*/  MUFU.EX2 R189, R189 ;  /* 0x000000bd00bd7308 */ /* 0x000ef00000000800 */
[----:B------:R-:W-:Y:S08]  /*8d70*/  MUFU.EX2 R203, R203 ;  /* 0x000000cb00cb7308 */ /* 0x000ff00000000800 */
[----:B------:R-:W4:Y:S08]  /*8d80*/  MUFU.EX2 R192, R192 ;  /* 0x000000c000c07308 */ /* 0x000f300000000800 */
[----:B------:R-:W-:Y:S08]  /*8d90*/  MUFU.EX2 R204, R204 ;  /* 0x000000cc00cc7308 */ /* 0x000ff00000000800 */
[----:B------:R-:W5:Y:S08]  /*8da0*/  MUFU.EX2 R7, R7 ;  /* 0x0000000700077308 */ /* 0x000f700000000800 */
[----:B------:R-:W5:Y:S01]  /*8db0*/  MUFU.EX2 R193, R193 ;  /* 0x000000c100c17308 */ /* 0x000f620000000800 */
[----:B------:R-:W-:-:S02]  /*8dc0*/  WARPGROUP.DEPBAR.LE gsb0, 0x0 ;  /* 0x00008000000079c5 */ /* 0x000fc40000010000 */
[----:B------:R-:W-:-:S06]  /*8dd0*/  WARPGROUP.ARRIVE ;  /* 0x00000000000079c5 */ /* 0x000fcc0000000000 */
[----:B------:R-:W-:Y:S03]  /*8de0*/  QGMMA.64x256x32.F32.E4M3.E4M3 R24, R216, gdesc[UR4], R24, gsb0 ;  /* 0x03e00004d8187df3 */ /* 0x000fe60008000818 */
[----:B------:R-:W-:Y:S02]  /*8df0*/  WARPGROUP.DEPBAR.LE gsb0, 0x0 ;  /* 0x00008000000079c5 */ /* 0x000fe40000010000 */
[----:B------:R2:W-:Y:S06]  /*8e00*/  BAR.ARV R206, 0x100 ;  /* 0x000400ce0000751d */ /* 0x0005ec0000002000 */
[----:B------:R1:W-:Y:S01]  /*8e10*/  @!P1 SYNCS.ARRIVE.TRANS64.RED.A1T0 RZ, [R3+URZ], RZ ;  /* 0x000000ff03ff99a7 */ /* 0x0003e2000810043f */
[----:B--2---:R-:W-:-:S04]  /*8e20*/  FADD.FTZ R206, R198, R207 ;  /* 0x000000cfc6ce7221 */ /* 0x004fc80000010000 */
[----:B------:R-:W-:Y:S01]  /*8e30*/  FADD.FTZ R207, R199, R206 ;  /* 0x000000cec7cf7221 */ /* 0x000fe20000010000 */
[----:B-1----:R-:W-:-:S03]  /*8e40*/  FADD.FTZ R3, R185, R4 ;  /* 0x00000004b9037221 */ /* 0x002fc60000010000 */
[----:B------:R-:W-:Y:S01]  /*8e50*/  FADD.FTZ R206, R200, R207 ;  /* 0x000000cfc8ce7221 */ /* 0x000fe20000010000 */
[----:B------:R-:W-:-:S03]  /*8e60*/  FADD.FTZ R4, R188, R3 ;  /* 0x00000003bc047221 */ /* 0x000fc60000010000 */
[----:B------:R-:W-:Y:S01]  /*8e70*/  FADD.FTZ R205, R201, R206 ;  /* 0x000000cec9cd7221 */ /* 0x000fe20000010000 */
[----:B---3--:R-:W-:-:S03]  /*8e80*/  FADD.FTZ R3, R189, R4 ;  /* 0x00000004bd037221 */ /* 0x008fc60000010000 */
[----:B------:R-:W-:Y:S01]  /*8e90*/  FADD.FTZ R206, R202, R205 ;  /* 0x000000cdcace7221 */ /* 0x000fe20000010000 */
[----:B----4-:R-:W-:-:S03]  /*8ea0*/  FADD.FTZ R4, R192, R3 ;  /* 0x00000003c0047221 */ /* 0x010fc60000010000 */
[----:B------:R-:W-:Y:S01]  /*8eb0*/  FADD.FTZ R205, R203, R206 ;  /* 0x000000cecbcd7221 */ /* 0x000fe20000010000 */
[----:B-----5:R-:W-:-:S03]  /*8ec0*/  FADD.FTZ R4, R7, R4 ;  /* 0x0000000407047221 */ /* 0x020fc60000010000 */
[----:B------:R-:W-:-:S04]  /*8ed0*/  FADD.FTZ R205, R204, R205 ;  /* 0x000000cdcccd7221 */ /* 0x000fc80000010000 */
[----:B------:R-:W-:Y:S01]  /*8ee0*/  FADD.FTZ R3, R193, R205 ;  /* 0x000000cdc1037221 */ /* 0x000fe20000010000 */
[----:B------:R-:W-:Y:S06]  /*8ef0*/  @!P0 BRA `(.L_x_1871) ;  /* 0x0000000000048947 */ /* 0x000fec0003800000 */
[----:B------:R-:W-:Y:S01]  /*8f00*/  BPT.TRAP 0x1 ;  /* 0x000000040000795c */ /* 0x000fe20000300000 */
.L_x_1871:
        /* <DEDUP_REMOVED lines=172> */
.L_x_1862:
[----:B------:R-:W-:Y:S06]  /*99d0*/  BAR.ARV 0x8, 0x120 ;  /* 0x0204800000007b1d */ /* 0x000fec0000002000 */
[----:B------:R-:W-:Y:S05]  /*99e0*/  @!P0 BRA `(.L_x_1873) ;  /* 0x0000000000048947 */ /* 0x000fea0003800000 */
[----:B------:R-:W-:Y:S01]  /*99f0*/  BPT.TRAP 0x1 ;  /* 0x000000040000795c */ /* 0x000fe20000300000 */
.L_x_1873:
[----:B------:R-:W-:Y:S01]  /*9a00*/  ULEA UR14, UR37, UR38, 0x3 ;  /* 0x00000026250e7291 */ /* 0x000fe2000f8e183f */
[----:B------:R-:W-:-:S05]  /*9a10*/  IMAD.U32 R5, RZ, RZ, UR36 ;  /* 0x00000024ff057e24 */ /* 0x000fca000f8e00ff */
[----:B------:R-:W-:-:S04]  /*9a20*/  SHF.L.U32 R5, R5, 0x1f, RZ ;  /* 0x0000001f05057819 */ /* 0x000fc800000006ff */
[----:B------:R1:W2:Y:S01]  /*9a30*/  SYNCS.PHASECHK.TRANS64.TRYWAIT P1, [UR14+0x38850], R5 ;  /* 0x03885005ff0075a7 */ /* 0x0002a2000802014e */
[----:B------:R-:W-:Y:S05]  /*9a40*/  @!P0 BRA `(.L_x_1874) ;  /* 0x0000000000048947 */ /* 0x000fea0003800000 */
[----:B------:R-:W-:Y:S01]  /*9a50*/  BPT.TRAP 0x1 ;  /* 0x000000040000795c */ /* 0x000fe20000300000 */
.L_x_1874:
[----:B--2---:R-:W-:Y:S05]  /*9a60*/  @P1 BRA `(.L_x_1875) ;  /* 0x0000000000081947 */ /* 0x004fea0003800000 */
[----:B------:R-:W2:Y:S02]  /*9a70*/  SYNCS.PHASECHK.TRANS64.TRYWAIT P1, [UR14+0x38850], R5 ;  /* 0x03885005ff0075a7 */ /* 0x000ea4000802014e */
[----:B--2---:R-:W-:Y:S05]  /*9a80*/  @!P1 BRA `(.L_x_1876) ;  /* 0x0000007000d89947 */ /* 0x004fea0003800000 */
.L_x_1875:
[----:B------:R-:W-:Y:S01]  /*9a90*/  UIADD3 UR38, UR38, 0x400, URZ ;  /* 0x0000040026267890 */ /* 0x000fe2000fffe03f */
[----:B------:R-:W-:Y:S01]  /*9aa0*/  WARPGROUP.ARRIVE ;  /* 0x00000000000079c5 */ /* 0x000fe20000000000 */
[----:B------:R-:W-:Y:S01]  /*9ab0*/  UMOV UR7, 0x40000040 ;  /* 0x4000004000077882 */ /* 0x000fe20000000000 */
[----:B-12---:R-:W-:Y:S01]  /*9ac0*/  IMAD.MOV.U32 R5, RZ, RZ, 0x3f800000 ;  /* 0x3f800000ff057424 */ /* 0x006fe200078e00ff */
[----:B------:R-:W-:-:S04]  /*9ad0*/  USHF.R.U32.HI UR38, URZ, 0x4, UR38 ;  /* 0x000000043f267899 */ /* 0x000fc80008011626 */
[----:B------:R-:W-:-:S04]  /*9ae0*/  ULOP3.LUT UR38, UR38, 0x3fff, URZ, 0xc0, !UPT ;  /* 0x00003fff26267892 */ /* 0x000fc8000f8ec03f */
[----:B------:R-:W-:-:S04]  /*9af0*/  ULOP3.LUT UR8, UR38, 0x10000, URZ, 0xfc, !UPT ;  /* 0x0001000026087892 */ /* 0x000fc8000f8efc3f */
[----:B------:R-:W-:-:S04]  /*9b00*/  ULEA UR8, UR37, UR8, 0xb ;  /* 0x0000000825087291 */ /* 0x000fc8000f8e583f */
[----:B------:R-:W-:-:S03]  /*9b10*/  UIADD3 UR4, UR8, 0x2, URZ ;  /* 0x0000000208047890 */ /* 0x000fc6000fffe03f */
[----:B------:R-:W-:-:S06]  /*9b20*/  UMOV UR6, UR8 ;  /* 0x0000000800067c82 */ /* 0x000fcc0008000000 */
[----:B------:R-:W-:Y:S01]  /*9b30*/  QGMMA.64x256x32.F32.E4M3.E4M3 R24, R228, gdesc[UR4], R24, gsb0 ;  /* 0x03e00004e4187df3 */ /* 0x000fe20008000818 */
[----:B------:R-:W-:Y:S01]  /*9b40*/  UMOV UR7, 0x40000040 ;  /* 0x4000004000077882 */ /* 0x000fe20000000000 */
[----:B------:R-:W-:Y:S01]  /*9b50*/  UMOV UR6, UR4 ;  /* 0x0000000400067c82 */ /* 0x000fe20008000000 */
[----:B------:R-:W-:Y:S02]  /*9b60*/  ULDC.64 UR4, c[0x0][0x9a0] ;  /* 0x0002680000047ab9 */ /* 0x000fe40000000a00 */
[----:B------:R-:W-:-:S04]  /*9b70*/  UISETP.NE.U32.AND UP0, UPT, UR4, URZ, UPT ;  /* 0x0000003f0400728c */ /* 0x000fc8000bf05070 */
[----:B------:R-:W-:-:S06]  /*9b80*/  UISETP.NE.AND.EX UP0, UPT, UR5, URZ, UPT, UP0 ;  /* 0x0000003f0500728c */ /* 0x000fcc000bf05300 */
[----:B------:R-:W-:-:S05]  /*9b90*/  PLOP3.LUT P1, PT, PT, PT, UP0, 0x80, 0x0 ;  /* 0x000000000000781c */ /* 0x000fca0003f2f008 */
[----:B------:R-:W-:Y:S01]  /*9ba0*/  @UP0 USHF.R.S32.HI UR9, URZ, 0x1f, UR44 ;  /* 0x0000001f3f090899 */ /* 0x000fe2000801142c */
[----:B------:R-:W-:Y:S01]  /*9bb0*/  @UP0 ULDC.64 UR10, c[0x0][0x9c8] ;  /* 0x00027200000a0ab9 */ /* 0x000fe20000000a00 */
[----:B------:R-:W-:Y:S02]  /*9bc0*/  @UP0 ULDC.64 UR12, c[0x0][0x9d0] ;  /* 0x00027400000c0ab9 */ /* 0x000fe40000000a00 */
[----:B------:R-:W-:Y:S01]  /*9bd0*/  @UP0 UIMAD UR9, UR9, UR10, URZ ;  /* 0x0000000a090902a4 */ /* 0x000fe2000f8e023f */
[----:B------:R-:W-:Y:S02]  /*9be0*/  WARPGROUP.DEPBAR.LE gsb0, 0x0 ;  /* 0x00008000000079c5 */ /* 0x000fe40000010000 */
[----:B------:R-:W-:-:S06]  /*9bf0*/  WARPGROUP.ARRIVE ;  /* 0x00000000000079c5 */ /* 0x000fcc0000000000 */
[----:B------:R-:W-:Y:S01]  /*9c00*/  QGMMA.64x256x32.F32.E4M3.E4M3 R24, R224, gdesc[UR4], R24, gsb0 ;  /* 0x03e00004e0187df3 */ /* 0x000fe20008000818 */
[----:B------:R-:W-:Y:S02]  /*9c10*/  @UP0 UIMAD.WIDE.U32 UR6, UR44, UR10, URZ ;  /* 0x0000000a2c0602a5 */ /* 0x000fe4000f8e003f */
[----:B------:R-:W-:Y:S02]  /*9c20*/  @UP0 UIMAD UR10, UR44, UR11, UR9 ;  /* 0x0000000b2c0a02a4 */ /* 0x000fe4000f8e0209 */
[----:B------:R-:W-:Y:S02]  /*9c30*/  @UP0 USHF.R.S32.HI UR9, URZ, 0x1f, UR60 ;  /* 0x0000001f3f090899 */ /* 0x000fe4000801143c */
[----:B------:R-:W-:Y:S02]  /*9c40*/  @UP0 UIADD3 UR7, UR7, UR10, URZ ;  /* 0x0000000a07070290 */ /* 0x000fe4000fffe03f */
[----:B------:R-:W-:Y:S01]  /*9c50*/  UIADD3 UR10, UR8, 0x4, URZ ;  /* 0x00000004080a7890 */ /* 0x000fe2000fffe03f */
[----:B------:R-:W-:Y:S01]  /*9c60*/  UMOV UR11, 0x40000040 ;  /* 0x40000040000b7882 */ /* 0x000fe20000000000 */
[----:B------:R-:W-:-:S02]  /*9c70*/  @UP0 UIMAD UR9, UR9, UR12, URZ ;  /* 0x0000000c090902a4 */ /* 0x000fc4000f8e023f */
[----:B------:R-:W-:Y:S02]  /*9c80*/  @UP0 UIMAD.WIDE.U32 UR6, UR60, UR12, UR6 ;  /* 0x0000000c3c0602a5 */ /* 0x000fe4000f8e0006 */
[----:B------:R-:W-:Y:S02]  /*9c90*/  @UP0 UIMAD UR9, UR60, UR13, UR9 ;  /* 0x0000000d3c0902a4 */ /* 0x000fe4000f8e0209 */
[----:B------:R-:W-:Y:S02]  /*9ca0*/  @UP0 ULEA UR4, UP1, UR6, UR4, 0x2 ;  /* 0x0000000406040291 */ /* 0x000fe4000f82103f */
[----:B------:R-:W-:-:S04]  /*9cb0*/  @UP0 UIADD3 UR7, UR7, UR9, URZ ;  /* 0x0000000907070290 */ /* 0x000fc8000fffe03f */
[----:B------:R-:W-:Y:S01]  /*9cc0*/  @UP0 ULEA.HI.X UR5, UR6, UR5, UR7, 0x2, UP1 ;  /* 0x0000000506050291 */ /* 0x000fe200088f1407 */
[----:B------:R-:W-:-:S05]  /*9cd0*/  IMAD.U32 R6, RZ, RZ, UR4 ;  /* 0x00000004ff067e24 */ /* 0x000fca000f8e00ff */
[----:B------:R-:W-:-:S05]  /*9ce0*/  IMAD.U32 R7, RZ, RZ, UR5 ;  /* 0x00000005ff077e24 */ /* 0x000fca000f8e00ff */
[----:B------:R1:W2:Y:S01]  /*9cf0*/  @P1 LDG.E R5, desc[UR56][R6.64] ;  /* 0x0000003806051981 */ /* 0x0002a2000c1e1900 */
[----:B------:R-:W-:Y:S01]  /*9d00*/  UIADD3 UR8, UR8, 0x6, URZ ;  /* 0x0000000608087890 */ /* 0x000fe2000fffe03f */
[----:B------:R-:W-:-:S06]  /*9d10*/  UMOV UR7, 0x40000040 ;  /* 0x4000004000077882 */ /* 0x000fcc0000000000 */
[----:B------:R-:W-:Y:S01]  /*9d20*/  UMOV UR6, UR8 ;  /* 0x0000000800067c82 */ /* 0x000fe20008000000 */
[----:B------:R-:W-:Y:S02]  /*9d30*/  WARPGROUP.DEPBAR.LE gsb0, 0x0 ;  /* 0x00008000000079c5 */ /* 0x000fe40000010000 */
[----:B------:R-:W-:-:S06]  /*9d40*/  WARPGROUP.ARRIVE ;  /* 0x00000000000079c5 */ /* 0x000fcc0000000000 */
[----:B------:R-:W-:Y:S01]  /*9d50*/  QGMMA.64x256x32.F32.E4M3.E4M3 R24, R220, gdesc[UR8], R24, gsb0 ;  /* 0x03e00008dc187df3 */ /* 0x000fe20008000818 */
        /* <DEDUP_REMOVED lines=23> */
[----:B------:R-:W-:Y:S01]  /*9ed0*/  @P2 FMUL.FTZ R7, R7, 0.69314718246459960938 ;  /* 0x3f31721807072820 */ /* 0x000fe20000410000 */
[----:B------:R-:W-:Y:S02]  /*9ee0*/  WARPGROUP.DEPBAR.LE gsb0, 0x0 ;  /* 0x00008000000079c5 */ /* 0x000fe40000010000 */
[----:B------:R-:W-:-:S06]  /*9ef0*/  WARPGROUP.ARRIVE ;  /* 0x00000000000079c5 */ /* 0x000fcc0000000000 */
[----:B------:R-:W-:Y:S01]  /*9f00*/  QGMMA.64x256x32.F32.E4M3.E4M3 R24, R216, gdesc[UR4], R24, gsb0 ;  /* 0x03e00004d8187df3 */ /* 0x000fe20008000818 */
[----:B------:R-:W-:Y:S01]  /*9f10*/  @P3 FMUL.FTZ R12, R14, 0.69314718246459960938 ;  /* 0x3f3172180e0c3820 */ /* 0x000fe20000410000 */
[----:B---3--:R-:W-:Y:S01]  /*9f20*/  @P3 FMUL.FTZ R9, R9, 0.69314718246459960938 ;  /* 0x3f31721809093820 */ /* 0x008fe20000410000 */
[----:B------:R-:W-:Y:S02]  /*9f30*/  IMAD.MOV.U32 R4, RZ, RZ, -0x800000 ;  /* 0xff800000ff047424 */ /* 0x000fe400078e00ff */
[----:B--2---:R-:W-:Y:S01]  /*9f40*/  FMUL.FTZ R152, R6, R5 ;  /* 0x0000000506987220 */ /* 0x004fe20000410000 */
[----:B------:R-:W-:Y:S02]  /*9f50*/  IMAD.MOV.U32 R3, RZ, RZ, -0x800000 ;  /* 0xff800000ff037424 */ /* 0x000fe400078e00ff */
[----:B------:R-:W-:Y:S01]  /*9f60*/  @P2 FFMA.FTZ R4, R7, R2, R8 ;  /* 0x0000000207042223 */ /* 0x000fe20000010008 */
[----:B------:R-:W-:-:S01]  /*9f70*/  @P3 FFMA.FTZ R3, R12, R0, R9 ;  /* 0x000000000c033223 */ /* 0x000fc20000010009 */
[----:B----4-:R-:W-:Y:S01]  /*9f80*/  FMUL.FTZ R6, R10, R5 ;  /* 0x000000050a067220 */ /* 0x010fe20000410000 */
[----:B------:R-:W-:-:S02]  /*9f90*/  WARPGROUP.DEPBAR.LE gsb0, 0x0 ;  /* 0x00008000000079c5 */ /* 0x000fc40000010000 */
[----:B------:R-:W-:Y:S05]  /*9fa0*/  @!P0 BRA `(.L_x_1877) ;  /* 0x0000000000048947 */ /* 0x000fea0003800000 */
[----:B------:R-:W-:Y:S01]  /*9fb0*/  BPT.TRAP 0x1 ;  /* 0x000000040000795c */ /* 0x000fe20000300000 */
.L_x_1877:
        /* <DEDUP_REMOVED lines=137> */
[----:B------:R-:W-:-:S12]  /*a850*/  ULOP3.LUT UR36, UR36, UR4, URZ, 0x3c, !UPT ;  /* 0x0000000424247292 */ /* 0x000fd8000f8e3c3f */
.L_x_1844:
        /* <DEDUP_REMOVED lines=28> */
[----:B------:R-:W-:Y:S01]  /*aa20*/  F2FP.BF16.F32.PACK_AB R14, R14, R13 ;  /* 0x0000000d0e0e723e */ /* 0x000fe200000010ff */
[----:B------:R-:W-:Y:S01]  /*aa30*/  UIMAD UR5, UR43, UR7, UR5 ;  /* 0x000000072b0572a4 */ /* 0x000fe2000f8e0205 */
[----:B------:R-:W-:-:S02]  /*aa40*/  SEL R59, R0, R7, P0 ;  /* 0x00000007003b7207 */ /* 0x000fc40000000000 */
[----:B------:R-:W-:Y:S01]  /*aa50*/  SEL R43, R7, R0, P0 ;  /* 0x00000000072b7207 */ /* 0x000fe20000000000 */
[----:B------:R-:W-:Y:S01]  /*aa60*/  VIADD R0, R23, UR42 ;  /* 0x0000002a17007c36 */ /* 0x000fe20008000000 */
[----:B------:R-:W-:Y:S01]  /*aa70*/  F2FP.BF16.F32.PACK_AB R8, R11, R8 ;  /* 0x000000080b08723e */ /* 0x000fe200000010ff */
[----:B------:R-:W-:Y:S01]  /*aa80*/  UIADD3 UR5, UR9, UR5, URZ ;  /* 0x0000000509057290 */ /* 0x000fe2000fffe03f */
[----:B------:R-:W-:Y:S01]  /*aa90*/  F2FP.BF16.F32.PACK_AB R9, R10, R9 ;  /* 0x000000090a09723e */ /* 0x000fe200000010ff */
[----:B------:R-:W-:Y:S01]  /*aaa0*/  ULDC.64 UR6, c[0x0][0xb40] ;  /* 0x0002d00000067ab9 */ /* 0x000fe20000000a00 */
        /* <DEDUP_REMOVED lines=15> */
[----:B------:R-:W-:Y:S02]  /*aba0*/  SEL R13, R14, R15, P0 ;  /* 0x0000000f0e0d7207 */ /* 0x000fe40000000000 */
[----:B------:R-:W-:Y:S02]  /*abb0*/  F2FP.BF16.F32.PACK_AB R74, R74, R79 ;  /* 0x0000004f4a4a723e */ /* 0x000fe400000010ff */
[----:B------:R-:W-:Y:S02]  /*abc0*/  F2FP.BF16.F32.PACK_AB R120, R125, R120 ;  /* 0x000000787d78723e */ /* 0x000fe400000010ff */
[----:B------:R-:W-:Y:S02]  /*abd0*/  F2FP.BF16.F32.PACK_AB R121, R124, R121 ;  /* 0x000000797c79723e */ /* 0x000fe400000010ff */
[----:B------:R-:W-:Y:S02]  /*abe0*/  SEL R61, R8, R9, P0 ;  /* 0x00000009083d7207 */ /* 0x000fe40000000000 */
[----:B------:R-:W-:-:S02]  /*abf0*/  SEL R12, R9, R8, P0 ;  /* 0x00000008090c7207 */ /* 0x000fc40000000000 */
[----:B------:R-:W-:Y:S02]  /*ac00*/  SEL R69, R20, R21, P0 ;  /* 0x0000001514457207 */ /* 0x000fe40000000000 */
[----:B------:R-:W-:Y:S02]  /*ac10*/  SEL R14, R21, R20, P0 ;  /* 0x00000014150e7207 */ /* 0x000fe40000000000 */
[----:B------:R-:W-:Y:S02]  /*ac20*/  LOP3.LUT R6, R7, 0x380, RZ, 0xc0, !PT ;  /* 0x0000038007067812 */ /* 0x000fe400078ec0ff */
[----:B------:R-:W-:Y:S02]  /*ac30*/  F2FP.BF16.F32.PACK_AB R136, R136, R141 ;  /* 0x0000008d8888723e */ /* 0x000fe400000010ff */
[----:B------:R-:W-:Y:S02]  /*ac40*/  F2FP.BF16.F32.PACK_AB R137, R132, R137 ;  /* 0x000000898489723e */ /* 0x000fe400000010ff */
[----:B------:R-:W-:-:S02]  /*ac50*/  F2FP.BF16.F32.PACK_AB R50, R50, R55 ;  /* 0x000000373232723e */ /* 0x000fc400000010ff */
[----:B------:R-:W-:Y:S02]  /*ac60*/  F2FP.BF16.F32.PACK_AB R51, R46, R51 ;  /* 0x000000332e33723e */ /* 0x000fe400000010ff */
[----:B------:R-:W-:Y:S02]  /*ac70*/  SEL R79, R40, R41, P0 ;  /* 0x00000029284f7207 */ /* 0x000fe40000000000 */
[----:B------:R-:W-:Y:S02]  /*ac80*/  SEL R20, R41, R40, P0 ;  /* 0x0000002829147207 */ /* 0x000fe40000000000 */
[----:B------:R-:W-:Y:S02]  /*ac90*/  IADD3 R9, P6, R16, 0x40, RZ ;  /* 0x0000004010097810 */ /* 0x000fe40007fde0ff */
[----:B------:R-:W-:Y:S02]  /*aca0*/  F2FP.BF16.F32.PACK_AB R29, R76, R73 ;  /* 0x000000494c1d723e */ /* 0x000fe400000010ff */
[----:B------:R-:W-:-:S02]  /*acb0*/  F2FP.BF16.F32.PACK_AB R10, R34, R39 ;  /* 0x00000027220a723e */ /* 0x000fc400000010ff */
[----:B------:R-:W-:Y:S02]  /*acc0*/  F2FP.BF16.F32.PACK_AB R55, R30, R35 ;  /* 0x000000231e37723e */ /* 0x000fe400000010ff */
[----:B------:R-:W-:Y:S02]  /*acd0*/  SEL R125, R82, R11, P0 ;  /* 0x0000000b527d7207 */ /* 0x000fe40000000000 */
[----:B------:R-:W-:Y:S02]  /*ace0*/  SEL R41, R11, R82, P0 ;  /* 0x000000520b297207 */ /* 0x000fe40000000000 */
[----:B------:R-:W-:Y:S02]  /*acf0*/  SEL R73, R32, R33, P0 ;  /* 0x0000002120497207 */ /* 0x000fe40000000000 */
[----:B------:R-:W-:Y:S02]  /*ad00*/  SEL R15, R33, R32, P0 ;  /* 0x00000020210f7207 */ /* 0x000fe40000000000 */
[----:B------:R-:W-:-:S02]  /*ad10*/  IADD3 R11, P3, R16, 0x60, RZ ;  /* 0x00000060100b7810 */ /* 0x000fc40007f7e0ff */
[----:B------:R-:W-:Y:S02]  /*ad20*/  F2FP.BF16.F32.PACK_AB R128, R128, R133 ;  /* 0x000000858080723e */ /* 0x000fe400000010ff */
[----:B------:R-:W-:Y:S02]  /*ad30*/  F2FP.BF16.F32.PACK_AB R45, R70, R75 ;  /* 0x0000004b462d723e */ /* 0x000fe400000010ff */
[----:B------:R-:W-:Y:S02]  /*ad40*/  SEL R107, R120, R121, P0 ;  /* 0x00000079786b7207 */ /* 0x000fe40000000000 */
[----:B------:R-:W-:Y:S02]  /*ad50*/  SEL R33, R121, R120, P0 ;  /* 0x0000007879217207 */ /* 0x000fe40000000000 */
[----:B------:R-:W-:Y:S02]  /*ad60*/  SHF.R.U64 R6, R6, 0x3, RZ ;  /* 0x0000000306067819 */ /* 0x000fe400000012ff */
[----:B------:R-:W-:-:S02]  /*ad70*/  SEL R121, R136, R137, P0 ;  /* 0x0000008988797207 */ /* 0x000fc40000000000 */
[----:B------:R-:W-:Y:S02]  /*ad80*/  SEL R39, R137, R136, P0 ;  /* 0x0000008889277207 */ /* 0x000fe40000000000 */
[----:B------:R-:W-:Y:S02]  /*ad90*/  SEL R133, R50, R51, P0 ;  /* 0x0000003332857207 */ /* 0x000fe40000000000 */
[----:B------:R-:W-:Y:S02]  /*ada0*/  SEL R46, R51, R50, P0 ;  /* 0x00000032332e7207 */ /* 0x000fe40000000000 */
[----:B------:R-:W-:Y:S02]  /*adb0*/  LOP3.LUT R8, R9, 0x380, RZ, 0xc0, !PT ;  /* 0x0000038009087812 */ /* 0x000fe400078ec0ff */
[----:B------:R-:W-:Y:S02]  /*adc0*/  SEL R137, R10, R55, P0 ;  /* 0x000000370a897207 */ /* 0x000fe40000000000 */
[----:B------:R-:W-:-:S02]  /*add0*/  SEL R50, R55, R10, P0 ;  /* 0x0000000a37327207 */ /* 0x000fc40000000000 */
[----:B------:R-:W-:Y:S02]  /*ade0*/  F2FP.BF16.F32.PACK_AB R47, R42, R47 ;  /* 0x0000002f2a2f723e */ /* 0x000fe400000010ff */
[----:B------:R-:W-:Y:S02]  /*adf0*/  LOP3.LUT R10, R11, 0x380, RZ, 0xc0, !PT ;  /* 0x000003800b0a7812 */ /* 0x000fe400078ec0ff */
[----:B------:R-:W-:Y:S02]  /*ae00*/  F2FP.BF16.F32.PACK_AB R49, R52, R49 ;  /* 0x000000313431723e */ /* 0x000fe400000010ff */
[----:B------:R-:W-:Y:S02]  /*ae10*/  SEL R127, R74, R45, P0 ;  /* 0x0000002d4a7f7207 */ /* 0x000fe40000000000 */
[----:B------:R-:W-:Y:S02]  /*ae20*/  SEL R42, R45, R74, P0 ;  /* 0x0000004a2d2a7207 */ /* 0x000fe40000000000 */
[----:B------:R-:W-:Y:S01]  /*ae30*/  LOP3.LUT R6, R6, R7, RZ, 0x3c, !PT ;  /* 0x0000000706067212 */ /* 0x000fe200078e3cff */
[----:B------:R-:W-:Y:S01]  /*ae40*/  IMAD.X R7, RZ, RZ, R17, P5 ;  /* 0x000000ffff077224 */ /* 0x000fe200028e0611 */
[----:B------:R-:W-:-:S02]  /*ae50*/  F2FP.BF16.F32.PACK_AB R52, R26, R31 ;  /* 0x0000001f1a34723e */ /* 0x000fc400000010ff */
[----:B------:R-:W-:Y:S02]  /*ae60*/  SEL R131, R58, R53, P0 ;  /* 0x000000353a837207 */ /* 0x000fe40000000000 */
[----:B------:R-:W-:Y:S02]  /*ae70*/  SEL R45, R53, R58, P0 ;  /* 0x0000003a352d7207 */ /* 0x000fe40000000000 */
[----:B------:R-:W-:Y:S02]  /*ae80*/  SHF.R.U64 R8, R8, 0x3, RZ ;  /* 0x0000000308087819 */ /* 0x000fe400000012ff */
[----:B------:R-:W-:Y:S02]  /*ae90*/  IADD3 R53, P5, R16, 0x4020, RZ ;  /* 0x0000402010357810 */ /* 0x000fe40007fbe0ff */
[----:B------:R-:W-:Y:S02]  /*aea0*/  SHF.R.U64 R10, R10, 0x3, RZ ;  /* 0x000000030a0a7819 */ /* 0x000fe400000012ff */
[----:B------:R-:W-:-:S02]  /*aeb0*/  F2FP.BF16.F32.PACK_AB R57, R60, R57 ;  /* 0x000000393c39723e */ /* 0x000fc400000010ff */
[----:B------:R-:W-:Y:S02]  /*aec0*/  SEL R139, R52, R63, P0 ;  /* 0x0000003f348b7207 */ /* 0x000fe40000000000 */
[----:B------:R-:W-:Y:S02]  /*aed0*/  SEL R51, R63, R52, P0 ;  /* 0x000000343f337207 */ /* 0x000fe40000000000 */
[----:B------:R-:W-:Y:S01]  /*aee0*/  LOP3.LUT R8, R8, R9, RZ, 0x3c, !PT ;  /* 0x0000000908087212 */ /* 0x000fe200078e3cff */
[--C-:B------:R-:W-:Y:S01]  /*aef0*/  IMAD.X R9, RZ, RZ, R17.reuse, P6 ;  /* 0x000000ffff097224 */ /* 0x100fe200030e0611 */
[----:B------:R-:W-:Y:S02]  /*af00*/  LOP3.LUT R52, R53, 0x380, RZ, 0xc0, !PT ;  /* 0x0000038035347812 */ /* 0x000fe400078ec0ff */
[----:B------:R-:W-:Y:S01]  /*af10*/  LOP3.LUT R10, R10, R11, RZ, 0x3c, !PT ;  /* 0x0000000b0a0a7212 */ /* 0x000fe200078e3cff */
[----:B------:R-:W-:Y:S01]  /*af20*/  IMAD.X R11, RZ, RZ, R17, P3 ;  /* 0x000000ffff0b7224 */ /* 0x000fe200018e0611 */
[----:B------:R-:W-:-:S02]  /*af30*/  IADD3 R55, P6, R16, 0x4040, RZ ;  /* 0x0000404010377810 */ /* 0x000fc40007fde0ff */
[----:B------:R-:W-:Y:S02]  /*af40*/  SEL R83, R56, R57, P0 ;  /* 0x0000003938537207 */ /* 0x000fe40000000000 */
[----:B-1----:R-:W-:Y:S02]  /*af50*/  SEL R25, R57, R56, P0 ;  /* 0x0000003839197207 */ /* 0x002fe40000000000 */
[----:B------:R-:W-:Y:S02]  /*af60*/  IADD3 R57, P3, R16, 0x4060, RZ ;  /* 0x0000406010397810 */ /* 0x000fe40007f7e0ff */
[----:B------:R-:W-:Y:S02]  /*af70*/  SHF.R.U64 R52, R52, 0x3, RZ ;  /* 0x0000000334347819 */ /* 0x000fe400000012ff */
[----:B------:R-:W-:Y:S02]  /*af80*/  SEL R75, R48, R49, P0 ;  /* 0x00000031304b7207 */ /* 0x000fe40000000000 */
[----:B------:R-:W-:-:S02]  /*af90*/  SEL R21, R49, R48, P0 ;  /* 0x0000003031157207 */ /* 0x000fc40000000000 */
[----:B------:R-:W-:Y:S02]  /*afa0*/  LOP3.LUT R54, R55, 0x380, RZ, 0xc0, !PT ;  /* 0x0000038037367812 */ /* 0x000fe400078ec0ff */
[----:B------:R-:W-:Y:S02]  /*afb0*/  IADD3 R49, P4, R16, 0x4000, RZ ;  /* 0x0000400010317810 */ /* 0x000fe40007f9e0ff */
[----:B------:R-:W-:Y:S02]  /*afc0*/  LOP3.LUT R56, R57, 0x380, RZ, 0xc0, !PT ;  /* 0x0000038039387812 */ /* 0x000fe400078ec0ff */
[----:B------:R-:W-:Y:S01]  /*afd0*/  LOP3.LUT R52, R52, R53, RZ, 0x3c, !PT ;  /* 0x0000003534347212 */ /* 0x000fe200078e3cff */
[----:B------:R-:W-:Y:S01]  /*afe0*/  IMAD.X R53, RZ, RZ, R17, P5 ;  /* 0x000000ffff357224 */ /* 0x000fe200028e0611 */
[----:B------:R-:W-:Y:S02]  /*aff0*/  SHF.R.U64 R54, R54, 0x3, RZ ;  /* 0x0000000336367819 */ /* 0x000fe400000012ff */
[----:B------:R-:W-:-:S02]  /*b000*/  F2FP.BF16.F32.PACK_AB R168, R168, R171 ;  /* 0x000000aba8a8723e */ /* 0x000fc400000010ff */
[----:B------:R-:W-:Y:S02]  /*b010*/  F2FP.BF16.F32.PACK_AB R169, R166, R169 ;  /* 0x000000a9a6a9723e */ /* 0x000fe400000010ff */
[----:B------:R-:W-:Y:S02]  /*b020*/  LOP3.LUT R48, R49, 0x380, RZ, 0xc0, !PT ;  /* 0x0000038031307812 */ /* 0x000fe400078ec0ff */
[----:B------:R-:W-:Y:S02]  /*b030*/  SHF.R.U64 R56, R56, 0x3, RZ ;  /* 0x0000000338387819 */ /* 0x000fe400000012ff */
[----:B------:R-:W-:Y:S02]  /*b040*/  F2FP.BF16.F32.PACK_AB R129, R86, R129 ;  /* 0x000000815681723e */ /* 0x000fe400000010ff */
[----:B------:R-:W-:Y:S02]  /*b050*/  F2FP.BF16.F32.PACK_AB R104, R109, R104 ;  /* 0x000000686d68723e */ /* 0x000fe400000010ff */
[----:B------:R-:W-:Y:S01]  /*b060*/  LOP3.LUT R54, R54, R55, RZ, 0x3c, !PT ;  /* 0x0000003736367212 */ /* 0x000fe200078e3cff */
[----:B------:R-:W-:Y:S01]  /*b070*/  IMAD.X R55, RZ, RZ, R17, P6 ;  /* 0x000000ffff377224 */ /* 0x000fe200030e0611 */
[----:B------:R-:W-:-:S02]  /*b080*/  F2FP.BF16.F32.PACK_AB R66, R66, R71 ;  /* 0x000000474242723e */ /* 0x000fc400000010ff */
[----:B------:R-:W-:Y:S02]  /*b090*/  F2FP.BF16.F32.PACK_AB R67, R62, R67 ;  /* 0x000000433e43723e */ /* 0x000fe400000010ff */
[----:B------:R-:W-:Y:S02]  /*b0a0*/  SEL R109, R168, R169, P0 ;  /* 0x000000a9a86d7207 */ /* 0x000fe40000000000 */
[----:B------:R-:W-:Y:S02]  /*b0b0*/  SHF.R.U64 R48, R48, 0x3, RZ ;  /* 0x0000000330307819 */ /* 0x000fe400000012ff */
[----:B------:R-:W-:Y:S02]  /*b0c0*/  MOV R53, R52 ;  /* 0x0000003400357202 */ /* 0x000fe40000000f00 */
[----:B------:R-:W-:Y:S02]  /*b0d0*/  SEL R169, R169, R168, P0 ;  /* 0x000000a8a9a97207 */ /* 0x000fe40000000000 */
[----:B------:R-:W-:Y:S01]  /*b0e0*/  LOP3.LUT R56, R56, R57, RZ, 0x3c, !PT ;  /* 0x0000003938387212 */ /* 0x000fe200078e3cff */
[----:B------:R-:W-:Y:S01]  /*b0f0*/  IMAD.X R57, RZ, RZ, R17, P3 ;  /* 0x000000ffff397224 */ /* 0x000fe200018e0611 */
        /* <DEDUP_REMOVED lines=9> */
[C---:B------:R-:W-:Y:S02]  /*b190*/  IADD3 R67, P5, R16.reuse, 0x8020, RZ ;  /* 0x0000802010437810 */ /* 0x040fe40007fbe0ff */
[----:B------:R-:W-:Y:S02]  /*b1a0*/  MOV R55, R54 ;  /* 0x0000003600377202 */ /* 0x000fe40000000f00 */
[----:B------:R-:W-:Y:S02]  /*b1b0*/  IADD3 R63, P4, R16, 0x8000, RZ ;  /* 0x00008000103f7810 */ /* 0x000fe40007f9e0ff */
[----:B------:R-:W-:Y:S02]  /*b1c0*/  LOP3.LUT R76, R77, 0x380, RZ, 0xc0, !PT ;  /* 0x000003804d4c7812 */ /* 0x000fe400078ec0ff */
[----:B------:R-:W-:Y:S02]  /*b1d0*/  LOP3.LUT R70, R71, 0x380, RZ, 0xc0, !PT ;  /* 0x0000038047467812 */ /* 0x000fe400078ec0ff */
[----:B------:R-:W-:-:S02]  /*b1e0*/  LOP3.LUT R66, R67, 0x380, RZ, 0xc0, !PT ;  /* 0x0000038043427812 */ /* 0x000fc400078ec0ff */
[----:B------:R-:W-:Y:S02]  /*b1f0*/  LOP3.LUT R62, R63, 0x380, RZ, 0xc0, !PT ;  /* 0x000003803f3e7812 */ /* 0x000fe400078ec0ff */
[----:B------:R-:W-:Y:S02]  /*b200*/  SHF.R.U64 R76, R76, 0x3, RZ ;  /* 0x000000034c4c7819 */ /* 0x000fe400000012ff */
[----:B------:R-:W-:Y:S02]  /*b210*/  SHF.R.U64 R70, R70, 0x3, RZ ;  /* 0x0000000346467819 */ /* 0x000fe400000012ff */
[----:B------:R-:W-:Y:S02]  /*b220*/  SHF.R.U64 R66, R66, 0x3, RZ ;  /* 0x0000000342427819 */ /* 0x000fe400000012ff */
[----:B------:R-:W-:Y:S02]  /*b230*/  F2FP.BF16.F32.PACK_AB R88, R93, R88 ;  /* 0x000000585d58723e */ /* 0x000fe400000010ff */
[----:B------:R-:W-:-:S02]  /*b240*/  F2FP.BF16.F32.PACK_AB R89, R92, R89 ;  /* 0x000000595c59723e */ /* 0x000fc400000010ff */
[----:B------:R-:W-:Y:S02]  /*b250*/  F2FP.BF16.F32.PACK_AB R97, R100, R97 ;  /* 0x000000616461723e */ /* 0x000fe400000010ff */
[----:B------:R-:W-:Y:S02]  /*b260*/  SHF.R.U64 R62, R62, 0x3, RZ ;  /* 0x000000033e3e7819 */ /* 0x000fe400000012ff */
[----:B------:R-:W-:Y:S01]  /*b270*/  LOP3.LUT R76, R76, R77, RZ, 0x3c, !PT ;  /* 0x0000004d4c4c7212 */ /* 0x000fe200078e3cff */
[--C-:B------:R-:W-:Y:S01]  /*b280*/  IMAD.X R77, RZ, RZ, R17.reuse, P3 ;  /* 0x000000ffff4d7224 */ /* 0x100fe200018e0611 */
[----:B------:R-:W-:Y:S02]  /*b290*/  MOV R100, R10 ;  /* 0x0000000a00647202 */ /* 0x000fe40000000f00 */
[----:B------:R-:W-:Y:S02]  /*b2a0*/  F2FP.BF16.F32.PACK_AB R80, R85, R80 ;  /* 0x000000505550723e */ /* 0x000fe400000010ff */
[----:B------:R-:W-:Y:S01]  /*b2b0*/  LOP3.LUT R70, R70, R71, RZ, 0x3c, !PT ;  /* 0x0000004746467212 */ /* 0x000fe200078e3cff */
[----:B------:R-:W-:Y:S01]  /*b2c0*/  IMAD.X R71, RZ, RZ, R17, P6 ;  /* 0x000000ffff477224 */ /* 0x000fe200030e0611 */
[----:B------:R-:W-:-:S02]  /*b2d0*/  F2FP.BF16.F32.PACK_AB R96, R101, R96 ;  /* 0x000000606560723e */ /* 0x000fc400000010ff */
[----:B------:R-:W-:Y:S02]  /*b2e0*/  SEL R99, R72, R29, P0 ;  /* 0x0000001d48637207 */ /* 0x000fe40000000000 */
[----:B------:R-:W-:Y:S02]  /*b2f0*/  SEL R27, R29, R72, P0 ;  /* 0x000000481d1b7207 */ /* 0x000fe40000000000 */
[----:B------:R-:W-:Y:S01]  /*b300*/  LOP3.LUT R66, R66, R67, RZ, 0x3c, !PT ;  /* 0x0000004342427212 */ /* 0x000fe200078e3cff */
[----:B------:R-:W-:Y:S01]  /*b310*/  IMAD.X R67, RZ, RZ, R17, P5 ;  /* 0x000000ffff437224 */ /* 0x000fe200028e0611 */
[----:B------:R-:W-:Y:S02]  /*b320*/  IADD3 R85, P3, R16, 0xc060, RZ ;  /* 0x0000c06010557810 */ /* 0x000fe40007f7e0ff */
[----:B------:R-:W-:Y:S02]  /*b330*/  SEL R101, R88, R89, P0 ;  /* 0x0000005958657207 */ /* 0x000fe40000000000 */
[----:B------:R-:W-:-:S02]  /*b340*/  SEL R29, R89, R88, P0 ;  /* 0x00000058591d7207 */ /* 0x000fc40000000000 */
[----:B------:R-:W-:Y:S01]  /*b350*/  LOP3.LUT R62, R62, R63, RZ, 0x3c, !PT ;  /* 0x0000003f3e3e7212 */ /* 0x000fe200078e3cff */
[----:B------:R-:W-:Y:S01]  /*b360*/  IMAD.X R63, RZ, RZ, R17, P4 ;  /* 0x000000ffff3f7224 */ /* 0x000fe200020e0611 */
[C---:B------:R-:W-:Y:S02]  /*b370*/  IADD3 R87, P6, R16.reuse, 0xc040, RZ ;  /* 0x0000c04010577810 */ /* 0x040fe40007fde0ff */
[C---:B------:R-:W-:Y:S02]  /*b380*/  LOP3.LUT R93, R16.reuse, 0x380, RZ, 0xc0, !PT ;  /* 0x00000380105d7812 */ /* 0x040fe400078ec0ff */
[----:B------:R-:W-:Y:S02]  /*b390*/  IADD3 R89, P5, R16, 0xc020, RZ ;  /* 0x0000c02010597810 */ /* 0x000fe40007fbe0ff */
[----:B------:R-:W-:Y:S02]  /*b3a0*/  F2FP.BF16.F32.PACK_AB R37, R84, R81 ;  /* 0x000000515425723e */ /* 0x000fe400000010ff */
[----:B------:R-:W-:-:S02]  /*b3b0*/  F2FP.BF16.F32.PACK_AB R105, R108, R105 ;  /* 0x000000696c69723e */ /* 0x000fc400000010ff */
[----:B------:R-:W-:Y:S02]  /*b3c0*/  IADD3 R91, P4, R16, 0xc000, RZ ;  /* 0x0000c000105b7810 */ /* 0x000fe40007f9e0ff */
[----:B------:R-:W-:Y:S02]  /*b3d0*/  F2FP.BF16.F32.PACK_AB R164, R164, R167 ;  /* 0x000000a7a4a4723e */ /* 0x000fe400000010ff */
[----:B------:R-:W-:Y:S02]  /*b3e0*/  F2FP.BF16.F32.PACK_AB R165, R162, R165 ;  /* 0x000000a5a2a5723e */ /* 0x000fe400000010ff */
[----:B------:R-:W-:Y:S02]  /*b3f0*/  F2FP.BF16.F32.PACK_AB R112, R117, R112 ;  /* 0x000000707570723e */ /* 0x000fe400000010ff */
[----:B------:R-:W-:Y:S02]  /*b400*/  F2FP.BF16.F32.PACK_AB R113, R116, R113 ;  /* 0x000000717471723e */ /* 0x000fe400000010ff */
[----:B------:R-:W-:-:S02]  /*b410*/  LOP3.LUT R84, R85, 0x380, RZ, 0xc0, !PT ;  /* 0x0000038055547812 */ /* 0x000fc400078ec0ff */
[----:B------:R-:W-:Y:S01]  /*b420*/  F2FP.BF16.F32.PACK_AB R160, R160, R163 ;  /* 0x000000a3a0a0723e */ /* 0x000fe200000010ff */
[----:B--2---:R-:W-:Y:S01]  /*b430*/  SHFL.IDX PT, R109, R109, R24, 0x1c1f ;  /* 0x001c1f186d6d7589 */ /* 0x004fe200000e0000 */
[----:B------:R-:W-:Y:S02]  /*b440*/  LOP3.LUT R52, R24, 0x2, RZ, 0x3c, !PT ;  /* 0x0000000218347812 */ /* 0x000fe400078e3cff */
[----:B------:R-:W-:Y:S01]  /*b450*/  F2FP.BF16.F32.PACK_AB R161, R158, R161 ;  /* 0x000000a19ea1723e */ /* 0x000fe200000010ff */
[----:B------:R-:W-:Y:S01]  /*b460*/  SHFL.IDX PT, R59, R59, R24, 0x1c1f ;  /* 0x001c1f183b3b7589 */ /* 0x000fe200000e0000 */
[----:B------:R-:W-:Y:S02]  /*b470*/  LOP3.LUT R86, R87, 0x380, RZ, 0xc0, !PT ;  /* 0x0000038057567812 */ /* 0x000fe400078ec0ff */
[----:B------:R-:W-:Y:S01]  /*b480*/  F2FP.BF16.F32.PACK_AB R156, R156, R159 ;  /* 0x0000009f9c9c723e */ /* 0x000fe200000010ff */
[----:B------:R-:W1:Y:S01]  /*b490*/  SHFL.IDX PT, R54, R169, R52, 0x1c1f ;  /* 0x001c1f34a9367589 */ /* 0x000e6200000e0000 */
[----:B------:R-:W-:-:S02]  /*b4a0*/  F2FP.BF16.F32.PACK_AB R157, R154, R157 ;  /* 0x0000009d9a9d723e */ /* 0x000fc400000010ff */
[----:B------:R-:W-:Y:S01]  /*b4b0*/  SEL R103, R96, R97, P0 ;  /* 0x0000006160677207 */ /* 0x000fe20000000000 */
[----:B------:R-:W2:Y:S01]  /*b4c0*/  SHFL.IDX PT, R10, R43, R52, 0x1c1f ;  /* 0x001c1f342b0a7589 */ /* 0x000ea200000e0000 */
[----:B------:R-:W-:Y:S02]  /*b4d0*/  SEL R30, R97, R96, P0 ;  /* 0x00000060611e7207 */ /* 0x000fe40000000000 */
[----:B------:R-:W-:Y:S01]  /*b4e0*/  SHF.R.U64 R93, R93, 0x3, RZ ;  /* 0x000000035d5d7819 */ /* 0x000fe200000012ff */
[----:B------:R-:W-:Y:S01]  /*b4f0*/  SHFL.IDX PT, R69, R69, R24, 0x1c1f ;  /* 0x001c1f1845457589 */ /* 0x000fe200000e0000 */
[----:B------:R-:W-:Y:S02]  /*b500*/  LOP3.LUT R88, R89, 0x380, RZ, 0xc0, !PT ;  /* 0x0000038059587812 */ /* 0x000fe400078ec0ff */
[----:B------:R-:W-:Y:S01]  /*b510*/  F2FP.BF16.F32.PACK_AB R152, R152, R155 ;  /* 0x0000009b9898723e */ /* 0x000fe200000010ff */
[----:B------:R-:W-:Y:S01]  /*b520*/  SHFL.IDX PT, R58, R14, R52, 0x1c1f ;  /* 0x001c1f340e3a7589 */ /* 0x000fe200000e0000 */
[----:B------:R-:W-:-:S02]  /*b530*/  F2FP.BF16.F32.PACK_AB R153, R148, R153 ;  /* 0x000000999499723e */ /* 0x000fc400000010ff */
[----:B------:R-:W-:Y:S01]  /*b540*/  SEL R97, R104, R105, P0 ;  /* 0x0000006968617207 */ /* 0x000fe20000000000 */
[----:B------:R-:W-:Y:S01]  /*b550*/  SHFL.IDX PT, R61, R61, R24, 0x1c1f ;  /* 0x001c1f183d3d7589 */ /* 0x000fe200000e0000 */
[----:B------:R-:W-:Y:S02]  /*b560*/  SEL R31, R105, R104, P0 ;  /* 0x00000068691f7207 */ /* 0x000fe40000000000 */
[----:B------:R-:W-:Y:S01]  /*b570*/  LOP3.LUT R90, R91, 0x380, RZ, 0xc0, !PT ;  /* 0x000003805b5a7812 */ /* 0x000fe200078ec0ff */
[----:B------:R-:W-:Y:S01]  /*b580*/  SHFL.IDX PT, R65, R65, R24, 0x1c1f ;  /* 0x001c1f1841417589 */ /* 0x000fe200000e0000 */
[----:B------:R-:W-:Y:S02]  /*b590*/  SEL R105, R112, R113, P0 ;  /* 0x0000007170697207 */ /* 0x000fe40000000000 */
[----:B------:R-:W-:Y:S01]  /*b5a0*/  SEL R32, R113, R112, P0 ;  /* 0x0000007071207207 */ /* 0x000fe20000000000 */
[----:B------:R-:W-:Y:S01]  /*b5b0*/  SHFL.IDX PT, R73, R73, R24, 0x1c1f ;  /* 0x001c1f1849497589 */ /* 0x000fe200000e0000 */
[----:B------:R-:W-:-:S02]  /*b5c0*/  SEL R111, R164, R165, P0 ;  /* 0x000000a5a46f7207 */ /* 0x000fc40000000000 */
[----:B------:R-:W-:Y:S01]  /*b5d0*/  SEL R38, R165, R164, P0 ;  /* 0x000000a4a5267207 */ /* 0x000fe20000000000 */
[----:B------:R-:W-:Y:S01]  /*b5e0*/  SHFL.IDX PT, R60, R15, R52, 0x1c1f ;  /* 0x001c1f340f3c7589 */ /* 0x000fe200000e0000 */
[----:B------:R-:W-:Y:S02]  /*b5f0*/  SHF.R.U64 R84, R84, 0x3, RZ ;  /* 0x0000000354547819 */ /* 0x000fe400000012ff */
[----:B------:R-:W-:Y:S01]  /*b600*/  F2FP.BF16.F32.PACK_AB R144, R144, R149 ;  /* 0x000000959090723e */ /* 0x000fe200000010ff */
[----:B------:R-:W-:Y:S01]  /*b610*/  SHFL.IDX PT, R111, R111, R24, 0x1c1f ;  /* 0x001c1f186f6f7589 */ /* 0x000fe200000e0000 */
[----:B------:R-:W-:Y:S02]  /*b620*/  F2FP.BF16.F32.PACK_AB R145, R140, R145 ;  /* 0x000000918c91723e */ /* 0x000fe400000010ff */
[----:B------:R-:W-:Y:S01]  /*b630*/  SEL R113, R160, R161, P0 ;  /* 0x000000a1a0717207 */ /* 0x000fe20000000000 */
[----:B------:R-:W-:Y:S01]  /*b640*/  SHFL.IDX PT, R38, R38, R52, 0x1c1f ;  /* 0x001c1f3426267589 */ /* 0x000fe200000e0000 */
[----:B------:R-:W-:-:S02]  /*b650*/  SHF.R.U64 R86, R86, 0x3, RZ ;  /* 0x0000000356567819 */ /* 0x000fc400000012ff */
[----:B------:R-:W-:Y:S01]  /*b660*/  SEL R35, R161, R160, P0 ;  /* 0x000000a0a1237207 */ /* 0x000fe20000000000 */
[----:B------:R-:W-:Y:S01]  /*b670*/  SHFL.IDX PT, R79, R79, R24, 0x1c1f ;  /* 0x001c1f184f4f7589 */ /* 0x000fe200000e0000 */
[----:B------:R-:W-:Y:S02]  /*b680*/  SEL R115, R156, R157, P0 ;  /* 0x0000009d9c737207 */ /* 0x000fe40000000000 */
[----:B------:R-:W-:Y:S01]  /*b690*/  SEL R34, R157, R156, P0 ;  /* 0x0000009c9d227207 */ /* 0x000fe20000000000 */
[----:B------:R-:W-:Y:S01]  /*b6a0*/  SHFL.IDX PT, R113, R113, R24, 0x1c1f ;  /* 0x001c1f1871717589 */ /* 0x000fe200000e0000 */
[----:B------:R-:W-:Y:S01]  /*b6b0*/  LOP3.LUT R92, R93, R16, RZ, 0x3c, !PT ;  /* 0x000000105d5c7212 */ /* 0x000fe200078e3cff */
[----:B------:R-:W-:Y:S01]  /*b6c0*/  IMAD.MOV.U32 R93, RZ, RZ, R17 ;  /* 0x000000ffff5d7224 */ /* 0x000fe200078e0011 */
[----:B------:R-:W-:Y:S01]  /*b6d0*/  SHF.R.U64 R88, R88, 0x3, RZ ;  /* 0x0000000358587819 */ /* 0x000fe200000012ff */
[----:B------:R-:W-:Y:S01]  /*b6e0*/  SHFL.IDX PT, R82, R35, R52, 0x1c1f ;  /* 0x001c1f3423527589 */ /* 0x000fe200000e0000 */
[----:B------:R-:W-:-:S02]  /*b6f0*/  SEL R117, R152, R153, P0 ;  /* 0x0000009998757207 */ /* 0x000fc40000000000 */
[----:B------:R-:W-:Y:S01]  /*b700*/  SEL R36, R153, R152, P0 ;  /* 0x0000009899247207 */ /* 0x000fe20000000000 */
[----:B------:R-:W-:Y:S01]  /*b710*/  SHFL.IDX PT, R115, R115, R24, 0x1c1f ;  /* 0x001c1f1873737589 */ /* 0x000fe200000e0000 */
[----:B------:R-:W-:Y:S02]  /*b720*/  SHF.R.U64 R90, R90, 0x3, RZ ;  /* 0x000000035a5a7819 */ /* 0x000fe400000012ff */
[----:B------:R-:W-:Y:S01]  /*b730*/  SEL R135, R47, R2, P0 ;  /* 0x000000022f877207 */ /* 0x000fe20000000000 */
[----:B------:R-:W-:Y:S01]  /*b740*/  SHFL.IDX PT, R34, R34, R52, 0x1c1f ;  /* 0x001c1f3422227589 */ /* 0x000fe200000e0000 */
[----:B------:R-:W-:Y:S01]  /*b750*/  LOP3.LUT R84, R84, R85, RZ, 0x3c, !PT ;  /* 0x0000005554547212 */ /* 0x000fe200078e3cff */
[----:B------:R-:W-:Y:S01]  /*b760*/  IMAD.X R85, RZ, RZ, R17, P3 ;  /* 0x000000ffff557224 */ /* 0x000fe200018e0611 */
[----:B------:R-:W-:Y:S01]  /*b770*/  MOV R102, R8 ;  /* 0x0000000800667202 */ /* 0x000fe20000000f00 */
[----:B------:R-:W-:Y:S01]  /*b780*/  SHFL.IDX PT, R117, R117, R24, 0x1c1f ;  /* 0x001c1f1875757589 */ /* 0x000fe200000e0000 */
[----:B------:R-:W-:-:S02]  /*b790*/  SEL R81, R80, R37, P0 ;  /* 0x0000002550517207 */ /* 0x000fc40000000000 */
[----:B------:R-:W-:Y:S01]  /*b7a0*/  SEL R28, R37, R80, P0 ;  /* 0x00000050251c7207 */ /* 0x000fe20000000000 */
[----:B------:R-:W-:Y:S01]  /*b7b0*/  SHFL.IDX PT, R36, R36, R52, 0x1c1f ;  /* 0x001c1f3424247589 */ /* 0x000fe200000e0000 */
[----:B------:R-:W-:Y:S02]  /*b7c0*/  SEL R119, R144, R145, P0 ;  /* 0x0000009190777207 */ /* 0x000fe40000000000 */
[----:B------:R-:W-:Y:S01]  /*b7d0*/  SEL R47, R2, R47, P0 ;  /* 0x0000002f022f7207 */ /* 0x000fe20000000000 */
[----:B------:R-:W-:Y:S01]  /*b7e0*/  VIADD R2, R0, 0x8 ;  /* 0x0000000800027836 */ /* 0x000fe20000000000 */
[----:B------:R-:W-:Y:S01]  /*b7f0*/  LOP3.LUT R86, R86, R87, RZ, 0x3c, !PT ;  /* 0x0000005756567212 */ /* 0x000fe200078e3cff */
[----:B------:R-:W-:Y:S01]  /*b800*/  IMAD.X R87, RZ, RZ, R17, P6 ;  /* 0x000000ffff577224 */ /* 0x000fe200030e0611 */
[----:B-1----:R-:W-:Y:S01]  /*b810*/  SEL R9, R109, R54, P0 ;  /* 0x000000366d097207 */ /* 0x002fe20000000000 */
[----:B------:R-:W-:Y:S01]  /*b820*/  SHFL.IDX PT, R119, R119, R24, 0x1c1f ;  /* 0x001c1f1877777589 */ /* 0x000fe200000e0000 */
[----:B------:R-:W-:-:S02]  /*b830*/  SEL R11, R54, R109, P0 ;  /* 0x0000006d360b7207 */ /* 0x000fc40000000000 */
[----:B------:R-:W-:Y:S01]  /*b840*/  SEL R37, R145, R144, P0 ;  /* 0x0000009091257207 */ /* 0x000fe20000000000 */
[----:B------:R-:W1:Y:S01]  /*b850*/  SHFL.IDX PT, R54, R12, R52, 0x1c1f ;  /* 0x001c1f340c367589 */ /* 0x000e6200000e0000 */
[----:B------:R-:W-:Y:S01]  /*b860*/  LOP3.LUT R88, R88, R89, RZ, 0x3c, !PT ;  /* 0x0000005958587212 */ /* 0x000fe200078e3cff */
[--C-:B------:R-:W-:Y:S01]  /*b870*/  IMAD.X R89, RZ, RZ, R17.reuse, P5 ;  /* 0x000000ffff597224 */ /* 0x100fe200028e0611 */
[----:B------:R-:W-:Y:S01]  /*b880*/  MOV R57, R56 ;  /* 0x0000003800397202 */ /* 0x000fe20000000f00 */
[----:B------:R-:W-:Y:S01]  /*b890*/  SHFL.IDX PT, R20, R20, R52, 0x1c1f ;  /* 0x001c1f3414147589 */ /* 0x000fe200000e0000 */
[----:B------:R-:W-:Y:S02]  /*b8a0*/  LOP3.LUT P1, RZ, R232, 0x3, RZ, 0xc0, !PT ;  /* 0x00000003e8ff7812 */ /* 0x000fe4000782c0ff */
[----:B------:R-:W-:Y:S01]  /*b8b0*/  LOP3.LUT R90, R90, R91, RZ, 0x3c, !PT ;  /* 0x0000005b5a5a7212 */ /* 0x000fe200078e3cff */
[----:B------:R3:W-:Y:S01]  /*b8c0*/  SHFL.IDX PT, R56, R13, R52, 0x1c1f ;  /* 0x001c1f340d387589 */ /* 0x0007e200000e0000 */
[----:B------:R-:W-:Y:S01]  /*b8d0*/  SEL R95, R64, R5, P0 ;  /* 0x00000005405f7207 */ /* 0x000fe20000000000 */
[----:B------:R-:W-:Y:S01]  /*b8e0*/  IMAD.X R91, RZ, RZ, R17, P4 ;  /* 0x000000ffff5b7224 */ /* 0x000fe200020e0611 */
[----:B------:R-:W-:Y:S01]  /*b8f0*/  MOV R106, R92 ;  /* 0x0000005c006a7202 */ /* 0x000fe20000000f00 */
[----:B------:R-:W-:Y:S01]  /*b900*/  SHFL.IDX PT, R75, R75, R24, 0x1c1f ;  /* 0x001c1f184b4b7589 */ /* 0x000fe200000e0000 */
[----:B------:R-:W-:-:S02]  /*b910*/  SEL R26, R5, R64, P0 ;  /* 0x00000040051a7207 */ /* 0x000fc40000000000 */
[----:B------:R-:W-:Y:S01]  /*b920*/  MOV R93, R48 ;  /* 0x00000030005d7202 */ /* 0x000fe20000000f00 */
[----:B------:R-:W-:Y:S01]  /*b930*/  SHFL.IDX PT, R121, R121, R24, 0x1c1f ;  /* 0x001c1f1879797589 */ /* 0x000fe200000e0000 */
[----:B------:R-:W-:Y:S02]  /*b940*/  MOV R48, R84 ;  /* 0x0000005400307202 */ /* 0x000fe40000000f00 */
[----:B------:R-:W-:Y:S01]  /*b950*/  ISETP.GE.OR P2, PT, R2, UR10, P1 ;  /* 0x0000000a02007c0c */ /* 0x000fe20008f46670 */
[----:B------:R-:W4:Y:S01]  /*b960*/  SHFL.IDX PT, R84, R37, R52, 0x1c1f ;  /* 0x001c1f3425547589 */ /* 0x000f2200000e0000 */
[----:B------:R-:W-:Y:S02]  /*b970*/  MOV R63, R62 ;  /* 0x0000003e003f7202 */ /* 0x000fe40000000f00 */
[----:B------:R-:W-:Y:S01]  /*b980*/  MOV R5, R86 ;  /* 0x0000005600057202 */ /* 0x000fe20000000f00 */
[----:B------:R-:W5:Y:S01]  /*b990*/  SHFL.IDX PT, R62, R21, R52, 0x1c1f ;  /* 0x001c1f34153e7589 */ /* 0x000f6200000e0000 */
[----:B------:R-:W-:-:S02]  /*b9a0*/  MOV R2, R88 ;  /* 0x0000005800027202 */ /* 0x000fc40000000f00 */
[----:B------:R-:W-:Y:S01]  /*b9b0*/  MOV R67, R66 ;  /* 0x0000004200437202 */ /* 0x000fe20000000f00 */
[----:B------:R-:W5:Y:S01]  /*b9c0*/  SHFL.IDX PT, R86, R39, R52, 0x1c1f ;  /* 0x001c1f3427567589 */ /* 0x000f6200000e0000 */
[----:B------:R-:W-:Y:S02]  /*b9d0*/  MOV R91, R90 ;  /* 0x0000005a005b7202 */ /* 0x000fe40000000f00 */
[----:B------:R-:W-:Y:S01]  /*b9e0*/  MOV R49, R70 ;  /* 0x0000004600317202 */ /* 0x000fe20000000f00 */
[----:B------:R-:W-:Y:S01]  /*b9f0*/  SHFL.IDX PT, R83, R83, R24, 0x1c1f ;  /* 0x001c1f1853537589 */ /* 0x000fe200000e0000 */
[----:B--2---:R-:W-:Y:S02]  /*ba00*/  SEL R8, R59, R10, P0 ;  /* 0x0000000a3b087207 */ /* 0x004fe40000000000 */
[----:B------:R-:W-:Y:S01]  /*ba10*/  SEL R10, R10, R59, P0 ;  /* 0x0000003b0a0a7207 */ /* 0x000fe20000000000 */
[----:B------:R-:W-:Y:S01]  /*ba20*/  BAR.SYNC.DEFER_BLOCKING 0x1, 0x100 ;  /* 0x0044000000007b1d */ /* 0x000fe20000010000 */
[----:B------:R-:W-:-:S02]  /*ba30*/  MOV R77, R76 ;  /* 0x0000004c004d7202 */ /* 0x000fc40000000f00 */
[----:B------:R-:W-:Y:S01]  /*ba40*/  MOV R104, R6 ;  /* 0x0000000600687202 */ /* 0x000fe20000000f00 */
[----:B------:R-:W-:Y:S01]  /*ba50*/  IMAD.U32 R7, RZ, RZ, UR9 ;  /* 0x00000009ff077e24 */ /* 0x000fe2000f8e00ff */
[----:B-1----:R-:W-:Y:S01]  /*ba60*/  SEL R12, R61, R54, P0 ;  /* 0x000000363d0c7207 */ /* 0x002fe20000000000 */
[----:B------:R-:W-:Y:S01]  /*ba70*/  IMAD.U32 R7, RZ, RZ, UR5 ;  /* 0x00000005ff077e24 */ /* 0x000fe2000f8e00ff */
[----:B------:R-:W-:Y:S01]  /*ba80*/  SEL R14, R54, R61, P0 ;  /* 0x0000003d360e7207 */ /* 0x000fe20000000000 */
[----:B------:R-:W-:Y:S01]  /*ba90*/  SHFL.IDX PT, R123, R123, R24, 0x1c1f ;  /* 0x001c1f187b7b7589 */ /* 0x000fe200000e0000 */
[----:B---3--:R-:W-:Y:S01]  /*baa0*/  SEL R13, R111, R38, P0 ;  /* 0x000000266f0d7207 */ /* 0x008fe20000000000 */
[----:B------:R-:W-:Y:S01]  /*bab0*/  USHF.R.S32.HI UR5, URZ, 0x1f, UR44 ;  /* 0x0000001f3f057899 */ /* 0x000fe2000801142c */
[----:B------:R-:W-:Y:S01]  /*bac0*/  SEL R15, R38, R111, P0 ;  /* 0x0000006f260f7207 */ /* 0x000fe20000000000 */
[----:B------:R1:W2:Y:S01]  /*bad0*/  SHFL.IDX PT, R64, R25, R52, 0x1c1f ;  /* 0x001c1f3419407589 */ /* 0x0002a200000e0000 */
[----:B----4-:R-:W-:Y:S01]  /*bae0*/  SEL R35, R84, R119, P0 ;  /* 0x0000007754237207 */ /* 0x010fe20000000000 */
[----:B------:R-:W-:Y:S01]  /*baf0*/  IMAD.U32 R6, RZ, RZ, UR8 ;  /* 0x00000008ff067e24 */ /* 0x000fe2000f8e00ff */
[----:B-----5:R-:W-:Y:S01]  /*bb00*/  SEL R38, R62, R75, P0 ;  /* 0x0000004b3e267207 */ /* 0x020fe20000000000 */
[----:B------:R2:W3:Y:S01]  /*bb10*/  SHFL.IDX PT, R88, R40, R52, 0x1c1f ;  /* 0x001c1f3428587589 */ /* 0x0004e200000e0000 */
[----:B------:R-:W-:-:S02]  /*bb20*/  SEL R37, R121, R86, P0 ;  /* 0x0000005679257207 */ /* 0x000fc40000000000 */
[----:B------:R-:W-:Y:S01]  /*bb30*/  SEL R39, R86, R121, P0 ;  /* 0x0000007956277207 */ /* 0x000fe20000000000 */
[----:B------:R-:W-:Y:S01]  /*bb40*/  SHFL.IDX PT, R95, R95, R24, 0x1c1f ;  /* 0x001c1f185f5f7589 */ /* 0x000fe200000e0000 */
[----:B------:R-:W-:Y:S02]  /*bb50*/  ISETP.GE.OR P1, PT, R0, UR10, P1 ;  /* 0x0000000a00007c0c */ /* 0x000fe40008f26670 */
[----:B-1----:R-:W-:Y:S01]  /*bb60*/  SEL R25, R113, R82, P0 ;  /* 0x0000005271197207 */ /* 0x002fe20000000000 */
[----:B------:R-:W-:Y:S01]  /*bb70*/  SHFL.IDX PT, R125, R125, R24, 0x1c1f ;  /* 0x001c1f187d7d7589 */ /* 0x000fe200000e0000 */
[----:B------:R-:W-:-:S03]  /*bb80*/  SHF.R.S32.HI R21, RZ, 0x1f, R234 ;  /* 0x0000001fff157819 */ /* 0x000fc600000114ea */
[----:B------:R1:W-:Y:S01]  /*bb90*/  SHFL.IDX PT, R66, R26, R52, 0x1c1f ;  /* 0x001c1f341a427589 */ /* 0x0003e200000e0000 */
[----:B------:R-:W-:-:S03]  /*bba0*/  LEA.HI R21, R21, R234, RZ, 0x5 ;  /* 0x000000ea15157211 */ /* 0x000fc600078f28ff */
[----:B------:R4:W-:Y:S01]  /*bbb0*/  SHFL.IDX PT, R90, R41, R52, 0x1c1f ;  /* 0x001c1f34295a7589 */ /* 0x0009e200000e0000 */
[----:B------:R-:W-:-:S03]  /*bbc0*/  SHF.R.S32.HI R21, RZ, 0x5, R21 ;  /* 0x00000005ff157819 */ /* 0x000fc60000011415 */
[----:B------:R-:W-:Y:S01]  /*bbd0*/  SHFL.IDX PT, R99, R99, R24, 0x1c1f ;  /* 0x001c1f1863637589 */ /* 0x000fe200000e0000 */
[----:B--2---:R-:W-:Y:S02]  /*bbe0*/  SEL R40, R83, R64, P0 ;  /* 0x0000004053287207 */ /* 0x004fe40000000000 */
[----:B-1----:R-:W-:Y:S01]  /*bbf0*/  SEL R26, R56, R65, P0 ;  /* 0x00000041381a7207 */ /* 0x002fe20000000000 */
[----:B------:R-:W-:Y:S01]  /*bc00*/  SHFL.IDX PT, R127, R127, R24, 0x1c1f ;  /* 0x001c1f187f7f7589 */ /* 0x000fe200000e0000 */
[----:B---3--:R-:W-:Y:S02]  /*bc10*/  SEL R43, R88, R123, P0 ;  /* 0x0000007b582b7207 */ /* 0x008fe40000000000 */
[----:B----4-:R-:W-:Y:S01]  /*bc20*/  SEL R41, R123, R88, P0 ;  /* 0x000000587b297207 */ /* 0x010fe20000000000 */
[----:B------:R1:W-:Y:S04]  /*bc30*/  SHFL.IDX PT, R68, R27, R52, 0x1c1f ;  /* 0x001c1f341b447589 */ /* 0x0003e800000e0000 */
[----:B------:R2:W-:Y:S04]  /*bc40*/  SHFL.IDX PT, R70, R28, R52, 0x1c1f ;  /* 0x001c1f341c467589 */ /* 0x0005e800000e0000 */
[----:B------:R3:W-:Y:S01]  /*bc50*/  SHFL.IDX PT, R74, R30, R52, 0x1c1f ;  /* 0x001c1f341e4a7589 */ /* 0x0007e200000e0000 */
[----:B-1----:R-:W-:-:S03]  /*bc60*/  SEL R27, R82, R113, P0 ;  /* 0x00000071521b7207 */ /* 0x002fc60000000000 */
[----:B------:R1:W-:Y:S01]  /*bc70*/  SHFL.IDX PT, R92, R42, R52, 0x1c1f ;  /* 0x001c1f342a5c7589 */ /* 0x0003e200000e0000 */
[----:B--2---:R-:W-:-:S03]  /*bc80*/  SEL R28, R69, R58, P0 ;  /* 0x0000003a451c7207 */ /* 0x004fc60000000000 */
[----:B------:R-:W-:Y:S01]  /*bc90*/  SHFL.IDX PT, R81, R81, R24, 0x1c1f ;  /* 0x001c1f1851517589 */ /* 0x000fe200000e0000 */
[----:B---3--:R-:W-:Y:S02]  /*bca0*/  SEL R30, R58, R69, P0 ;  /* 0x000000453a1e7207 */ /* 0x008fe40000000000 */
[----:B------:R-:W2:Y:S01]  /*bcb0*/  LDC.64 R58, c[0x0][0xb78] ;  /* 0x0002de00ff3a7b82 */ /* 0x000ea20000000a00 */
[----:B------:R-:W-:Y:S01]  /*bcc0*/  SHFL.IDX PT, R129, R129, R24, 0x1c1f ;  /* 0x001c1f1881817589 */ /* 0x000fe200000e0000 */
[----:B-1----:R-:W-:-:S03]  /*bcd0*/  SEL R42, R64, R83, P0 ;  /* 0x00000053402a7207 */ /* 0x002fc60000000000 */
[----:B------:R-:W1:Y:S04]  /*bce0*/  SHFL.IDX PT, R44, R44, R52, 0x1c1f ;  /* 0x001c1f342c2c7589 */ /* 0x000e6800000e0000 */
[----:B------:R-:W-:Y:S04]  /*bcf0*/  SHFL.IDX PT, R101, R101, R24, 0x1c1f ;  /* 0x001c1f1865657589 */ /* 0x000fe800000e0000 */
[----:B------:R-:W-:Y:S04]  /*bd00*/  SHFL.IDX PT, R131, R131, R24, 0x1c1f ;  /* 0x001c1f1883837589 */ /* 0x000fe800000e0000 */
[----:B------:R3:W-:Y:S04]  /*bd10*/  SHFL.IDX PT, R72, R29, R52, 0x1c1f ;  /* 0x001c1f341d487589 */ /* 0x0007e800000e0000 */
[----:B------:R-:W-:Y:S01]  /*bd20*/  SHFL.IDX PT, R94, R45, R52, 0x1c1f ;  /* 0x001c1f342d5e7589 */ /* 0x000fe200000e0000 */
[----:B--2---:R-:W-:-:S03]  /*bd30*/  IMAD.WIDE.U32 R6, R58, UR44, R6 ;  /* 0x0000002c3a067c25 */ /* 0x004fc6000f8e0006 */
[----:B------:R-:W-:Y:S01]  /*bd40*/  SHFL.IDX PT, R103, R103, R24, 0x1c1f ;  /* 0x001c1f1867677589 */ /* 0x000fe200000e0000 */
[----:B---3--:R-:W-:-:S03]  /*bd50*/  SEL R29, R115, R34, P0 ;  /* 0x00000022731d7207 */ /* 0x008fc60000000000 */
[----:B------:R-:W-:Y:S01]  /*bd60*/  SHFL.IDX PT, R97, R97, R24, 0x1c1f ;  /* 0x001c1f1861617589 */ /* 0x000fe200000e0000 */
[----:B-1----:R-:W-:Y:S02]  /*bd70*/  SEL R69, R129, R44, P0 ;  /* 0x0000002c81457207 */ /* 0x002fe40000000000 */
[----:B------:R-:W-:Y:S01]  /*bd80*/  SEL R71, R44, R129, P0 ;  /* 0x000000812c477207 */ /* 0x000fe20000000000 */
        /* <DEDUP_REMOVED lines=8> */
[----:B------:R-:W-:Y:S04]  /*be10*/  SHFL.IDX PT, R96, R47, R52, 0x1c1f ;  /* 0x001c1f342f607589 */ /* 0x000fe800000e0000 */
[----:B------:R-:W-:Y:S01]  /*be20*/  SHFL.IDX PT, R137, R137, R24, 0x1c1f ;  /* 0x001c1f1889897589 */ /* 0x000fe200000e0000 */
[----:B-1----:R-:W-:Y:S01]  /*be30*/  SEL R32, R79, R20, P0 ;  /* 0x000000144f207207 */ /* 0x002fe20000000000 */
[----:B------:R-:W-:-:S02]  /*be40*/  IMAD R20, R58, UR5, RZ ;  /* 0x000000053a147c24 */ /* 0x000fc4000f8e02ff */
[----:B------:R-:W1:Y:S02]  /*be50*/  SHFL.IDX PT, R50, R50, R52, 0x1c1f ;  /* 0x001c1f3432327589 */ /* 0x000e6400000e0000 */
[----:B------:R-:W-:Y:S02]  /*be60*/  IMAD R20, R59, UR44, R20 ;  /* 0x0000002c3b147c24 */ /* 0x000fe4000f8e0214 */
[----:B------:R-:W-:Y:S04]  /*be70*/  SHFL.IDX PT, R107, R107, R24, 0x1c1f ;  /* 0x001c1f186b6b7589 */ /* 0x000fe800000e0000 */
[----:B------:R2:W-:Y:S04]  /*be80*/  SHFL.IDX PT, R139, R139, R24, 0x1c1f ;  /* 0x001c1f188b8b7589 */ /* 0x0005e800000e0000 */
[----:B------:R3:W-:Y:S04]  /*be90*/  SHFL.IDX PT, R80, R33, R52, 0x1c1f ;  /* 0x001c1f3421507589 */ /* 0x0007e800000e0000 */
[----:B------:R-:W4:Y:S01]  /*bea0*/  SHFL.IDX PT, R98, R51, R52, 0x1c1f ;  /* 0x001c1f3433627589 */ /* 0x000f2200000e0000 */
[----:B--2---:R-:W-:-:S03]  /*beb0*/  SEL R24, R65, R56, P0 ;  /* 0x0000003841187207 */ /* 0x004fc60000000000 */
[----:B------:R2:W-:Y:S01]  /*bec0*/  STSM.16.M88.4 [R106], R8 ;  /* 0x000000086a007844 */ /* 0x0005e20000000200 */
[----:B---3--:R-:W-:-:S03]  /*bed0*/  SEL R33, R119, R84, P0 ;  /* 0x0000005477217207 */ /* 0x008fc60000000000 */
[----:B------:R3:W-:Y:S01]  /*bee0*/  STSM.16.M88.4 [R104], R12 ;  /* 0x0000000c68007844 */ /* 0x0007e20000000200 */
[----:B-1----:R-:W-:-:S03]  /*bef0*/  SEL R79, R50, R137, P0 ;  /* 0x00000089324f7207 */ /* 0x002fc60000000000 */
[----:B------:R1:W-:Y:S04]  /*bf00*/  STSM.16.M88.4 [R102], R24 ;  /* 0x0000001866007844 */ /* 0x0003e80000000200 */
[----:B------:R-:W-:Y:S01]  /*bf10*/  STSM.16.M88.4 [R100], R28 ;  /* 0x0000001c64007844 */ /* 0x000fe20000000200 */
[----:B--2---:R-:W-:Y:S02]  /*bf20*/  SEL R8, R73, R60, P0 ;  /* 0x0000003c49087207 */ /* 0x004fe40000000000 */
[----:B------:R-:W-:Y:S02]  /*bf30*/  SEL R10, R60, R73, P0 ;  /* 0x000000493c0a7207 */ /* 0x000fe40000000000 */
[----:B------:R-:W-:Y:S02]  /*bf40*/  SEL R9, R117, R36, P0 ;  /* 0x0000002475097207 */ /* 0x000fe40000000000 */
[----:B------:R-:W-:-:S02]  /*bf50*/  SEL R11, R36, R117, P0 ;  /* 0x00000075240b7207 */ /* 0x000fc40000000000 */
[----:B------:R-:W-:Y:S02]  /*bf60*/  SEL R36, R75, R62, P0 ;  /* 0x0000003e4b247207 */ /* 0x000fe40000000000 */
[----:B---3--:R-:W-:Y:S01]  /*bf70*/  SEL R12, R95, R66, P0 ;  /* 0x000000425f0c7207 */ /* 0x008fe20000000000 */
[----:B------:R2:W-:Y:S01]  /*bf80*/  STSM.16.M88.4 [R93], R8 ;  /* 0x000000085d007844 */ /* 0x0005e20000000200 */
[----:B------:R-:W-:Y:S02]  /*bf90*/  SEL R14, R66, R95, P0 ;  /* 0x0000005f420e7207 */ /* 0x000fe40000000000 */
[----:B------:R-:W-:Y:S01]  /*bfa0*/  SEL R13, R125, R90, P0 ;  /* 0x0000005a7d0d7207 */ /* 0x000fe20000000000 */
[----:B------:R-:W-:Y:S01]  /*bfb0*/  STSM.16.M88.4 [R53], R32 ;  /* 0x0000002035007844 */ /* 0x000fe20000000200 */
[----:B------:R-:W-:Y:S02]  /*bfc0*/  SEL R15, R90, R125, P0 ;  /* 0x0000007d5a0f7207 */ /* 0x000fe40000000000 */
[----:B-1----:R-:W-:Y:S01]  /*bfd0*/  SEL R24, R101, R72, P0 ;  /* 0x0000004865187207 */ /* 0x002fe20000000000 */
[----:B------:R-:W-:Y:S01]  /*bfe0*/  STSM.16.M88.4 [R55], R36 ;  /* 0x0000002437007844 */ /* 0x000fe20000000200 */
[----:B------:R-:W-:-:S02]  /*bff0*/  SEL R26, R72, R101, P0 ;  /* 0x00000065481a7207 */ /* 0x000fc40000000000 */
[----:B------:R-:W-:Y:S01]  /*c000*/  SEL R25, R131, R94, P0 ;  /* 0x0000005e83197207 */ /* 0x000fe20000000000 */
[----:B------:R-:W-:Y:S01]  /*c010*/  STSM.16.M88.4 [R57], R40 ;  /* 0x0000002839007844 */ /* 0x000fe20000000200 */
[----:B------:R-:W-:Y:S02]  /*c020*/  SEL R27, R94, R131, P0 ;  /* 0x000000835e1b7207 */ /* 0x000fe40000000000 */
[----:B------:R-:W-:Y:S01]  /*c030*/  SEL R72, R103, R74, P0 ;  /* 0x0000004a67487207 */ /* 0x000fe20000000000 */
[----:B------:R4:W-:Y:S01]  /*c040*/  STSM.16.M88.4 [R63], R12 ;  /* 0x0000000c3f007844 */ /* 0x0009e20000000200 */
[----:B--2---:R-:W-:Y:S02]  /*c050*/  SEL R8, R99, R68, P0 ;  /* 0x0000004463087207 */ /* 0x004fe40000000000 */
[----:B------:R-:W-:Y:S02]  /*c060*/  SEL R10, R68, R99, P0 ;  /* 0x00000063440a7207 */ /* 0x000fe40000000000 */
[----:B------:R-:W-:-:S02]  /*c070*/  SEL R9, R127, R92, P0 ;  /* 0x0000005c7f097207 */ /* 0x000fc40000000000 */
[----:B------:R-:W-:Y:S02]  /*c080*/  SEL R11, R92, R127, P0 ;  /* 0x0000007f5c0b7207 */ /* 0x000fe40000000000 */
[----:B------:R-:W-:Y:S02]  /*c090*/  SEL R68, R81, R70, P0 ;  /* 0x0000004651447207 */ /* 0x000fe40000000000 */
[----:B------:R-:W-:Y:S01]  /*c0a0*/  SEL R70, R70, R81, P0 ;  /* 0x0000005146467207 */ /* 0x000fe20000000000 */
[----:B------:R1:W-:Y:S01]  /*c0b0*/  STSM.16.M88.4 [R67], R8 ;  /* 0x0000000843007844 */ /* 0x0003e20000000200 */
[----:B------:R-:W-:Y:S02]  /*c0c0*/  SEL R74, R74, R103, P0 ;  /* 0x000000674a4a7207 */ /* 0x000fe40000000000 */
[----:B------:R-:W-:Y:S01]  /*c0d0*/  SEL R73, R133, R46, P0 ;  /* 0x0000002e85497207 */ /* 0x000fe20000000000 */
[----:B------:R-:W-:Y:S01]  /*c0e0*/  STSM.16.M88.4 [R49], R68 ;  /* 0x0000004431007844 */ /* 0x000fe20000000200 */
[----:B------:R-:W-:-:S02]  /*c0f0*/  SEL R75, R46, R133, P0 ;  /* 0x000000852e4b7207 */ /* 0x000fc40000000000 */
[----:B----4-:R-:W-:Y:S01]  /*c100*/  SEL R13, R139, R98, P0 ;  /* 0x000000628b0d7207 */ /* 0x010fe20000000000 */
[----:B------:R2:W-:Y:S01]  /*c110*/  STSM.16.M88.4 [R77], R24 ;  /* 0x000000184d007844 */ /* 0x0005e20000000200 */
[----:B------:R-:W-:Y:S02]  /*c120*/  SEL R15, R98, R139, P0 ;  /* 0x0000008b620f7207 */ /* 0x000fe40000000000 */
[----:B------:R-:W-:Y:S01]  /*c130*/  SEL R12, R107, R80, P0 ;  /* 0x000000506b0c7207 */ /* 0x000fe20000000000 */
[----:B------:R-:W-:Y:S01]  /*c140*/  STSM.16.M88.4 [R91], R72 ;  /* 0x000000485b007844 */ /* 0x000fe20000000200 */
[----:B------:R-:W-:Y:S02]  /*c150*/  SEL R14, R80, R107, P0 ;  /* 0x0000006b500e7207 */ /* 0x000fe40000000000 */
[----:B-1----:R-:W-:Y:S02]  /*c160*/  SHF.R.S32.HI R9, RZ, 0x1f, R0 ;  /* 0x0000001fff097819 */ /* 0x002fe40000011400 */
[----:B------:R-:W-:-:S02]  /*c170*/  IADD3 R0, P3, R0, R6, RZ ;  /* 0x0000000600007210 */ /* 0x000fc40007f7e0ff */
[----:B------:R-:W-:Y:S02]  /*c180*/  SEL R8, R97, R76, P0 ;  /* 0x0000004c61087207 */ /* 0x000fe40000000000 */
[----:B------:R-:W-:Y:S02]  /*c190*/  IADD3.X R7, R9, R7, R20, P3, !PT ;  /* 0x0000000709077210 */ /* 0x000fe40001ffe414 */
[----:B------:R-:W-:Y:S02]  /*c1a0*/  SEL R10, R76, R97, P0 ;  /* 0x000000614c0a7207 */ /* 0x000fe40000000000 */
[----:B------:R-:W-:Y:S02]  /*c1b0*/  SEL R9, R135, R96, P0 ;  /* 0x0000006087097207 */ /* 0x000fe40000000000 */
[----:B------:R-:W-:Y:S02]  /*c1c0*/  SEL R11, R96, R135, P0 ;  /* 0x00000087600b7207 */ /* 0x000fe40000000000 */
[----:B------:R-:W-:-:S02]  /*c1d0*/  SEL R76, R105, R78, P0 ;  /* 0x0000004e694c7207 */ /* 0x000fc40000000000 */
[----:B------:R-:W-:Y:S01]  /*c1e0*/  SEL R78, R78, R105, P0 ;  /* 0x000000694e4e7207 */ /* 0x000fe20000000000 */
[----:B------:R-:W-:Y:S01]  /*c1f0*/  STSM.16.M88.4 [R2], R8 ;  /* 0x0000000802007844 */ /* 0x000fe20000000200 */
[----:B--2---:R-:W-:Y:S02]  /*c200*/  SEL R77, R137, R50, P0 ;  /* 0x00000032894d7207 */ /* 0x004fe40000000000 */
[----:B------:R-:W-:-:S03]  /*c210*/  LEA R6, P3, R0, UR6, 0x2 ;  /* 0x0000000600067c11 */ /* 0x000fc6000f8610ff */
[----:B------:R-:W-:Y:S01]  /*c220*/  STSM.16.M88.4 [R5], R76 ;  /* 0x0000004c05007844 */ /* 0x000fe20000000200 */
[----:B------:R-:W-:-:S03]  /*c230*/  LEA.HI.X R7, R0, UR7, R7, 0x2, P3 ;  /* 0x0000000700077c11 */ /* 0x000fc600098f1407 */
[----:B------:R-:W-:Y:S01]  /*c240*/  STSM.16.M88.4 [R48], R12 ;  /* 0x0000000c30007844 */ /* 0x000fe20000000200 */
[----:B------:R1:W-:Y:S06]  /*c250*/  MEMBAR.ALL.CTA ;  /* 0x0000000000007992 */ /* 0x0003ec0000008000 */
[----:B-1----:R-:W1:Y:S04]  /*c260*/  FENCE.VIEW.ASYNC.S ;  /* 0x00000000000073c6 */ /* 0x002e680000000000 */
[----:B-1----:R-:W1:Y:S01]  /*c270*/  SHFL.IDX PT, R0, R21, RZ, 0x1f ;  /* 0x00001fff15007589 */ /* 0x002e6200000e0000 */
[----:B------:R-:W-:Y:S06]  /*c280*/  BAR.ARV 0x1, 0x120 ;  /* 0x0044800000007b1d */ /* 0x000fec0000002000 */
[----:B-1----:R-:W-:Y:S01]  /*c290*/  ISETP.NE.AND P0, PT, R0, 0x7, PT ;  /* 0x000000070000780c */ /* 0x002fe20003f05270 */
[----:B------:R1:W-:Y:S04]  /*c2a0*/  @!P1 STG.E desc[UR56][R6.64], R4 ;  /* 0x0000000406009986 */ /* 0x0003e8000c101938 */
[----:B------:R1:W-:Y:S08]  /*c2b0*/  @!P2 STG.E desc[UR56][R6.64+0x20], R3 ;  /* 0x000020030600a986 */ /* 0x0003f0000c101938 */
[----:B------:R-:W-:Y:S05]  /*c2c0*/  @P0 BRA `(.L_x_1879) ;  /* 0x0000000c000c0947 */ /* 0x000fea0003800000 */
        /* <DEDUP_REMOVED lines=15> */
[----:B--2---:R-:W-:Y:S01]  /*c3c0*/  UMOV UR40, UR5 ;  /* 0x0000000500287c82 */ /* 0x004fe20008000000 */
[----:B------:R-:W-:Y:S01]  /*c3d0*/  UMOV UR41, UR8 ;  /* 0x0000000800297c82 */ /* 0x000fe20008000000 */
[----:B------:R-:W-:Y:S01]  /*c3e0*/  UMOV UR5, 0x80 ;  /* 0x0000008000057882 */ /* 0x000fe20000000000 */
[----:B------:R2:W-:Y:S02]  /*c3f0*/  UTMASTG.5D [UR40], [UR6] ;  /* 0x00000028060073b5 */ /* 0x0005e40008020000 */
[----:B--2---:R-:W-:Y:S01]  /*c400*/  UMOV UR40, UR9 ;  /* 0x0000000900287c82 */ /* 0x004fe20008000000 */
[----:B------:R-:W-:Y:S01]  /*c410*/  UMOV UR41, UR5 ;  /* 0x0000000500297c82 */ /* 0x000fe20008000000 */
[----:B------:R-:W-:Y:S01]  /*c420*/  UMOV UR5, 0xc0 ;  /* 0x000000c000057882 */ /* 0x000fe20000000000 */
[----:B------:R2:W-:Y:S02]  /*c430*/  UTMASTG.5D [UR40], [UR6] ;  /* 0x00000028060073b5 */ /* 0x0005e40008020000 */
[----:B--2---:R-:W-:Y:S01]  /*c440*/  UMOV UR40, UR10 ;  /* 0x0000000a00287c82 */ /* 0x004fe20008000000 */
[----:B------:R-:W-:Y:S01]  /*c450*/  UMOV UR41, UR5 ;  /* 0x0000000500297c82 */ /* 0x000fe20008000000 */
[----:B------:R-:W-:Y:S01]  /*c460*/  UIADD3 UR5, UR38, 0x38820, URZ ;  /* 0x0003882026057890 */ /* 0x000fe2000fffe03f */
[----:B------:R2:W-:Y:S03]  /*c470*/  UTMASTG.5D [UR40], [UR6] ;  /* 0x00000028060073b5 */ /* 0x0005e60008020000 */
[----:B------:R-:W-:Y:S01]  /*c480*/  UPRMT UR5, URZ, 0x654, UR5 ;  /* 0x000006543f057896 */ /* 0x000fe20008000005 */
[----:B------:R0:W-:Y:S01]  /*c490*/  UTMACMDFLUSH ;  /* 0x00000000000079b7 */ /* 0x0001e20000000000 */
[----:B------:R-:W-:-:S07]  /*c4a0*/  DEPBAR.LE SB0, 0x0 ;  /* 0x000080000000791a */ /* 0x000fce0000000000 */
[----:B--2---:R-:W-:Y:S03]  /*c4b0*/  SYNCS.ARRIVE.TRANS64.RED.A1T0 RZ, [UR5], RZ ;  /* 0x000000ffffff79a7 */ /* 0x004fe60008100405 */
.L_x_1881:
[----:B------:R-:W-:Y:S05]  /*c4c0*/  BSYNC B0 ;  /* 0x0000000000007941 */ /* 0x000fea0003800000 */
.L_x_1880:
[----:B------:R-:W-:Y:S05]  /*c4d0*/  BRA `(.L_x_1879) ;  /* 0x0000000800887947 */ /* 0x000fea0003800000 */
.L_x_1878:
[----:B------:R-:W1:Y:S01]  /*c4e0*/  LDC.64 R2, c[0x0][0xae0] ;  /* 0x0002b800ff027b82 */ /* 0x000e620000000a00 */
[----:B------:R-:W-:Y:S01]  /*c4f0*/  ISETP.GT.AND P0, PT, R234, 0x7f, PT ;  /* 0x0000007fea00780c */ /* 0x000fe20003f04270 */
[----:B------:R-:W-:Y:S01]  /*c500*/  USHF.R.S32.HI UR5, URZ, 0x1f, UR43 ;  /* 0x0000001f3f057899 */ /* 0x000fe2000801142b */
[----:B------:R-:W-:Y:S01]  /*c510*/  SHF.R.S32.HI R5, RZ, 0x1f, R234 ;  /* 0x0000001fff057819 */ /* 0x000fe200000114ea */
[----:B------:R-:W-:Y:S01]  /*c520*/  USHF.R.S32.HI UR6, URZ, 0x1f, UR44 ;  /* 0x0000001f3f067899 */ /* 0x000fe2000801142c */
[--C-:B------:R-:W-:Y:S01]  /*c530*/  SHF.R.S32.HI R19, RZ, 0x1f, R18.reuse ;  /* 0x0000001fff137819 */ /* 0x100fe20000011412 */
[----:B------:R-:W-:Y:S01]  /*c540*/  BSSY B0, `(.L_x_1882) ;  /* 0x000001e000007945 */ /* 0x000fe20003800000 */
[----:B------:R-:W-:Y:S01]  /*c550*/  LEA.HI R5, R5, R234, RZ, 0x3 ;  /* 0x000000ea05057211 */ /* 0x000fe200078f18ff */
[----:B------:R-:W2:Y:S08]  /*c560*/  LDC R11, c[0x0][0xdac] ;  /* 0x00036b00ff0b7b82 */ /* 0x000eb00000000800 */
[----:B------:R-:W3:Y:S01]  /*c570*/  LDC.64 R12, c[0x0][0xae8] ;  /* 0x0002ba00ff0c7b82 */ /* 0x000ee20000000a00 */
[----:B-1----:R-:W-:-:S04]  /*c580*/  IMAD.WIDE.U32 R8, R2, UR43, R18 ;  /* 0x0000002b02087c25 */ /* 0x002fc8000f8e0012 */
[----:B------:R-:W-:Y:S01]  /*c590*/  IMAD R10, R2, UR5, RZ ;  /* 0x00000005020a7c24 */ /* 0x000fe2000f8e02ff */
[----:B------:R-:W-:Y:S01]  /*c5a0*/  SHF.R.S32.HI R2, RZ, 0x3, R5 ;  /* 0x00000003ff027819 */ /* 0x000fe20000011405 */
        /* <DEDUP_REMOVED lines=23> */
.L_x_1883:
[----:B------:R-:W-:Y:S05]  /*c720*/  BSYNC B0 ;  /* 0x0000000000007941 */ /* 0x000fea0003800000 */
.L_x_1882:
[----:B------:R-:W-:Y:S01]  /*c730*/  ULDC UR5, c[0x0][0xa88] ;  /* 0x0002a20000057ab9 */ /* 0x000fe20000000800 */
[C---:B------:R-:W-:Y:S01]  /*c740*/  VIADD R0, R2.reuse, 0x20 ;  /* 0x0000002002007836 */ /* 0x040fe20000000000 */
[----:B------:R-:W-:Y:S01]  /*c750*/  UIADD3 UR42, -UR42, UR5, URZ ;  /* 0x000000052a2a7290 */ /* 0x000fe2000fffe13f */
[----:B------:R-:W-:Y:S01]  /*c760*/  IMAD R3, R3, UR43, R10 ;  /* 0x0000002b03037c24 */ /* 0x000fe2000f8e020a */
[----:B------:R-:W-:Y:S01]  /*c770*/  ULOP3.LUT UR54, URZ, UR54, URZ, 0x33, !UPT ;  /* 0x000000363f367292 */ /* 0x000fe2000f8e333f */
[C---:B------:R-:W-:Y:S01]  /*c780*/  VIADD R4, R2.reuse, 0x40 ;  /* 0x0000004002047836 */ /* 0x040fe20000000000 */
[----:B------:R-:W-:Y:S01]  /*c790*/  BSSY B0, `(.L_x_1884) ;  /* 0x0000024000007945 */ /* 0x000fe20003800000 */
[----:B------:R-:W-:Y:S01]  /*c7a0*/  IMAD.IADD R9, R9, 0x1, R3 ;  /* 0x0000000109097824 */ /* 0x000fe200078e0203 */
[----:B------:R-:W-:Y:S02]  /*c7b0*/  ISETP.GE.AND P2, PT, R2, UR42, PT ;  /* 0x0000002a02007c0c */ /* 0x000fe4000bf46270 */
[----:B------:R-:W-:Y:S01]  /*c7c0*/  ISETP.GE.AND P0, PT, R0, UR42, PT ;  /* 0x0000002a00007c0c */ /* 0x000fe2000bf06270 */
[----:B---3--:R-:W-:Y:S01]  /*c7d0*/  IMAD R0, R12, UR6, RZ ;  /* 0x000000060c007c24 */ /* 0x008fe2000f8e02ff */
[----:B------:R-:W-:Y:S01]  /*c7e0*/  SHF.R.S32.HI R3, RZ, 0x1f, R2 ;  /* 0x0000001fff037819 */ /* 0x000fe20000011402 */
[----:B-12---:R-:W-:Y:S01]  /*c7f0*/  VIADD R5, R11, UR54 ;  /* 0x000000360b057c36 */ /* 0x006fe20008000000 */
[----:B------:R-:W-:Y:S01]  /*c800*/  ISETP.GE.AND P1, PT, R4, UR42, PT ;  /* 0x0000002a04007c0c */ /* 0x000fe2000bf26270 */
[----:B------:R-:W-:-:S02]  /*c810*/  IMAD R7, R13, UR44, R0 ;  /* 0x0000002c0d077c24 */ /* 0x000fc4000f8e0200 */
[----:B------:R-:W-:-:S04]  /*c820*/  IMAD.WIDE.U32 R8, R12, UR44, R8 ;  /* 0x0000002c0c087c25 */ /* 0x000fc8000f8e0008 */
[----:B------:R-:W-:-:S04]  /*c830*/  IMAD.WIDE R4, R5, 0x80, R2 ;  /* 0x0000008005047825 */ /* 0x000fc800078e0202 */
[----:B------:R-:W-:Y:S02]  /*c840*/  VIADD R0, R2, 0x60 ;  /* 0x0000006002007836 */ /* 0x000fe40000000000 */
[----:B------:R-:W-:Y:S01]  /*c850*/  IMAD.IADD R11, R9, 0x1, R7 ;  /* 0x00000001090b7824 */ /* 0x000fe200078e0207 */
        /* <DEDUP_REMOVED lines=23> */
.L_x_1885:
[----:B------:R-:W-:Y:S05]  /*c9d0*/  BSYNC B0 ;  /* 0x0000000000007941 */ /* 0x000fea0003800000 */
.L_x_1884:
[----:B------:R-:W-:Y:S01]  /*c9e0*/  BSSY B0, `(.L_x_1886) ;  /* 0x000001b000007945 */ /* 0x000fe20003800000 */
[----:B------:R-:W-:-:S03]  /*c9f0*/  ISETP.GE.AND P2, PT, R0, UR42, PT ;  /* 0x0000002a00007c0c */ /* 0x000fc6000bf46270 */
[----:B------:R-:W-:Y:S10]  /*ca00*/  @P0 BRA `(.L_x_1887) ;  /* 0x0000000000600947 */ /* 0x000ff40003800000 */
[----:B-1----:R-:W-:Y:S01]  /*ca10*/  IADD3 R7, P0, R4, 0x20, RZ ;  /* 0x0000002004077810 */ /* 0x002fe20007f1e0ff */
        /* <DEDUP_REMOVED lines=23> */
.L_x_1887:
[----:B------:R-:W-:Y:S05]  /*cb90*/  BSYNC B0 ;  /* 0x0000000000007941 */ /* 0x000fea0003800000 */
.L_x_1886:
[----:B------:R-:W-:Y:S04]  /*cba0*/  BSSY B0, `(.L_x_1888) ;  /* 0x000001a000007945 */ /* 0x000fe80003800000 */
[----:B------:R-:W-:Y:S05]  /*cbb0*/  @P1 BRA `(.L_x_1889) ;  /* 0x0000000000601947 */ /* 0x000fea0003800000 */
[----:B-12---:R-:W-:Y:S01]  /*cbc0*/  IADD3 R7, P0, R4, 0x40, RZ ;  /* 0x0000004004077810 */ /* 0x006fe20007f1e0ff */
        /* <DEDUP_REMOVED lines=23> */
.L_x_1889:
[----:B------:R-:W-:Y:S05]  /*cd40*/  BSYNC B0 ;  /* 0x0000000000007941 */ /* 0x000fea0003800000 */
.L_x_1888:
[----:B------:R-:W-:Y:S04]  /*cd50*/  BSSY B0, `(.L_x_1879) ;  /* 0x000001a000007945 */ /* 0x000fe80003800000 */
[----:B------:R-:W-:Y:S05]  /*cd60*/  @P2 BRA `(.L_x_1890) ;  /* 0x0000000000602947 */ /* 0x000fea0003800000 */
[----:B-123--:R-:W-:Y:S01]  /*cd70*/  IADD3 R7, P0, R4, 0x60, RZ ;  /* 0x0000006004077810 */ /* 0x00efe20007f1e0ff */
        /* <DEDUP_REMOVED lines=23> */
.L_x_1890:
[----:B------:R-:W-:Y:S05]  /*cef0*/  BSYNC B0 ;  /* 0x0000000000007941 */ /* 0x000fea0003800000 */
.L_x_1879:
[----:B------:R-:W5:Y:S02]  /*cf00*/  LDC R0, c[0x0][0xda8] ;  /* 0x00036a00ff007b82 */ /* 0x000f640000000800 */
[----:B-----5:R-:W-:-:S13]  /*cf10*/  ISETP.LE.AND P0, PT, R0, UR4, PT ;  /* 0x0000000400007c0c */ /* 0x020fda000bf03270 */
[----:B------:R-:W-:Y:S05]  /*cf20*/  @!P0 BRA `(.L_x_1891) ;  /* 0xffffff3c00b48947 */ /* 0x000fea000383ffff */
[----:B------:R-:W-:Y:S05]  /*cf30*/  EXIT ;  /* 0x000000000000794d */ /* 0x000fea0003800000 */
.L_x_1840:
[----:B------:R-:W-:-:S08]  /*cf40*/  NOP ;  /* 0x0000000000007918 */ /* 0x000fd00000000000 */
[----:B-1----:R-:W1:-:S00]  /*cf50*/  USETMAXREG.DEALLOC.CTAPOOL 0x18 ;  /* 0x00000018000079c8 */ /* 0x002e4000080e0500 */
[----:B-1----:R-:W-:-:S06]  /*cf60*/  LOP3.LUT R0, R0, 0x3, RZ, 0xc0, !PT ;  /* 0x0000000300007812 */ /* 0x002fcc00078ec0ff */
[----:B------:R-:W1:Y:S01]  /*cf70*/  S2UR UR4, SR_CTAID.X ;  /* 0x00000000000479c3 */ /* 0x000e620000002500 */
[----:B------:R-:W2:Y:S02]  /*cf80*/  SHFL.IDX PT, R0, R0, RZ, 0x1f ;  /* 0x00001fff00007589 */ /* 0x000ea400000e0000 */
[----:B--2---:R-:W-:-:S05]  /*cf90*/  ISETP.NE.AND P0, PT, R0, RZ, PT ;  /* 0x000000ff0000720c */ /* 0x004fca0003f05270 */
[----:B------:R-:W1:Y:S01]  /*cfa0*/  LDC R0, c[0x0][0xda8] ;  /* 0x00036a00ff007b82 */ /* 0x000e620000000800 */
[----:B------:R-:W-:-:S05]  /*cfb0*/  P2R R2, PR, RZ, 0x1 ;  /* 0x00000001ff027803 */ /* 0x000fca0000000000 */
[----:B------:R2:W-:Y:S02]  /*cfc0*/  STL [R1+0x30], R2 ;  /* 0x0000300201007387 */ /* 0x0005e40000100800 */
[----:B------:R-:W-:Y:S06]  /*cfd0*/  @P0 BAR.ARV 0x4, 0x180 ;  /* 0x0106000000000b1d */ /* 0x000fec0000002000 */
[----:B------:R2:W-:Y:S04]  /*cfe0*/  STL [R1+0x2c], RZ ;  /* 0x00002cff01007387 */ /* 0x0005e80000100800 */
[----:B------:R2:W-:Y:S01]  /*cff0*/  STL [R1+0x8], RZ ;  /* 0x000008ff01007387 */ /* 0x0005e20000100800 */
[----:B-1----:R-:W-:Y:S01]  /*d000*/  ISETP.LE.AND P0, PT, R0, UR4, PT ;  /* 0x0000000400007c0c */ /* 0x002fe2000bf03270 */
[----:B------:R-:W-:-:S05]  /*d010*/  IMAD.MOV.U32 R0, RZ, RZ, 0x1 ;  /* 0x00000001ff007424 */ /* 0x000fca00078e00ff */
[----:B------:R2:W-:Y:S07]  /*d020*/  STL [R1+0xc], R0 ;  /* 0x00000c0001007387 */ /* 0x0005ee0000100800 */
[----:B------:R-:W-:Y:S05]  /*d030*/  @P0 BRA `(.L_x_1892) ;  /* 0x0000003400c80947 */ /* 0x000fea0003800000 */
[----:B------:R-:W3:Y:S01]  /*d040*/  LDL R3, [R1+0x34] ;  /* 0x0000340001037983 */ /* 0x000ee20000100800 */
[----:B--2---:R-:W1:Y:S01]  /*d050*/  S2R R2, SR_TID.X ;  /* 0x0000000000027919 */ /* 0x004e620000002100 */
[----:B------:R-:W2:Y:S01]  /*d060*/  S2R R6, SR_TID.X ;  /* 0x0000000000067919 */ /* 0x000ea20000002100 */
[----:B-1----:R-:W-:Y:S01]  /*d070*/  LOP3.LUT R2, R2, 0x7f, RZ, 0xc0, !PT ;  /* 0x0000007f02027812 */ /* 0x002fe200078ec0ff */
[C---:B--2---:R-:W-:Y:S02]  /*d080*/  IMAD.SHL.U32 R0, R6.reuse, 0x80, RZ ;  /* 0x0000008006007824 */ /* 0x044fe400078e00ff */
[----:B------:R-:W-:-:S05]  /*d090*/  IMAD.SHL.U32 R4, R6, 0x10, RZ ;  /* 0x0000001006047824 */ /* 0x000fca00078e00ff */
[----:B------:R-:W-:Y:S02]  /*d0a0*/  LOP3.LUT R5, R4, 0x70, RZ, 0xc0, !PT ;  /* 0x0000007004057812 */ /* 0x000fe400078ec0ff */
[----:B------:R-:W-:Y:S01]  /*d0b0*/  R2P PR, R6, 0x6 ;  /* 0x0000000606007804 */ /* 0x000fe20000000000 */
[----:B------:R-:W-:Y:S01]  /*d0c0*/  ULDC UR46, c[0x0][0xc] ;  /* 0x00000300002e7ab9 */ /* 0x000fe20000000800 */
[----:B------:R-:W-:Y:S01]  /*d0d0*/  ULDC.64 UR38, c[0x0][0x198] ;  /* 0x0000660000267ab9 */ /* 0x000fe20000000a00 */
[----:B---3--:R-:W-:Y:S02]  /*d0e0*/  R2UR UR5, R3 ;  /* 0x00000000030572ca */ /* 0x008fe400000e0000 */
[----:B------:R-:W-:Y:S02]  /*d0f0*/  SHF.R.U32.HI R3, RZ, 0x5, R2 ;  /* 0x00000005ff037819 */ /* 0x000fe40000011602 */
[----:B------:R-:W-:-:S05]  /*d100*/  LOP3.LUT R2, R0, 0x380, RZ, 0xc0, !PT ;  /* 0x0000038000027812 */ /* 0x000fca00078ec0ff */
        /* <DEDUP_REMOVED lines=12> */
[----:B-1----:R-:W-:-:S05]  /*d1d0*/  IMAD.MOV.U32 R0, RZ, RZ, 0x40 ;  /* 0x00000040ff007424 */ /* 0x002fca00078e00ff */
[----:B------:R-:W-:Y:S01]  /*d1e0*/  SEL R3, R0, 0xffffffc0, !P2 ;  /* 0xffffffc000037807 */ /* 0x000fe20005000000 */
[----:B------:R-:W-:-:S04]  /*d1f0*/  IMAD.U32 R0, RZ, RZ, UR4 ;  /* 0x00000004ff007e24 */ /* 0x000fc8000f8e00ff */
[----:B------:R-:W-:Y:S04]  /*d200*/  STL [R1+0x18], R3 ;  /* 0x0000180301007387 */ /* 0x000fe80000100800 */
[----:B------:R-:W-:Y:S04]  /*d210*/  STL [R1+0x14], R2 ;  /* 0x0000140201007387 */ /* 0x000fe80000100800 */
[----:B------:R-:W-:Y:S04]  /*d220*/  STL [R1+0x8], RZ ;  /* 0x000008ff01007387 */ /* 0x000fe80000100800 */
[----:B------:R1:W-:Y:S04]  /*d230*/  STL [R1+0x28], R0 ;  /* 0x0000280001007387 */ /* 0x0003e80000100800 */
[----:B------:R2:W-:Y:S01]  /*d240*/  STL [R1+0x2c], RZ ;  /* 0x00002cff01007387 */ /* 0x0005e20000100800 */
[----:B-1----:R-:W-:-:S05]  /*d250*/  IMAD.MOV.U32 R0, RZ, RZ, 0x1 ;  /* 0x00000001ff007424 */ /* 0x002fca00078e00ff */
[----:B------:R2:W-:Y:S01]  /*d260*/  STL [R1+0xc], R0 ;  /* 0x00000c0001007387 */ /* 0x0005e20000100800 */
[----:B------:R-:W-:Y:S02]  /*d270*/  ULOP3.LUT UR44, UR5, 0x1, URZ, 0xfc, !UPT ;  /* 0x00000001052c7892 */ /* 0x000fe4000f8efc3f */
[----:B------:R-:W-:-:S12]  /*d280*/  ULOP3.LUT UR45, UR5, 0x2, URZ, 0xfc, !UPT ;  /* 0x00000002052d7892 */ /* 0x000fd8000f8efc3f */
.L_x_1946:
        /* <DEDUP_REMOVED lines=22> */
.L_x_1893:
[----:B------:R-:W-:Y:S01]  /*d3f0*/  ULDC UR9, c[0x0][0xdc4] ;  /* 0x0003710000097ab9 */ /* 0x000fe20000000800 */
[----:B------:R-:W-:Y:S01]  /*d400*/  UMOV UR7, UR8 ;  /* 0x0000000800077c82 */ /* 0x000fe20008000000 */
[----:B------:R-:W-:-:S11]  /*d410*/  UISETP.NE.AND UP0, UPT, UR9, 0x1, UPT ;  /* 0x000000010900788c */ /* 0x000fd6000bf05270 */
[----:B------:R-:W-:Y:S02]  /*d420*/  @UP0 ULDC.64 UR10, c[0x0][0xdc8] ;  /* 0x00037200000a0ab9 */ /* 0x000fe40000000a00 */
[----:B------:R-:W-:-:S04]  /*d430*/  UIMAD.WIDE.U32 UR4, UR8, UR10, URZ ;  /* 0x0000000a080472a5 */ /* 0x000fc8000f8e003f */
[----:B------:R-:W-:-:S04]  /*d440*/  @UP0 USHF.R.U32.HI UR7, URZ, UR11, UR5 ;  /* 0x0000000b3f070299 */ /* 0x000fc80008011605 */
[----:B------:R-:W-:-:S12]  /*d450*/  UIMAD UR4, UR7, UR9, URZ ;  /* 0x00000009070472a4 */ /* 0x000fd8000f8e023f */
.L_x_1894:
[----:B------:R-:W-:Y:S01]  /*d460*/  ULOP3.LUT UR5, URZ, UR7, URZ, 0x33, !UPT ;  /* 0x000000073f057292 */ /* 0x000fe2000f8e333f */
[----:B------:R-:W-:Y:S01]  /*d470*/  BSSY B6, `(.L_x_1895) ;  /* 0x0000313000067945 */ /* 0x000fe20003800000 */
[----:B------:R-:W-:Y:S01]  /*d480*/  ULDC.64 UR10, c[0x0][0x3f8] ;  /* 0x0000fe00000a7ab9 */ /* 0x000fe20000000a00 */
[----:B------:R-:W-:Y:S01]  /*d490*/  ULDC UR7, c[0x0][0xdac] ;  /* 0x00036b0000077ab9 */ /* 0x000fe20000000800 */
[----:B------:R-:W-:Y:S02]  /*d4a0*/  UISETP.NE.U32.AND UP0, UPT, UR10, URZ, UPT ;  /* 0x0000003f0a00728c */ /* 0x000fe4000bf05070 */
[----:B------:R-:W-:Y:S02]  /*d4b0*/  UIADD3 UR5, UR5, UR7, URZ ;  /* 0x0000000705057290 */ /* 0x000fe4000fffe03f */
[----:B------:R-:W-:Y:S02]  /*d4c0*/  UISETP.NE.AND.EX UP0, UPT, UR11, URZ, UPT, UP0 ;  /* 0x0000003f0b00728c */ /* 0x000fe4000bf05300 */
[----:B------:R-:W-:Y:S01]  /*d4d0*/  USHF.L.U32 UR41, UR5, 0x7, URZ ;  /* 0x0000000705297899 */ /* 0x000fe2000800063f */
[----:B------:R-:W-:Y:S01]  /*d4e0*/  ULDC UR7, c[0x0][0x404] ;  /* 0x0001010000077ab9 */ /* 0x000fe20000000800 */
[----:B------:R-:W-:Y:S01]  /*d4f0*/  ULDC UR10, c[0x0][0x288] ;  /* 0x0000a200000a7ab9 */ /* 0x000fe20000000800 */
[----:B------:R-:W-:-:S02]  /*d500*/  USEL UR7, UR7, 0x1, UP0 ;  /* 0x0000000107077887 */ /* 0x000fc40008000000 */
[----:B------:R-:W-:Y:S01]  /*d510*/  UIADD3 UR5, UR41, 0xff, -UR10 ;  /* 0x000000ff29057890 */ /* 0x000fe2000fffe80a */
[----:B------:R-:W-:Y:S02]  /*d520*/  ULDC UR9, c[0x0][0xdb8] ;  /* 0x00036e0000097ab9 */ /* 0x000fe40000000800 */
[----:B------:R-:W-:Y:S01]  /*d530*/  ULDC UR10, c[0x0][0x2e0] ;  /* 0x0000b800000a7ab9 */ /* 0x000fe20000000800 */
[----:B------:R-:W-:Y:S02]  /*d540*/  UISETP.NE.AND UP1, UPT, UR9, 0x1, UPT ;  /* 0x000000010900788c */ /* 0x000fe4000bf25270 */
[----:B------:R-:W-:Y:S02]  /*d550*/  UIMAD UR11, UR7, UR10, 0x7f ;  /* 0x0000007f070b74a4 */ /* 0x000fe4000f8e020a */
[----:B------:R-:W-:Y:S02]  /*d560*/  UIMAD UR5, UR7, UR10, UR5 ;  /* 0x0000000a070572a4 */ /* 0x000fe4000f8e0205 */
[----:B------:R-:W-:-:S02]  /*d570*/  USHF.R.S32.HI UR10, URZ, 0x1f, UR11 ;  /* 0x0000001f3f0a7899 */ /* 0x000fc4000801140b */
[----:B------:R-:W-:Y:S02]  /*d580*/  USHF.R.S32.HI UR7, URZ, 0x1f, UR5 ;  /* 0x0000001f3f077899 */ /* 0x000fe40008011405 */
[----:B------:R-:W-:Y:S02]  /*d590*/  ULEA.HI UR10, UR10, UR11, URZ, 0x7 ;  /* 0x0000000b0a0a7291 */ /* 0x000fe4000f8f383f */
[----:B------:R-:W-:Y:S02]  /*d5a0*/  ULEA.HI UR7, UR7, UR5, URZ, 0x7 ;  /* 0x0000000507077291 */ /* 0x000fe4000f8f383f */
[----:B------:R-:W-:Y:S02]  /*d5b0*/  USHF.R.S32.HI UR10, URZ, 0x7, UR10 ;  /* 0x000000073f0a7899 */ /* 0x000fe4000801140a */
[----:B------:R-:W-:Y:S02]  /*d5c0*/  USHF.R.S32.HI UR7, URZ, 0x7, UR7 ;  /* 0x000000073f077899 */ /* 0x000fe40008011407 */
[----:B------:R-:W-:-:S02]  /*d5d0*/  UIADD3 UR4, UR8, -UR4, URZ ;  /* 0x8000000408047290 */ /* 0x000fc4000fffe03f */
[----:B------:R-:W-:Y:S01]  /*d5e0*/  UISETP.LT.AND UP0, UPT, UR10, UR7, UPT ;  /* 0x000000070a00728c */ /* 0x000fe2000bf01270 */
[----:B------:R-:W-:-:S03]  /*d5f0*/  ULDC UR8, c[0x0][0xdc4] ;  /* 0x0003710000087ab9 */ /* 0x000fc60000000800 */
[----:B------:R-:W-:Y:S02]  /*d600*/  USEL UR37, UR10, UR7, UP0 ;  /* 0x000000070a257287 */ /* 0x000fe40008000000 */
[----:B------:R-:W-:-:S03]  /*d610*/  UIMAD UR6, UR6, UR8, UR4 ;  /* 0x00000008060672a4 */ /* 0x000fc6000f8e0204 */
[----:B------:R-:W-:Y:S01]  /*d620*/  @UP1 ULDC UR4, c[0x0][0xdbc] ;  /* 0x00036f0000041ab9 */ /* 0x000fe20000000800 */
[----:B------:R-:W-:Y:S01]  /*d630*/  ISETP.LT.AND P0, PT, RZ, UR37, PT ;  /* 0x00000025ff007c0c */ /* 0x000fe2000bf01270 */
[----:B------:R-:W-:Y:S01]  /*d640*/  UIMAD.WIDE.U32 UR4, UR6, UR4, URZ ;  /* 0x00000004060472a5 */ /* 0x000fe2000f8e003f */
[----:B------:R-:W-:Y:S01]  /*d650*/  @UP1 ULDC UR8, c[0x0][0xdc0] ;  /* 0x0003700000081ab9 */ /* 0x000fe20000000800 */
[----:B------:R-:W-:Y:S02]  /*d660*/  UMOV UR43, UR6 ;  /* 0x00000006002b7c82 */ /* 0x000fe40008000000 */
[----:B------:R-:W-:-:S04]  /*d670*/  @UP1 USHF.R.U32.HI UR43, URZ, UR8, UR5 ;  /* 0x000000083f2b1299 */ /* 0x000fc80008011605 */
[----:B------:R-:W-:-:S04]  /*d680*/  UIADD3 UR42, -UR43, URZ, URZ ;  /* 0x0000003f2b2a7290 */ /* 0x000fc8000fffe13f */
[----:B------:R-:W-:Y:S01]  /*d690*/  UIMAD UR42, UR9, UR42, UR6 ;  /* 0x0000002a092a72a4 */ /* 0x000fe2000f8e0206 */
[----:B------:R-:W-:Y:S11]  /*d6a0*/  @P0 BRA `(.L_x_1896) ;  /* 0x0000000000480947 */ /* 0x000ff60003800000 */
        /* <DEDUP_REMOVED lines=18> */
.L_x_1896:
        /* <DEDUP_REMOVED lines=23> */
.L_x_1898:
        /* <DEDUP_REMOVED lines=20> */
.L_x_1899:
        /* <DEDUP_REMOVED lines=20> */
.L_x_1900:
        /* <DEDUP_REMOVED lines=18> */
.L_x_1901:
[----:B------:R-:W-:Y:S01]  /*dce0*/  ULDC.64 UR4, c[0x0][0x9f8] ;  /* 0x00027e0000047ab9 */ /* 0x000fe20000000a00 */
[----:B------:R-:W-:Y:S01]  /*dcf0*/  IMAD.U32 R5, RZ, RZ, UR43 ;  /* 0x0000002bff057e24 */ /* 0x000fe2000f8e00ff */
[----:B------:R-:W-:Y:S01]  /*dd00*/  ISETP.NE.U32.AND P0, PT, RZ, UR4, PT ;  /* 0x00000004ff007c0c */ /* 0x000fe2000bf05070 */
[----:B------:R-:W-:Y:S01]  /*dd10*/  IMAD.U32 R8, RZ, RZ, UR43 ;  /* 0x0000002bff087e24 */ /* 0x000fe2000f8e00ff */
[----:B------:R-:W1:Y:S01]  /*dd20*/  LDC R0, c[0x0][0x428] ;  /* 0x00010a00ff007b82 */ /* 0x000e620000000800 */
[----:B------:R-:W2:Y:S01]  /*dd30*/  S2R R17, SR_TID.X ;  /* 0x0000000000117919 */ /* 0x000ea20000002100 */
[----:B------:R-:W-:-:S13]  /*dd40*/  ISETP.NE.AND.EX P0, PT, RZ, UR5, PT, P0 ;  /* 0x00000005ff007c0c */ /* 0x000fda000bf05300 */
[----:B------:R-:W3:Y:S01]  /*dd50*/  @P0 LDC.64 R2, c[0x0][0x9f8] ;  /* 0x00027e00ff020b82 */ /* 0x000ee20000000a00 */
[----:B------:R-:W-:Y:S01]  /*dd60*/  IMAD.U32 R4, RZ, RZ, UR42 ;  /* 0x0000002aff047e24 */ /* 0x000fe2000f8e00ff */
[----:B--2---:R-:W-:Y:S01]  /*dd70*/  LOP3.LUT R16, R17, 0x7f, RZ, 0xc0, !PT ;  /* 0x0000007f11107812 */ /* 0x004fe200078ec0ff */
[----:B---3--:R-:W-:-:S05]  /*dd80*/  @P0 IMAD.WIDE R2, R5, 0x4, R2 ;  /* 0x0000000405020825 */ /* 0x008fca00078e0202 */
[----:B------:R2:W3:Y:S01]  /*dd90*/  @P0 LDG.E R8, desc[UR56][R2.64] ;  /* 0x0000003802080981 */ /* 0x0004e2000c1e1900 */
[----:B-1----:R-:W-:Y:S01]  /*dda0*/  ISETP.NE.AND P0, PT, R0, 0x1, PT ;  /* 0x000000010000780c */ /* 0x002fe20003f05270 */
        /* <DEDUP_REMOVED lines=8> */
[----:B--2---:R-:W1:Y:S03]  /*de30*/  LDC.64 R2, c[0x0][0x3f8] ;  /* 0x0000fe00ff027b82 */ /* 0x004e660000000a00 */
        /* <DEDUP_REMOVED lines=19> */
.L_x_1965:
        /* <DEDUP_REMOVED lines=8> */
.L_x_1968:
        /* <DEDUP_REMOVED lines=20> */
.L_x_1906:
[----:B-1----:R-:W3:Y:S04]  /*e130*/  LDL R3, [R1+0x8] ;  /* 0x0000080001037983 */ /* 0x002ee80000100800 */
[----:B------:R-:W4:Y:S01]  /*e140*/  LDL R2, [R1+0xc] ;  /* 0x00000c0001027983 */ /* 0x000f220000100800 */
[----:B------:R-:W-:Y:S02]  /*e150*/  ISETP.NE.AND P0, PT, R16, RZ, PT ;  /* 0x000000ff1000720c */ /* 0x000fe40003f05270 */
[----:B---3--:R-:W-:Y:S02]  /*e160*/  LEA R3, R3, UR36, 0x3 ;  /* 0x0000002403037c11 */ /* 0x008fe4000f8e18ff */
[----:B----4-:R-:W-:-:S04]  /*e170*/  SHF.L.U32 R2, R2, 0x1f, RZ ;  /* 0x0000001f02027819 */ /* 0x010fc800000006ff */
[----:B------:R-:W1:Y:S02]  /*e180*/  SYNCS.PHASECHK.TRANS64.TRYWAIT P3, [R3+URZ+0x38880], R2 ;  /* 0x03888002030075a7 */ /* 0x000e64000806017f */
[----:B-1----:R-:W-:Y:S05]  /*e190*/  @!P3 BRA `(.L_x_1907) ;  /* 0x0000002c006cb947 */ /* 0x002fea0003800000 */
.L_x_1969:
        /* <DEDUP_REMOVED lines=8> */
.L_x_1908:
        /* <DEDUP_REMOVED lines=24> */
.L_x_1970:
        /* <DEDUP_REMOVED lines=8> */
.L_x_1910:
        /* <DEDUP_REMOVED lines=20> */
.L_x_1905:
        /* <DEDUP_REMOVED lines=24> */
.L_x_1903:
        /* <DEDUP_REMOVED lines=10> */
.L_x_1971:
[----:B-1----:R-:W-:Y:S05]  /*e780*/  BSYNC B0 ;  /* 0x0000000000007941 */ /* 0x002fea0003800000 */
.L_x_1911:
[----:B------:R-:W-:-:S06]  /*e790*/  UISETP.GE.AND UP0, UPT, UR37, 0x2, UPT ;  /* 0x000000022500788c */ /* 0x000fcc000bf06270 */
[----:B------:R-:W-:-:S13]  /*e7a0*/  PLOP3.LUT P0, PT, PT, PT, UP0, 0x80, 0x0 ;  /* 0x000000000000781c */ /* 0x000fda0003f0f008 */
[----:B------:R-:W-:Y:S05]  /*e7b0*/  @!P0 BRA `(.L_x_1913) ;  /* 0x0000001000b88947 */ /* 0x000fea0003800000 */
[----:B------:R1:W5:Y:S01]  /*e7c0*/  LDL.LU R6, [R1+0xc] ;  /* 0x00000c0001067983 */ /* 0x0003620000300800 */
[----:B------:R-:W-:-:S03]  /*e7d0*/  UIADD3 UR4, UR37, -0x2, URZ ;  /* 0xfffffffe25047890 */ /* 0x000fc6000fffe03f */
[----:B------:R1:W5:Y:S03]  /*e7e0*/  LDL.LU R7, [R1+0x8] ;  /* 0x0000080001077983 */ /* 0x0003660000300800 */
[----:B------:R-:W-:-:S07]  /*e7f0*/  IMAD.U32 R21, RZ, RZ, UR4 ;  /* 0x00000004ff157e24 */ /* 0x000fce000f8e00ff */
.L_x_1935:
[----:B---345:R-:W-:Y:S01]  /*e800*/  VIADD R2, R7, 0x1 ;  /* 0x0000000107027836 */ /* 0x038fe20000000000 */
[----:B------:R-:W-:Y:S05]  /*e810*/  YIELD ;  /* 0x0000000000007946 */ /* 0x000fea0003800000 */
[----:B------:R-:W-:Y:S01]  /*e820*/  ISETP.NE.AND P0, PT, R2, 0x2, PT ;  /* 0x000000020200780c */ /* 0x000fe20003f05270 */
[----:B------:R-:W-:Y:S03]  /*e830*/  BSSY B0, `(.L_x_1914) ;  /* 0x000008b000007945 */ /* 0x000fe60003800000 */
[----:B------:R-:W-:-:S02]  /*e840*/  SEL R3, RZ, 0x1, P0 ;  /* 0x00000001ff037807 */ /* 0x000fc40000000000 */
[----:B--2---:R-:W-:Y:S02]  /*e850*/  SEL R10, R2, RZ, P0 ;  /* 0x000000ff020a7207 */ /* 0x004fe40000000000 */
[----:B------:R-:W-:-:S05]  /*e860*/  LOP3.LUT R9, R6, R3, RZ, 0x3c, !PT ;  /* 0x0000000306097212 */ /* 0x000fca00078e3cff */
[----:B------:R3:W-:Y:S04]  /*e870*/  STL [R1+0xc], R9 ;  /* 0x00000c0901007387 */ /* 0x0007e80000100800 */
[----:B------:R3:W-:Y:S01]  /*e880*/  STL [R1+0x8], R10 ;  /* 0x0000080a01007387 */ /* 0x0007e20000100800 */
[----:B------:R-:W-:Y:S05]  /*e890*/  @!P6 BRA `(.L_x_1915) ;  /* 0x000000080010e947 */ /* 0x000fea0003800000 */
        /* <DEDUP_REMOVED lines=22> */
.L_x_1916:
[----:B------:R-:W1:Y:S01]  /*ea00*/  S2R R2, SR_TID.X ;  /* 0x0000000000027919 */ /* 0x000e620000002100 */
[----:B----4-:R-:W-:Y:S01]  /*ea10*/  LEA R4, R10, UR36, 0x3 ;  /* 0x000000240a047c11 */ /* 0x010fe2000f8e18ff */
[----:B------:R-:W-:Y:S01]  /*ea20*/  BSSY B1, `(.L_x_1917) ;  /* 0x0000006000017945 */ /* 0x000fe20003800000 */
[----:B-1----:R-:W-:Y:S02]  /*ea30*/  LOP3.LUT R3, R2, 0x7f, RZ, 0xc0, !PT ;  /* 0x0000007f02037812 */ /* 0x002fe400078ec0ff */
[----:B------:R-:W-:Y:S02]  /*ea40*/  SHF.L.U32 R2, R9, 0x1f, RZ ;  /* 0x0000001f09027819 */ /* 0x000fe400000006ff */
[----:B------:R-:W-:Y:S02]  /*ea50*/  ISETP.NE.AND P3, PT, R3, RZ, PT ;  /* 0x000000ff0300720c */ /* 0x000fe40003f65270 */
[----:B------:R-:W1:Y:S02]  /*ea60*/  SYNCS.PHASECHK.TRANS64.TRYWAIT P0, [R4+URZ+0x38880], R2 ;  /* 0x03888002040075a7 */ /* 0x000e64000800017f */
[----:B-1----:R-:W-:Y:S09]  /*ea70*/  @!P0 BRA `(.L_x_1918) ;  /* 0x0000002400748947 */ /* 0x002ff20003800000 */
.L_x_1972:
[----:B------:R-:W-:Y:S05]  /*ea80*/  BSYNC B1 ;  /* 0x0000000000017941 */ /* 0x000fea0003800000 */
.L_x_1917:
        /* <DEDUP_REMOVED lines=9> */
.L_x_1920:
[----:B------:R-:W-:Y:S05]  /*eb20*/  BSYNC B1 ;  /* 0x0000000000017941 */ /* 0x000fea0003800000 */
.L_x_1919:
[----:B------:R-:W4:Y:S04]  /*eb30*/  LDL R5, [R1+0x4] ;  /* 0x0000040001057983 */ /* 0x000f280000100800 */
        /* <DEDUP_REMOVED lines=12> */
[----:B---3--:R-:W-:-:S08]  /*ec00*/  VIADD R9, R5, 0x10400 ;  /* 0x0001040005097836 */ /* 0x008fd00000000000 */
.L_x_1921:
        /* <DEDUP_REMOVED lines=17> */
.L_x_1922:
        /* <DEDUP_REMOVED lines=12> */
.L_x_1973:
[----:B------:R-:W-:Y:S05]  /*ede0*/  BSYNC B1 ;  /* 0x0000000000017941 */ /* 0x000fea0003800000 */
.L_x_1923:
[----:B------:R-:W-:Y:S01]  /*edf0*/  BSSY B1, `(.L_x_1925) ;  /* 0x000000b000017945 */ /* 0x000fe20003800000 */
[----:B-12---:R-:W-:Y:S02]  /*ee00*/  IMAD.MOV.U32 R2, RZ, RZ, 0x0 ;  /* 0x00000000ff027424 */ /* 0x006fe400078e00ff */
        /* <DEDUP_REMOVED lines=9> */
.L_x_1926:
[----:B------:R-:W-:Y:S05]  /*eea0*/  BSYNC B1 ;  /* 0x0000000000017941 */ /* 0x000fea0003800000 */
.L_x_1925:
[----:B------:R-:W2:Y:S01]  /*eeb0*/  LDL R9, [R1+0x4] ;  /* 0x0000040001097983 */ /* 0x000ea20000100800 */
        /* <DEDUP_REMOVED lines=9> */
.L_x_1927:
        /* <DEDUP_REMOVED lines=16> */
.L_x_1928:
        /* <DEDUP_REMOVED lines=9> */
.L_x_1915:
[----:B------:R-:W-:Y:S05]  /*f0e0*/  BSYNC B0 ;  /* 0x0000000000007941 */ /* 0x000fea0003800000 */
.L_x_1914:
[----:B------:R-:W-:-:S06]  /*f0f0*/  UISETP.NE.AND UP0, UPT, UR44, 0x3, UPT ;  /* 0x000000032c00788c */ /* 0x000fcc000bf05270 */
[----:B------:R-:W-:-:S13]  /*f100*/  PLOP3.LUT P0, PT, PT, PT, UP0, 0x80, 0x0 ;  /* 0x000000000000781c */ /* 0x000fda0003f0f008 */
[----:B------:R-:W-:Y:S05]  /*f110*/  @!P0 BRA `(.L_x_1929) ;  /* 0x0000000000048947 */ /* 0x000fea0003800000 */
[----:B------:R-:W-:Y:S01]  /*f120*/  BPT.TRAP 0x1 ;  /* 0x000000040000795c */ /* 0x000fe20000300000 */
.L_x_1929:
        /* <DEDUP_REMOVED lines=9> */
.L_x_1974:
[----:B------:R-:W-:Y:S05]  /*f1c0*/  BSYNC B0 ;  /* 0x0000000000007941 */ /* 0x000fea0003800000 */
.L_x_1930:
[----:B------:R-:W-:Y:S05]  /*f1d0*/  @!P0 BRA `(.L_x_1932) ;  /* 0x0000000000048947 */ /* 0x000fea0003800000 */
[----:B------:R-:W-:Y:S01]  /*f1e0*/  BPT.TRAP 0x1 ;  /* 0x000000040000795c */ /* 0x000fe20000300000 */
.L_x_1932:
[----:B----4-:R-:W4:Y:S01]  /*f1f0*/  LDL R3, [R1] ;  /* 0x0000000001037983 */ /* 0x010f220000100800 */
[----:B------:R-:W-:Y:S01]  /*f200*/  SHF.L.U32 R2, R6, 0x1f, RZ ;  /* 0x0000001f06027819 */ /* 0x000fe200000006ff */
[----:B------:R-:W-:-:S03]  /*f210*/  IMAD.SHL.U32 R20, R7, 0x8000, RZ ;  /* 0x0000800007147824 */ /* 0x000fc600078e00ff */
[----:B----4-:R-:W4:Y:S02]  /*f220*/  SYNCS.PHASECHK.TRANS64.TRYWAIT P3, [R3+URZ+0x38860], R2 ;  /* 0x03886002030075a7 */ /* 0x010f24000806017f */
[----:B----4-:R-:W-:Y:S05]  /*f230*/  @!P3 BRA `(.L_x_1933) ;  /* 0x0000001c00c4b947 */ /* 0x010fea0003800000 */
.L_x_1975:
[----:B----4-:R-:W4:Y:S04]  /*f240*/  LDL R3, [R1+0x24] ;  /* 0x0000240001037983 */ /* 0x010f280000100800 */
[----:B------:R-:W5:Y:S04]  /*f250*/  LDL R16, [R1+0x18] ;  /* 0x0000180001107983 */ /* 0x000f680000100800 */
[----:B------:R-:W2:Y:S01]  /*f260*/  LDL R12, [R1+0x20] ;  /* 0x00002000010c7983 */ /* 0x000ea20000100800 */
[----:B------:R-:W-:Y:S05]  /*f270*/  WARPSYNC.ALL ;  /* 0x0000000000007948 */ /* 0x000fea0003800000 */
[----:B----4-:R-:W-:-:S05]  /*f280*/  LOP3.LUT R2, R20, R3, RZ, 0xfc, !PT ;  /* 0x0000000314027212 */ /* 0x010fca00078efcff */
[----:B---3--:R-:W3:Y:S01]  /*f290*/  LDSM.16.MT88.4 R8, [R2+UR36+0x10400] ;  /* 0x010400240208783b */ /* 0x008ee20008004200 */
[----:B------:R-:W-:-:S04]  /*f2a0*/  VIADD R3, R2, UR36 ;  /* 0x0000002402037c36 */ /* 0x000fc80008000000 */
[----:B-----5:R-:W-:Y:S01]  /*f2b0*/  IMAD.IADD R3, R16, 0x1, R3 ;  /* 0x0000000110037824 */ /* 0x020fe200078e0203 */
[C-C-:B---3--:R-:W-:Y:S02]  /*f2c0*/  PRMT R4, R8.reuse, 0x6420, R9.reuse ;  /* 0x0000642008047816 */ /* 0x148fe40000000009 */
[----:B------:R-:W-:Y:S02]  /*f2d0*/  PRMT R5, R8, 0x7531, R9 ;  /* 0x0000753108057816 */ /* 0x000fe40000000009 */
[C-C-:B------:R-:W-:Y:S02]  /*f2e0*/  PRMT R6, R10.reuse, 0x6420, R11.reuse ;  /* 0x000064200a067816 */ /* 0x140fe4000000000b */
[----:B------:R-:W-:Y:S02]  /*f2f0*/  PRMT R7, R10, 0x7531, R11 ;  /* 0x000075310a077816 */ /* 0x000fe4000000000b */
[----:B------:R-:W3:Y:S01]  /*f300*/  LDSM.16.MT88.4 R8, [R3+0x10400] ;  /* 0x010400000308783b */ /* 0x000ee20000004200 */
[----:B--2---:R-:W-:-:S05]  /*f310*/  IADD3 R20, R20, UR36, R12 ;  /* 0x0000002414147c10 */ /* 0x004fca000fffe00c */
[----:B------:R-:W-:Y:S01]  /*f320*/  STSM.16.M88.4 [R20+0x400], R4 ;  /* 0x0004000414007844 */ /* 0x000fe20000000200 */
[C-C-:B---3--:R-:W-:Y:S02]  /*f330*/  PRMT R12, R8.reuse, 0x6420, R9.reuse ;  /* 0x00006420080c7816 */ /* 0x148fe40000000009 */
[----:B------:R-:W-:Y:S02]  /*f340*/  PRMT R13, R8, 0x7531, R9 ;  /* 0x00007531080d7816 */ /* 0x000fe40000000009 */
[C-C-:B------:R-:W-:Y:S02]  /*f350*/  PRMT R14, R10.reuse, 0x6420, R11.reuse ;  /* 0x000064200a0e7816 */ /* 0x140fe4000000000b */
[----:B------:R-:W-:-:S05]  /*f360*/  PRMT R15, R10, 0x7531, R11 ;  /* 0x000075310a0f7816 */ /* 0x000fca000000000b */
[----:B------:R-:W-:Y:S04]  /*f370*/  STSM.16.M88.4 [R20+0x2400], R12 ;  /* 0x0024000c14007844 */ /* 0x000fe80000000200 */
[----:B------:R-:W2:Y:S02]  /*f380*/  LDSM.16.MT88.4 R8, [R2+UR36+0x14400] ;  /* 0x014400240208783b */ /* 0x000ea40008004200 */
[C-C-:B--2---:R-:W-:Y:S02]  /*f390*/  PRMT R4, R8.reuse, 0x6420, R9.reuse ;  /* 0x0000642008047816 */ /* 0x144fe40000000009 */
[----:B------:R-:W-:Y:S02]  /*f3a0*/  PRMT R5, R8, 0x7531, R9 ;  /* 0x0000753108057816 */ /* 0x000fe40000000009 */
[----:B------:R-:W-:-:S02]  /*f3b0*/  PRMT R6, R10, 0x6420, R11 ;  /* 0x000064200a067816 */ /* 0x000fc4000000000b */
[----:B------:R-:W-:Y:S02]  /*f3c0*/  PRMT R7, R10, 0x7531, R11 ;  /* 0x000075310a077816 */ /* 0x000fe4000000000b */
[----:B------:R-:W2:Y:S01]  /*f3d0*/  LDSM.16.MT88.4 R8, [R3+0x14400] ;  /* 0x014400000308783b */ /* 0x000ea20000004200 */
[----:B------:R-:W-:-:S03]  /*f3e0*/  IMAD.MOV.U32 R15, RZ, RZ, R16 ;  /* 0x000000ffff0f7224 */ /* 0x000fc600078e0010 */
[----:B------:R-:W-:Y:S01]  /*f3f0*/  STSM.16.M88.4 [R20+0x4400], R4 ;  /* 0x0044000414007844 */ /* 0x000fe20000000200 */
[C-C-:B--2---:R-:W-:Y:S02]  /*f400*/  PRMT R16, R8.reuse, 0x6420, R9.reuse ;  /* 0x0000642008107816 */ /* 0x144fe40000000009 */
[----:B------:R-:W-:Y:S02]  /*f410*/  PRMT R17, R8, 0x7531, R9 ;  /* 0x0000753108117816 */ /* 0x000fe40000000009 */
[C-C-:B------:R-:W-:Y:S02]  /*f420*/  PRMT R18, R10.reuse, 0x6420, R11.reuse ;  /* 0x000064200a127816 */ /* 0x140fe4000000000b */
[----:B------:R-:W-:-:S05]  /*f430*/  PRMT R19, R10, 0x7531, R11 ;  /* 0x000075310a137816 */ /* 0x000fca000000000b */
[----:B------:R2:W-:Y:S04]  /*f440*/  STSM.16.M88.4 [R20+0x6400], R16 ;  /* 0x0064001014007844 */ /* 0x0005e80000000200 */
[----:B------:R-:W3:Y:S04]  /*f450*/  LDSM.16.MT88.4 R8, [R2+UR36+0x11400] ;  /* 0x011400240208783b */ /* 0x000ee80008004200 */
[----:B--2---:R-:W2:Y:S01]  /*f460*/  LDL R18, [R1+0x14] ;  /* 0x0000140001127983 */ /* 0x004ea20000100800 */
[C-C-:B---3--:R-:W-:Y:S02]  /*f470*/  PRMT R4, R8.reuse, 0x6420, R9.reuse ;  /* 0x0000642008047816 */ /* 0x148fe40000000009 */
[----:B------:R-:W-:-:S02]  /*f480*/  PRMT R5, R8, 0x7531, R9 ;  /* 0x0000753108057816 */ /* 0x000fc40000000009 */
[C-C-:B------:R-:W-:Y:S02]  /*f490*/  PRMT R6, R10.reuse, 0x6420, R11.reuse ;  /* 0x000064200a067816 */ /* 0x140fe4000000000b */
[----:B------:R-:W-:Y:S02]  /*f4a0*/  PRMT R7, R10, 0x7531, R11 ;  /* 0x000075310a077816 */ /* 0x000fe4000000000b */
[----:B------:R-:W3:Y:S01]  /*f4b0*/  LDSM.16.MT88.4 R8, [R3+0x11400] ;  /* 0x011400000308783b */ /* 0x000ee20000004200 */
[----:B------:R-:W-:Y:S01]  /*f4c0*/  IMAD.MOV.U32 R19, RZ, RZ, R15 ;  /* 0x000000ffff137224 */ /* 0x000fe200078e000f */
[C-C-:B---3--:R-:W-:Y:S02]  /*f4d0*/  PRMT R12, R8.reuse, 0x6420, R9.reuse ;  /* 0x00006420080c7816 */ /* 0x148fe40000000009 */
[----:B------:R-:W-:Y:S02]  /*f4e0*/  PRMT R13, R8, 0x7531, R9 ;  /* 0x00007531080d7816 */ /* 0x000fe40000000009 */
[----:B------:R-:W-:-:S02]  /*f4f0*/  PRMT R14, R10, 0x6420, R11 ;  /* 0x000064200a0e7816 */ /* 0x000fc4000000000b */
[----:B------:R-:W-:Y:S02]  /*f500*/  PRMT R15, R10, 0x7531, R11 ;  /* 0x000075310a0f7816 */ /* 0x000fe4000000000b */
[----:B--2---:R-:W-:-:S05]  /*f510*/  IADD3 R16, R18, 0x400, R20 ;  /* 0x0000040012107810 */ /* 0x004fca0007ffe014 */
[----:B------:R-:W-:Y:S04]  /*f520*/  STSM.16.M88.4 [R16], R4 ;  /* 0x0000000410007844 */ /* 0x000fe80000000200 */
[----:B------:R-:W-:Y:S04]  /*f530*/  STSM.16.M88.4 [R16+0x2000], R12 ;  /* 0x0020000c10007844 */ /* 0x000fe80000000200 */
[----:B------:R-:W2:Y:S02]  /*f540*/  LDSM.16.MT88.4 R8, [R2+UR36+0x15400] ;  /* 0x015400240208783b */ /* 0x000ea40008004200 */
[----:B--2---:R-:W-:-:S02]  /*f550*/  PRMT R4, R8, 0x6420, R9 ;  /* 0x0000642008047816 */ /* 0x004fc40000000009 */
[----:B------:R-:W-:Y:S02]  /*f560*/  PRMT R5, R8, 0x7531, R9 ;  /* 0x0000753108057816 */ /* 0x000fe40000000009 */
[C-C-:B------:R-:W-:Y:S02]  /*f570*/  PRMT R6, R10.reuse, 0x6420, R11.reuse ;  /* 0x000064200a067816 */ /* 0x140fe4000000000b */
[----:B------:R-:W-:Y:S02]  /*f580*/  PRMT R7, R10, 0x7531, R11 ;  /* 0x000075310a077816 */ /* 0x000fe4000000000b */
[----:B------:R-:W2:Y:S01]  /*f590*/  LDSM.16.MT88.4 R8, [R3+0x15400] ;  /* 0x015400000308783b */ /* 0x000ea20000004200 */
[----:B------:R-:W-:Y:S02]  /*f5a0*/  IMAD.MOV.U32 R13, RZ, RZ, R16 ;  /* 0x000000ffff0d7224 */ /* 0x000fe400078e0010 */
[----:B------:R-:W-:Y:S02]  /*f5b0*/  IMAD.MOV.U32 R14, RZ, RZ, R18 ;  /* 0x000000ffff0e7224 */ /* 0x000fe400078e0012 */
[----:B------:R-:W-:Y:S01]  /*f5c0*/  IMAD.MOV.U32 R15, RZ, RZ, R19 ;  /* 0x000000ffff0f7224 */ /* 0x000fe200078e0013 */
[----:B------:R-:W-:Y:S01]  /*f5d0*/  STSM.16.M88.4 [R13+0x4000], R4 ;  /* 0x004000040d007844 */ /* 0x000fe20000000200 */
[----:B--2---:R-:W-:-:S02]  /*f5e0*/  PRMT R16, R8, 0x6420, R9 ;  /* 0x0000642008107816 */ /* 0x004fc40000000009 */
        /* <DEDUP_REMOVED lines=10> */
[----:B------:R-:W-:Y:S01]  /*f690*/  IMAD.MOV.U32 R19, RZ, RZ, R14 ;  /* 0x000000ffff137224 */ /* 0x000fe200078e000e */
[----:B------:R-:W-:-:S05]  /*f6a0*/  IADD3 R20, R15, 0x400, R20 ;  /* 0x000004000f147810 */ /* 0x000fca0007ffe014 */
[----:B------:R-:W-:Y:S01]  /*f6b0*/  STSM.16.M88.4 [R20], R4 ;  /* 0x0000000414007844 */ /* 0x000fe20000000200 */
[C-C-:B--2---:R-:W-:Y:S02]  /*f6c0*/  PRMT R12, R8.reuse, 0x6420, R9.reuse ;  /* 0x00006420080c7816 */ /* 0x144fe40000000009 */
        /* <DEDUP_REMOVED lines=23> */
[----:B------:R-:W-:-:S05]  /*f840*/  IMAD.IADD R20, R15, 0x1, R20 ;  /* 0x000000010f147824 */ /* 0x000fca00078e0214 */
[----:B------:R2:W-:Y:S02]  /*f850*/  STSM.16.M88.4 [R20], R4 ;  /* 0x0000000414007844 */ /* 0x0005e40000000200 */
[C-C-:B--2---:R-:W-:Y:S02]  /*f860*/  PRMT R4, R8.reuse, 0x6420, R9.reuse ;  /* 0x0000642008047816 */ /* 0x144fe40000000009 */
[----:B------:R-:W-:Y:S02]  /*f870*/  PRMT R5, R8, 0x7531, R9 ;  /* 0x0000753108057816 */ /* 0x000fe40000000009 */
[C-C-:B------:R-:W-:Y:S02]  /*f880*/  PRMT R6, R10.reuse, 0x6420, R11.reuse ;  /* 0x000064200a067816 */ /* 0x140fe4000000000b */
[----:B------:R-:W-:-:S05]  /*f890*/  PRMT R7, R10, 0x7531, R11 ;  /* 0x000075310a077816 */ /* 0x000fca000000000b */
[----:B------:R-:W-:Y:S04]  /*f8a0*/  STSM.16.M88.4 [R20+0x2000], R4 ;  /* 0x0020000414007844 */ /* 0x000fe80000000200 */
[----:B------:R-:W2:Y:S04]  /*f8b0*/  LDSM.16.MT88.4 R8, [R2+UR36+0x17400] ;  /* 0x017400240208783b */ /* 0x000ea80008004200 */
[----:B------:R-:W3:Y:S01]  /*f8c0*/  LDSM.16.MT88.4 R4, [R3+0x17400] ;  /* 0x017400000304783b */ /* 0x000ee20000004200 */
[C-C-:B--2---:R-:W-:Y:S02]  /*f8d0*/  PRMT R12, R8.reuse, 0x6420, R9.reuse ;  /* 0x00006420080c7816 */ /* 0x144fe40000000009 */
        /* <DEDUP_REMOVED lines=17> */
.L_x_1934:
        /* <DEDUP_REMOVED lines=11> */
.L_x_1913:
[----:B------:R-:W-:Y:S04]  /*faa0*/  BSSY B0, `(.L_x_1936) ;  /* 0x000000f000007945 */ /* 0x000fe80003800000 */
[----:B------:R-:W-:Y:S05]  /*fab0*/  @P2 BRA `(.L_x_1937) ;  /* 0x0000000000342947 */ /* 0x000fea0003800000 */
[----:B------:R-:W1:Y:S01]  /*fac0*/  S2R R5, SR_LANEID ;  /* 0x0000000000057919 */ /* 0x000e620000000000 */
[----:B------:R-:W-:Y:S01]  /*fad0*/  VOTEU.ANY UR4, UPT, PT ;  /* 0x0000000000047886 */ /* 0x000fe200038e0100 */
[----:B---34-:R-:W3:Y:S01]  /*fae0*/  LDC.64 R2, c[0x0][0xdf0] ;  /* 0x00037c00ff027b82 */ /* 0x018ee20000000a00 */
[----:B------:R-:W1:Y:S02]  /*faf0*/  FLO.U32 R0, UR4 ;  /* 0x0000000400007d00 */ /* 0x000e6400080e0000 */
[----:B-1----:R-:W-:-:S06]  /*fb00*/  ISETP.EQ.U32.AND P0, PT, R0, R5, PT ;  /* 0x000000050000720c */ /* 0x002fcc0003f02070 */
[----:B------:R-:W3:Y:S07]  /*fb10*/  POPC R5, UR4 ;  /* 0x0000000400057d09 */ /* 0x000eee0008000000 */
[----:B---3--:R-:W3:Y:S01]  /*fb20*/  @P0 ATOMG.E.ADD.STRONG.GPU PT, R3, desc[UR56][R2.64], R5 ;  /* 0x00000005020309a8 */ /* 0x008ee200081ee1f8 */
[----:B------:R-:W1:Y:S02]  /*fb30*/  S2R R4, SR_LTMASK ;  /* 0x0000000000047919 */ /* 0x000e640000003900 */
[----:B-1----:R-:W-:-:S04]  /*fb40*/  LOP3.LUT R4, R4, UR4, RZ, 0xc0, !PT ;  /* 0x0000000404047c12 */ /* 0x002fc8000f8ec0ff */
[----:B-----5:R-:W1:Y:S01]  /*fb50*/  POPC R7, R4 ;  /* 0x0000000400077309 */ /* 0x020e620000000000 */
[----:B---3--:R-:W1:Y:S02]  /*fb60*/  SHFL.IDX PT, R0, R3, R0, 0x1f ;  /* 0x00001f0003007589 */ /* 0x008e6400000e0000 */
[----:B-1----:R-:W-:-:S05]  /*fb70*/  IADD3 R0, R0, UR46, R7 ;  /* 0x0000002e00007c10 */ /* 0x002fca000fffe007 */
[----:B------:R1:W-:Y:S02]  /*fb80*/  STL [R1+0x28], R0 ;  /* 0x0000280001007387 */ /* 0x0003e40000100800 */
.L_x_1937:
[----:B------:R-:W-:Y:S05]  /*fb90*/  BSYNC B0 ;  /* 0x0000000000007941 */ /* 0x000fea0003800000 */
.L_x_1936:
[----:B------:R-:W-:-:S06]  /*fba0*/  UISETP.NE.AND UP0, UPT, UR44, 0x3, UPT ;  /* 0x000000032c00788c */ /* 0x000fcc000bf05270 */
[----:B------:R-:W-:-:S13]  /*fbb0*/  PLOP3.LUT P0, PT, PT, PT, UP0, 0x80, 0x0 ;  /* 0x000000000000781c */ /* 0x000fda0003f0f008 */
[----:B------:R-:W-:Y:S05]  /*fbc0*/  @!P0 BRA `(.L_x_1938) ;  /* 0x0000000000048947 */ /* 0x000fea0003800000 */
[----:B------:R-:W-:Y:S01]  /*fbd0*/  BPT.TRAP 0x1 ;  /* 0x000000040000795c */ /* 0x000fe20000300000 */
.L_x_1938:
[----:B-1----:R-:W2:Y:S04]  /*fbe0*/  LDL R0, [R1+0xc] ;  /* 0x00000c0001007983 */ /* 0x002ea80000100800 */
[----:B---34-:R-:W3:Y:S01]  /*fbf0*/  LDL R2, [R1+0x8] ;  /* 0x0000080001027983 */ /* 0x018ee20000100800 */
[----:B------:R-:W-:Y:S01]  /*fc00*/  BSSY B0, `(.L_x_1939) ;  /* 0x0000008000007945 */ /* 0x000fe20003800000 */
[----:B--2---:R-:W-:-:S04]  /*fc10*/  LOP3.LUT R0, R0, 0x1, RZ, 0x3c, !PT ;  /* 0x0000000100007812 */ /* 0x004fc800078e3cff */
[----:B------:R-:W-:Y:S02]  /*fc20*/  SHF.L.U32 R0, R0, 0x1f, RZ ;  /* 0x0000001f00007819 */ /* 0x000fe400000006ff */
[----:B---3--:R-:W-:-:S04]  /*fc30*/  LEA R21, R2, UR36, 0x3 ;  /* 0x0000002402157c11 */ /* 0x008fc8000f8e18ff */
[----:B------:R-:W1:Y:S01]  /*fc40*/  SYNCS.PHASECHK.TRANS64.TRYWAIT P0, [R21+URZ+0x38870], R0 ;  /* 0x03887000150075a7 */ /* 0x000e62000800017f */
[----:B------:R-:W-:-:S05]  /*fc50*/  IMAD.U32 R2, RZ, RZ, UR45 ;  /* 0x0000002dff027e24 */ /* 0x000fca000f8e00ff */
[----:B------:R-:W-:Y:S01]  /*fc60*/  ISETP.NE.AND P1, PT, R2, 0x3, PT ;  /* 0x000000030200780c */ /* 0x000fe20003f25270 */
[----:B-1----:R-:W-:-:S12]  /*fc70*/  @!P0 BRA `(.L_x_1940) ;  /* 0x00000014004c8947 */ /* 0x002fd80003800000 */
.L_x_1976:
[----:B------:R-:W-:Y:S05]  /*fc80*/  BSYNC B0 ;  /* 0x0000000000007941 */ /* 0x000fea0003800000 */
.L_x_1939:
[----:B------:R-:W-:Y:S05]  /*fc90*/  @!P1 BRA `(.L_x_1941) ;  /* 0x0000000000049947 */ /* 0x000fea0003800000 */
[----:B------:R-:W-:Y:S01]  /*fca0*/  BPT.TRAP 0x1 ;  /* 0x000000040000795c */ /* 0x000fe20000300000 */
.L_x_1941:
[----:B-1----:R-:W2:Y:S02]  /*fcb0*/  LDL R0, [R1+0xc] ;  /* 0x00000c0001007983 */ /* 0x002ea40000100800 */
[----:B--2---:R-:W-:-:S04]  /*fcc0*/  SHF.L.U32 R0, R0, 0x1f, RZ ;  /* 0x0000001f00007819 */ /* 0x004fc800000006ff */
[----:B------:R-:W1:Y:S02]  /*fcd0*/  SYNCS.PHASECHK.TRANS64.TRYWAIT P0, [R21+URZ+0x38860], R0 ;  /* 0x03886000150075a7 */ /* 0x000e64000800017f */
[----:B-1----:R-:W-:Y:S05]  /*fce0*/  @!P0 BRA `(.L_x_1942) ;  /* 0x0000001400448947 */ /* 0x002fea0003800000 */
.L_x_1977:
[----:B------:R-:W2:Y:S04]  /*fcf0*/  LDL R3, [R1+0x8] ;  /* 0x0000080001037983 */ /* 0x000ea80000100800 */
[----:B------:R-:W1:Y:S04]  /*fd00*/  LDL R2, [R1+0x24] ;  /* 0x0000240001027983 */ /* 0x000e680000100800 */
[----:B------:R-:W3:Y:S04]  /*fd10*/  LDL R16, [R1+0x18] ;  /* 0x0000180001107983 */ /* 0x000ee80000100800 */
[----:B------:R-:W4:Y:S01]  /*fd20*/  LDL R12, [R1+0x20] ;  /* 0x00002000010c7983 */ /* 0x000f220000100800 */
[----:B------:R-:W-:Y:S05]  /*fd30*/  WARPSYNC.ALL ;  /* 0x0000000000007948 */ /* 0x000fea0003800000 */
[----:B--2---:R-:W-:-:S05]  /*fd40*/  IMAD.SHL.U32 R3, R3, 0x8000, RZ ;  /* 0x0000800003037824 */ /* 0x004fca00078e00ff */
[----:B-1----:R-:W-:-:S05]  /*fd50*/  LOP3.LUT R0, R3, R2, RZ, 0xfc, !PT ;  /* 0x0000000203007212 */ /* 0x002fca00078efcff */
[----:B-----5:R-:W1:Y:S01]  /*fd60*/  LDSM.16.MT88.4 R4, [R0+UR36+0x10400] ;  /* 0x010400240004783b */ /* 0x020e620008004200 */
[----:B------:R-:W-:-:S04]  /*fd70*/  VIADD R2, R0, UR36 ;  /* 0x0000002400027c36 */ /* 0x000fc80008000000 */
[----:B---3--:R-:W-:Y:S01]  /*fd80*/  IMAD.IADD R2, R16, 0x1, R2 ;  /* 0x0000000110027824 */ /* 0x008fe200078e0202 */
[C-C-:B-1----:R-:W-:Y:S02]  /*fd90*/  PRMT R8, R4.reuse, 0x6420, R5.reuse ;  /* 0x0000642004087816 */ /* 0x142fe40000000005 */
[----:B------:R-:W-:Y:S02]  /*fda0*/  PRMT R9, R4, 0x7531, R5 ;  /* 0x0000753104097816 */ /* 0x000fe40000000005 */
[C-C-:B------:R-:W-:Y:S02]  /*fdb0*/  PRMT R10, R6.reuse, 0x6420, R7.reuse ;  /* 0x00006420060a7816 */ /* 0x140fe40000000007 */
[----:B------:R-:W-:Y:S02]  /*fdc0*/  PRMT R11, R6, 0x7531, R7 ;  /* 0x00007531060b7816 */ /* 0x000fe40000000007 */
[----:B------:R-:W1:Y:S01]  /*fdd0*/  LDSM.16.MT88.4 R4, [R2+0x10400] ;  /* 0x010400000204783b */ /* 0x000e620000004200 */
[----:B----4-:R-:W-:-:S05]  /*fde0*/  IADD3 R3, R3, UR36, R12 ;  /* 0x0000002403037c10 */ /* 0x010fca000fffe00c */
        /* <DEDUP_REMOVED lines=109> */
.L_x_1943:
        /* <DEDUP_REMOVED lines=14> */
.L_x_1897:
[----:B------:R-:W-:Y:S05]  /*105a0*/  BSYNC B6 ;  /* 0x0000000000067941 */ /* 0x000fea0003800000 */
.L_x_1895:
[----:B-12---:R-:W2:Y:S04]  /*105b0*/  LDL R0, [R1+0x30] ;  /* 0x0000300001007983 */ /* 0x006ea80000100800 */
[----:B------:R1:W5:Y:S01]  /*105c0*/  LDL R2, [R1+0x28] ;  /* 0x0000280001027983 */ /* 0x0003620000100800 */
[----:B--2---:R-:W-:-:S13]  /*105d0*/  ISETP.NE.AND P0, PT, R0, RZ, PT ;  /* 0x000000ff0000720c */ /* 0x004fda0003f05270 */
        /* <DEDUP_REMOVED lines=9> */
.L_x_1944:
        /* <DEDUP_REMOVED lines=11> */
.L_x_1945:
[----:B--2---:R-:W2:Y:S01]  /*10720*/  LDL R0, [R1+0x28] ;  /* 0x0000280001007983 */ /* 0x004ea20000100800 */
[----:B------:R-:W-:Y:S02]  /*10730*/  ULDC UR4, c[0x0][0xda8] ;  /* 0x00036a0000047ab9 */ /* 0x000fe40000000800 */
[----:B--2---:R-:W-:-:S13]  /*10740*/  ISETP.GE.AND P0, PT, R0, UR4, PT ;  /* 0x0000000400007c0c */ /* 0x004fda000bf06270 */
[----:B------:R-:W-:Y:S05]  /*10750*/  @!P0 BRA `(.L_x_1946) ;  /* 0xffffffc800cc8947 */ /* 0x000fea000383ffff */
.L_x_1892:
[----:B--2---:R-:W2:Y:S01]  /*10760*/  LDL.LU R0, [R1+0x2c] ;  /* 0x00002c0001007983 */ /* 0x004ea20000300800 */
[----:B------:R-:W-:Y:S01]  /*10770*/  BSSY B0, `(.L_x_1947) ;  /* 0x000000b000007945 */ /* 0x000fe20003800000 */
[----:B------:R-:W3:Y:S01]  /*10780*/  S2R R5, SR_CgaCtaId ;  /* 0x0000000000057919 */ /* 0x000ee20000008800 */
[----:B--2---:R-:W-:-:S05]  /*10790*/  VIADD R0, R0, 0x1 ;  /* 0x0000000100007836 */ /* 0x004fca0000000000 */
[----:B-1----:R-:W-:-:S04]  /*107a0*/  LEA.HI R2, R0, R0, RZ, 0x1 ;  /* 0x0000000000027211 */ /* 0x002fc800078f08ff */
[----:B------:R-:W-:-:S05]  /*107b0*/  LOP3.LUT R3, R2, 0xfffffffe, RZ, 0xc0, !PT ;  /* 0xfffffffe02037812 */ /* 0x000fca00078ec0ff */
[----:B------:R-:W-:Y:S01]  /*107c0*/  IMAD.IADD R3, R0, 0x1, -R3 ;  /* 0x0000000100037824 */ /* 0x000fe200078e0a03 */
[----:B------:R-:W-:-:S04]  /*107d0*/  MOV R0, 0x400 ;  /* 0x0000040000007802 */ /* 0x000fc80000000f00 */
[----:B---3--:R-:W-:Y:S02]  /*107e0*/  LEA R0, R5, R0, 0x18 ;  /* 0x0000000005007211 */ /* 0x008fe400078ec0ff */
[----:B------:R-:W-:-:S04]  /*107f0*/  SHF.L.U32 R3, R3, 0x1f, RZ ;  /* 0x0000001f03037819 */ /* 0x000fc800000006ff */
[----:B------:R-:W1:Y:S02]  /*10800*/  SYNCS.PHASECHK.TRANS64.TRYWAIT P0, [R0+URZ+0x38820], R3 ;  /* 0x03882003000075a7 */ /* 0x000e64000800017f */
[----:B-1----:R-:W-:Y:S05]  /*10810*/  @!P0 BRA `(.L_x_1948) ;  /* 0x00000008008c8947 */ /* 0x002fea0003800000 */
.L_x_1978:
[----:B------:R-:W-:Y:S05]  /*10820*/  BSYNC B0 ;  /* 0x0000000000007941 */ /* 0x000fea0003800000 */
.L_x_1947:
[----:B------:R-:W-:-:S03]  /*10830*/  UMOV UR4, 0xffffffff ;  /* 0xffffffff00047882 */ /* 0x000fc60000000000 */
[----:B------:R-:W-:Y:S05]  /*10840*/  BRA.DIV UR4, `(.L_x_1949) ;  /* 0x0000000a04947947 */ /* 0x000fea000b800000 */
[----:B------:R-:W2:Y:S02]  /*10850*/  S2R R2, SR_TID.X ;  /* 0x0000000000027919 */ /* 0x000ea40000002100 */
[----:B--2---:R-:W-:-:S04]  /*10860*/  SHF.R.U32.HI R2, RZ, 0x5, R2 ;  /* 0x00000005ff027819 */ /* 0x004fc80000011602 */
[----:B------:R-:W-:-:S05]  /*10870*/  LOP3.LUT R2, R2, 0x3, RZ, 0xc0, !PT ;  /* 0x0000000302027812 */ /* 0x000fca00078ec0ff */
[----:B------:R2:W3:Y:S02]  /*10880*/  SHFL.IDX PT, R14, R2, RZ, 0x1f ;  /* 0x00001fff020e7589 */ /* 0x0004e400000e0000 */
.L_x_1981:
[----:B---3--:R-:W-:Y:S01]  /*10890*/  ISETP.NE.AND P0, PT, R14, RZ, PT ;  /* 0x000000ff0e00720c */ /* 0x008fe20003f05270 */
[----:B------:R-:W-:-:S12]  /*108a0*/  BSSY B0, `(.L_x_1950) ;  /* 0x0000030000007945 */ /* 0x000fd80003800000 */
[----:B------:R-:W-:Y:S05]  /*108b0*/  @P0 BRA `(.L_x_1951) ;  /* 0x0000000000b80947 */ /* 0x000fea0003800000 */
[----:B------:R-:W-:-:S03]  /*108c0*/  UMOV UR4, 0xffffffff ;  /* 0xffffffff00047882 */ /* 0x000fc60000000000 */
[----:B------:R-:W-:Y:S05]  /*108d0*/  BRA.DIV UR4, `(.L_x_1952) ;  /* 0x0000000a04a47947 */ /* 0x000fea000b800000 */
[----:B------:R-:W-:-:S13]  /*108e0*/  ELECT P6, URZ, PT ;  /* 0x00000000003f782f */ /* 0x000fda00038c0000 */
.L_x_1984:
[----:B------:R-:W-:Y:S05]  /*108f0*/  @!P6 BRA `(.L_x_1951) ;  /* 0x0000000000a8e947 */ /* 0x000fea0003800000 */
[----:B--2---:R-:W2:Y:S02]  /*10900*/  LDL R2, [R1+0x34] ;  /* 0x0000340001027983 */ /* 0x004ea40000100800 */
[----:B--2---:R-:W-:-:S13]  /*10910*/  R2UR UR4, R2 ;  /* 0x00000000020472ca */ /* 0x004fda00000e0000 */
[----:B------:R-:W-:-:S06]  /*10920*/  ULOP3.LUT UR4, UR4, 0x2, URZ, 0xfc, !UPT ;  /* 0x0000000204047892 */ /* 0x000fcc000f8efc3f */
[----:B------:R-:W-:-:S05]  /*10930*/  IMAD.U32 R2, RZ, RZ, UR4 ;  /* 0x00000004ff027e24 */ /* 0x000fca000f8e00ff */
[----:B------:R-:W-:-:S13]  /*10940*/  ISETP.NE.AND P0, PT, R2, 0x3, PT ;  /* 0x000000030200780c */ /* 0x000fda0003f05270 */
[----:B------:R-:W-:Y:S05]  /*10950*/  @!P0 BRA `(.L_x_1953) ;  /* 0x0000000000048947 */ /* 0x000fea0003800000 */
[----:B------:R-:W-:Y:S01]  /*10960*/  BPT.TRAP 0x1 ;  /* 0x000000040000795c */ /* 0x000fe20000300000 */
.L_x_1953:
        /* <DEDUP_REMOVED lines=14> */
.L_x_1985:
[----:B------:R-:W2:Y:S02]  /*10a50*/  SYNCS.PHASECHK.TRANS64.TRYWAIT P1, [R7+URZ], R2 ;  /* 0x00000002070075a7 */ /* 0x000ea4000802017f */
[----:B--2---:R-:W-:Y:S05]  /*10a60*/  @!P1 BRA `(.L_x_1955) ;  /* 0x0000000800749947 */ /* 0x004fea0003800000 */
.L_x_1986:
[----:B------:R-:W-:Y:S05]  /*10a70*/  @!P0 BRA `(.L_x_1956) ;  /* 0x0000000000048947 */ /* 0x000fea0003800000 */
[----:B------:R-:W-:Y:S01]  /*10a80*/  BPT.TRAP 0x1 ;  /* 0x000000040000795c */ /* 0x000fe20000300000 */
.L_x_1956:
[----:B------:R-:W3:Y:S02]  /*10a90*/  LDL.LU R4, [R1+0x8] ;  /* 0x0000080001047983 */ /* 0x000ee40000300800 */
[----:B---3--:R-:W-:-:S04]  /*10aa0*/  IMAD R4, R4, 0x8, R0 ;  /* 0x0000000804047824 */ /* 0x008fc800078e0200 */
[----:B------:R-:W3:Y:S02]  /*10ab0*/  SYNCS.PHASECHK.TRANS64.TRYWAIT P1, [R4+URZ+0x38860], R5 ;  /* 0x03886005040075a7 */ /* 0x000ee4000802017f */
[----:B---3--:R-:W-:Y:S05]  /*10ac0*/  @!P1 BRA `(.L_x_1957) ;  /* 0x0000000800709947 */ /* 0x008fea0003800000 */
.L_x_1987:
[----:B------:R-:W-:Y:S05]  /*10ad0*/  @!P0 BRA `(.L_x_1958) ;  /* 0x0000000000048947 */ /* 0x000fea0003800000 */
[----:B------:R-:W-:Y:S01]  /*10ae0*/  BPT.TRAP 0x1 ;  /* 0x000000040000795c */ /* 0x000fe20000300000 */
.L_x_1958:
[----:B------:R-:W-:-:S04]  /*10af0*/  IMAD R3, R3, 0x8, R0 ;  /* 0x0000000803037824 */ /* 0x000fc800078e0200 */
[----:B------:R-:W4:Y:S02]  /*10b00*/  SYNCS.PHASECHK.TRANS64.TRYWAIT P1, [R3+URZ+0x38860], R2 ;  /* 0x03886002030075a7 */ /* 0x000f24000802017f */
[----:B----4-:R-:W-:Y:S05]  /*10b10*/  @!P1 BRA `(.L_x_1959) ;  /* 0x0000000800709947 */ /* 0x010fea0003800000 */
.L_x_1988:
[----:B------:R-:W-:Y:S05]  /*10b20*/  @!P0 BRA `(.L_x_1960) ;  /* 0x0000000000048947 */ /* 0x000fea0003800000 */
[----:B------:R-:W-:Y:S01]  /*10b30*/  BPT.TRAP 0x1 ;  /* 0x000000040000795c */ /* 0x000fe20000300000 */
.L_x_1960:
[----:B------:R-:W5:Y:S02]  /*10b40*/  SYNCS.PHASECHK.TRANS64.TRYWAIT P0, [R4+URZ+0x38880], R5 ;  /* 0x03888005040075a7 */ /* 0x000f64000800017f */
[----:B-----5:R-:W-:Y:S05]  /*10b50*/  @!P0 BRA `(.L_x_1961) ;  /* 0x0000000800748947 */ /* 0x020fea0003800000 */
.L_x_1962:
[----:B------:R1:W1:Y:S02]  /*10b60*/  SYNCS.PHASECHK.TRANS64.TRYWAIT P0, [R3+URZ+0x38880], R2 ;  /* 0x03888002030075a7 */ /* 0x000264000800017f */
[----:B-1----:R-:W-:Y:S05]  /*10b70*/  @!P0 NANOSLEEP.SYNCS 0x989680 ;  /* 0x009896800000895d */ /* 0x002fea0003900000 */
[----:B------:R-:W1:Y:S02]  /*10b80*/  @!P0 SYNCS.PHASECHK.TRANS64 P0, [R3+URZ+0x38880], R2 ;  /* 0x03888002030085a7 */ /* 0x000e64000800007f */
[----:B-1----:R-:W-:Y:S05]  /*10b90*/  @!P0 BRA `(.L_x_1962) ;  /* 0xfffffffc00f08947 */ /* 0x002fea000383ffff */
.L_x_1951:
[----:B------:R-:W-:Y:S05]  /*10ba0*/  BSYNC B0 ;  /* 0x0000000000007941 */ /* 0x000fea0003800000 */
.L_x_1950:
[----:B------:R-:W-:Y:S05]  /*10bb0*/  EXIT ;  /* 0x000000000000794d */ /* 0x000fea0003800000 */
.L_x_1846:
[----:B-1----:R-:W-:-:S04]  /*10bc0*/  IMAD.U32 R3, RZ, RZ, UR38 ;  /* 0x00000026ff037e24 */ /* 0x002fc8000f8e00ff */
[----:B------:R1:W2:Y:S03]  /*10bd0*/  SYNCS.PHASECHK.TRANS64.TRYWAIT P1, [R3+URZ+0x38800], R0 ;  /* 0x03880000030075a7 */ /* 0x0002a6000802017f */
[----:B--2---:R-:W-:Y:S05]  /*10be0*/  @!P1 NANOSLEEP.SYNCS 0x989680 ;  /* 0x009896800000995d */ /* 0x004fea0003900000 */
[----:B------:R-:W2:Y:S02]  /*10bf0*/  @!P1 SYNCS.PHASECHK.TRANS64 P1, [R3+URZ+0x38800], R0 ;  /* 0x03880000030095a7 */ /* 0x000ea4000802007f */
[----:B--2---:R-:W-:Y:S05]  /*10c00*/  @!P1 BRA `(.L_x_1846) ;  /* 0xfffffffc00ec9947 */ /* 0x004fea000383ffff */
[----:B------:R-:W-:Y:S05]  /*10c10*/  BRA `(.L_x_1963) ;  /* 0xffffff10001c7947 */ /* 0x000fea000383ffff */
.L_x_1850:
[----:B--2---:R2:W3:Y:S02]  /*10c20*/  SYNCS.PHASECHK.TRANS64.TRYWAIT P2, [R3+URZ+0x38830], R0 ;  /* 0x03883000030075a7 */ /* 0x0044e4000804017f */
[----:B---3--:R-:W-:Y:S05]  /*10c30*/  @!P2 NANOSLEEP.SYNCS 0x989680 ;  /* 0x009896800000a95d */ /* 0x008fea0003900000 */
[----:B------:R-:W3:Y:S02]  /*10c40*/  @!P2 SYNCS.PHASECHK.TRANS64 P2, [R3+URZ+0x38830], R0 ;  /* 0x038830000300a5a7 */ /* 0x000ee4000804007f */
[----:B---3--:R-:W-:Y:S05]  /*10c50*/  @!P2 BRA `(.L_x_1850) ;  /* 0xfffffffc00f0a947 */ /* 0x008fea000383ffff */
[----:B------:R-:W-:Y:S05]  /*10c60*/  BRA `(.L_x_1849) ;  /* 0xffffff1000447947 */ /* 0x000fea000383ffff */
.L_x_1855:
[----:B--2---:R-:W-:-:S04]  /*10c70*/  IMAD.U32 R7, RZ, RZ, UR7 ;  /* 0x00000007ff077e24 */ /* 0x004fc8000f8e00ff */
[----:B------:R2:W3:Y:S03]  /*10c80*/  SYNCS.PHASECHK.TRANS64.TRYWAIT P2, [R7+URZ+0x38830], R0 ;  /* 0x03883000070075a7 */ /* 0x0004e6000804017f */
[----:B---3--:R-:W-:Y:S05]  /*10c90*/  @!P2 NANOSLEEP.SYNCS 0x989680 ;  /* 0x009896800000a95d */ /* 0x008fea0003900000 */
[----:B------:R-:W3:Y:S02]  /*10ca0*/  @!P2 SYNCS.PHASECHK.TRANS64 P2, [R7+URZ+0x38830], R0 ;  /* 0x038830000700a5a7 */ /* 0x000ee4000804007f */
[----:B---3--:R-:W-:Y:S05]  /*10cb0*/  @!P2 BRA `(.L_x_1855) ;  /* 0xfffffffc00eca947 */ /* 0x008fea000383ffff */
[----:B------:R-:W-:Y:S05]  /*10cc0*/  BRA `(.L_x_1852) ;  /* 0xffffff3c00a87947 */ /* 0x000fea000383ffff */
.L_x_1859:
[----:B--2---:R-:W-:-:S04]  /*10cd0*/  IMAD.U32 R7, RZ, RZ, UR10 ;  /* 0x0000000aff077e24 */ /* 0x004fc8000f8e00ff */
[----:B------:R2:W3:Y:S03]  /*10ce0*/  SYNCS.PHASECHK.TRANS64.TRYWAIT P2, [R7+URZ+0x38850], R0 ;  /* 0x03885000070075a7 */ /* 0x0004e6000804017f */
[----:B---3--:R-:W-:Y:S05]  /*10cf0*/  @!P2 NANOSLEEP.SYNCS 0x989680 ;  /* 0x009896800000a95d */ /* 0x008fea0003900000 */
[----:B------:R-:W3:Y:S02]  /*10d00*/  @!P2 SYNCS.PHASECHK.TRANS64 P2, [R7+URZ+0x38850], R0 ;  /* 0x038850000700a5a7 */ /* 0x000ee4000804007f */
[----:B---3--:R-:W-:Y:S05]  /*10d10*/  @!P2 BRA `(.L_x_1859) ;  /* 0xfffffffc00eca947 */ /* 0x008fea000383ffff */
[----:B------:R-:W-:Y:S05]  /*10d20*/  BRA `(.L_x_1856) ;  /* 0xffffff4000847947 */ /* 0x000fea000383ffff */
.L_x_1866:
[----:B--2---:R-:W-:-:S04]  /*10d30*/  IMAD.U32 R9, RZ, RZ, UR6 ;  /* 0x00000006ff097e24 */ /* 0x004fc8000f8e00ff */
[----:B------:R2:W3:Y:S03]  /*10d40*/  SYNCS.PHASECHK.TRANS64.TRYWAIT P2, [R9+URZ+0x38830], R0 ;  /* 0x03883000090075a7 */ /* 0x0004e6000804017f */
[----:B---3--:R-:W-:Y:S05]  /*10d50*/  @!P2 NANOSLEEP.SYNCS 0x989680 ;  /* 0x009896800000a95d */ /* 0x008fea0003900000 */
[----:B------:R-:W3:Y:S02]  /*10d60*/  @!P2 SYNCS.PHASECHK.TRANS64 P2, [R9+URZ+0x38830], R0 ;  /* 0x038830000900a5a7 */ /* 0x000ee4000804007f */
[----:B---3--:R-:W-:Y:S05]  /*10d70*/  @!P2 BRA `(.L_x_1866) ;  /* 0xfffffffc00eca947 */ /* 0x008fea000383ffff */
[----:B------:R-:W-:Y:S05]  /*10d80*/  BRA `(.L_x_1863) ;  /* 0xffffff6800a47947 */ /* 0x000fea000383ffff */
.L_x_1870:
[----:B--2---:R-:W-:-:S04]  /*10d90*/  IMAD.U32 R9, RZ, RZ, UR6 ;  /* 0x00000006ff097e24 */ /* 0x004fc8000f8e00ff */
[----:B------:R2:W3:Y:S03]  /*10da0*/  SYNCS.PHASECHK.TRANS64.TRYWAIT P2, [R9+URZ+0x38850], R0 ;  /* 0x03885000090075a7 */ /* 0x0004e6000804017f */
[----:B---3--:R-:W-:Y:S05]  /*10db0*/  @!P2 NANOSLEEP.SYNCS 0x989680 ;  /* 0x009896800000a95d */ /* 0x008fea0003900000 */
[----:B------:R-:W3:Y:S02]  /*10dc0*/  @!P2 SYNCS.PHASECHK.TRANS64 P2, [R9+URZ+0x38850], R0 ;  /* 0x038850000900a5a7 */ /* 0x000ee4000804007f */
[----:B---3--:R-:W-:Y:S05]  /*10dd0*/  @!P2 BRA `(.L_x_1870) ;  /* 0xfffffffc00eca947 */ /* 0x008fea000383ffff */
[----:B------:R-:W-:Y:S05]  /*10de0*/  BRA `(.L_x_1867) ;  /* 0xffffff6c00707947 */ /* 0x000fea000383ffff */
.L_x_1876:
[----:B--2---:R-:W-:-:S04]  /*10df0*/  IMAD.U32 R6, RZ, RZ, UR14 ;  /* 0x0000000eff067e24 */ /* 0x004fc8000f8e00ff */
[----:B------:R2:W3:Y:S03]  /*10e00*/  SYNCS.PHASECHK.TRANS64.TRYWAIT P1, [R6+URZ+0x38850], R5 ;  /* 0x03885005060075a7 */ /* 0x0004e6000802017f */
[----:B---3--:R-:W-:Y:S05]  /*10e10*/  @!P1 NANOSLEEP.SYNCS 0x989680 ;  /* 0x009896800000995d */ /* 0x008fea0003900000 */
[----:B------:R-:W3:Y:S02]  /*10e20*/  @!P1 SYNCS.PHASECHK.TRANS64 P1, [R6+URZ+0x38850], R5 ;  /* 0x03885005060095a7 */ /* 0x000ee4000802007f */
[----:B---3--:R-:W-:Y:S05]  /*10e30*/  @!P1 BRA `(.L_x_1876) ;  /* 0xfffffffc00ec9947 */ /* 0x008fea000383ffff */
[----:B------:R-:W-:Y:S05]  /*10e40*/  BRA `(.L_x_1875) ;  /* 0xffffff8c00107947 */ /* 0x000fea000383ffff */
.L_x_1902:
[----:B------:R-:W-:Y:S02]  /*10e50*/  IMAD.MOV.U32 R13, RZ, RZ, R17 ;  /* 0x000000ffff0d7224 */ /* 0x000fe400078e0011 */
[----:B------:R-:W-:Y:S02]  /*10e60*/  IMAD.MOV.U32 R12, RZ, RZ, RZ ;  /* 0x000000ffff0c7224 */ /* 0x000fe400078e00ff */
[----:B------:R-:W-:Y:S02]  /*10e70*/  IMAD.MOV.U32 R11, RZ, RZ, 0x1f ;  /* 0x0000001fff0b7424 */ /* 0x000fe400078e00ff */
[----:B------:R-:W-:-:S07]  /*10e80*/  IMAD.MOV.U32 R15, RZ, RZ, -0x1 ;  /* 0xffffffffff0f7424 */ /* 0x000fce00078e00ff */
[----:B-1----:R-:W-:Y:S05]  /*10e90*/  WARPSYNC.COLLECTIVE R15, `(.L_x_1964) ;  /* 0x000000000f087348 */ /* 0x002fea0003c00000 */
[----:B------:R2:W3:Y:S02]  /*10ea0*/  SHFL.IDX P6, R14, R13, R12, R11 ;  /* 0x0000000c0d0e7389 */ /* 0x0004e400000c000b */
[----:B-123--:R-:W-:Y:S01]  /*10eb0*/  ENDCOLLECTIVE ;  /* 0x000000000000791b */ /* 0x00efe20003800000 */
.L_x_1964:
[----:B------:R-:W-:Y:S05]  /*10ec0*/  BRA `(.L_x_1965) ;  /* 0xffffffd000287947 */ /* 0x000fea000383ffff */
.L_x_1904:
[----:B------:R-:W-:Y:S01]  /*10ed0*/  BSSY B0, `(.L_x_1966) ;  /* 0x0000006000007945 */ /* 0x000fe20003800000 */
[----:B------:R-:W-:-:S07]  /*10ee0*/  IMAD.MOV.U32 R15, RZ, RZ, -0x1 ;  /* 0xffffffffff0f7424 */ /* 0x000fce00078e00ff */
[----:B--2---:R-:W-:Y:S05]  /*10ef0*/  WARPSYNC.COLLECTIVE R15, `(.L_x_1967) ;  /* 0x000000000f0c7348 */ /* 0x004fea0003c00000 */
[----:B------:R-:W-:Y:S02]  /*10f00*/  ELECT P6, UR62, PT ;  /* 0x00000000003e782f */ /* 0x000fe400038c0000 */
[----:B------:R-:W-:Y:S01]  /*10f10*/  MOV R14, UR62 ;  /* 0x0000003e000e7c02 */ /* 0x000fe20008000f00 */
[----:B--2---:R-:W-:Y:S10]  /*10f20*/  ENDCOLLECTIVE ;  /* 0x000000000000791b */ /* 0x004ff40003800000 */
.L_x_1967:
[----:B------:R-:W-:Y:S05]  /*10f30*/  BSYNC B0 ;  /* 0x0000000000007941 */ /* 0x000fea0003800000 */
.L_x_1966:
[----:B------:R-:W-:Y:S05]  /*10f40*/  BRA `(.L_x_1968) ;  /* 0xffffffd000287947 */ /* 0x000fea000383ffff */
.L_x_1907:
[----:B-1----:R1:W3:Y:S02]  /*10f50*/  SYNCS.PHASECHK.TRANS64.TRYWAIT P3, [R3+URZ+0x38880], R2 ;  /* 0x03888002030075a7 */ /* 0x0022e4000806017f */
[----:B---3--:R-:W-:Y:S05]  /*10f60*/  @!P3 NANOSLEEP.SYNCS 0x989680 ;  /* 0x009896800000b95d */ /* 0x008fea0003900000 */
[----:B------:R-:W3:Y:S02]  /*10f70*/  @!P3 SYNCS.PHASECHK.TRANS64 P3, [R3+URZ+0x38880], R2 ;  /* 0x038880020300b5a7 */ /* 0x000ee4000806007f */
[----:B---3--:R-:W-:Y:S05]  /*10f80*/  @!P3 BRA `(.L_x_1907) ;  /* 0xfffffffc00f0b947 */ /* 0x008fea000383ffff */
[----:B------:R-:W-:Y:S05]  /*10f90*/  BRA `(.L_x_1969) ;  /* 0xffffffd000807947 */ /* 0x000fea000383ffff */
.L_x_1909:
[----:B---3--:R3:W4:Y:S02]  /*10fa0*/  SYNCS.PHASECHK.TRANS64.TRYWAIT P3, [R3+URZ+0x38840], R2 ;  /* 0x03884002030075a7 */ /* 0x008724000806017f */
[----:B----4-:R-:W-:Y:S05]  /*10fb0*/  @!P3 NANOSLEEP.SYNCS 0x989680 ;  /* 0x009896800000b95d */ /* 0x010fea0003900000 */
[----:B------:R-:W4:Y:S02]  /*10fc0*/  @!P3 SYNCS.PHASECHK.TRANS64 P3, [R3+URZ+0x38840], R2 ;  /* 0x038840020300b5a7 */ /* 0x000f24000806007f */
[----:B----4-:R-:W-:Y:S05]  /*10fd0*/  @!P3 BRA `(.L_x_1909) ;  /* 0xfffffffc00f0b947 */ /* 0x010fea000383ffff */
[----:B------:R-:W-:Y:S05]  /*10fe0*/  BRA `(.L_x_1970) ;  /* 0xffffffd000ec7947 */ /* 0x000fea000383ffff */
.L_x_1912:
[----:B---3--:R-:W-:-:S04]  /*10ff0*/  IMAD.U32 R3, RZ, RZ, UR36 ;  /* 0x00000024ff037e24 */ /* 0x008fc8000f8e00ff */
[----:B------:R3:W4:Y:S03]  /*11000*/  SYNCS.PHASECHK.TRANS64.TRYWAIT P0, [R3+URZ+0x38820], R2 ;  /* 0x03882002030075a7 */ /* 0x000726000800017f */
[----:B----4-:R-:W-:Y:S05]  /*11010*/  @!P0 NANOSLEEP.SYNCS 0x989680 ;  /* 0x009896800000895d */ /* 0x010fea0003900000 */
[----:B------:R-:W4:Y:S02]  /*11020*/  @!P0 SYNCS.PHASECHK.TRANS64 P0, [R3+URZ+0x38820], R2 ;  /* 0x03882002030085a7 */ /* 0x000f24000800007f */
[----:B----4-:R-:W-:Y:S05]  /*11030*/  @!P0 BRA `(.L_x_1912) ;  /* 0xfffffffc00ec8947 */ /* 0x010fea000383ffff */
[----:B------:R-:W-:Y:S05]  /*11040*/  BRA `(.L_x_1971) ;  /* 0xffffffd400cc7947 */ /* 0x000fea000383ffff */
.L_x_1918:
[----:B-1----:R1:W4:Y:S02]  /*11050*/  SYNCS.PHASECHK.TRANS64.TRYWAIT P0, [R4+URZ+0x38880], R2 ;  /* 0x03888002040075a7 */ /* 0x002324000800017f */
[----:B----4-:R-:W-:Y:S05]  /*11060*/  @!P0 NANOSLEEP.SYNCS 0x989680 ;  /* 0x009896800000895d */ /* 0x010fea0003900000 */
[----:B------:R-:W4:Y:S02]  /*11070*/  @!P0 SYNCS.PHASECHK.TRANS64 P0, [R4+URZ+0x38880], R2 ;  /* 0x03888002040085a7 */ /* 0x000f24000800007f */
[----:B----4-:R-:W-:Y:S05]  /*11080*/  @!P0 BRA `(.L_x_1918) ;  /* 0xfffffffc00f08947 */ /* 0x010fea000383ffff */
[----:B------:R-:W-:Y:S05]  /*11090*/  BRA `(.L_x_1972) ;  /* 0xffffffd800787947 */ /* 0x000fea000383ffff */
.L_x_1924:
[----:B--2---:R2:W3:Y:S02]  /*110a0*/  SYNCS.PHASECHK.TRANS64.TRYWAIT P0, [R4+URZ+0x38840], R2 ;  /* 0x03884002040075a7 */ /* 0x0044e4000800017f */
[----:B---3--:R-:W-:Y:S05]  /*110b0*/  @!P0 NANOSLEEP.SYNCS 0x989680 ;  /* 0x009896800000895d */ /* 0x008fea0003900000 */
[----:B------:R-:W3:Y:S02]  /*110c0*/  @!P0 SYNCS.PHASECHK.TRANS64 P0, [R4+URZ+0x38840], R2 ;  /* 0x03884002040085a7 */ /* 0x000ee4000800007f */
[----:B---3--:R-:W-:Y:S05]  /*110d0*/  @!P0 BRA `(.L_x_1924) ;  /* 0xfffffffc00f08947 */ /* 0x008fea000383ffff */
[----:B------:R-:W-:Y:S05]  /*110e0*/  BRA `(.L_x_1973) ;  /* 0xffffffdc003c7947 */ /* 0x000fea000383ffff */
.L_x_1931:
[----:B----4-:R-:W4:Y:S02]  /*110f0*/  LDL R3, [R1] ;  /* 0x0000000001037983 */ /* 0x010f240000100800 */
[----:B----4-:R4:W1:Y:S02]  /*11100*/  SYNCS.PHASECHK.TRANS64.TRYWAIT P3, [R3+URZ+0x38870], R2 ;  /* 0x03887002030075a7 */ /* 0x010864000806017f */
[----:B-1----:R-:W-:Y:S05]  /*11110*/  @!P3 NANOSLEEP.SYNCS 0x989680 ;  /* 0x009896800000b95d */ /* 0x002fea0003900000 */
[----:B------:R-:W1:Y:S02]  /*11120*/  @!P3 SYNCS.PHASECHK.TRANS64 P3, [R3+URZ+0x38870], R2 ;  /* 0x038870020300b5a7 */ /* 0x000e64000806007f */
[----:B-1----:R-:W-:Y:S05]  /*11130*/  @!P3 BRA `(.L_x_1931) ;  /* 0xfffffffc00ecb947 */ /* 0x002fea000383ffff */
[----:B------:R-:W-:Y:S05]  /*11140*/  BRA `(.L_x_1974) ;  /* 0xffffffe0001c7947 */ /* 0x000fea000383ffff */
.L_x_1933:
[----:B----4-:R-:W4:Y:S02]  /*11150*/  LDL R3, [R1] ;  /* 0x0000000001037983 */ /* 0x010f240000100800 */
[----:B----4-:R4:W1:Y:S02]  /*11160*/  SYNCS.PHASECHK.TRANS64.TRYWAIT P3, [R3+URZ+0x38860], R2 ;  /* 0x03886002030075a7 */ /* 0x010864000806017f */
[----:B-1----:R-:W-:Y:S05]  /*11170*/  @!P3 NANOSLEEP.SYNCS 0x989680 ;  /* 0x009896800000b95d */ /* 0x002fea0003900000 */
[----:B------:R-:W1:Y:S02]  /*11180*/  @!P3 SYNCS.PHASECHK.TRANS64 P3, [R3+URZ+0x38860], R2 ;  /* 0x038860020300b5a7 */ /* 0x000e64000806007f */
[----:B-1----:R-:W-:Y:S05]  /*11190*/  @!P3 BRA `(.L_x_1933) ;  /* 0xfffffffc00ecb947 */ /* 0x002fea000383ffff */
[----:B------:R-:W-:Y:S05]  /*111a0*/  BRA `(.L_x_1975) ;  /* 0xffffffe000247947 */ /* 0x000fea000383ffff */
.L_x_1940:
[----:B-1----:R1:W2:Y:S02]  /*111b0*/  SYNCS.PHASECHK.TRANS64.TRYWAIT P0, [R21+URZ+0x38870], R0 ;  /* 0x03887000150075a7 */ /* 0x0022a4000800017f */
[----:B--2---:R-:W-:Y:S05]  /*111c0*/  @!P0 NANOSLEEP.SYNCS 0x989680 ;  /* 0x009896800000895d */ /* 0x004fea0003900000 */
[----:B------:R-:W2:Y:S02]  /*111d0*/  @!P0 SYNCS.PHASECHK.TRANS64 P0, [R21+URZ+0x38870], R0 ;  /* 0x03887000150085a7 */ /* 0x000ea4000800007f */
[----:B--2---:R-:W-:Y:S05]  /*111e0*/  @!P0 BRA `(.L_x_1940) ;  /* 0xfffffffc00f08947 */ /* 0x004fea000383ffff */
[----:B------:R-:W-:Y:S05]  /*111f0*/  BRA `(.L_x_1976) ;  /* 0xffffffe800a07947 */ /* 0x000fea000383ffff */
.L_x_1942:
[----:B-1----:R1:W2:Y:S02]  /*11200*/  SYNCS.PHASECHK.TRANS64.TRYWAIT P0, [R21+URZ+0x38860], R0 ;  /* 0x03886000150075a7 */ /* 0x0022a4000800017f */
[----:B--2---:R-:W-:Y:S05]  /*11210*/  @!P0 NANOSLEEP.SYNCS 0x989680 ;  /* 0x009896800000895d */ /* 0x004fea0003900000 */
[----:B------:R-:W2:Y:S02]  /*11220*/  @!P0 SYNCS.PHASECHK.TRANS64 P0, [R21+URZ+0x38860], R0 ;  /* 0x03886000150085a7 */ /* 0x000ea4000800007f */
[----:B--2---:R-:W-:Y:S05]  /*11230*/  @!P0 BRA `(.L_x_1942) ;  /* 0xfffffffc00f08947 */ /* 0x004fea000383ffff */
[----:B------:R-:W-:Y:S05]  /*11240*/  BRA `(.L_x_1977) ;  /* 0xffffffe800a87947 */ /* 0x000fea000383ffff */
.L_x_1948:
[----:B-1----:R1:W2:Y:S02]  /*11250*/  SYNCS.PHASECHK.TRANS64.TRYWAIT P0, [R0+URZ+0x38820], R3 ;  /* 0x03882003000075a7 */ /* 0x0022a4000800017f */
[----:B--2---:R-:W-:Y:S05]  /*11260*/  @!P0 NANOSLEEP.SYNCS 0x989680 ;  /* 0x009896800000895d */ /* 0x004fea0003900000 */
[----:B------:R-:W2:Y:S02]  /*11270*/  @!P0 SYNCS.PHASECHK.TRANS64 P0, [R0+URZ+0x38820], R3 ;  /* 0x03882003000085a7 */ /* 0x000ea4000800007f */
[----:B--2---:R-:W-:Y:S05]  /*11280*/  @!P0 BRA `(.L_x_1948) ;  /* 0xfffffffc00f08947 */ /* 0x004fea000383ffff */
[----:B------:R-:W-:Y:S05]  /*11290*/  BRA `(.L_x_1978) ;  /* 0xfffffff400607947 */ /* 0x000fea000383ffff */
.L_x_1949:
        /* <DEDUP_REMOVED lines=11> */
.L_x_1980:
[----:B------:R-:W-:Y:S05]  /*11350*/  BSYNC B0 ;  /* 0x0000000000007941 */ /* 0x000fea0003800000 */
.L_x_1979:
[----:B------:R-:W-:Y:S05]  /*11360*/  BRA `(.L_x_1981) ;  /* 0xfffffff400487947 */ /* 0x000fea000383ffff */
.L_x_1952:
[----:B------:R-:W-:Y:S01]  /*11370*/  BSSY B1, `(.L_x_1982) ;  /* 0x0000006000017945 */ /* 0x000fe20003800000 */
[----:B------:R-:W-:-:S07]  /*11380*/  IMAD.MOV.U32 R15, RZ, RZ, -0x1 ;  /* 0xffffffffff0f7424 */ /* 0x000fce00078e00ff */
[----:B-12---:R-:W-:Y:S05]  /*11390*/  WARPSYNC.COLLECTIVE R15, `(.L_x_1983) ;  /* 0x000000000f0c7348 */ /* 0x006fea0003c00000 */
[----:B------:R-:W-:Y:S02]  /*113a0*/  ELECT P6, UR62, PT ;  /* 0x00000000003e782f */ /* 0x000fe400038c0000 */
[----:B------:R-:W-:Y:S01]  /*113b0*/  MOV R14, UR62 ;  /* 0x0000003e000e7c02 */ /* 0x000fe20008000f00 */
[----:B-12---:R-:W-:Y:S10]  /*113c0*/  ENDCOLLECTIVE ;  /* 0x000000000000791b */ /* 0x006ff40003800000 */
.L_x_1983:
[----:B------:R-:W-:Y:S05]  /*113d0*/  BSYNC B1 ;  /* 0x0000000000017941 */ /* 0x000fea0003800000 */
.L_x_1982:
[----:B------:R-:W-:Y:S05]  /*113e0*/  BRA `(.L_x_1984) ;  /* 0xfffffff400407947 */ /* 0x000fea000383ffff */
.L_x_1954:
[----:B-1----:R1:W2:Y:S02]  /*113f0*/  SYNCS.PHASECHK.TRANS64.TRYWAIT P1, [R6+URZ], R5 ;  /* 0x00000005060075a7 */ /* 0x0022a4000802017f */
[----:B--2---:R-:W-:Y:S05]  /*11400*/  @!P1 NANOSLEEP.SYNCS 0x989680 ;  /* 0x009896800000995d */ /* 0x004fea0003900000 */
[----:B------:R-:W2:Y:S02]  /*11410*/  @!P1 SYNCS.PHASECHK.TRANS64 P1, [R6+URZ], R5 ;  /* 0x00000005060095a7 */ /* 0x000ea4000802007f */
[----:B--2---:R-:W-:Y:S05]  /*11420*/  @!P1 BRA `(.L_x_1954) ;  /* 0xfffffffc00f09947 */ /* 0x004fea000383ffff */
[----:B------:R-:W-:Y:S05]  /*11430*/  BRA `(.L_x_1985) ;  /* 0xfffffff400847947 */ /* 0x000fea000383ffff */
.L_x_1955:
[----:B--2---:R2:W3:Y:S02]  /*11440*/  SYNCS.PHASECHK.TRANS64.TRYWAIT P1, [R7+URZ], R2 ;  /* 0x00000002070075a7 */ /* 0x0044e4000802017f */
[----:B---3--:R-:W-:Y:S05]  /*11450*/  @!P1 NANOSLEEP.SYNCS 0x989680 ;  /* 0x009896800000995d */ /* 0x008fea0003900000 */
[----:B------:R-:W3:Y:S02]  /*11460*/  @!P1 SYNCS.PHASECHK.TRANS64 P1, [R7+URZ], R2 ;  /* 0x00000002070095a7 */ /* 0x000ee4000802007f */
[----:B---3--:R-:W-:Y:S05]  /*11470*/  @!P1 BRA `(.L_x_1955) ;  /* 0xfffffffc00f09947 */ /* 0x008fea000383ffff */
[----:B------:R-:W-:Y:S05]  /*11480*/  BRA `(.L_x_1986) ;  /* 0xfffffff400787947 */ /* 0x000fea000383ffff */
.L_x_1957:
[----:B---3--:R3:W4:Y:S02]  /*11490*/  SYNCS.PHASECHK.TRANS64.TRYWAIT P1, [R4+URZ+0x38860], R5 ;  /* 0x03886005040075a7 */ /* 0x008724000802017f */
[----:B----4-:R-:W-:Y:S05]  /*114a0*/  @!P1 NANOSLEEP.SYNCS 0x989680 ;  /* 0x009896800000995d */ /* 0x010fea0003900000 */
[----:B------:R-:W4:Y:S02]  /*114b0*/  @!P1 SYNCS.PHASECHK.TRANS64 P1, [R4+URZ+0x38860], R5 ;  /* 0x03886005040095a7 */ /* 0x000f24000802007f */
[----:B----4-:R-:W-:Y:S05]  /*114c0*/  @!P1 BRA `(.L_x_1957) ;  /* 0xfffffffc00f09947 */ /* 0x010fea000383ffff */
[----:B------:R-:W-:Y:S05]  /*114d0*/  BRA `(.L_x_1987) ;  /* 0xfffffff4007c7947 */ /* 0x000fea000383ffff */
.L_x_1959:
[----:B----4-:R4:W1:Y:S02]  /*114e0*/  SYNCS.PHASECHK.TRANS64.TRYWAIT P1, [R3+URZ+0x38860], R2 ;  /* 0x03886002030075a7 */ /* 0x010864000802017f */
[----:B-1----:R-:W-:Y:S05]  /*114f0*/  @!P1 NANOSLEEP.SYNCS 0x989680 ;  /* 0x009896800000995d */ /* 0x002fea0003900000 */
[----:B------:R-:W1:Y:S02]  /*11500*/  @!P1 SYNCS.PHASECHK.TRANS64 P1, [R3+URZ+0x38860], R2 ;  /* 0x03886002030095a7 */ /* 0x000e64000802007f */
[----:B-1----:R-:W-:Y:S05]  /*11510*/  @!P1 BRA `(.L_x_1959) ;  /* 0xfffffffc00f09947 */ /* 0x002fea000383ffff */
[----:B------:R-:W-:Y:S05]  /*11520*/  BRA `(.L_x_1988) ;  /* 0xfffffff4007c7947 */ /* 0x000fea000383ffff */
.L_x_1961:
[----:B------:R1:W1:Y:S02]  /*11530*/  SYNCS.PHASECHK.TRANS64.TRYWAIT P0, [R4+URZ+0x38880], R5 ;  /* 0x03888005040075a7 */ /* 0x000264000800017f */
[----:B-1----:R-:W-:Y:S05]  /*11540*/  @!P0 NANOSLEEP.SYNCS 0x989680 ;  /* 0x009896800000895d */ /* 0x002fea0003900000 */
[----:B------:R-:W1:Y:S02]  /*11550*/  @!P0 SYNCS.PHASECHK.TRANS64 P0, [R4+URZ+0x38880], R5 ;  /* 0x03888005040085a7 */ /* 0x000e64000800007f */
[----:B-1----:R-:W-:Y:S05]  /*11560*/  @!P0 BRA `(.L_x_1961) ;  /* 0xfffffffc00f08947 */ /* 0x002fea000383ffff */
[----:B------:R-:W-:Y:S05]  /*11570*/  BRA `(.L_x_1962) ;  /* 0xfffffff400787947 */ /* 0x000fea000383ffff */
.L_x_1989:
        /* <DEDUP_REMOVED lines=16> */
.L_x_2770:


//--------------------- .text._ZN7cutlass13device_kernelIN5flash11enable_sm90INS1_16FlashAttnFwdSm90INS1_25CollectiveMainloopFwdSm90ILi2EN4cute5tupleIJNS5_1CILi1EEES8_S8_EEENS6_IJNS7_ILi128EEESA_NS7_ILi256EEEEEELi256ENS_12float_e4m3_tEfNS_4arch4Sm90ELb1ELb0ELb0ELb1ELb0ELb0ELb0ELb1ELb1ELb0ELb0ELb0EEENS1_21CollectiveEpilogueFwdINS6_IJSA_SB_SA_EEES9_NS_10bfloat16_tESF_Li256ELb1ELb0ELb0ELb1EEENS1_36VarlenDynamicPersistentTileSchedulerILi128ELi128ELi256ELi128ELb0ELb0ELb1ELb1ELb1ELb1EEEEEEEEEvNT_6ParamsE --------------------------
	.section	.text._ZN7cutlass13device_kernelIN5flash11enable_sm90INS1_16FlashAttnFwdSm90INS1_25CollectiveMainloopFwdSm90ILi2EN4cute5tupleIJNS5_1CILi1EEES8_S8_EEENS6_IJNS7_ILi128EEESA_NS7_ILi256EEEEEELi256ENS_12float_e4m3_tEfNS_4arch4Sm90ELb1ELb0ELb0ELb1ELb0ELb0ELb0ELb1ELb1ELb0ELb0ELb0EEENS1_21CollectiveEpilogueFwdINS6_IJSA_SB_SA_EEES9_NS_10bfloat16_tESF_Li256ELb1ELb0ELb0ELb1EEENS1_36VarlenDynamicPersistentTileSchedulerILi128ELi128ELi256ELi128ELb0ELb0ELb1ELb1ELb1ELb1EEEEEEEEEvNT_6ParamsE,"ax",@progbits
	.align	128
.text._ZN7cutlass13device_kernelIN5flash11enable_sm90INS1_16FlashAttnFwdSm90INS1_25CollectiveMainloopFwdSm90ILi2EN4cute5tupleIJNS5_1CILi1EEES8_S8_EEENS6_IJNS7_ILi128EEESA_NS7_ILi256EEEEEELi256ENS_12float_e4m3_tEfNS_4arch4Sm90ELb1ELb0ELb0ELb1ELb0ELb0ELb0ELb1ELb1ELb0ELb0ELb0EEENS1_21CollectiveEpilogueFwdINS6_IJSA_SB_SA_EEES9_NS_10bfloat16_tESF_Li256ELb1ELb0ELb0ELb1EEENS1_36VarlenDynamicPersistentTileSchedulerILi128ELi128ELi256ELi128ELb0ELb0ELb1ELb1ELb1ELb1EEEEEEEEEvNT_6ParamsE:
        .type           _ZN7cutlass13device_kernelIN5flash11enable_sm90INS1_16FlashAttnFwdSm90INS1_25CollectiveMainloopFwdSm90ILi2EN4cute5tupleIJNS5_1CILi1EEES8_S8_EEENS6_IJNS7_ILi128EEESA_NS7_ILi256EEEEEELi256ENS_12float_e4m3_tEfNS_4arch4Sm90ELb1ELb0ELb0ELb1ELb0ELb0ELb0ELb1ELb1ELb0ELb0ELb0EEENS1_21CollectiveEpilogueFwdINS6_IJSA_SB_SA_EEES9_NS_10bfloat16_tESF_Li256ELb1ELb0ELb0ELb1EEENS1_36VarlenDynamicPersistentTileSchedulerILi128ELi128ELi256ELi128ELb0ELb0ELb1ELb1ELb1ELb1EEEEEEEEEvNT_6ParamsE,@function
        .size           _ZN7cutlass13device_kernelIN5flash11enable_sm90INS1_16FlashAttnFwdSm90INS1_25CollectiveMainloopFwdSm90ILi2EN4cute5tupleIJNS5_1CILi1EEES8_S8_EEENS6_IJNS7_ILi128EEESA_NS7_ILi256EEEEEELi256ENS_12float_e4m3_tEfNS_4arch4Sm90ELb1ELb0ELb0ELb1ELb0ELb0ELb0ELb1ELb1ELb0ELb0ELb0EEENS1_21CollectiveEpilogueFwdINS6_IJSA_SB_SA_EEES9_NS_10bfloat16_tESF_Li256ELb1ELb0ELb0ELb1EEENS1_36VarlenDynamicPersistentTileSchedulerILi128ELi128ELi256ELi128ELb0ELb0ELb1ELb1ELb1ELb1EEEEEEEEEvNT_6ParamsE,(.L_x_2771 - _ZN7cutlass13device_kernelIN5flash11enable_sm90INS1_16FlashAttnFwdSm90INS1_25CollectiveMainloopFwdSm90ILi2EN4cute5tupleIJNS5_1CILi1EEES8_S8_EEENS6_IJNS7_ILi128EEESA_NS7_ILi256EEEEEELi256ENS_12float_e4m3_tEfNS_4arch4Sm90ELb1ELb0ELb0ELb1ELb0ELb0ELb0ELb1ELb1ELb0ELb0ELb0EEENS1_21CollectiveEpilogueFwdINS6_IJSA_SB_SA_EEES9_NS_10bfloat16_tESF_Li256ELb1ELb0ELb0ELb1EEENS1_36VarlenDynamicPersistentTileSchedulerILi128ELi128ELi256ELi128ELb0ELb0ELb1ELb1ELb1ELb1EEEEEEEEEvNT_6ParamsE)
        .other          _ZN7cutlass13device_kernelIN5flash11enable_sm90INS1_16FlashAttnFwdSm90INS1_25CollectiveMainloopFwdSm90ILi2EN4cute5tupleIJNS5_1CILi1EEES8_S8_EEENS6_IJNS7_ILi128EEESA_NS7_ILi256EEEEEELi256ENS_12float_e4m3_tEfNS_4arch4Sm90ELb1ELb0ELb0ELb1ELb0ELb0ELb0ELb1ELb1ELb0ELb0ELb0EEENS1_21CollectiveEpilogueFwdINS6_IJSA_SB_SA_EEES9_NS_10bfloat16_tESF_Li256ELb1ELb0ELb0ELb1EEENS1_36VarlenDynamicPersistentTileSchedulerILi128ELi128ELi256ELi128ELb0ELb0ELb1ELb1ELb1ELb1EEEEEEEEEvNT_6ParamsE,@"STO_CUDA_ENTRY STV_DEFAULT"
_ZN7cutlass13device_kernelIN5flash11enable_sm90INS1_16FlashAttnFwdSm90INS1_25CollectiveMainloopFwdSm90ILi2EN4cute5tupleIJNS5_1CILi1EEES8_S8_EEENS6_IJNS7_ILi128EEESA_NS7_ILi256EEEEEELi256ENS_12float_e4m3_tEfNS_4arch4Sm90ELb1ELb0ELb0ELb1ELb0ELb0ELb0ELb1ELb1ELb0ELb0ELb0EEENS1_21CollectiveEpilogueFwdINS6_IJSA_SB_SA_EEES9_NS_10bfloat16_tESF_Li256ELb1ELb0ELb0ELb1EEENS1_36VarlenDynamicPersistentTileSchedulerILi128ELi128ELi256ELi128ELb0ELb0ELb1ELb1ELb1ELb1EEEEEEEEEvNT_6ParamsE:
        /* <DEDUP_REMOVED lines=21> */
.L_x_1991:
[----:B------:R-:W-:Y:S05]  /*0150*/  BSYNC B0 ;  /* 0x0000000000007941 */ /* 0x000fea0003800000 */
.L_x_1990:
        /* <DEDUP_REMOVED lines=41> */
.L_x_1992:
        /* <DEDUP_REMOVED lines=22> */
.L_x_1993:
        /* <DEDUP_REMOVED lines=18> */
.L_x_1994:
        /* <DEDUP_REMOVED lines=22> */
.L_x_1995:
        /* <DEDUP_REMOVED lines=22> */
.L_x_1996:
[----:B------:R-:W-:Y:S01]  /*0930*/  PLOP3.LUT P0, PT, PT, PT, UP0, 0x80, 0x0 ;  /* 0x000000000000781c */ /* 0x000fe20003f0f008 */
[----:B------:R-:W-:Y:S01]  /*0940*/  UMOV UR40, 0x1 ;  /* 0x0000000100287882 */ /* 0x000fe20000000000 */
[----:B------:R-:W-:Y:S01]  /*0950*/  NOP ;  /* 0x0000000000007918 */ /* 0x000fe20000000000 */
[----:B------:R-:W-:Y:S01]  /*0960*/  USEL UR40, UR40, 0x2, !UP0 ;  /* 0x0000000228287887 */ /* 0x000fe2000c000000 */
[----:B------:R-:W-:Y:S01]  /*0970*/  ULDC.64 UR50, c[0x0][0x208] ;  /* 0x0000820000327ab9 */ /* 0x000fe20000000a00 */
[----:B012-4-:R-:W-:Y:S08]  /*0980*/  BAR.SYNC.DEFER_BLOCKING 0x0 ;  /* 0x0000000000007b1d */ /* 0x017ff00000010000 */
[----:B------:R-:W-:Y:S05]  /*0990*/  @!P0 BRA `(.L_x_1997) ;  /* 0x000000d400948947 */ /* 0x000fea0003800000 */
.L_x_1998:
        /* <DEDUP_REMOVED lines=29> */
[----:B------:R-:W-:-:S03]  /*0b70*/  SHF.R.S32.HI R233, RZ, 0x7, R2 ;  /* 0x00000007ffe97819 */ /* 0x000fc60000011402 */
[----:B------:R-:W-:Y:S01]  /*0b80*/  IMAD.IADD R232, R235, 0x1, -R232 ;  /* 0x00000001ebe87824 */ /* 0x000fe200078e0ae8 */
[----:B------:R-:W-:-:S04]  /*0b90*/  LEA.HI R2, R2, R233, RZ, 0x1 ;  /* 0x000000e902027211 */ /* 0x000fc800078f08ff */
[----:B------:R-:W-:Y:S02]  /*0ba0*/  SHF.R.S32.HI R7, RZ, 0x1f, R232 ;  /* 0x0000001fff077819 */ /* 0x000fe400000114e8 */
[----:B------:R-:W-:Y:S02]  /*0bb0*/  LOP3.LUT R2, R2, 0x3fffffe, RZ, 0xc0, !PT ;  /* 0x03fffffe02027812 */ /* 0x000fe400078ec0ff */
[CC--:B------:R-:W-:Y:S02]  /*0bc0*/  LEA.HI R8, R7.reuse, R232.reuse, RZ, 0x2 ;  /* 0x000000e807087211 */ /* 0x0c0fe400078f10ff */
[----:B------:R-:W-:Y:S01]  /*0bd0*/  LEA.HI R7, R7, R232, RZ, 0x5 ;  /* 0x000000e807077211 */ /* 0x000fe200078f28ff */
[----:B------:R-:W-:Y:S01]  /*0be0*/  IMAD.IADD R22, R233, 0x1, -R2 ;  /* 0x00000001e9167824 */ /* 0x000fe200078e0a02 */
[--C-:B------:R-:W-:Y:S02]  /*0bf0*/  SHF.R.S32.HI R5, RZ, 0x2, R8.reuse ;  /* 0x00000002ff057819 */ /* 0x100fe40000011408 */
[----:B------:R-:W-:-:S02]  /*0c00*/  SHF.R.S32.HI R4, RZ, 0x1f, R8 ;  /* 0x0000001fff047819 */ /* 0x000fc40000011408 */
[----:B------:R-:W-:Y:S02]  /*0c10*/  SHF.R.S32.HI R7, RZ, 0x5, R7 ;  /* 0x00000005ff077819 */ /* 0x000fe40000011407 */
[----:B------:R-:W-:Y:S02]  /*0c20*/  LEA.HI R4, R4, R5, RZ, 0x3 ;  /* 0x0000000504047211 */ /* 0x000fe400078f18ff */
[----:B------:R-:W-:Y:S02]  /*0c30*/  LOP3.LUT R17, R8, 0x7ffffffc, RZ, 0xc0, !PT ;  /* 0x7ffffffc08117812 */ /* 0x000fe400078ec0ff */
[----:B------:R-:W-:Y:S02]  /*0c40*/  LOP3.LUT R6, R4, 0xfffffff8, RZ, 0xc0, !PT ;  /* 0xfffffff804067812 */ /* 0x000fe400078ec0ff */
[-C--:B------:R-:W-:Y:S01]  /*0c50*/  LEA.HI R4, R0, R235.reuse, RZ, 0x5 ;  /* 0x000000eb00047211 */ /* 0x080fe200078f28ff */
[----:B------:R-:W-:Y:S01]  /*0c60*/  IMAD.IADD R17, R232, 0x1, -R17 ;  /* 0x00000001e8117824 */ /* 0x000fe200078e0a11 */
[----:B------:R-:W-:Y:S01]  /*0c70*/  LEA.HI R0, R0, R235, RZ, 0x3 ;  /* 0x000000eb00007211 */ /* 0x000fe200078f18ff */
[----:B------:R-:W-:Y:S01]  /*0c80*/  IMAD.IADD R10, R5, 0x1, -R6 ;  /* 0x00000001050a7824 */ /* 0x000fe200078e0a06 */
[----:B------:R-:W-:Y:S01]  /*0c90*/  SHF.R.S32.HI R6, RZ, 0x4, R3 ;  /* 0x00000004ff067819 */ /* 0x000fe20000011403 */
[----:B------:R-:W-:Y:S01]  /*0ca0*/  IMAD.SHL.U32 R5, R4, 0x20, RZ ;  /* 0x0000002004057824 */ /* 0x000fe200078e00ff */
[----:B------:R-:W-:Y:S01]  /*0cb0*/  LOP3.LUT R4, R3, 0x3fffff0, RZ, 0xc0, !PT ;  /* 0x03fffff003047812 */ /* 0x000fe200078ec0ff */
[----:B------:R-:W-:Y:S01]  /*0cc0*/  IMAD R7, R7, 0x10, R10 ;  /* 0x0000001007077824 */ /* 0x000fe200078e020a */
[----:B------:R-:W-:-:S02]  /*0cd0*/  LEA.HI R3, R3, R6, RZ, 0x1 ;  /* 0x0000000603037211 */ /* 0x000fc400078f08ff */
[----:B------:R-:W-:Y:S01]  /*0ce0*/  LOP3.LUT R5, R5, 0xfffffc00, RZ, 0xc0, !PT ;  /* 0xfffffc0005057812 */ /* 0x000fe200078ec0ff */
[----:B------:R-:W-:Y:S01]  /*0cf0*/  IMAD.IADD R4, R235, 0x1, -R4 ;  /* 0x00000001eb047824 */ /* 0x000fe200078e0a04 */
[----:B------:R-:W-:Y:S01]  /*0d00*/  LOP3.LUT R3, R3, 0x1ffffffe, RZ, 0xc0, !PT ;  /* 0x1ffffffe03037812 */ /* 0x000fe200078ec0ff */
[----:B------:R-:W-:Y:S01]  /*0d10*/  IMAD R22, R22, 0x40, R7 ;  /* 0x0000004016167824 */ /* 0x000fe200078e0207 */
[----:B------:R-:W-:Y:S01]  /*0d20*/  LOP3.LUT R2, R0, 0x1ffffff8, RZ, 0xc0, !PT ;  /* 0x1ffffff800027812 */ /* 0x000fe200078ec0ff */
[----:B------:R-:W-:Y:S01]  /*0d30*/  IMAD R4, R4, 0x40, R5 ;  /* 0x0000004004047824 */ /* 0x000fe200078e0205 */
[----:B------:R-:W-:Y:S01]  /*0d40*/  SHF.R.S32.HI R18, RZ, 0x3, R0 ;  /* 0x00000003ff127819 */ /* 0x000fe20000011400 */
[----:B------:R-:W-:Y:S02]  /*0d50*/  IMAD.IADD R3, R6, 0x1, -R3 ;  /* 0x0000000106037824 */ /* 0x000fe400078e0a03 */
[----:B------:R-:W-:Y:S02]  /*0d60*/  IMAD.IADD R2, R235, 0x1, -R2 ;  /* 0x00000001eb027824 */ /* 0x000fe400078e0a02 */
[----:B------:R-:W-:-:S02]  /*0d70*/  IMAD R234, R3, 0x8, R4 ;  /* 0x0000000803ea7824 */ /* 0x000fc400078e0204 */
[----:B------:R-:W-:-:S07]  /*0d80*/  IMAD.SHL.U32 R16, R2, 0x8, RZ ;  /* 0x0000000802107824 */ /* 0x000fce00078e00ff */
.L_x_2055:
[----:B0-----:R-:W0:Y:S01]  /*0d90*/  LDC.64 R2, c[0x0][0xc60] ;  /* 0x00031800ff027b82 */ /* 0x001e220000000a00 */
[----:B------:R-:W-:Y:S01]  /*0da0*/  ULDC.64 UR4, c[0x0][0xa28] ;  /* 0x00028a0000047ab9 */ /* 0x000fe20000000a00 */
[----:B------:R-:W-:Y:S01]  /*0db0*/  ULDC.64 UR6, c[0x0][0xa18] ;  /* 0x0002860000067ab9 */ /* 0x000fe20000000a00 */
[----:B------:R-:W-:Y:S01]  /*0dc0*/  ULDC UR8, c[0x0][0x404] ;  /* 0x0001010000087ab9 */ /* 0x000fe20000000800 */
[----:B0-----:R-:W-:-:S06]  /*0dd0*/  IMAD.WIDE R2, R83, 0x4, R2 ;  /* 0x0000000453027825 */ /* 0x001fcc00078e0202 */
[----:B--2---:R-:W2:Y:S01]  /*0de0*/  LDG.E R2, desc[UR50][R2.64] ;  /* 0x0000003202027981 */ /* 0x004ea2000c1e1900 */
[----:B------:R-:W-:Y:S02]  /*0df0*/  UISETP.NE.U32.AND UP0, UPT, UR4, URZ, UPT ;  /* 0x0000003f0400728c */ /* 0x000fe4000bf05070 */
[----:B------:R-:W-:Y:S02]  /*0e00*/  UISETP.NE.U32.AND UP1, UPT, UR6, URZ, UPT ;  /* 0x0000003f0600728c */ /* 0x000fe4000bf25070 */
[----:B------:R-:W-:Y:S02]  /*0e10*/  UISETP.NE.AND.EX UP0, UPT, UR5, URZ, UPT, UP0 ;  /* 0x0000003f0500728c */ /* 0x000fe4000bf05300 */
[----:B------:R-:W-:-:S04]  /*0e20*/  UISETP.NE.AND.EX UP1, UPT, UR7, URZ, UPT, UP1 ;  /* 0x0000003f0700728c */ /* 0x000fc8000bf25310 */
[----:B------:R-:W-:Y:S02]  /*0e30*/  PLOP3.LUT P0, PT, PT, PT, UP0, 0x80, 0x0 ;  /* 0x000000000000781c */ /* 0x000fe40003f0f008 */
[----:B------:R-:W-:Y:S02]  /*0e40*/  PLOP3.LUT P2, PT, PT, PT, UP1, 0x80, 0x0 ;  /* 0x000000000000781c */ /* 0x000fe40003f4f018 */
[----:B--2---:R-:W-:-:S13]  /*0e50*/  R2UR UR36, R2 ;  /* 0x00000000022472ca */ /* 0x004fda00000e0000 */
[----:B------:R-:W-:Y:S02]  /*0e60*/  USHF.R.S32.HI UR37, URZ, 0x1f, UR36 ;  /* 0x0000001f3f257899 */ /* 0x000fe40008011424 */
[----:B------:R-:W-:-:S04]  /*0e70*/  @UP0 ULEA UR4, UP2, UR36, UR4, 0x2 ;  /* 0x0000000424040291 */ /* 0x000fc8000f84103f */
[----:B------:R-:W-:Y:S02]  /*0e80*/  @UP0 ULEA.HI.X UR5, UR36, UR5, UR37, 0x2, UP2 ;  /* 0x0000000524050291 */ /* 0x000fe400090f1425 */
[----:B------:R-:W-:Y:S01]  /*0e90*/  @UP1 ULEA UR6, UP0, UR36, UR6, 0x2 ;  /* 0x0000000624061291 */ /* 0x000fe2000f80103f */
[----:B------:R-:W-:-:S03]  /*0ea0*/  IMAD.U32 R2, RZ, RZ, UR4 ;  /* 0x00000004ff027e24 */ /* 0x000fc6000f8e00ff */
[----:B------:R-:W-:Y:S01]  /*0eb0*/  @UP1 ULEA.HI.X UR7, UR36, UR7, UR37, 0x2, UP0 ;  /* 0x0000000724071291 */ /* 0x000fe200080f1425 */
[----:B------:R-:W-:Y:S01]  /*0ec0*/  IMAD.U32 R3, RZ, RZ, UR5 ;  /* 0x00000005ff037e24 */ /* 0x000fe2000f8e00ff */
[----:B------:R-:W-:Y:S01]  /*0ed0*/  ULDC.64 UR4, c[0x0][0x3f8] ;  /* 0x0000fe0000047ab9 */ /* 0x000fe20000000a00 */
[----:B---345:R-:W-:-:S03]  /*0ee0*/  IMAD.U32 R4, RZ, RZ, UR6 ;  /* 0x00000006ff047e24 */ /* 0x038fc6000f8e00ff */
[----:B------:R-:W-:Y:S01]  /*0ef0*/  IMAD.U32 R5, RZ, RZ, UR7 ;  /* 0x00000007ff057e24 */ /* 0x000fe2000f8e00ff */
[----:B------:R-:W2:Y:S01]  /*0f00*/  @P0 LDG.E R2, desc[UR50][R2.64] ;  /* 0x0000003202020981 */ /* 0x000ea2000c1e1900 */
[----:B------:R-:W-:Y:S01]  /*0f10*/  UISETP.NE.U32.AND UP0, UPT, UR4, URZ, UPT ;  /* 0x0000003f0400728c */ /* 0x000fe2000bf05070 */
[----:B------:R-:W-:Y:S02]  /*0f20*/  ULDC.64 UR6, c[0x0][0xa20] ;  /* 0x0002880000067ab9 */ /* 0x000fe40000000a00 */
[----:B------:R-:W3:Y:S01]  /*0f30*/  @P2 LDG.E R4, desc[UR50][R4.64] ;  /* 0x0000003204042981 */ /* 0x000ee2000c1e1900 */
[----:B------:R-:W-:Y:S01]  /*0f40*/  UISETP.NE.AND.EX UP0, UPT, UR5, URZ, UPT, UP0 ;  /* 0x0000003f0500728c */ /* 0x000fe2000bf05300 */
[----:B------:R-:W-:Y:S01]  /*0f50*/  ISETP.NE.U32.AND P1, PT, RZ, UR6, PT ;  /* 0x00000006ff007c0c */ /* 0x000fe2000bf25070 */
[----:B------:R-:W-:Y:S01]  /*0f60*/  ULDC UR4, c[0x0][0x2e0] ;  /* 0x0000b80000047ab9 */ /* 0x000fe20000000800 */
[----:B------:R-:W-:Y:S01]  /*0f70*/  UMOV UR52, URZ ;  /* 0x0000003f00347c82 */ /* 0x000fe20008000000 */
[----:B------:R-:W-:Y:S01]  /*0f80*/  USEL UR8, UR8, 0x1, UP0 ;  /* 0x0000000108087887 */ /* 0x000fe20008000000 */
[----:B------:R-:W-:Y:S01]  /*0f90*/  ISETP.NE.AND.EX P1, PT, RZ, UR7, PT, P1 ;  /* 0x00000007ff007c0c */ /* 0x000fe2000bf25310 */
[----:B------:R-:W-:-:S02]  /*0fa0*/  ULDC UR53, c[0x0][0x288] ;  /* 0x0000a20000357ab9 */ /* 0x000fc40000000800 */
[----:B------:R-:W-:Y:S01]  /*0fb0*/  UIMAD UR8, UR8, UR4, URZ ;  /* 0x00000004080872a4 */ /* 0x000fe2000f8e023f */
[----:B--2---:R-:W-:Y:S02]  /*0fc0*/  @P0 R2UR UR52, R2 ;  /* 0x00000000023402ca */ /* 0x004fe400000e0000 */
[----:B---3--:R-:W-:Y:S01]  /*0fd0*/  @P2 R2UR UR53, R4 ;  /* 0x00000000043522ca */ /* 0x008fe200000e0000 */
[----:B-1----:R-:W-:-:S14]  /*0fe0*/  @P2 BRA `(.L_x_1999) ;  /* 0x0000000000342947 */ /* 0x002fdc0003800000 */
        /* <DEDUP_REMOVED lines=13> */
.L_x_1999:
[----:B------:R-:W-:Y:S01]  /*10c0*/  UMOV UR43, UR54 ;  /* 0x00000036002b7c82 */ /* 0x000fe20008000000 */
[----:B------:R-:W-:Y:S01]  /*10d0*/  UMOV UR42, UR45 ;  /* 0x0000002d002a7c82 */ /* 0x000fe20008000000 */
[----:B------:R-:W-:Y:S05]  /*10e0*/  @!P1 BRA `(.L_x_2000) ;  /* 0x00000000001c9947 */ /* 0x000fea0003800000 */
[----:B------:R-:W-:-:S04]  /*10f0*/  ULEA UR4, UP0, UR36, UR6, 0x2 ;  /* 0x0000000624047291 */ /* 0x000fc8000f80103f */
[----:B------:R-:W-:Y:S02]  /*1100*/  ULEA.HI.X UR5, UR36, UR7, UR37, 0x2, UP0 ;  /* 0x0000000724057291 */ /* 0x000fe400080f1425 */
[----:B------:R-:W-:-:S04]  /*1110*/  IMAD.U32 R2, RZ, RZ, UR4 ;  /* 0x00000004ff027e24 */ /* 0x000fc8000f8e00ff */
[----:B------:R-:W-:-:S05]  /*1120*/  IMAD.U32 R3, RZ, RZ, UR5 ;  /* 0x00000005ff037e24 */ /* 0x000fca000f8e00ff */
[----:B------:R-:W2:Y:S02]  /*1130*/  LDG.E R2, desc[UR50][R2.64] ;  /* 0x0000003202027981 */ /* 0x000ea4000c1e1900 */
[----:B--2---:R-:W-:Y:S01]  /*1140*/  R2UR UR8, R2 ;  /* 0x00000000020872ca */ /* 0x004fe200000e0000 */
[----:B------:R-:W-:-:S14]  /*1150*/  BRA `(.L_x_2001) ;  /* 0x0000000000347947 */ /* 0x000fdc0003800000 */
.L_x_2000:
        /* <DEDUP_REMOVED lines=13> */
.L_x_2001:
[----:B------:R-:W-:Y:S01]  /*1230*/  ULDC.64 UR6, c[0x0][0x990] ;  /* 0x0002640000067ab9 */ /* 0x000fe20000000a00 */
[----:B------:R-:W-:Y:S01]  /*1240*/  ULDC.64 UR4, c[0x0][0x998] ;  /* 0x0002660000047ab9 */ /* 0x000fe20000000a00 */
[----:B------:R-:W-:Y:S01]  /*1250*/  UISETP.NE.U32.AND UP0, UPT, UR6, URZ, UPT ;  /* 0x0000003f0600728c */ /* 0x000fe2000bf05070 */
[----:B------:R-:W-:Y:S01]  /*1260*/  IMAD.MOV.U32 R3, RZ, RZ, 0x3f800000 ;  /* 0x3f800000ff037424 */ /* 0x000fe200078e00ff */
[----:B------:R-:W-:Y:S01]  /*1270*/  UISETP.NE.U32.AND UP1, UPT, UR4, URZ, UPT ;  /* 0x0000003f0400728c */ /* 0x000fe2000bf25070 */
[----:B------:R-:W-:Y:S01]  /*1280*/  IMAD.MOV.U32 R0, RZ, RZ, 0x3f800000 ;  /* 0x3f800000ff007424 */ /* 0x000fe200078e00ff */
[----:B------:R-:W-:Y:S02]  /*1290*/  UISETP.NE.AND.EX UP0, UPT, UR7, URZ, UPT, UP0 ;  /* 0x0000003f0700728c */ /* 0x000fe4000bf05300 */
[----:B------:R-:W-:Y:S01]  /*12a0*/  UISETP.NE.AND.EX UP1, UPT, UR5, URZ, UPT, UP1 ;  /* 0x0000003f0500728c */ /* 0x000fe2000bf25310 */
[----:B------:R-:W-:Y:S02]  /*12b0*/  ULDC UR9, c[0x0][0x428] ;  /* 0x00010a0000097ab9 */ /* 0x000fe40000000800 */
[----:B------:R-:W-:Y:S01]  /*12c0*/  UISETP.NE.AND UP2, UPT, UR9, 0x1, UPT ;  /* 0x000000010900788c */ /* 0x000fe2000bf45270 */
[----:B------:R-:W-:-:S02]  /*12d0*/  PLOP3.LUT P0, PT, PT, PT, UP0, 0x80, 0x0 ;  /* 0x000000000000781c */ /* 0x000fc40003f0f008 */
[----:B------:R-:W-:-:S03]  /*12e0*/  PLOP3.LUT P1, PT, PT, PT, UP1, 0x80, 0x0 ;  /* 0x000000000000781c */ /* 0x000fc60003f2f018 */
[----:B------:R-:W-:Y:S02]  /*12f0*/  @UP0 ULDC.64 UR12, c[0x0][0x9a8] ;  /* 0x00026a00000c0ab9 */ /* 0x000fe40000000a00 */
[----:B------:R-:W-:Y:S01]  /*1300*/  @UP0 UIMAD UR9, UR37, UR12, URZ ;  /* 0x0000000c250902a4 */ /* 0x000fe2000f8e023f */
[----:B------:R-:W-:Y:S01]  /*1310*/  @UP1 ULDC.64 UR16, c[0x0][0x9b8] ;  /* 0x00026e0000101ab9 */ /* 0x000fe20000000a00 */
[----:B------:R-:W-:Y:S02]  /*1320*/  @UP0 UIMAD.WIDE.U32 UR10, UR36, UR12, URZ ;  /* 0x0000000c240a02a5 */ /* 0x000fe4000f8e003f */
[----:B------:R-:W-:Y:S02]  /*1330*/  @UP0 UIMAD UR18, UR36, UR13, UR9 ;  /* 0x0000000d241202a4 */ /* 0x000fe4000f8e0209 */
[----:B------:R-:W-:Y:S01]  /*1340*/  @UP1 UIMAD UR9, UR37, UR16, URZ ;  /* 0x00000010250912a4 */ /* 0x000fe2000f8e023f */
[----:B------:R-:W-:Y:S01]  /*1350*/  @UP2 ULDC UR12, c[0x0][0x42c] ;  /* 0x00010b00000c2ab9 */ /* 0x000fe20000000800 */
[----:B------:R-:W-:-:S02]  /*1360*/  @UP1 UIMAD.WIDE.U32 UR14, UR36, UR16, URZ ;  /* 0x00000010240e12a5 */ /* 0x000fc4000f8e003f */
[----:B------:R-:W-:Y:S02]  /*1370*/  UIMAD.WIDE.U32 UR12, UR45, UR12, URZ ;  /* 0x0000000c2d0c72a5 */ /* 0x000fe4000f8e003f */
[----:B------:R-:W-:Y:S01]  /*1380*/  @UP1 UIMAD UR19, UR36, UR17, UR9 ;  /* 0x00000011241312a4 */ /* 0x000fe2000f8e0209 */
[----:B------:R-:W-:Y:S02]  /*1390*/  @UP2 ULDC UR16, c[0x0][0x430] ;  /* 0x00010c0000102ab9 */ /* 0x000fe40000000800 */
[----:B------:R-:W-:Y:S01]  /*13a0*/  UMOV UR9, UR45 ;  /* 0x0000002d00097c82 */ /* 0x000fe20008000000 */
[----:B------:R-:W-:Y:S02]  /*13b0*/  @UP2 USHF.R.U32.HI UR9, URZ, UR16, UR13 ;  /* 0x000000103f092299 */ /* 0x000fe4000801160d */
[----:B------:R-:W-:Y:S02]  /*13c0*/  @UP0 UIADD3 UR11, UR11, UR18, URZ ;  /* 0x000000120b0b0290 */ /* 0x000fe4000fffe03f */
[----:B------:R-:W-:-:S02]  /*13d0*/  @UP0 USHF.R.S32.HI UR18, URZ, 0x1f, UR9 ;  /* 0x0000001f3f120899 */ /* 0x000fc40008011409 */
[----:B------:R-:W-:Y:S01]  /*13e0*/  @UP1 USHF.R.S32.HI UR20, URZ, 0x1f, UR9 ;  /* 0x0000001f3f141899 */ /* 0x000fe20008011409 */
[----:B------:R-:W-:Y:S01]  /*13f0*/  @UP0 ULDC.64 UR16, c[0x0][0x9b0] ;  /* 0x00026c0000100ab9 */ /* 0x000fe20000000a00 */
[----:B------:R-:W-:Y:S01]  /*1400*/  @UP1 ULDC.64 UR12, c[0x0][0x9c0] ;  /* 0x00027000000c1ab9 */ /* 0x000fe20000000a00 */
[----:B------:R-:W-:Y:S02]  /*1410*/  @UP1 UIADD3 UR15, UR15, UR19, URZ ;  /* 0x000000130f0f1290 */ /* 0x000fe4000fffe03f */
[----:B------:R-:W-:Y:S02]  /*1420*/  @UP0 UIMAD UR18, UR18, UR16, URZ ;  /* 0x00000010121202a4 */ /* 0x000fe4000f8e023f */
[----:B------:R-:W-:Y:S02]  /*1430*/  @UP1 UIMAD UR19, UR20, UR12, URZ ;  /* 0x0000000c141312a4 */ /* 0x000fe4000f8e023f */
[----:B------:R-:W-:Y:S02]  /*1440*/  @UP0 UIMAD.WIDE.U32 UR10, UR9, UR16, UR10 ;  /* 0x00000010090a02a5 */ /* 0x000fe4000f8e000a */
[----:B------:R-:W-:-:S02]  /*1450*/  @UP0 UIMAD UR17, UR9, UR17, UR18 ;  /* 0x00000011091102a4 */ /* 0x000fc4000f8e0212 */
[----:B------:R-:W-:Y:S02]  /*1460*/  @UP1 UIMAD.WIDE.U32 UR14, UR9, UR12, UR14 ;  /* 0x0000000c090e12a5 */ /* 0x000fe4000f8e000e */
[----:B------:R-:W-:Y:S02]  /*1470*/  @UP1 UIMAD UR9, UR9, UR13, UR19 ;  /* 0x0000000d090912a4 */ /* 0x000fe4000f8e0213 */
[----:B------:R-:W-:Y:S02]  /*1480*/  @UP0 UIADD3 UR11, UR11, UR17, URZ ;  /* 0x000000110b0b0290 */ /* 0x000fe4000fffe03f */
[----:B------:R-:W-:Y:S02]  /*1490*/  @UP0 ULEA UR6, UP3, UR10, UR6, 0x2 ;  /* 0x000000060a060291 */ /* 0x000fe4000f86103f */
[----:B------:R-:W-:Y:S02]  /*14a0*/  @UP1 UIADD3 UR9, UR15, UR9, URZ ;  /* 0x000000090f091290 */ /* 0x000fe4000fffe03f */
[----:B------:R-:W-:-:S02]  /*14b0*/  @UP1 ULEA UR4, UP4, UR14, UR4, 0x2 ;  /* 0x000000040e041291 */ /* 0x000fc4000f88103f */
[----:B------:R-:W-:Y:S01]  /*14c0*/  @UP0 ULEA.HI.X UR7, UR10, UR7, UR11, 0x2, UP3 ;  /* 0x000000070a070291 */ /* 0x000fe200098f140b */
[----:B------:R-:W-:Y:S01]  /*14d0*/  IMAD.U32 R6, RZ, RZ, UR6 ;  /* 0x00000006ff067e24 */ /* 0x000fe2000f8e00ff */
[----:B------:R-:W-:Y:S02]  /*14e0*/  @UP1 ULEA.HI.X UR5, UR14, UR5, UR9, 0x2, UP4 ;  /* 0x000000050e051291 */ /* 0x000fe4000a0f1409 */
[----:B------:R-:W-:Y:S01]  /*14f0*/  IMAD.U32 R8, RZ, RZ, UR4 ;  /* 0x00000004ff087e24 */ /* 0x000fe2000f8e00ff */
[----:B------:R-:W-:Y:S01]  /*1500*/  UIADD3 UR52, -UR52, UR8, URZ ;  /* 0x0000000834347290 */ /* 0x000fe2000fffe13f */
[----:B------:R-:W-:Y:S01]  /*1510*/  IMAD.U32 R7, RZ, RZ, UR7 ;  /* 0x00000007ff077e24 */ /* 0x000fe2000f8e00ff */
[----:B------:R-:W-:Y:S01]  /*1520*/  ULDC UR4, c[0x0][0x988] ;  /* 0x0002620000047ab9 */ /* 0x000fe20000000800 */
[----:B------:R-:W-:-:S03]  /*1530*/  IMAD.U32 R9, RZ, RZ, UR5 ;  /* 0x00000005ff097e24 */ /* 0x000fc6000f8e00ff */
[----:B------:R-:W2:Y:S04]  /*1540*/  @P0 LDG.E R3, desc[UR50][R6.64] ;  /* 0x0000003206030981 */ /* 0x000ea8000c1e1900 */
[----:B------:R0:W2:Y:S01]  /*1550*/  @P1 LDG.E R0, desc[UR50][R8.64] ;  /* 0x0000003208001981 */ /* 0x0000a2000c1e1900 */
[----:B------:R-:W-:Y:S01]  /*1560*/  UIADD3 UR5, UR52, 0xff, -UR53 ;  /* 0x000000ff34057890 */ /* 0x000fe2000fffe835 */
[----:B------:R-:W-:Y:S02]  /*1570*/  PLOP3.LUT P0, PT, PT, PT, PT, 0x80, 0x0 ;  /* 0x000000000000781c */ /* 0x000fe40003f0f070 */
[----:B------:R-:W-:Y:S01]  /*1580*/  CS2R R4, SRZ ;  /* 0x0000000000047805 */ /* 0x000fe2000001ff00 */
[----:B------:R-:W-:Y:S01]  /*1590*/  IMAD.MOV.U32 R151, RZ, RZ, RZ ;  /* 0x000000ffff977224 */ /* 0x000fe200078e00ff */
[----:B------:R-:W-:Y:S01]  /*15a0*/  ULEA UR6, UR54, UR5, 0x7 ;  /* 0x0000000536067291 */ /* 0x000fe2000f8e383f */
[----:B------:R-:W-:-:S02]  /*15b0*/  CS2R R30, SRZ ;  /* 0x00000000001e7805 */ /* 0x000fc4000001ff00 */
[----:B------:R-:W-:Y:S02]  /*15c0*/  CS2R R124, SRZ ;  /* 0x00000000007c7805 */ /* 0x000fe4000001ff00 */
[----:B------:R-:W-:Y:S01]  /*15d0*/  CS2R R120, SRZ ;  /* 0x0000000000787805 */ /* 0x000fe2000001ff00 */
[----:B------:R-:W-:Y:S01]  /*15e0*/  USHF.R.S32.HI UR7, URZ, 0x1f, UR6 ;  /* 0x0000001f3f077899 */ /* 0x000fe20008011406 */
[----:B------:R-:W-:Y:S02]  /*15f0*/  CS2R R34, SRZ ;  /* 0x0000000000227805 */ /* 0x000fe4000001ff00 */
[----:B------:R-:W-:Y:S02]  /*1600*/  CS2R R38, SRZ ;  /* 0x0000000000267805 */ /* 0x000fe4000001ff00 */
[----:B------:R-:W-:Y:S01]  /*1610*/  CS2R R116, SRZ ;  /* 0x0000000000747805 */ /* 0x000fe2000001ff00 */
[----:B------:R-:W-:Y:S01]  /*1620*/  ULEA.HI UR7, UR7, UR6, URZ, 0x7 ;  /* 0x0000000607077291 */ /* 0x000fe2000f8f383f */
[----:B------:R-:W-:-:S02]  /*1630*/  CS2R R112, SRZ ;  /* 0x0000000000707805 */ /* 0x000fc4000001ff00 */
[----:B------:R-:W-:Y:S01]  /*1640*/  CS2R R42, SRZ ;  /* 0x00000000002a7805 */ /* 0x000fe2000001ff00 */
[----:B------:R-:W-:Y:S01]  /*1650*/  @UP2 ULDC UR6, c[0x0][0x430] ;  /* 0x00010c0000062ab9 */ /* 0x000fe20000000800 */
[----:B------:R-:W-:Y:S01]  /*1660*/  USHF.R.S32.HI UR7, URZ, 0x7, UR7 ;  /* 0x000000073f077899 */ /* 0x000fe20008011407 */
        /* <DEDUP_REMOVED lines=50> */
[----:B0-----:R-:W-:Y:S02]  /*1990*/  CS2R R8, SRZ ;  /* 0x0000000000087805 */ /* 0x001fe4000001ff00 */
[----:B------:R-:W-:Y:S02]  /*19a0*/  CS2R R168, SRZ ;  /* 0x0000000000a87805 */ /* 0x000fe4000001ff00 */
[----:B------:R-:W-:-:S02]  /*19b0*/  CS2R R170, SRZ ;  /* 0x0000000000aa7805 */ /* 0x000fc4000001ff00 */
[----:B------:R-:W-:Y:S01]  /*19c0*/  CS2R R6, SRZ ;  /* 0x0000000000067805 */ /* 0x000fe2000001ff00 */
[----:B------:R-:W-:Y:S02]  /*19d0*/  IMAD.MOV.U32 R172, RZ, RZ, RZ ;  /* 0x000000ffffac7224 */ /* 0x000fe400078e00ff */
[----:B--2---:R-:W-:Y:S01]  /*19e0*/  FMUL.FTZ R0, R3, R0 ;  /* 0x0000000003007220 */ /* 0x004fe20000410000 */
[----:B------:R-:W-:-:S03]  /*19f0*/  CS2R R2, SRZ ;  /* 0x0000000000027805 */ /* 0x000fc6000001ff00 */
[----:B------:R-:W-:Y:S01]  /*1a00*/  FMUL.FTZ R0, R0, UR4 ;  /* 0x0000000400007c20 */ /* 0x000fe20008410000 */
[----:B------:R-:W-:-:S04]  /*1a10*/  UIADD3 UR4, UR52, 0x7f, URZ ;  /* 0x0000007f34047890 */ /* 0x000fc8000fffe03f */
[----:B------:R-:W-:Y:S01]  /*1a20*/  USHF.R.S32.HI UR5, URZ, 0x1f, UR4 ;  /* 0x0000001f3f057899 */ /* 0x000fe20008011404 */
[----:B------:R-:W-:-:S03]  /*1a30*/  R2UR UR38, R0 ;  /* 0x00000000002672ca */ /* 0x000fc600000e0000 */
[----:B------:R-:W-:-:S03]  /*1a40*/  ULEA.HI UR5, UR5, UR4, URZ, 0x7 ;  /* 0x0000000405057291 */ /* 0x000fc6000f8f383f */
[----:B------:R-:W-:Y:S01]  /*1a50*/  @UP2 ULDC UR4, c[0x0][0x42c] ;  /* 0x00010b0000042ab9 */ /* 0x000fe20000000800 */
[----:B------:R-:W-:-:S04]  /*1a60*/  USHF.R.S32.HI UR5, URZ, 0x7, UR5 ;  /* 0x000000073f057899 */ /* 0x000fc80008011405 */
[----:B------:R-:W-:-:S04]  /*1a70*/  UISETP.LT.AND UP0, UPT, UR5, UR7, UPT ;  /* 0x000000070500728c */ /* 0x000fc8000bf01270 */
[----:B------:R-:W-:Y:S02]  /*1a80*/  USEL UR55, UR5, UR7, UP0 ;  /* 0x0000000705377287 */ /* 0x000fe40008000000 */
[----:B------:R-:W-:Y:S02]  /*1a90*/  UIMAD.WIDE.U32 UR4, UR45, UR4, URZ ;  /* 0x000000042d0472a5 */ /* 0x000fe4000f8e003f */
[----:B------:R-:W-:Y:S02]  /*1aa0*/  UISETP.GE.AND UP0, UPT, UR55, 0x1, UPT ;  /* 0x000000013700788c */ /* 0x000fe4000bf06270 */
[----:B------:R-:W-:-:S04]  /*1ab0*/  @UP2 USHF.R.U32.HI UR45, URZ, UR6, UR5 ;  /* 0x000000063f2d2299 */ /* 0x000fc80008011605 */
[----:B------:R-:W-:-:S13]  /*1ac0*/  PLOP3.LUT P1, PT, PT, PT, UP0, 0x80, 0x0 ;  /* 0x000000000000781c */ /* 0x000fda0003f2f008 */
[----:B------:R-:W-:Y:S05]  /*1ad0*/  @!P1 BRA `(.L_x_2002) ;  /* 0x0000008c00489947 */ /* 0x000fea0003800000 */
        /* <DEDUP_REMOVED lines=31> */
.L_x_2003:
        /* <DEDUP_REMOVED lines=9> */
.L_x_2144:
[----:B------:R-:W-:Y:S05]  /*1d60*/  @!P0 BRA `(.L_x_2005) ;  /* 0x0000000000048947 */ /* 0x000fea0003800000 */
[----:B------:R-:W-:Y:S01]  /*1d70*/  BPT.TRAP 0x1 ;  /* 0x000000040000795c */ /* 0x000fe20000300000 */
.L_x_2005:
[----:B0-----:R-:W-:Y:S02]  /*1d80*/  IMAD.U32 R3, RZ, RZ, UR56 ;  /* 0x00000038ff037e24 */ /* 0x001fe4000f8e00ff */
[----:B------:R-:W-:-:S03]  /*1d90*/  IMAD.U32 R0, RZ, RZ, UR46 ;  /* 0x0000002eff007e24 */ /* 0x000fc6000f8e00ff */
[----:B------:R-:W-:Y:S02]  /*1da0*/  LEA R3, R3, UR41, 0x3 ;  /* 0x0000002903037c11 */ /* 0x000fe4000f8e18ff */
[----:B------:R-:W-:-:S04]  /*1db0*/  SHF.L.U32 R0, R0, 0x1f, RZ ;  /* 0x0000001f00007819 */ /* 0x000fc800000006ff */
[----:B------:R0:W1:Y:S01]  /*1dc0*/  SYNCS.PHASECHK.TRANS64.TRYWAIT P2, [R3+URZ+0x38830], R0 ;  /* 0x03883000030075a7 */ /* 0x000062000804017f */
[----:B------:R-:W-:Y:S05]  /*1dd0*/  @!P0 BRA `(.L_x_2006) ;  /* 0x0000000000048947 */ /* 0x000fea0003800000 */
[----:B------:R-:W-:Y:S01]  /*1de0*/  BPT.TRAP 0x1 ;  /* 0x000000040000795c */ /* 0x000fe20000300000 */
.L_x_2006:
[----:B------:R-:W2:Y:S01]  /*1df0*/  S2R R2, SR_TID.X ;  /* 0x0000000000027919 */ /* 0x000ea20000002100 */
[----:B------:R-:W-:Y:S01]  /*1e00*/  IMAD.MOV.U32 R151, RZ, RZ, RZ ;  /* 0x000000ffff977224 */ /* 0x000fe200078e00ff */
[----:B--2---:R-:W-:Y:S01]  /*1e10*/  LOP3.LUT P1, RZ, R2, 0x7f, RZ, 0xc0, !PT ;  /* 0x0000007f02ff7812 */ /* 0x004fe2000782c0ff */
[----:B-1----:R-:W-:-:S12]  /*1e20*/  @P2 BRA `(.L_x_2007) ;  /* 0x0000000000082947 */ /* 0x002fd80003800000 */
[----:B------:R-:W1:Y:S02]  /*1e30*/  SYNCS.PHASECHK.TRANS64.TRYWAIT P2, [R3+URZ+0x38830], R0 ;  /* 0x03883000030075a7 */ /* 0x000e64000804017f */
[----:B-1----:R-:W-:Y:S05]  /*1e40*/  @!P2 BRA `(.L_x_2008) ;  /* 0x0000011400c0a947 */ /* 0x002fea0003800000 */
.L_x_2007:
[----:B------:R-:W-:Y:S05]  /*1e50*/  WARPSYNC.ALL ;  /* 0x0000000000007948 */ /* 0x000fea0003800000 */
[----:B------:R-:W-:Y:S01]  /*1e60*/  UIADD3 UR4, UR41, 0x28400, URZ ;  /* 0x0002840029047890 */ /* 0x000fe2000fffe03f */
[----:B------:R-:W-:Y:S01]  /*1e70*/  WARPGROUP.ARRIVE ;  /* 0x00000000000079c5 */ /* 0x000fe20000000000 */
[----:B------:R-:W-:Y:S01]  /*1e80*/  ULOP3.LUT UR32, UR57, 0x10000, URZ, 0xfc, !UPT ;  /* 0x0001000039207892 */ /* 0x000fe2000f8efc3f */
[----:B------:R-:W-:Y:S01]  /*1e90*/  IMAD.U32 R7, RZ, RZ, UR54 ;  /* 0x00000036ff077e24 */ /* 0x000fe2000f8e00ff */
[----:B------:R-:W-:Y:S01]  /*1ea0*/  USHF.R.U32.HI UR4, URZ, 0x4, UR4 ;  /* 0x000000043f047899 */ /* 0x000fe20008011604 */
[----:B------:R-:W-:Y:S01]  /*1eb0*/  IMAD.U32 R13, RZ, RZ, UR38 ;  /* 0x00000026ff0d7e24 */ /* 0x000fe2000f8e00ff */
[----:B------:R-:W-:Y:S01]  /*1ec0*/  UMOV UR33, 0x40000040 ;  /* 0x4000004000217882 */ /* 0x000fe20000000000 */
[----:B------:R-:W-:Y:S01]  /*1ed0*/  UMOV UR35, 0x40000040 ;  /* 0x4000004000237882 */ /* 0x000fe20000000000 */
[----:B------:R-:W-:Y:S01]  /*1ee0*/  ULOP3.LUT UR4, UR4, 0x3fff, URZ, 0xc0, !UPT ;  /* 0x00003fff04047892 */ /* 0x000fe2000f8ec03f */
[----:B------:R-:W-:Y:S01]  /*1ef0*/  IMAD R6, R7, 0x80, R22 ;  /* 0x0000008007067824 */ /* 0x000fe200078e0216 */
[----:B------:R-:W-:Y:S01]  /*1f00*/  UMOV UR5, 0x40000040 ;  /* 0x4000004000057882 */ /* 0x000fe20000000000 */
[----:B------:R-:W-:Y:S01]  /*1f10*/  UMOV UR7, 0x40000040 ;  /* 0x4000004000077882 */ /* 0x000fe20000000000 */
[----:B------:R-:W-:Y:S01]  /*1f20*/  ULOP3.LUT UR49, UR4, 0x10000, URZ, 0xfc, !UPT ;  /* 0x0001000004317892 */ /* 0x000fe2000f8efc3f */
[----:B01----:R-:W-:Y:S01]  /*1f30*/  @!P1 VIADD R3, R3, 0x38840 ;  /* 0x0003884003039836 */ /* 0x003fe20000000000 */
[----:B------:R-:W-:Y:S01]  /*1f40*/  UIADD3 UR4, UR32, 0x2, URZ ;  /* 0x0000000220047890 */ /* 0x000fe2000fffe03f */
[--C-:B------:R-:W-:Y:S01]  /*1f50*/  IMAD.MOV.U32 R150, RZ, RZ, R151.reuse ;  /* 0x000000ffff967224 */ /* 0x100fe200078e0097 */
[----:B------:R-:W-:Y:S01]  /*1f60*/  ULEA UR34, UR56, UR49, 0xb ;  /* 0x0000003138227291 */ /* 0x000fe2000f8e583f */
[----:B------:R-:W-:Y:S01]  /*1f70*/  IMAD.MOV.U32 R149, RZ, RZ, R151 ;  /* 0x000000ffff957224 */ /* 0x000fe200078e0097 */
[----:B------:R-:W-:Y:S01]  /*1f80*/  UIADD3 UR8, UR32, 0x4, URZ ;  /* 0x0000000420087890 */ /* 0x000fe2000fffe03f */
[----:B------:R-:W-:Y:S01]  /*1f90*/  @!P1 PRMT R3, RZ, 0x654, R3 ;  /* 0x00000654ff039816 */ /* 0x000fe20000000003 */
        /* <DEDUP_REMOVED lines=37> */
[----:B------:R-:W-:Y:S01]  /*21f0*/  UIADD3 UR57, UR55, -0x2, URZ ;  /* 0xfffffffe37397890 */ /* 0x000fe2000fffe03f */
        /* <DEDUP_REMOVED lines=50> */
[----:B------:R-:W-:Y:S01]  /*2520*/  QGMMA.64x128x32.F32.E4M3.E4M3 R24, gdesc[UR4], R24, gsb0 ;  /* 0x01e00000041879f3 */ /* 0x000fe20008000818 */
[----:B------:R-:W-:Y:S02]  /*2530*/  UMOV UR6, 0xffffff80 ;  /* 0xffffff8000067882 */ /* 0x000fe40000000000 */
[----:B------:R-:W-:-:S04]  /*2540*/  UIMAD UR6, UR55, UR6, 0x80 ;  /* 0x00000080370674a4 */ /* 0x000fc8000f8e0206 */
[----:B------:R-:W-:-:S04]  /*2550*/  UIADD3 UR6, UR52, UR6, URZ ;  /* 0x0000000634067290 */ /* 0x000fc8000fffe03f */
[----:B------:R-:W-:Y:S02]  /*2560*/  UIADD3 UR7, -UR53, 0x1, UR6 ;  /* 0x0000000135077890 */ /* 0x000fe4000fffe106 */
[----:B------:R-:W-:Y:S01]  /*2570*/  IMAD.U32 R2, RZ, RZ, UR6 ;  /* 0x00000006ff027e24 */ /* 0x000fe2000f8e00ff */
[----:B------:R-:W-:-:S03]  /*2580*/  UIADD3 UR6, UR52, -UR53, URZ ;  /* 0x8000003534067290 */ /* 0x000fc6000fffe03f */
[----:B------:R-:W-:Y:S01]  /*2590*/  IMAD.U32 R0, RZ, RZ, UR7 ;  /* 0x00000007ff007e24 */ /* 0x000fe2000f8e00ff */
[----:B------:R-:W-:Y:S01]  /*25a0*/  ULEA UR6, UR54, UR6, 0x7 ;  /* 0x0000000636067291 */ /* 0x000fe2000f8e383f */
[C---:B------:R-:W-:Y:S02]  /*25b0*/  IMAD R2, R17.reuse, -0x2, R2 ;  /* 0xfffffffe11027824 */ /* 0x040fe400078e0202 */
[----:B------:R-:W-:Y:S01]  /*25c0*/  IMAD R5, R17, -0x2, R0 ;  /* 0xfffffffe11057824 */ /* 0x000fe200078e0200 */
[----:B------:R-:W-:-:S04]  /*25d0*/  USHF.R.S32.HI UR7, URZ, 0x1f, UR6 ;  /* 0x0000001f3f077899 */ /* 0x000fc80008011406 */
[----:B------:R-:W-:Y:S01]  /*25e0*/  IADD3 R7, R5, 0x8, R6 ;  /* 0x0000000805077810 */ /* 0x000fe20007ffe006 */
[----:B------:R-:W-:-:S03]  /*25f0*/  ULEA.HI UR7, UR7, UR6, URZ, 0x7 ;  /* 0x0000000607077291 */ /* 0x000fc6000f8f383f */
[----:B------:R-:W-:Y:S01]  /*2600*/  VIMNMX R7, R2, R7, PT ;  /* 0x0000000702077248 */ /* 0x000fe20003fe0100 */
[----:B------:R-:W-:Y:S01]  /*2610*/  USHF.R.S32.HI UR7, URZ, 0x7, UR7 ;  /* 0x000000073f077899 */ /* 0x000fe20008011407 */
[----:B------:R-:W-:Y:S02]  /*2620*/  VIADDMNMX R2, R6, R5, R2, PT ;  /* 0x0000000506027246 */ /* 0x000fe40003800102 */
[C---:B------:R-:W-:Y:S01]  /*2630*/  ISETP.GT.AND P2, PT, R7.reuse, RZ, PT ;  /* 0x000000ff0700720c */ /* 0x040fe20003f44270 */
[----:B------:R-:W-:Y:S01]  /*2640*/  UISETP.LT.AND UP0, UPT, URZ, UR7, UPT ;  /* 0x000000073f00728c */ /* 0x000fe2000bf01270 */
[C---:B------:R-:W-:Y:S02]  /*2650*/  ISETP.GT.AND P3, PT, R7.reuse, 0x1, PT ;  /* 0x000000010700780c */ /* 0x040fe40003f64270 */
[----:B------:R-:W-:Y:S01]  /*2660*/  ISETP.GT.AND P4, PT, R7, 0x8, PT ;  /* 0x000000080700780c */ /* 0x000fe20003f84270 */
[----:B------:R-:W-:-:S04]  /*2670*/  USEL UR55, URZ, UR7, !UP0 ;  /* 0x000000073f377287 */ /* 0x000fc8000c000000 */
[----:B------:R-:W-:Y:S01]  /*2680*/  UISETP.GE.AND UP0, UPT, UR57, UR55, UPT ;  /* 0x000000373900728c */ /* 0x000fe2000bf06270 */
        /* <DEDUP_REMOVED lines=19> */
[----:B------:R-:W-:Y:S01]  /*27c0*/  FSEL R26, R26, -INF , P2 ;  /* 0xff8000001a1a7808 */ /* 0x000fe20001000000 */
[----:B------:R0:W-:Y:S01]  /*27d0*/  @!P1 SYNCS.ARRIVE.TRANS64.RED.A1T0 RZ, [R3+URZ], RZ ;  /* 0x000000ff03ff99a7 */ /* 0x0001e2000810043f */
[----:B------:R-:W-:Y:S02]  /*27e0*/  FSEL R27, R27, -INF , P3 ;  /* 0xff8000001b1b7808 */ /* 0x000fe40001800000 */
[----:B------:R-:W-:Y:S02]  /*27f0*/  ISETP.GT.AND P2, PT, R7, 0x9, PT ;  /* 0x000000090700780c */ /* 0x000fe40003f44270 */
[----:B------:R-:W-:-:S02]  /*2800*/  FSEL R8, R30, -INF , P4 ;  /* 0xff8000001e087808 */ /* 0x000fc40002000000 */
[----:B------:R-:W-:Y:S02]  /*2810*/  FMNMX.FTZ R11, R26, R27, !PT ;  /* 0x0000001b1a0b7209 */ /* 0x000fe40007810000 */
[----:B------:R-:W-:Y:S02]  /*2820*/  ISETP.GT.AND P3, PT, R7, 0x10, PT ;  /* 0x000000100700780c */ /* 0x000fe40003f64270 */
[----:B------:R-:W-:Y:S02]  /*2830*/  FSEL R9, R31, -INF , P2 ;  /* 0xff8000001f097808 */ /* 0x000fe40001000000 */
[----:B------:R-:W-:Y:S02]  /*2840*/  FMNMX.FTZ R0, R8, R11, !PT ;  /* 0x0000000b08007209 */ /* 0x000fe40007810000 */
        /* <DEDUP_REMOVED lines=81> */
[----:B------:R-:W-:Y:S02]  /*2d60*/  FSEL R87, R87, -INF , P2 ;  /* 0xff80000057577808 */ /* 0x000fe40001000000 */
[----:B------:R-:W-:Y:S02]  /*2d70*/  FMNMX.FTZ R0, R86, R7, !PT ;  /* 0x0000000756007209 */ /* 0x000fe40007810000 */
[C---:B------:R-:W-:Y:S02]  /*2d80*/  ISETP.GT.AND P3, PT, R2.reuse, 0x1, PT ;  /* 0x000000010200780c */ /* 0x040fe40003f64270 */
[----:B------:R-:W-:Y:S02]  /*2d90*/  FMNMX.FTZ R7, R87, R0, !PT ;  /* 0x0000000057077209 */ /* 0x000fe40007810000 */
[----:B------:R-:W-:-:S02]  /*2da0*/  ISETP.GT.AND P4, PT, R2, 0x8, PT ;  /* 0x000000080200780c */ /* 0x000fc40003f84270 */
[----:B------:R-:W-:Y:S01]  /*2db0*/  FSEL R31, R25, -INF , P3 ;  /* 0xff800000191f7808 */ /* 0x000fe20001800000 */
[----:B------:R-:W1:Y:S01]  /*2dc0*/  SHFL.BFLY PT, R0, R7, 0x2, 0x1f ;  /* 0x0c401f0007007f89 */ /* 0x000e6200000e0000 */
[----:B------:R-:W-:Y:S02]  /*2dd0*/  FSEL R28, R28, -INF , P4 ;  /* 0xff8000001c1c7808 */ /* 0x000fe40002000000 */
[----:B------:R-:W-:-:S04]  /*2de0*/  ISETP.GT.AND P3, PT, R2, 0x10, PT ;  /* 0x000000100200780c */ /* 0x000fc80003f64270 */
[----:B------:R-:W-:Y:S02]  /*2df0*/  FSEL R32, R32, -INF , P3 ;  /* 0xff80000020207808 */ /* 0x000fe40001800000 */
[----:B------:R-:W-:-:S04]  /*2e00*/  ISETP.GT.AND P3, PT, R2, 0x18, PT ;  /* 0x000000180200780c */ /* 0x000fc80003f64270 */
[----:B------:R-:W-:Y:S02]  /*2e10*/  FSEL R36, R36, -INF , P3 ;  /* 0xff80000024247808 */ /* 0x000fe40001800000 */
[----:B------:R-:W-:-:S04]  /*2e20*/  ISETP.GT.AND P3, PT, R2, 0x20, PT ;  /* 0x000000200200780c */ /* 0x000fc80003f64270 */
[----:B------:R-:W-:Y:S02]  /*2e30*/  FSEL R40, R40, -INF , P3 ;  /* 0xff80000028287808 */ /* 0x000fe40001800000 */
[----:B------:R-:W-:Y:S02]  /*2e40*/  ISETP.GT.AND P3, PT, R2, 0x28, PT ;  /* 0x000000280200780c */ /* 0x000fe40003f64270 */
[----:B-1----:R-:W-:Y:S02]  /*2e50*/  FMNMX.FTZ R11, R7, R0, !PT ;  /* 0x00000000070b7209 */ /* 0x002fe40007810000 */
[----:B------:R-:W-:Y:S02]  /*2e60*/  FSEL R44, R44, -INF , P3 ;  /* 0xff8000002c2c7808 */ /* 0x000fe40001800000 */
[----:B------:R-:W-:Y:S01]  /*2e70*/  ISETP.GT.AND P3, PT, R2, 0x30, PT ;  /* 0x000000300200780c */ /* 0x000fe20003f64270 */
[----:B------:R-:W1:Y:S03]  /*2e80*/  SHFL.BFLY PT, R0, R11, 0x1, 0x1f ;  /* 0x0c201f000b007f89 */ /* 0x000e6600000e0000 */
        /* <DEDUP_REMOVED lines=26> */
[----:B------:R-:W-:-:S01]  /*3030*/  FFMA.FTZ R35, R35, UR38, -R88 ;  /* 0x0000002623237c23 */ /* 0x000fc20008010858 */
[----:B------:R-:W-:Y:S01]  /*3040*/  ISETP.GT.AND P2, PT, R2, 0x11, PT ;  /* 0x000000110200780c */ /* 0x000fe20003f44270 */
[----:B------:R1:W-:Y:S01]  /*3050*/  MUFU.EX2 R7, R11 ;  /* 0x0000000b00077308 */ /* 0x0003e20000000800 */
[----:B------:R-:W-:Y:S01]  /*3060*/  FMNMX.FTZ R9, R34, R9, !PT ;  /* 0x0000000922097209 */ /* 0x000fe20007810000 */
        /* <DEDUP_REMOVED lines=15> */
[----:B-1----:R-:W-:Y:S01]  /*3160*/  FMNMX.FTZ R11, R37, R10, !PT ;  /* 0x0000000a250b7209 */ /* 0x002fe20007810000 */
[--C-:B------:R-:W-:Y:S01]  /*3170*/  FFMA.FTZ R10, R38, UR38, -R88.reuse ;  /* 0x00000026260a7c23 */ /* 0x100fe20008010858 */
[----:B------:R-:W-:Y:S01]  /*3180*/  FSEL R41, R41, -INF , P2 ;  /* 0xff80000029297808 */ /* 0x000fe20001000000 */
[--C-:B------:R-:W-:Y:S01]  /*3190*/  FFMA.FTZ R29, R59, UR38, -R88.reuse ;  /* 0x000000263b1d7c23 */ /* 0x100fe20008010858 */
[----:B------:R-:W-:Y:S01]  /*31a0*/  FMNMX.FTZ R12, R40, R11, !PT ;  /* 0x0000000b280c7209 */ /* 0x000fe20007810000 */
[--C-:B------:R-:W-:Y:S01]  /*31b0*/  FFMA.FTZ R62, R62, UR38, -R88.reuse ;  /* 0x000000263e3e7c23 */ /* 0x100fe20008010858 */
[----:B------:R-:W-:Y:S01]  /*31c0*/  ISETP.GT.AND P2, PT, R2, 0x29, PT ;  /* 0x000000290200780c */ /* 0x000fe20003f44270 */
[----:B------:R-:W1:Y:S01]  /*31d0*/  MUFU.EX2 R5, R5 ;  /* 0x0000000500057308 */ /* 0x000e620000000800 */
[----:B------:R-:W-:Y:S01]  /*31e0*/  FMNMX.FTZ R11, R41, R12, !PT ;  /* 0x0000000c290b7209 */ /* 0x000fe20007810000 */
[--C-:B------:R-:W-:Y:S01]  /*31f0*/  FFMA.FTZ R63, R63, UR38, -R88.reuse ;  /* 0x000000263f3f7c23 */ /* 0x100fe20008010858 */
[----:B------:R-:W-:Y:S01]  /*3200*/  FSEL R45, R45, -INF , P2 ;  /* 0xff8000002d2d7808 */ /* 0x000fe20001000000 */
[--C-:B------:R-:W-:Y:S01]  /*3210*/  FFMA.FTZ R66, R66, UR38, -R88.reuse ;  /* 0x0000002642427c23 */ /* 0x100fe20008010858 */
[----:B------:R-:W-:Y:S01]  /*3220*/  FMNMX.FTZ R12, R44, R11, !PT ;  /* 0x0000000b2c0c7209 */ /* 0x000fe20007810000 */
[--C-:B------:R-:W-:Y:S01]  /*3230*/  FFMA.FTZ R67, R67, UR38, -R88.reuse ;  /* 0x0000002643437c23 */ /* 0x100fe20008010858 */
[----:B------:R-:W-:Y:S01]  /*3240*/  ISETP.GT.AND P2, PT, R2, 0x31, PT ;  /* 0x000000310200780c */ /* 0x000fe20003f44270 */
[----:B------:R-:W2:Y:S01]  /*3250*/  MUFU.EX2 R6, R6 ;  /* 0x0000000600067308 */ /* 0x000ea20000000800 */
[----:B------:R-:W-:Y:S01]  /*3260*/  FMNMX.FTZ R11, R45, R12, !PT ;  /* 0x0000000c2d0b7209 */ /* 0x000fe20007810000 */
[--C-:B------:R-:W-:Y:S01]  /*3270*/  FFMA.FTZ R70, R70, UR38, -R88.reuse ;  /* 0x0000002646467c23 */ /* 0x100fe20008010858 */
[----:B------:R-:W-:Y:S01]  /*3280*/  FSEL R49, R49, -INF , P2 ;  /* 0xff80000031317808 */ /* 0x000fe20001000000 */
[--C-:B------:R-:W-:Y:S01]  /*3290*/  FFMA.FTZ R71, R71, UR38, -R88.reuse ;  /* 0x0000002647477c23 */ /* 0x100fe20008010858 */
[----:B------:R-:W-:Y:S01]  /*32a0*/  FMNMX.FTZ R12, R48, R11, !PT ;  /* 0x0000000b300c7209 */ /* 0x000fe20007810000 */
[--C-:B------:R-:W-:Y:S01]  /*32b0*/  FFMA.FTZ R78, R78, UR38, -R88.reuse ;  /* 0x000000264e4e7c23 */ /* 0x100fe20008010858 */
[----:B------:R-:W-:Y:S01]  /*32c0*/  ISETP.GT.AND P2, PT, R2, 0x39, PT ;  /* 0x000000390200780c */ /* 0x000fe20003f44270 */
[----:B------:R-:W3:Y:S01]  /*32d0*/  MUFU.EX2 R8, R8 ;  /* 0x0000000800087308 */ /* 0x000ee20000000800 */
[----:B------:R-:W-:Y:S01]  /*32e0*/  FMNMX.FTZ R15, R49, R12, !PT ;  /* 0x0000000c310f7209 */ /* 0x000fe20007810000 */
[--C-:B------:R-:W-:Y:S01]  /*32f0*/  FFMA.FTZ R12, R43, UR38, -R88.reuse ;  /* 0x000000262b0c7c23 */ /* 0x100fe20008010858 */
[----:B------:R-:W-:Y:S01]  /*3300*/  FSEL R53, R53, -INF , P2 ;  /* 0xff80000035357808 */ /* 0x000fe20001000000 */
[----:B-1----:R-:W-:Y:S01]  /*3310*/  FADD.FTZ R47, R4, R5 ;  /* 0x00000005042f7221 */ /* 0x002fe20000010000 */
        /* <DEDUP_REMOVED lines=11> */
[----:B------:R2:W-:Y:S01]  /*33d0*/  MUFU.EX2 R11, R42 ;  /* 0x0000002a000b7308 */ /* 0x0005e20000000800 */
[----:B------:R-:W-:Y:S01]  /*33e0*/  FMNMX.FTZ R15, R57, R20, !PT ;  /* 0x00000014390f7209 */ /* 0x000fe20007810000 */
[--C-:B------:R-:W-:Y:S01]  /*33f0*/  FFMA.FTZ R87, R87, UR38, -R88.reuse ;  /* 0x0000002657577c23 */ /* 0x100fe20008010858 */
[----:B------:R-:W-:Y:S01]  /*3400*/  FSEL R61, R61, -INF , P2 ;  /* 0xff8000003d3d7808 */ /* 0x000fe20001000000 */
[----:B------:R-:W-:Y:S01]  /*3410*/  FFMA.FTZ R83, R83, UR38, -R88 ;  /* 0x0000002653537c23 */ /* 0x000fe20008010858 */
[----:B------:R-:W-:Y:S01]  /*3420*/  FMNMX.FTZ R20, R60, R15, !PT ;  /* 0x0000000f3c147209 */ /* 0x000fe20007810000 */
[----:B------:R-:W-:Y:S01]  /*3430*/  IMAD.MOV.U32 R59, RZ, RZ, R151 ;  /* 0x000000ffff3b7224 */ /* 0x000fe200078e0097 */
[----:B------:R-:W-:Y:S01]  /*3440*/  ISETP.GT.AND P2, PT, R2, 0x51, PT ;  /* 0x000000510200780c */ /* 0x000fe20003f44270 */
[----:B------:R-:W1:Y:S01]  /*3450*/  MUFU.EX2 R13, R13 ;  /* 0x0000000d000d7308 */ /* 0x000e620000000800 */
[----:B------:R-:W-:Y:S01]  /*3460*/  FMNMX.FTZ R15, R61, R20, !PT ;  /* 0x000000143d0f7209 */ /* 0x000fe20007810000 */
[----:B--2---:R-:W-:Y:S01]  /*3470*/  FADD.FTZ R42, R6, R47 ;  /* 0x0000002f062a7221 */ /* 0x004fe20000010000 */
[----:B------:R-:W-:Y:S01]  /*3480*/  FSEL R65, R65, -INF , P2 ;  /* 0xff80000041417808 */ /* 0x000fe20001000000 */
[----:B------:R-:W-:Y:S01]  /*3490*/  IMAD.MOV.U32 R46, RZ, RZ, R151 ;  /* 0x000000ffff2e7224 */ /* 0x000fe200078e0097 */
[----:B------:R-:W-:Y:S01]  /*34a0*/  FMNMX.FTZ R20, R64, R15, !PT ;  /* 0x0000000f40147209 */ /* 0x000fe20007810000 */
[----:B------:R-:W-:Y:S01]  /*34b0*/  FADD.FTZ R47, R7, R42 ;  /* 0x0000002a072f7221 */ /* 0x000fe20000010000 */
[----:B------:R-:W-:Y:S01]  /*34c0*/  ISETP.GT.AND P2, PT, R2, 0x59, PT ;  /* 0x000000590200780c */ /* 0x000fe20003f44270 */
[----:B------:R-:W-:Y:S01]  /*34d0*/  MUFU.EX2 R12, R12 ;  /* 0x0000000c000c7308 */ /* 0x000fe20000000800 */
[----:B------:R-:W-:Y:S01]  /*34e0*/  FMNMX.FTZ R25, R65, R20, !PT ;  /* 0x0000001441197209 */ /* 0x000fe20007810000 */
[----:B---3--:R-:W-:Y:S01]  /*34f0*/  FADD.FTZ R42, R8, R47 ;  /* 0x0000002f082a7221 */ /* 0x008fe20000010000 */
[----:B------:R-:W-:Y:S01]  /*3500*/  ISETP.GT.AND P3, PT, R2, 0x60, PT ;  /* 0x000000600200780c */ /* 0x000fe20003f64270 */
[----:B------:R-:W-:Y:S01]  /*3510*/  FFMA.FTZ R20, R51, UR38, -R88 ;  /* 0x0000002633147c23 */ /* 0x000fe20008010858 */
[----:B------:R-:W-:Y:S01]  /*3520*/  FSEL R69, R69, -INF , P2 ;  /* 0xff80000045457808 */ /* 0x000fe20001000000 */
[--C-:B------:R-:W-:Y:S01]  /*3530*/  IMAD.MOV.U32 R51, RZ, RZ, R151.reuse ;  /* 0x000000ffff337224 */ /* 0x100fe200078e0097 */
[----:B------:R-:W-:Y:S01]  /*3540*/  FMNMX.FTZ R24, R68, R25, !PT ;  /* 0x0000001944187209 */ /* 0x000fe20007810000 */
[----:B------:R-:W-:Y:S01]  /*3550*/  MUFU.EX2 R14, R14 ;  /* 0x0000000e000e7308 */ /* 0x000fe20000000800 */
[----:B------:R-:W-:Y:S01]  /*3560*/  ISETP.GT.AND P2, PT, R2, 0x61, PT ;  /* 0x000000610200780c */ /* 0x000fe20003f44270 */
[----:B------:R-:W-:Y:S01]  /*3570*/  IMAD.MOV.U32 R47, RZ, RZ, R151 ;  /* 0x000000ffff2f7224 */ /* 0x000fe200078e0097 */
[----:B------:R-:W-:-:S02]  /*3580*/  FSEL R72, R72, -INF , P3 ;  /* 0xff80000048487808 */ /* 0x000fc40001800000 */
[----:B------:R-:W-:Y:S02]  /*3590*/  FMNMX.FTZ R25, R69, R24, !PT ;  /* 0x0000001845197209 */ /* 0x000fe40007810000 */
[----:B------:R-:W-:Y:S01]  /*35a0*/  ISETP.GT.AND P3, PT, R2, 0x68, PT ;  /* 0x000000680200780c */ /* 0x000fe20003f64270 */
[----:B------:R-:W2:Y:S01]  /*35b0*/  MUFU.EX2 R21, R21 ;  /* 0x0000001500157308 */ /* 0x000ea20000000800 */
[----:B------:R-:W-:Y:S02]  /*35c0*/  FSEL R73, R73, -INF , P2 ;  /* 0xff80000049497808 */ /* 0x000fe40001000000 */
[----:B------:R-:W-:Y:S02]  /*35d0*/  FMNMX.FTZ R24, R72, R25, !PT ;  /* 0x0000001948187209 */ /* 0x000fe40007810000 */
[----:B------:R-:W-:Y:S02]  /*35e0*/  ISETP.GT.AND P2, PT, R2, 0x69, PT ;  /* 0x000000690200780c */ /* 0x000fe40003f44270 */
[----:B------:R-:W-:Y:S01]  /*35f0*/  FSEL R76, R76, -INF , P3 ;  /* 0xff8000004c4c7808 */ /* 0x000fe20001800000 */
[----:B------:R3:W-:Y:S01]  /*3600*/  MUFU.EX2 R15, R50 ;  /* 0x00000032000f7308 */ /* 0x0007e20000000800 */
[----:B------:R-:W-:-:S02]  /*3610*/  FMNMX.FTZ R25, R73, R24, !PT ;  /* 0x0000001849197209 */ /* 0x000fc40007810000 */
[----:B------:R-:W-:Y:S02]  /*3620*/  ISETP.GT.AND P3, PT, R2, 0x70, PT ;  /* 0x000000700200780c */ /* 0x000fe40003f64270 */
[----:B------:R-:W-:Y:S02]  /*3630*/  FSEL R77, R77, -INF , P2 ;  /* 0xff8000004d4d7808 */ /* 0x000fe40001000000 */
[----:B------:R-:W-:Y:S01]  /*3640*/  FMNMX.FTZ R24, R76, R25, !PT ;  /* 0x000000194c187209 */ /* 0x000fe20007810000 */
[----:B------:R-:W-:Y:S01]  /*3650*/  MUFU.EX2 R20, R20 ;  /* 0x0000001400147308 */ /* 0x000fe20000000800 */
[----:B------:R-:W-:Y:S01]  /*3660*/  ISETP.GT.AND P2, PT, R2, 0x71, PT ;  /* 0x000000710200780c */ /* 0x000fe20003f44270 */
[----:B---3--:R-:W-:Y:S01]  /*3670*/  IMAD.MOV.U32 R50, RZ, RZ, R151 ;  /* 0x000000ffff327224 */ /* 0x008fe200078e0097 */
[----:B------:R-:W-:Y:S02]  /*3680*/  FSEL R80, R80, -INF , P3 ;  /* 0xff80000050507808 */ /* 0x000fe40001800000 */
[----:B------:R-:W-:Y:S01]  /*3690*/  FMNMX.FTZ R25, R77, R24, !PT ;  /* 0x000000184d197209 */ /* 0x000fe20007810000 */
[----:B------:R-:W-:-:S01]  /*36a0*/  FFMA.FTZ R24, R58, UR38, -R88 ;  /* 0x000000263a187c23 */ /* 0x000fc20008010858 */
[----:B------:R-:W-:Y:S01]  /*36b0*/  ISETP.GT.AND P3, PT, R2, 0x78, PT ;  /* 0x000000780200780c */ /* 0x000fe20003f64270 */
[----:B------:R-:W-:Y:S01]  /*36c0*/  MUFU.EX2 R54, R54 ;  /* 0x0000003600367308 */ /* 0x000fe20000000800 */
[----:B------:R-:W-:Y:S01]  /*36d0*/  FSEL R81, R81, -INF , P2 ;  /* 0xff80000051517808 */ /* 0x000fe20001000000 */
[----:B------:R-:W-:Y:S01]  /*36e0*/  IMAD.MOV.U32 R58, RZ, RZ, R151 ;  /* 0x000000ffff3a7224 */ /* 0x000fe200078e0097 */
[----:B------:R-:W-:-:S02]  /*36f0*/  FMNMX.FTZ R26, R80, R25, !PT ;  /* 0x00000019501a7209 */ /* 0x000fc40007810000 */
[----:B------:R-:W-:Y:S02]  /*3700*/  ISETP.GT.AND P2, PT, R2, 0x79, PT ;  /* 0x000000790200780c */ /* 0x000fe40003f44270 */
[----:B------:R-:W-:Y:S01]  /*3710*/  FSEL R84, R84, -INF , P3 ;  /* 0xff80000054547808 */ /* 0x000fe20001800000 */
[----:B------:R-:W-:Y:S01]  /*3720*/  MUFU.EX2 R55, R55 ;  /* 0x0000003700377308 */ /* 0x000fe20000000800 */
[----:B------:R-:W-:Y:S02]  /*3730*/  FMNMX.FTZ R25, R81, R26, !PT ;  /* 0x0000001a51197209 */ /* 0x000fe40007810000 */
[----:B------:R-:W-:Y:S02]  /*3740*/  FSEL R85, R85, -INF , P2 ;  /* 0xff80000055557808 */ /* 0x000fe40001000000 */
[----:B------:R-:W-:Y:S02]  /*3750*/  FMNMX.FTZ R2, R84, R25, !PT ;  /* 0x0000001954027209 */ /* 0x000fe40007810000 */
[----:B------:R-:W-:Y:S01]  /*3760*/  F2FP.SATFINITE.E4M3.F32.PACK_AB_MERGE_C R229, R7, R6, RZ ;  /* 0x0000000607e5723e */ /* 0x000fe200048070ff */
[----:B------:R-:W-:Y:S01]  /*3770*/  MUFU.EX2 R24, R24 ;  /* 0x0000001800187308 */ /* 0x000fe20000000800 */
[----:B------:R-:W-:-:S02]  /*3780*/  FMNMX.FTZ R2, R85, R2, !PT ;  /* 0x0000000255027209 */ /* 0x000fc40007810000 */
[----:B-1----:R-:W-:Y:S02]  /*3790*/  F2FP.SATFINITE.E4M3.F32.PACK_AB_MERGE_C R231, R13, R10, RZ ;  /* 0x0000000a0de7723e */ /* 0x002fe400048070ff */
[----:B------:R-:W-:Y:S01]  /*37a0*/  F2FP.SATFINITE.E4M3.F32.PACK_AB_MERGE_C R229, R5, R4, R229 ;  /* 0x0000000405e5723e */ /* 0x000fe200048070e5 */
[----:B------:R-:W1:Y:S01]  /*37b0*/  SHFL.BFLY PT, R25, R2, 0x2, 0x1f ;  /* 0x0c401f0002197f89 */ /* 0x000e6200000e0000 */
[----:B--2---:R-:W-:Y:S01]  /*37c0*/  F2FP.SATFINITE.E4M3.F32.PACK_AB_MERGE_C R225, R21, R14, RZ ;  /* 0x0000000e15e1723e */ /* 0x004fe200048070ff */
[----:B------:R-:W-:Y:S01]  /*37d0*/  MUFU.EX2 R29, R29 ;  /* 0x0000001d001d7308 */ /* 0x000fe20000000800 */
[----:B------:R-:W-:Y:S02]  /*37e0*/  F2FP.SATFINITE.E4M3.F32.PACK_AB_MERGE_C R231, R9, R8, R231 ;  /* 0x0000000809e7723e */ /* 0x000fe400048070e7 */
[----:B------:R-:W-:-:S05]  /*37f0*/  F2FP.SATFINITE.E4M3.F32.PACK_AB_MERGE_C R225, R12, R11, R225 ;  /* 0x0000000b0ce1723e */ /* 0x000fca00048070e1 */
[----:B------:R-:W-:Y:S08]  /*3800*/  MUFU.EX2 R62, R62 ;  /* 0x0000003e003e7308 */ /* 0x000ff00000000800 */
[----:B------:R-:W-:Y:S01]  /*3810*/  MUFU.EX2 R63, R63 ;  /* 0x0000003f003f7308 */ /* 0x000fe20000000800 */
[----:B-1----:R-:W-:Y:S01]  /*3820*/  FMNMX.FTZ R26, R2, R25, !PT ;  /* 0x00000019021a7209 */ /* 0x002fe20007810000 */
[----:B------:R-:W-:-:S06]  /*3830*/  FFMA.FTZ R25, R82, UR38, -R88 ;  /* 0x0000002652197c23 */ /* 0x000fcc0008010858 */
[----:B------:R-:W-:Y:S01]  /*3840*/  MUFU.EX2 R66, R66 ;  /* 0x0000004200427308 */ /* 0x000fe20000000800 */
[----:B------:R-:W-:Y:S01]  /*3850*/  IMAD.MOV.U32 R82, RZ, RZ, R151 ;  /* 0x000000ffff527224 */ /* 0x000fe200078e0097 */
[----:B------:R-:W1:Y:S06]  /*3860*/  SHFL.BFLY PT, R27, R26, 0x1, 0x1f ;  /* 0x0c201f001a1b7f89 */ /* 0x000e6c00000e0000 */
[----:B------:R-:W-:Y:S08]  /*3870*/  MUFU.EX2 R67, R67 ;  /* 0x0000004300437308 */ /* 0x000ff00000000800 */
[----:B------:R-:W-:Y:S08]  /*3880*/  MUFU.EX2 R70, R70 ;  /* 0x0000004600467308 */ /* 0x000ff00000000800 */
[----:B------:R-:W-:Y:S01]  /*3890*/  MUFU.EX2 R71, R71 ;  /* 0x0000004700477308 */ /* 0x000fe20000000800 */
[----:B-1----:R-:W-:Y:S01]  /*38a0*/  FMNMX.FTZ R2, R26, R27, !PT ;  /* 0x0000001b1a027209 */ /* 0x002fe20007810000 */
[----:B------:R-:W-:-:S02]  /*38b0*/  IMAD.U32 R27, RZ, RZ, UR38 ;  /* 0x00000026ff1b7e24 */ /* 0x000fc4000f8e00ff */
[----:B------:R-:W-:-:S01]  /*38c0*/  FFMA.FTZ R26, R86, UR38, -R88 ;  /* 0x00000026561a7c23 */ /* 0x000fc20008010858 */
[--C-:B------:R-:W-:Y:S01]  /*38d0*/  IMAD.MOV.U32 R88, RZ, RZ, R151.reuse ;  /* 0x000000ffff587224 */ /* 0x100fe200078e0097 */
[C---:B------:R-:W-:Y:S01]  /*38e0*/  FSETP.NEU.FTZ.AND P2, PT, R2.reuse, -INF , PT ;  /* 0xff8000000200780b */ /* 0x040fe20003f5d000 */
[----:B------:R-:W-:Y:S01]  /*38f0*/  FFMA.FTZ R27, R2, R27, -8 ;  /* 0xc1000000021b7423 */ /* 0x000fe2000001001b */
[----:B------:R-:W-:Y:S01]  /*3900*/  MUFU.EX2 R78, R78 ;  /* 0x0000004e004e7308 */ /* 0x000fe20000000800 */
[----:B------:R-:W-:-:S03]  /*3910*/  IMAD.MOV.U32 R86, RZ, RZ, R151 ;  /* 0x000000ffff567224 */ /* 0x000fc600078e0097 */
[----:B------:R-:W-:Y:S02]  /*3920*/  FSEL R35, R27, RZ, P2 ;  /* 0x000000ff1b237208 */ /* 0x000fe40001000000 */
[----:B------:R-:W-:Y:S02]  /*3930*/  PLOP3.LUT P2, PT, PT, PT, UP0, 0x80, 0x0 ;  /* 0x000000000000781c */ /* 0x000fe40003f4f008 */
        /* <DEDUP_REMOVED lines=32> */
[----:B------:R2:W3:Y:S01]  /*3b40*/  MUFU.EX2 R39, R34 ;  /* 0x0000002200277308 */ /* 0x0004e20000000800 */
[----:B-1----:R-:W-:-:S01]  /*3b50*/  FADD.FTZ R43, R30, R31 ;  /* 0x0000001f1e2b7221 */ /* 0x002fc20000010000 */
[--C-:B------:R-:W-:Y:S01]  /*3b60*/  FFMA.FTZ R80, R80, UR38, -R35.reuse ;  /* 0x0000002650507c23 */ /* 0x100fe20008010823 */
[----:B------:R-:W-:-:S01]  /*3b70*/  FFMA.FTZ R81, R81, UR38, -R35 ;  /* 0x0000002651517c23 */ /* 0x000fc20008010823 */
[--C-:B------:R-:W-:Y:S01]  /*3b80*/  FFMA.FTZ R84, R84, UR38, -R35.reuse ;  /* 0x0000002654547c23 */ /* 0x100fe20008010823 */
[----:B------:R-:W-:-:S01]  /*3b90*/  FFMA.FTZ R35, R85, UR38, -R35 ;  /* 0x0000002655237c23 */ /* 0x000fc20008010823 */
[----:B------:R-:W-:-:S02]  /*3ba0*/  IMAD.MOV.U32 R85, RZ, RZ, R151 ;  /* 0x000000ffff557224 */ /* 0x000fc400078e0097 */
[----:B------:R-:W1:Y:S01]  /*3bb0*/  MUFU.EX2 R32, R32 ;  /* 0x0000002000207308 */ /* 0x000e620000000800 */
[----:B--2---:R-:W-:-:S07]  /*3bc0*/  FADD.FTZ R34, R28, R43 ;  /* 0x0000002b1c227221 */ /* 0x004fce0000010000 */
[----:B------:R-:W0:Y:S01]  /*3bd0*/  MUFU.EX2 R33, R33 ;  /* 0x0000002100217308 */ /* 0x000e220000000800 */
[----:B---3--:R-:W-:-:S01]  /*3be0*/  FADD.FTZ R43, R39, R34 ;  /* 0x00000022272b7221 */ /* 0x008fc20000010000 */
[----:B------:R-:W-:Y:S01]  /*3bf0*/  F2FP.SATFINITE.E4M3.F32.PACK_AB_MERGE_C R28, R39, R28, RZ ;  /* 0x0000001c271c723e */ /* 0x000fe200048070ff */
[----:B------:R-:W-:-:S03]  /*3c00*/  IMAD.MOV.U32 R39, RZ, RZ, R151 ;  /* 0x000000ffff277224 */ /* 0x000fc600078e0097 */
[----:B------:R-:W-:Y:S01]  /*3c10*/  F2FP.SATFINITE.E4M3.F32.PACK_AB_MERGE_C R228, R31, R30, R28 ;  /* 0x0000001e1fe4723e */ /* 0x000fe2000480701c */
[----:B------:R-:W-:Y:S01]  /*3c20*/  IMAD.MOV.U32 R31, RZ, RZ, R151 ;  /* 0x000000ffff1f7224 */ /* 0x000fe200078e0097 */
[----:B------:R-:W2:Y:S01]  /*3c30*/  MUFU.EX2 R36, R36 ;  /* 0x0000002400247308 */ /* 0x000ea20000000800 */
[----:B-1----:R-:W-:-:S01]  /*3c40*/  FADD.FTZ R34, R32, R43 ;  /* 0x0000002b20227221 */ /* 0x002fc20000010000 */
[----:B------:R-:W-:Y:S01]  /*3c50*/  FADD.FTZ R43, R9, R42 ;  /* 0x0000002a092b7221 */ /* 0x000fe20000010000 */
[--C-:B------:R-:W-:Y:S02]  /*3c60*/  IMAD.MOV.U32 R30, RZ, RZ, R151.reuse ;  /* 0x000000ffff1e7224 */ /* 0x100fe400078e0097 */
[----:B------:R-:W-:Y:S02]  /*3c70*/  IMAD.MOV.U32 R28, RZ, RZ, R151 ;  /* 0x000000ffff1c7224 */ /* 0x000fe400078e0097 */
[----:B------:R-:W-:-:S01]  /*3c80*/  FADD.FTZ R42, R10, R43 ;  /* 0x0000002b0a2a7221 */ /* 0x000fc20000010000 */
[----:B------:R-:W1:Y:S01]  /*3c90*/  MUFU.EX2 R37, R37 ;  /* 0x0000002500257308 */ /* 0x000e620000000800 */
[----:B0-----:R-:W-:-:S02]  /*3ca0*/  FADD.FTZ R3, R33, R34 ;  /* 0x0000002221037221 */ /* 0x001fc40000010000 */
[----:B------:R-:W-:-:S04]  /*3cb0*/  FADD.FTZ R42, R13, R42 ;  /* 0x0000002a0d2a7221 */ /* 0x000fc80000010000 */
[----:B------:R-:W-:Y:S01]  /*3cc0*/  FADD.FTZ R43, R11, R42 ;  /* 0x0000002a0b2b7221 */ /* 0x000fe20000010000 */
[----:B------:R-:W0:Y:S01]  /*3cd0*/  MUFU.EX2 R40, R40 ;  /* 0x0000002800287308 */ /* 0x000e220000000800 */
[----:B--2---:R-:W-:-:S02]  /*3ce0*/  FADD.FTZ R34, R36, R3 ;  /* 0x0000000324227221 */ /* 0x004fc40000010000 */
[----:B------:R-:W-:-:S04]  /*3cf0*/  FADD.FTZ R43, R12, R43 ;  /* 0x0000002b0c2b7221 */ /* 0x000fc80000010000 */
[----:B------:R-:W-:Y:S01]  /*3d00*/  FADD.FTZ R42, R14, R43 ;  /* 0x0000002b0e2a7221 */ /* 0x000fe20000010000 */
[----:B------:R-:W2:Y:S01]  /*3d10*/  MUFU.EX2 R41, R41 ;  /* 0x0000002900297308 */ /* 0x000ea20000000800 */
[----:B-1----:R-:W-:-:S02]  /*3d20*/  FADD.FTZ R3, R37, R34 ;  /* 0x0000002225037221 */ /* 0x002fc40000010000 */
[----:B------:R-:W-:Y:S01]  /*3d30*/  FADD.FTZ R42, R21, R42 ;  /* 0x0000002a152a7221 */ /* 0x000fe20000010000 */
[----:B------:R-:W-:Y:S01]  /*3d40*/  F2FP.SATFINITE.E4M3.F32.PACK_AB_MERGE_C R36, R37, R36, RZ ;  /* 0x000000242524723e */ /* 0x000fe200048070ff */
[----:B------:R-:W-:Y:S02]  /*3d50*/  IMAD.MOV.U32 R37, RZ, RZ, R151 ;  /* 0x000000ffff257224 */ /* 0x000fe400078e0097 */
[----:B------:R-:W-:-:S01]  /*3d60*/  FADD.FTZ R43, R15, R42 ;  /* 0x0000002a0f2b7221 */ /* 0x000fc20000010000 */
[----:B------:R-:W-:Y:S01]  /*3d70*/  F2FP.SATFINITE.E4M3.F32.PACK_AB_MERGE_C R230, R33, R32, R36 ;  /* 0x0000002021e6723e */ /* 0x000fe20004807024 */
[----:B------:R-:W1:Y:S01]  /*3d80*/  MUFU.EX2 R44, R44 ;  /* 0x0000002c002c7308 */ /* 0x000e620000000800 */
[----:B0-----:R-:W-:-:S01]  /*3d90*/  FADD.FTZ R34, R40, R3 ;  /* 0x0000000328227221 */ /* 0x001fc20000010000 */
[----:B------:R-:W-:Y:S01]  /*3da0*/  FADD.FTZ R43, R20, R43 ;  /* 0x0000002b142b7221 */ /* 0x000fe20000010000 */
[----:B------:R-:W-:-:S02]  /*3db0*/  IMAD.MOV.U32 R42, RZ, RZ, R151 ;  /* 0x000000ffff2a7224 */ /* 0x000fc400078e0097 */
[----:B------:R-:W-:Y:S02]  /*3dc0*/  IMAD.MOV.U32 R36, RZ, RZ, R151 ;  /* 0x000000ffff247224 */ /* 0x000fe400078e0097 */
[----:B------:R-:W-:-:S01]  /*3dd0*/  FADD.FTZ R10, R54, R43 ;  /* 0x0000002b360a7221 */ /* 0x000fc20000010000 */
[----:B------:R-:W-:Y:S01]  /*3de0*/  F2FP.SATFINITE.E4M3.F32.PACK_AB_MERGE_C R54, R55, R54, RZ ;  /* 0x000000363736723e */ /* 0x000fe200048070ff */
[----:B------:R-:W0:Y:S01]  /*3df0*/  MUFU.EX2 R45, R45 ;  /* 0x0000002d002d7308 */ /* 0x000e220000000800 */
        /* <DEDUP_REMOVED lines=8> */
[----:B------:R-:W-:Y:S01]  /*3e80*/  FADD.FTZ R7, R29, R10 ;  /* 0x0000000a1d077221 */ /* 0x000fe20000010000 */
[----:B------:R-:W-:-:S02]  /*3e90*/  IMAD.MOV.U32 R43, RZ, RZ, R151 ;  /* 0x000000ffff2b7224 */ /* 0x000fc400078e0097 */
[--C-:B------:R-:W-:Y:S02]  /*3ea0*/  IMAD.MOV.U32 R33, RZ, RZ, R151.reuse ;  /* 0x000000ffff217224 */ /* 0x100fe400078e0097 */
[----:B------:R-:W-:Y:S01]  /*3eb0*/  IMAD.MOV.U32 R32, RZ, RZ, R151 ;  /* 0x000000ffff207224 */ /* 0x000fe200078e0097 */
[----:B------:R-:W1:Y:S01]  /*3ec0*/  MUFU.EX2 R49, R49 ;  /* 0x0000003100317308 */ /* 0x000e620000000800 */
[----:B0-----:R-:W-:-:S01]  /*3ed0*/  FADD.FTZ R3, R45, R34 ;  /* 0x000000222d037221 */ /* 0x001fc20000010000 */
[----:B------:R-:W-:Y:S01]  /*3ee0*/  F2FP.SATFINITE.E4M3.F32.PACK_AB_MERGE_C R44, R45, R44, RZ ;  /* 0x0000002c2d2c723e */ /* 0x000fe200048070ff */
[--C-:B------:R-:W-:Y:S02]  /*3ef0*/  IMAD.MOV.U32 R45, RZ, RZ, R151.reuse ;  /* 0x000000ffff2d7224 */ /* 0x100fe400078e0097 */
[--C-:B------:R-:W-:Y:S01]  /*3f00*/  IMAD.MOV.U32 R34, RZ, RZ, R151.reuse ;  /* 0x000000ffff227224 */ /* 0x100fe200078e0097 */
[----:B------:R-:W-:Y:S01]  /*3f10*/  F2FP.SATFINITE.E4M3.F32.PACK_AB_MERGE_C R224, R41, R40, R44 ;  /* 0x0000002829e0723e */ /* 0x000fe2000480702c */
[----:B------:R-:W-:Y:S01]  /*3f20*/  IMAD.MOV.U32 R44, RZ, RZ, R151 ;  /* 0x000000ffff2c7224 */ /* 0x000fe200078e0097 */
[----:B------:R-:W0:Y:S01]  /*3f30*/  MUFU.EX2 R52, R52 ;  /* 0x0000003400347308 */ /* 0x000e220000000800 */
[----:B--2---:R-:W-:-:S01]  /*3f40*/  FADD.FTZ R6, R48, R3 ;  /* 0x0000000330067221 */ /* 0x004fc20000010000 */
[----:B------:R-:W-:-:S02]  /*3f50*/  IMAD.MOV.U32 R41, RZ, RZ, R151 ;  /* 0x000000ffff297224 */ /* 0x000fc400078e0097 */
[----:B------:R-:W-:-:S04]  /*3f60*/  IMAD.MOV.U32 R40, RZ, RZ, R151 ;  /* 0x000000ffff287224 */ /* 0x000fc800078e0097 */
[----:B------:R-:W2:Y:S01]  /*3f70*/  MUFU.EX2 R53, R53 ;  /* 0x0000003500357308 */ /* 0x000ea20000000800 */
[----:B-1----:R-:W-:-:S07]  /*3f80*/  FADD.FTZ R3, R49, R6 ;  /* 0x0000000631037221 */ /* 0x002fce0000010000 */
        /* <DEDUP_REMOVED lines=11> */
[----:B------:R-:W-:-:S04]  /*4040*/  IMAD.MOV.U32 R48, RZ, RZ, R151 ;  /* 0x000000ffff307224 */ /* 0x000fc800078e0097 */
[----:B------:R-:W1:Y:S01]  /*4050*/  MUFU.EX2 R61, R61 ;  /* 0x0000003d003d7308 */ /* 0x000e620000000800 */
[----:B0-----:R-:W-:-:S01]  /*4060*/  FADD.FTZ R3, R57, R6 ;  /* 0x0000000639037221 */ /* 0x001fc20000010000 */
[----:B------:R-:W-:Y:S01]  /*4070*/  FADD.FTZ R6, R62, R7 ;  /* 0x000000073e067221 */ /* 0x000fe20000010000 */
[----:B------:R-:W-:-:S03]  /*4080*/  F2FP.SATFINITE.E4M3.F32.PACK_AB_MERGE_C R62, R63, R62, RZ ;  /* 0x0000003e3f3e723e */ /* 0x000fc600048070ff */
[----:B------:R-:W-:Y:S01]  /*4090*/  FADD.FTZ R63, R63, R6 ;  /* 0x000000063f3f7221 */ /* 0x000fe20000010000 */
[----:B------:R-:W-:Y:S01]  /*40a0*/  F2FP.SATFINITE.E4M3.F32.PACK_AB_MERGE_C R221, R29, R24, R62 ;  /* 0x000000181ddd723e */ /* 0x000fe2000480703e */
[----:B------:R-:W0:Y:S01]  /*40b0*/  MUFU.EX2 R64, R64 ;  /* 0x0000004000407308 */ /* 0x000e220000000800 */
[----:B--2---:R-:W-:-:S01]  /*40c0*/  FADD.FTZ R4, R60, R3 ;  /* 0x000000033c047221 */ /* 0x004fc20000010000 */
[----:B------:R-:W-:Y:S01]  /*40d0*/  FADD.FTZ R6, R66, R63 ;  /* 0x0000003f42067221 */ /* 0x000fe20000010000 */
[--C-:B------:R-:W-:Y:S02]  /*40e0*/  IMAD.MOV.U32 R63, RZ, RZ, R151.reuse ;  /* 0x000000ffff3f7224 */ /* 0x100fe400078e0097 */
[----:B------:R-:W-:Y:S02]  /*40f0*/  IMAD.MOV.U32 R62, RZ, RZ, R151 ;  /* 0x000000ffff3e7224 */ /* 0x000fe400078e0097 */
[----:B------:R-:W-:-:S01]  /*4100*/  FADD.FTZ R5, R67, R6 ;  /* 0x0000000643057221 */ /* 0x000fc20000010000 */
[----:B------:R-:W-:Y:S01]  /*4110*/  F2FP.SATFINITE.E4M3.F32.PACK_AB_MERGE_C R6, R71, R70, RZ ;  /* 0x000000464706723e */ /* 0x000fe200048070ff */
[----:B------:R-:W2:Y:S01]  /*4120*/  MUFU.EX2 R65, R65 ;  /* 0x0000004100417308 */ /* 0x000ea20000000800 */
[C---:B-1----:R-:W-:Y:S01]  /*4130*/  F2FP.SATFINITE.E4M3.F32.PACK_AB_MERGE_C R60, R61.reuse, R60, RZ ;  /* 0x0000003c3d3c723e */ /* 0x042fe200048070ff */
[----:B------:R-:W-:Y:S01]  /*4140*/  FADD.FTZ R61, R61, R4 ;  /* 0x000000043d3d7221 */ /* 0x000fe20000010000 */
[----:B------:R-:W-:-:S01]  /*4150*/  FADD.FTZ R70, R70, R5 ;  /* 0x0000000546467221 */ /* 0x000fc20000010000 */
[----:B------:R-:W-:Y:S01]  /*4160*/  F2FP.SATFINITE.E4M3.F32.PACK_AB_MERGE_C R223, R67, R66, R6 ;  /* 0x0000004243df723e */ /* 0x000fe20004807006 */
[----:B------:R-:W-:Y:S01]  /*4170*/  IMAD.MOV.U32 R67, RZ, RZ, R151 ;  /* 0x000000ffff437224 */ /* 0x000fe200078e0097 */
[----:B------:R-:W-:Y:S01]  /*4180*/  F2FP.SATFINITE.E4M3.F32.PACK_AB_MERGE_C R220, R57, R56, R60 ;  /* 0x0000003839dc723e */ /* 0x000fe2000480703c */
[----:B------:R-:W-:-:S01]  /*4190*/  FADD.FTZ R71, R71, R70 ;  /* 0x0000004647477221 */ /* 0x000fc20000010000 */
[----:B------:R-:W1:Y:S01]  /*41a0*/  MUFU.EX2 R68, R68 ;  /* 0x0000004400447308 */ /* 0x000e620000000800 */
[----:B0-----:R-:W-:-:S01]  /*41b0*/  FADD.FTZ R4, R64, R61 ;  /* 0x0000003d40047221 */ /* 0x001fc20000010000 */
[----:B------:R-:W-:-:S02]  /*41c0*/  IMAD.MOV.U32 R70, RZ, RZ, R151 ;  /* 0x000000ffff467224 */ /* 0x000fc400078e0097 */
[--C-:B------:R-:W-:Y:S02]  /*41d0*/  IMAD.MOV.U32 R66, RZ, RZ, R151.reuse ;  /* 0x000000ffff427224 */ /* 0x100fe400078e0097 */
[----:B------:R-:W-:Y:S02]  /*41e0*/  IMAD.MOV.U32 R61, RZ, RZ, R151 ;  /* 0x000000ffff3d7224 */ /* 0x000fe400078e0097 */
[----:B------:R-:W0:Y:S01]  /*41f0*/  MUFU.EX2 R69, R69 ;  /* 0x0000004500457308 */ /* 0x000e220000000800 */
[----:B--2---:R-:W-:-:S01]  /*4200*/  FADD.FTZ R3, R65, R4 ;  /* 0x0000000441037221 */ /* 0x004fc20000010000 */
[--C-:B------:R-:W-:Y:S02]  /*4210*/  IMAD.MOV.U32 R60, RZ, RZ, R151.reuse ;  /* 0x000000ffff3c7224 */ /* 0x100fe400078e0097 */
[--C-:B------:R-:W-:Y:S02]  /*4220*/  IMAD.MOV.U32 R57, RZ, RZ, R151.reuse ;  /* 0x000000ffff397224 */ /* 0x100fe400078e0097 */
[----:B------:R-:W-:-:S02]  /*4230*/  IMAD.MOV.U32 R56, RZ, RZ, R151 ;  /* 0x000000ffff387224 */ /* 0x000fc400078e0097 */
[----:B------:R-:W2:Y:S01]  /*4240*/  MUFU.EX2 R74, R74 ;  /* 0x0000004a004a7308 */ /* 0x000ea20000000800 */
[----:B-1----:R-:W-:-:S01]  /*4250*/  FADD.FTZ R4, R68, R3 ;  /* 0x0000000344047221 */ /* 0x002fc20000010000 */
[----:B------:R-:W-:Y:S01]  /*4260*/  F2FP.SATFINITE.E4M3.F32.PACK_AB_MERGE_C R3, R79, R78, RZ ;  /* 0x0000004e4f03723e */ /* 0x000fe200048070ff */
[--C-:B------:R-:W-:Y:S02]  /*4270*/  IMAD.MOV.U32 R29, RZ, RZ, R151.reuse ;  /* 0x000000ffff1d7224 */ /* 0x100fe400078e0097 */
[----:B------:R-:W-:-:S03]  /*4280*/  IMAD.MOV.U32 R24, RZ, RZ, R151 ;  /* 0x000000ffff187224 */ /* 0x000fc600078e0097 */
[----:B------:R-:W1:Y:S01]  /*4290*/  MUFU.EX2 R72, R72 ;  /* 0x0000004800487308 */ /* 0x000e620000000800 */
[C---:B0-----:R-:W-:Y:S01]  /*42a0*/  F2FP.SATFINITE.E4M3.F32.PACK_AB_MERGE_C R68, R69.reuse, R68, RZ ;  /* 0x000000444544723e */ /* 0x041fe200048070ff */
[----:B------:R-:W-:-:S03]  /*42b0*/  FADD.FTZ R69, R69, R4 ;  /* 0x0000000445457221 */ /* 0x000fc60000010000 */
        /* <DEDUP_REMOVED lines=9> */
[----:B------:R-:W-:-:S06]  /*4350*/  IMAD.MOV.U32 R69, RZ, RZ, R151 ;  /* 0x000000ffff457224 */ /* 0x000fcc00078e0097 */
[----:B------:R-:W1:Y:S01]  /*4360*/  MUFU.EX2 R76, R76 ;  /* 0x0000004c004c7308 */ /* 0x000e620000000800 */
[C---:B0-----:R-:W-:Y:S01]  /*4370*/  F2FP.SATFINITE.E4M3.F32.PACK_AB_MERGE_C R217, R75.reuse, R74, R3 ;  /* 0x0000004a4bd9723e */ /* 0x041fe20004807003 */
[----:B------:R-:W-:Y:S01]  /*4380*/  FADD.FTZ R75, R75, R6 ;  /* 0x000000064b4b7221 */ /* 0x000fe20000010000 */
[----:B------:R-:W-:-:S03]  /*4390*/  IMAD.MOV.U32 R74, RZ, RZ, R151 ;  /* 0x000000ffff4a7224 */ /* 0x000fc600078e0097 */
[----:B------:R-:W-:Y:S01]  /*43a0*/  FADD.FTZ R78, R78, R75 ;  /* 0x0000004b4e4e7221 */ /* 0x000fe20000010000 */
[----:B------:R-:W-:Y:S01]  /*43b0*/  IMAD.MOV.U32 R75, RZ, RZ, R151 ;  /* 0x000000ffff4b7224 */ /* 0x000fe200078e0097 */
[----:B------:R-:W0:Y:S01]  /*43c0*/  MUFU.EX2 R77, R77 ;  /* 0x0000004d004d7308 */ /* 0x000e220000000800 */
[----:B--2---:R-:W-:-:S01]  /*43d0*/  FADD.FTZ R3, R73, R4 ;  /* 0x0000000449037221 */ /* 0x004fc20000010000 */
[----:B------:R-:W-:Y:S01]  /*43e0*/  FADD.FTZ R78, R79, R78 ;  /* 0x0000004e4f4e7221 */ /* 0x000fe20000010000 */
[----:B------:R-:W-:-:S05]  /*43f0*/  IMAD.MOV.U32 R79, RZ, RZ, R151 ;  /* 0x000000ffff4f7224 */ /* 0x000fca00078e0097 */
[----:B------:R-:W-:Y:S01]  /*4400*/  MUFU.EX2 R26, R26 ;  /* 0x0000001a001a7308 */ /* 0x000fe20000000800 */
[----:B-1----:R-:W-:-:S07]  /*4410*/  FADD.FTZ R4, R76, R3 ;  /* 0x000000034c047221 */ /* 0x002fce0000010000 */
[----:B------:R1:W2:Y:S01]  /*4420*/  MUFU.EX2 R27, R87 ;  /* 0x00000057001b7308 */ /* 0x0002a20000000800 */
[C---:B0-----:R-:W-:Y:S01]  /*4430*/  F2FP.SATFINITE.E4M3.F32.PACK_AB_MERGE_C R76, R77.reuse, R76, RZ ;  /* 0x0000004c4d4c723e */ /* 0x041fe200048070ff */
[----:B------:R-:W-:-:S03]  /*4440*/  FADD.FTZ R77, R77, R4 ;  /* 0x000000044d4d7221 */ /* 0x000fc60000010000 */
[----:B------:R-:W-:Y:S01]  /*4450*/  F2FP.SATFINITE.E4M3.F32.PACK_AB_MERGE_C R216, R73, R72, R76 ;  /* 0x0000004849d8723e */ /* 0x000fe2000480704c */
[--C-:B------:R-:W-:Y:S02]  /*4460*/  IMAD.MOV.U32 R76, RZ, RZ, R151.reuse ;  /* 0x000000ffff4c7224 */ /* 0x100fe400078e0097 */
[----:B------:R-:W0:Y:S01]  /*4470*/  MUFU.EX2 R25, R25 ;  /* 0x0000001900197308 */ /* 0x000e220000000800 */
[--C-:B-1----:R-:W-:Y:S02]  /*4480*/  IMAD.MOV.U32 R87, RZ, RZ, R151.reuse ;  /* 0x000000ffff577224 */ /* 0x102fe400078e0097 */
[--C-:B------:R-:W-:Y:S02]  /*4490*/  IMAD.MOV.U32 R73, RZ, RZ, R151.reuse ;  /* 0x000000ffff497224 */ /* 0x100fe400078e0097 */
[----:B------:R-:W-:-:S03]  /*44a0*/  IMAD.MOV.U32 R72, RZ, RZ, R151 ;  /* 0x000000ffff487224 */ /* 0x000fc600078e0097 */
[----:B------:R-:W1:Y:S01]  /*44b0*/  MUFU.EX2 R80, R80 ;  /* 0x0000005000507308 */ /* 0x000e620000000800 */
[----:B--2---:R-:W-:-:S07]  /*44c0*/  F2FP.SATFINITE.E4M3.F32.PACK_AB_MERGE_C R5, R27, R26, RZ ;  /* 0x0000001a1b05723e */ /* 0x004fce00048070ff */
[----:B------:R2:W3:Y:S01]  /*44d0*/  MUFU.EX2 R38, R83 ;  /* 0x0000005300267308 */ /* 0x0004e20000000800 */
[----:B0-----:R-:W-:-:S01]  /*44e0*/  FADD.FTZ R3, R25, R78 ;  /* 0x0000004e19037221 */ /* 0x001fc20000010000 */
[----:B------:R-:W-:-:S06]  /*44f0*/  IMAD.MOV.U32 R78, RZ, RZ, R151 ;  /* 0x000000ffff4e7224 */ /* 0x000fcc00078e0097 */
[----:B------:R-:W0:Y:S01]  /*4500*/  MUFU.EX2 R81, R81 ;  /* 0x0000005100517308 */ /* 0x000e220000000800 */
[----:B-1----:R-:W-:-:S01]  /*4510*/  FADD.FTZ R4, R80, R77 ;  /* 0x0000004d50047221 */ /* 0x002fc20000010000 */
[--C-:B--2---:R-:W-:Y:S02]  /*4520*/  IMAD.MOV.U32 R83, RZ, RZ, R151.reuse ;  /* 0x000000ffff537224 */ /* 0x104fe400078e0097 */
[----:B------:R-:W-:-:S04]  /*4530*/  IMAD.MOV.U32 R77, RZ, RZ, R151 ;  /* 0x000000ffff4d7224 */ /* 0x000fc800078e0097 */
[----:B------:R-:W1:Y:S01]  /*4540*/  MUFU.EX2 R84, R84 ;  /* 0x0000005400547308 */ /* 0x000e620000000800 */
[C---:B---3--:R-:W-:Y:S01]  /*4550*/  F2FP.SATFINITE.E4M3.F32.PACK_AB_MERGE_C R219, R38.reuse, R25, R5 ;  /* 0x0000001926db723e */ /* 0x048fe20004807005 */
        /* <DEDUP_REMOVED lines=12> */
[--C-:B------:R-:W-:Y:S02]  /*4620*/  IMAD.MOV.U32 R84, RZ, RZ, R151.reuse ;  /* 0x000000ffff547224 */ /* 0x100fe400078e0097 */
        /* <DEDUP_REMOVED lines=72> */
[----:B------:R-:W-:-:S05]  /*4ab0*/  UMOV UR58, UR56 ;  /* 0x00000038003a7c82 */ /* 0x000fca0008000000 */
.L_x_2019:
[----:B------:R-:W-:Y:S01]  /*4ac0*/  ISETP.NE.AND P3, PT, RZ, UR44, PT ;  /* 0x0000002cff007c0c */ /* 0x000fe2000bf65270 */
[----:B------:R-:W-:-:S04]  /*4ad0*/  UISETP.NE.AND UP0, UPT, UR58, 0x1, UPT ;  /* 0x000000013a00788c */ /* 0x000fc8000bf05270 */
[----:B------:R-:W-:-:S04]  /*4ae0*/  USEL UR46, URZ, 0x1, UP0 ;  /* 0x000000013f2e7887 */ /* 0x000fc80008000000 */
[----:B------:R-:W-:-:S04]  /*4af0*/  ULOP3.LUT UR46, UR59, UR46, URZ, 0x3c, !UPT ;  /* 0x0000002e3b2e7292 */ /* 0x000fc8000f8e3c3f */
[----:B------:R-:W-:Y:S08]  /*4b00*/  @P3 BRA `(.L_x_2010) ;  /* 0x0000000000383947 */ /* 0x000ff00003800000 */
[----:B------:R-:W-:Y:S05]  /*4b10*/  @!P0 BRA `(.L_x_2011) ;  /* 0x0000000000048947 */ /* 0x000fea0003800000 */
[----:B------:R-:W-:Y:S01]  /*4b20*/  BPT.TRAP 0x1 ;  /* 0x000000040000795c */ /* 0x000fe20000300000 */
.L_x_2011:
        /* <DEDUP_REMOVED lines=9> */
.L_x_2012:
[----:B-1----:R-:W-:Y:S05]  /*4bc0*/  @P2 BRA `(.L_x_2010) ;  /* 0x0000000000082947 */ /* 0x002fea0003800000 */
[----:B------:R-:W1:Y:S02]  /*4bd0*/  SYNCS.PHASECHK.TRANS64.TRYWAIT P2, [UR6+0x38830], R0 ;  /* 0x03883000ff0075a7 */ /* 0x000e640008040146 */
[----:B-1----:R-:W-:Y:S05]  /*4be0*/  @!P2 BRA `(.L_x_2013) ;  /* 0x000000e8006ca947 */ /* 0x002fea0003800000 */
.L_x_2010:
        /* <DEDUP_REMOVED lines=48> */
.L_x_2015:
[----:B------:R-:W-:Y:S01]  /*4ef0*/  ULEA UR6, UR58, UR41, 0x3 ;  /* 0x000000293a067291 */ /* 0x000fe2000f8e183f */
[----:B------:R-:W-:-:S05]  /*4f00*/  IMAD.U32 R0, RZ, RZ, UR59 ;  /* 0x0000003bff007e24 */ /* 0x000fca000f8e00ff */
[----:B------:R-:W-:-:S04]  /*4f10*/  SHF.L.U32 R0, R0, 0x1f, RZ ;  /* 0x0000001f00007819 */ /* 0x000fc800000006ff */
[----:B------:R0:W1:Y:S01]  /*4f20*/  SYNCS.PHASECHK.TRANS64.TRYWAIT P2, [UR6+0x38850], R0 ;  /* 0x03885000ff0075a7 */ /* 0x0000620008040146 */
[----:B------:R-:W-:Y:S05]  /*4f30*/  @!P0 BRA `(.L_x_2016) ;  /* 0x0000000000048947 */ /* 0x000fea0003800000 */
[----:B------:R-:W-:Y:S01]  /*4f40*/  BPT.TRAP 0x1 ;  /* 0x000000040000795c */ /* 0x000fe20000300000 */
.L_x_2016:
[----:B-1----:R-:W-:Y:S05]  /*4f50*/  @P2 BRA `(.L_x_2014) ;  /* 0x0000000000082947 */ /* 0x002fea0003800000 */
[----:B------:R-:W1:Y:S02]  /*4f60*/  SYNCS.PHASECHK.TRANS64.TRYWAIT P2, [UR6+0x38850], R0 ;  /* 0x03885000ff0075a7 */ /* 0x000e640008040146 */
[----:B-1----:R-:W-:Y:S05]  /*4f70*/  @!P2 BRA `(.L_x_2017) ;  /* 0x000000e400a0a947 */ /* 0x002fea0003800000 */
.L_x_2014:
[----:B------:R-:W-:Y:S01]  /*4f80*/  UIADD3 UR6, UR41, 0x400, URZ ;  /* 0x0000040029067890 */ /* 0x000fe2000fffe03f */
[----:B------:R-:W-:Y:S01]  /*4f90*/  WARPGROUP.ARRIVE ;  /* 0x00000000000079c5 */ /* 0x000fe20000000000 */
[----:B------:R-:W-:Y:S01]  /*4fa0*/  UMOV UR7, 0x40000040 ;  /* 0x4000004000077882 */ /* 0x000fe20000000000 */
[----:B01----:R-:W-:Y:S01]  /*4fb0*/  IMAD.MOV.U32 R0, RZ, RZ, -0x2 ;  /* 0xfffffffeff007424 */ /* 0x003fe200078e00ff */
[----:B------:R-:W-:-:S04]  /*4fc0*/  USHF.R.U32.HI UR6, URZ, 0x4, UR6 ;  /* 0x000000043f067899 */ /* 0x000fc80008011606 */
[----:B------:R-:W-:-:S04]  /*4fd0*/  ULOP3.LUT UR6, UR6, 0x3fff, URZ, 0xc0, !UPT ;  /* 0x00003fff06067892 */ /* 0x000fc8000f8ec03f */
[----:B------:R-:W-:-:S04]  /*4fe0*/  ULOP3.LUT UR6, UR6, 0x10000, URZ, 0xfc, !UPT ;  /* 0x0001000006067892 */ /* 0x000fc8000f8efc3f */
[----:B------:R-:W-:-:S07]  /*4ff0*/  ULEA UR10, UR58, UR6, 0xb ;  /* 0x000000063a0a7291 */ /* 0x000fce000f8e583f */
[----:B------:R-:W-:Y:S02]  /*5000*/  UMOV UR6, UR10 ;  /* 0x0000000a00067c82 */ /* 0x000fe40008000000 */
[----:B------:R-:W-:Y:S01]  /*5010*/  QGMMA.64x256x32.F32.E4M3.E4M3 R24, R228, gdesc[UR4], R24, gsb0 ;  /* 0x03e00004e4187df3 */ /* 0x000fe20008000818 */
[----:B------:R-:W-:Y:S01]  /*5020*/  UMOV UR6, 0xffffff80 ;  /* 0xffffff8000067882 */ /* 0x000fe20000000000 */
[----:B------:R-:W-:Y:S01]  /*5030*/  UMOV UR7, 0x40000040 ;  /* 0x4000004000077882 */ /* 0x000fe20000000000 */
[----:B------:R-:W-:-:S04]  /*5040*/  UIMAD UR6, UR57, UR6, 0x1 ;  /* 0x00000001390674a4 */ /* 0x000fc8000f8e0206 */
[----:B------:R-:W-:-:S04]  /*5050*/  ULEA UR6, UR54, UR6, 0x7 ;  /* 0x0000000636067291 */ /* 0x000fc8000f8e383f */
[----:B------:R-:W-:-:S06]  /*5060*/  UIADD3 UR6, -UR53, UR6, UR52 ;  /* 0x0000000635067290 */ /* 0x000fcc000fffe134 */
[----:B------:R-:W-:Y:S01]  /*5070*/  IMAD R7, R17, R0, UR6 ;  /* 0x0000000611077e24 */ /* 0x000fe2000f8e0200 */
        /* <DEDUP_REMOVED lines=102> */
[----:B------:R-:W0:Y:S01]  /*56e0*/  SHFL.BFLY PT, R7, R10, 0x2, 0x1f ;  /* 0x0c401f000a077f89 */ /* 0x000e2200000e0000 */
        /* <DEDUP_REMOVED lines=12> */
[----:B0-----:R-:W-:Y:S01]  /*57b0*/  FMNMX.FTZ R11, R10, R7, !PT ;  /* 0x000000070a0b7209 */ /* 0x001fe20007810000 */
[----:B------:R-:W-:Y:S01]  /*57c0*/  IMAD.U32 R7, RZ, RZ, UR38 ;  /* 0x00000026ff077e24 */ /* 0x000fe2000f8e00ff */
[----:B------:R-:W-:Y:S02]  /*57d0*/  ISETP.GT.AND P3, PT, R0, 0x18, PT ;  /* 0x000000180000780c */ /* 0x000fe40003f64270 */
[----:B------:R-:W-:Y:S01]  /*57e0*/  FSEL R163, R163, -INF , P4 ;  /* 0xff800000a3a37808 */ /* 0x000fe20002000000 */
[----:B------:R-:W0:Y:S01]  /*57f0*/  SHFL.BFLY PT, R2, R11, 0x1, 0x1f ;  /* 0x0c201f000b027f89 */ /* 0x000e2200000e0000 */
[----:B------:R-:W-:-:S02]  /*5800*/  FMNMX.FTZ R20, R162, R21, !PT ;  /* 0x00000015a2147209 */ /* 0x000fc40007810000 */
[----:B------:R-:W-:Y:S02]  /*5810*/  ISETP.GT.AND P4, PT, R0, 0x19, PT ;  /* 0x000000190000780c */ /* 0x000fe40003f84270 */
[----:B------:R-:W-:Y:S02]  /*5820*/  FSEL R166, R166, -INF , P3 ;  /* 0xff800000a6a67808 */ /* 0x000fe40001800000 */
[----:B------:R-:W-:Y:S02]  /*5830*/  FMNMX.FTZ R21, R163, R20, !PT ;  /* 0x00000014a3157209 */ /* 0x000fe40007810000 */
[C---:B------:R-:W-:Y:S02]  /*5840*/  ISETP.GT.AND P3, PT, R0.reuse, 0x20, PT ;  /* 0x000000200000780c */ /* 0x040fe40003f64270 */
[----:B------:R-:W-:Y:S02]  /*5850*/  FSEL R167, R167, -INF , P4 ;  /* 0xff800000a7a77808 */ /* 0x000fe40002000000 */
[----:B------:R-:W-:-:S02]  /*5860*/  ISETP.GT.AND P4, PT, R0, 0x21, PT ;  /* 0x000000210000780c */ /* 0x000fc40003f84270 */
[----:B------:R-:W-:Y:S01]  /*5870*/  FSEL R170, R170, -INF , P3 ;  /* 0xff800000aaaa7808 */ /* 0x000fe20001800000 */
[----:B------:R-:W-:Y:S02]  /*5880*/  WARPGROUP.DEPBAR.LE gsb0, 0x0 ;  /* 0x00008000000079c5 */ /* 0x000fe40000010000 */
[----:B------:R-:W-:Y:S01]  /*5890*/  WARPGROUP.ARRIVE ;  /* 0x00000000000079c5 */ /* 0x000fe20000000000 */
[C---:B------:R-:W-:Y:S02]  /*58a0*/  ISETP.GT.AND P3, PT, R0.reuse, 0x28, PT ;  /* 0x000000280000780c */ /* 0x040fe40003f64270 */
[----:B------:R-:W-:Y:S02]  /*58b0*/  FSEL R171, R171, -INF , P4 ;  /* 0xff800000abab7808 */ /* 0x000fe40002000000 */
[----:B0-----:R-:W-:Y:S01]  /*58c0*/  FMNMX.FTZ R2, R11, R2, !PT ;  /* 0x000000020b027209 */ /* 0x001fe20007810000 */
[----:B------:R-:W-:Y:S01]  /*58d0*/  QGMMA.64x256x32.F32.E4M3.E4M3 R24, R224, gdesc[UR4], R24, gsb0 ;  /* 0x03e00004e0187df3 */ /* 0x000fe20008000818 */
[----:B------:R-:W-:Y:S01]  /*58e0*/  UIADD3 UR6, UR10, 0x4, URZ ;  /* 0x000000040a067890 */ /* 0x000fe2000fffe03f */
[----:B------:R-:W-:Y:S01]  /*58f0*/  ISETP.GT.AND P4, PT, R0, 0x29, PT ;  /* 0x000000290000780c */ /* 0x000fe20003f84270 */
[----:B------:R-:W-:Y:S01]  /*5900*/  UMOV UR7, 0x40000040 ;  /* 0x4000004000077882 */ /* 0x000fe20000000000 */
[----:B------:R-:W-:-:S01]  /*5910*/  FFMA.FTZ R7, R2, R7, -8 ;  /* 0xc100000002077423 */ /* 0x000fc20000010007 */
[----:B------:R-:W-:-:S02]  /*5920*/  FSETP.NEU.FTZ.AND P2, PT, R2, -INF , PT ;  /* 0xff8000000200780b */ /* 0x000fc40003f5d000 */
[----:B------:R-:W-:Y:S02]  /*5930*/  FSEL R174, R174, -INF , P3 ;  /* 0xff800000aeae7808 */ /* 0x000fe40001800000 */
[----:B------:R-:W-:Y:S02]  /*5940*/  FSEL R7, R7, RZ, P2 ;  /* 0x000000ff07077208 */ /* 0x000fe40001000000 */
[----:B------:R-:W-:Y:S02]  /*5950*/  ISETP.GT.AND P3, PT, R0, 0x30, PT ;  /* 0x000000300000780c */ /* 0x000fe40003f64270 */
[----:B------:R-:W-:Y:S01]  /*5960*/  FSEL R175, R175, -INF , P4 ;  /* 0xff800000afaf7808 */ /* 0x000fe20002000000 */
[----:B------:R-:W-:-:S01]  /*5970*/  FFMA.FTZ R9, R152, UR38, -R7 ;  /* 0x0000002698097c23 */ /* 0x000fc20008010807 */
[--C-:B------:R-:W-:Y:S01]  /*5980*/  FFMA.FTZ R153, R153, UR38, -R7.reuse ;  /* 0x0000002699997c23 */ /* 0x100fe20008010807 */
[----:B------:R-:W-:Y:S01]  /*5990*/  FMNMX.FTZ R152, R166, R21, !PT ;  /* 0x00000015a6987209 */ /* 0x000fe20007810000 */
[--C-:B------:R-:W-:Y:S01]  /*59a0*/  FFMA.FTZ R12, R157, UR38, -R7.reuse ;  /* 0x000000269d0c7c23 */ /* 0x100fe20008010807 */
[----:B------:R-:W-:Y:S01]  /*59b0*/  ISETP.GT.AND P4, PT, R0, 0x31, PT ;  /* 0x000000310000780c */ /* 0x000fe20003f84270 */
[----:B------:R0:W-:Y:S01]  /*59c0*/  MUFU.EX2 R10, R153 ;  /* 0x00000099000a7308 */ /* 0x0001e20000000800 */
[----:B------:R-:W-:Y:S01]  /*59d0*/  FSEL R178, R178, -INF , P3 ;  /* 0xff800000b2b27808 */ /* 0x000fe20001800000 */
[--C-:B------:R-:W-:Y:S01]  /*59e0*/  FFMA.FTZ R11, R156, UR38, -R7.reuse ;  /* 0x000000269c0b7c23 */ /* 0x100fe20008010807 */
[----:B------:R-:W-:Y:S01]  /*59f0*/  ISETP.GT.AND P3, PT, R0, 0x38, PT ;  /* 0x000000380000780c */ /* 0x000fe20003f64270 */
[--C-:B------:R-:W-:Y:S01]  /*5a00*/  FFMA.FTZ R15, R161, UR38, -R7.reuse ;  /* 0x00000026a10f7c23 */ /* 0x100fe20008010807 */
[----:B------:R-:W-:Y:S01]  /*5a10*/  FSEL R179, R179, -INF , P4 ;  /* 0xff800000b3b37808 */ /* 0x000fe20002000000 */
[--C-:B------:R-:W-:Y:S01]  /*5a20*/  FFMA.FTZ R160, R160, UR38, -R7.reuse ;  /* 0x00000026a0a07c23 */ /* 0x100fe20008010807 */
[----:B------:R-:W-:Y:S01]  /*5a30*/  ISETP.GT.AND P4, PT, R0, 0x39, PT ;  /* 0x000000390000780c */ /* 0x000fe20003f84270 */
[--C-:B------:R-:W-:Y:S01]  /*5a40*/  FFMA.FTZ R21, R165, UR38, -R7.reuse ;  /* 0x00000026a5157c23 */ /* 0x100fe20008010807 */
[----:B0-----:R-:W-:Y:S01]  /*5a50*/  FMNMX.FTZ R153, R167, R152, !PT ;  /* 0x00000098a7997209 */ /* 0x001fe20007810000 */
[----:B------:R-:W-:Y:S01]  /*5a60*/  MUFU.EX2 R14, R160 ;  /* 0x000000a0000e7308 */ /* 0x000fe20000000800 */
[----:B------:R-:W-:Y:S01]  /*5a70*/  FSEL R182, R182, -INF , P3 ;  /* 0xff800000b6b67808 */ /* 0x000fe20001800000 */
[--C-:B------:R-:W-:Y:S01]  /*5a80*/  FFMA.FTZ R164, R164, UR38, -R7.reuse ;  /* 0x00000026a4a47c23 */ /* 0x100fe20008010807 */
[----:B------:R-:W-:Y:S01]  /*5a90*/  FMNMX.FTZ R152, R170, R153, !PT ;  /* 0x00000099aa987209 */ /* 0x000fe20007810000 */
[--C-:B------:R-:W-:Y:S01]  /*5aa0*/  FFMA.FTZ R168, R168, UR38, -R7.reuse ;  /* 0x00000026a8a87c23 */ /* 0x100fe20008010807 */
[----:B------:R-:W-:Y:S01]  /*5ab0*/  ISETP.GT.AND P3, PT, R0, 0x40, PT ;  /* 0x000000400000780c */ /* 0x000fe20003f64270 */
[--C-:B------:R-:W-:Y:S01]  /*5ac0*/  FFMA.FTZ R172, R172, UR38, -R7.reuse ;  /* 0x00000026acac7c23 */ /* 0x100fe20008010807 */
[----:B------:R-:W-:Y:S01]  /*5ad0*/  FMNMX.FTZ R153, R171, R152, !PT ;  /* 0x00000098ab997209 */ /* 0x000fe20007810000 */
        /* <DEDUP_REMOVED lines=14> */
[----:B------:R-:W-:Y:S01]  /*5bc0*/  FFMA.FTZ R212, R212, UR38, -R7 ;  /* 0x00000026d4d47c23 */ /* 0x000fe20008010807 */
[----:B------:R-:W-:Y:S01]  /*5bd0*/  FMNMX.FTZ R157, R179, R154, !PT ;  /* 0x0000009ab39d7209 */ /* 0x000fe20007810000 */
[----:B------:R-:W-:Y:S01]  /*5be0*/  MUFU.EX2 R9, R9 ;  /* 0x0000000900097308 */ /* 0x000fe20000000800 */
[----:B------:R-:W-:-:S02]  /*5bf0*/  FSEL R187, R187, -INF , P4 ;  /* 0xff800000bbbb7808 */ /* 0x000fc40002000000 */
[----:B------:R-:W-:Y:S01]  /*5c00*/  FMNMX.FTZ R156, R182, R157, !PT ;  /* 0x0000009db69c7209 */ /* 0x000fe20007810000 */
[----:B------:R-:W-:-:S01]  /*5c10*/  FFMA.FTZ R157, R173, UR38, -R7 ;  /* 0x00000026ad9d7c23 */ /* 0x000fc20008010807 */
[----:B------:R-:W-:Y:S02]  /*5c20*/  ISETP.GT.AND P4, PT, R0, 0x49, PT ;  /* 0x000000490000780c */ /* 0x000fe40003f84270 */
[----:B------:R-:W-:Y:S01]  /*5c30*/  FMNMX.FTZ R161, R183, R156, !PT ;  /* 0x0000009cb7a17209 */ /* 0x000fe20007810000 */
[----:B------:R0:W-:Y:S01]  /*5c40*/  MUFU.EX2 R154, R172 ;  /* 0x000000ac009a7308 */ /* 0x0001e20000000800 */
[----:B------:R-:W-:Y:S02]  /*5c50*/  FSEL R190, R190, -INF , P3 ;  /* 0xff800000bebe7808 */ /* 0x000fe40001800000 */
[----:B------:R-:W-:Y:S02]  /*5c60*/  FMNMX.FTZ R156, R186, R161, !PT ;  /* 0x000000a1ba9c7209 */ /* 0x000fe40007810000 */
[----:B------:R-:W-:-:S02]  /*5c70*/  ISETP.GT.AND P3, PT, R0, 0x50, PT ;  /* 0x000000500000780c */ /* 0x000fc40003f64270 */
[----:B------:R-:W-:Y:S01]  /*5c80*/  FMNMX.FTZ R161, R187, R156, !PT ;  /* 0x0000009cbba17209 */ /* 0x000fe20007810000 */
[----:B------:R-:W-:Y:S01]  /*5c90*/  MUFU.EX2 R11, R11 ;  /* 0x0000000b000b7308 */ /* 0x000fe20000000800 */
[----:B------:R-:W-:Y:S01]  /*5ca0*/  FSEL R191, R191, -INF , P4 ;  /* 0xff800000bfbf7808 */ /* 0x000fe20002000000 */
[--C-:B0-----:R-:W-:Y:S01]  /*5cb0*/  FFMA.FTZ R172, R192, UR38, -R7.reuse ;  /* 0x00000026c0ac7c23 */ /* 0x101fe20008010807 */
[----:B------:R-:W-:Y:S01]  /*5cc0*/  FMNMX.FTZ R160, R190, R161, !PT ;  /* 0x000000a1bea07209 */ /* 0x000fe20007810000 */
[--C-:B------:R-:W-:Y:S01]  /*5cd0*/  FFMA.FTZ R161, R177, UR38, -R7.reuse ;  /* 0x00000026b1a17c23 */ /* 0x100fe20008010807 */
[----:B------:R-:W-:Y:S01]  /*5ce0*/  ISETP.GT.AND P4, PT, R0, 0x51, PT ;  /* 0x000000510000780c */ /* 0x000fe20003f84270 */
[--C-:B------:R-:W-:Y:S01]  /*5cf0*/  FFMA.FTZ R177, R193, UR38, -R7.reuse ;  /* 0x00000026c1b17c23 */ /* 0x100fe20008010807 */
[----:B------:R-:W-:Y:S01]  /*5d00*/  FSEL R194, R194, -INF , P3 ;  /* 0xff800000c2c27808 */ /* 0x000fe20001800000 */
[----:B------:R0:W-:Y:S01]  /*5d10*/  MUFU.EX2 R156, R176 ;  /* 0x000000b0009c7308 */ /* 0x0001e20000000800 */
[----:B------:R-:W-:Y:S01]  /*5d20*/  FMNMX.FTZ R165, R191, R160, !PT ;  /* 0x000000a0bfa57209 */ /* 0x000fe20007810000 */
[----:B------:R-:W-:Y:S01]  /*5d30*/  FFMA.FTZ R193, R209, UR38, -R7 ;  /* 0x00000026d1c17c23 */ /* 0x000fe20008010807 */
[----:B------:R-:W-:-:S02]  /*5d40*/  ISETP.GT.AND P3, PT, R0, 0x58, PT ;  /* 0x000000580000780c */ /* 0x000fc40003f64270 */
[----:B------:R-:W-:Y:S02]  /*5d50*/  FSEL R195, R195, -INF , P4 ;  /* 0xff800000c3c37808 */ /* 0x000fe40002000000 */
[----:B------:R-:W-:Y:S01]  /*5d60*/  FMNMX.FTZ R160, R194, R165, !PT ;  /* 0x000000a5c2a07209 */ /* 0x000fe20007810000 */
[----:B------:R-:W-:Y:S01]  /*5d70*/  MUFU.EX2 R12, R12 ;  /* 0x0000000c000c7308 */ /* 0x000fe20000000800 */
[----:B------:R-:W-:Y:S01]  /*5d80*/  ISETP.GT.AND P4, PT, R0, 0x59, PT ;  /* 0x000000590000780c */ /* 0x000fe20003f84270 */
[----:B0-----:R-:W-:Y:S01]  /*5d90*/  FFMA.FTZ R176, R196, UR38, -R7 ;  /* 0x00000026c4b07c23 */ /* 0x001fe20008010807 */
[----:B------:R-:W-:Y:S02]  /*5da0*/  FSEL R198, R198, -INF , P3 ;  /* 0xff800000c6c67808 */ /* 0x000fe40001800000 */
[----:B------:R-:W-:Y:S02]  /*5db0*/  FMNMX.FTZ R165, R195, R160, !PT ;  /* 0x000000a0c3a57209 */ /* 0x000fe40007810000 */
[----:B------:R-:W-:Y:S01]  /*5dc0*/  ISETP.GT.AND P3, PT, R0, 0x60, PT ;  /* 0x000000600000780c */ /* 0x000fe20003f64270 */
[----:B------:R0:W-:Y:S01]  /*5dd0*/  MUFU.EX2 R160, R180 ;  /* 0x000000b400a07308 */ /* 0x0001e20000000800 */
[----:B------:R-:W-:-:S02]  /*5de0*/  FSEL R199, R199, -INF , P4 ;  /* 0xff800000c7c77808 */ /* 0x000fc40002000000 */
[----:B------:R-:W-:Y:S01]  /*5df0*/  FMNMX.FTZ R164, R198, R165, !PT ;  /* 0x000000a5c6a47209 */ /* 0x000fe20007810000 */
[----:B------:R-:W-:-:S01]  /*5e00*/  FFMA.FTZ R165, R181, UR38, -R7 ;  /* 0x00000026b5a57c23 */ /* 0x000fc20008010807 */
[----:B------:R-:W-:Y:S01]  /*5e10*/  ISETP.GT.AND P4, PT, R0, 0x61, PT ;  /* 0x000000610000780c */ /* 0x000fe20003f84270 */
[----:B------:R-:W-:-:S01]  /*5e20*/  FFMA.FTZ R181, R197, UR38, -R7 ;  /* 0x00000026c5b57c23 */ /* 0x000fc20008010807 */
[----:B------:R-:W-:Y:S01]  /*5e30*/  FSEL R202, R202, -INF , P3 ;  /* 0xff800000caca7808 */ /* 0x000fe20001800000 */
[----:B------:R-:W-:Y:S01]  /*5e40*/  MUFU.EX2 R15, R15 ;  /* 0x0000000f000f7308 */ /* 0x000fe20000000800 */
[----:B------:R-:W-:Y:S01]  /*5e50*/  FMNMX.FTZ R169, R199, R164, !PT ;  /* 0x000000a4c7a97209 */ /* 0x000fe20007810000 */
[----:B0-----:R-:W-:Y:S01]  /*5e60*/  FFMA.FTZ R180, R200, UR38, -R7 ;  /* 0x00000026c8b47c23 */ /* 0x001fe20008010807 */
[----:B------:R-:W-:Y:S02]  /*5e70*/  ISETP.GT.AND P3, PT, R0, 0x68, PT ;  /* 0x000000680000780c */ /* 0x000fe40003f64270 */
[----:B------:R-:W-:-:S02]  /*5e80*/  FSEL R203, R203, -INF , P4 ;  /* 0xff800000cbcb7808 */ /* 0x000fc40002000000 */
[----:B------:R-:W-:Y:S01]  /*5e90*/  FMNMX.FTZ R164, R202, R169, !PT ;  /* 0x000000a9caa47209 */ /* 0x000fe20007810000 */
[----:B------:R-:W-:Y:S01]  /*5ea0*/  MUFU.EX2 R21, R21 ;  /* 0x0000001500157308 */ /* 0x000fe20000000800 */
[----:B------:R-:W-:Y:S02]  /*5eb0*/  ISETP.GT.AND P4, PT, R0, 0x69, PT ;  /* 0x000000690000780c */ /* 0x000fe40003f84270 */
[----:B------:R-:W-:Y:S02]  /*5ec0*/  FSEL R206, R206, -INF , P3 ;  /* 0xff800000cece7808 */ /* 0x000fe40001800000 */
[----:B------:R-:W-:Y:S02]  /*5ed0*/  FMNMX.FTZ R169, R203, R164, !PT ;  /* 0x000000a4cba97209 */ /* 0x000fe40007810000 */
[----:B------:R-:W-:Y:S01]  /*5ee0*/  ISETP.GT.AND P3, PT, R0, 0x70, PT ;  /* 0x000000700000780c */ /* 0x000fe20003f64270 */
[----:B------:R0:W-:Y:S01]  /*5ef0*/  MUFU.EX2 R164, R184 ;  /* 0x000000b800a47308 */ /* 0x0001e20000000800 */
[----:B------:R-:W-:-:S02]  /*5f00*/  FSEL R207, R207, -INF , P4 ;  /* 0xff800000cfcf7808 */ /* 0x000fc40002000000 */
[----:B------:R-:W-:Y:S01]  /*5f10*/  FMNMX.FTZ R168, R206, R169, !PT ;  /* 0x000000a9cea87209 */ /* 0x000fe20007810000 */
[----:B------:R-:W-:-:S01]  /*5f20*/  FFMA.FTZ R169, R185, UR38, -R7 ;  /* 0x00000026b9a97c23 */ /* 0x000fc20008010807 */
[----:B------:R-:W-:Y:S02]  /*5f30*/  ISETP.GT.AND P4, PT, R0, 0x71, PT ;  /* 0x000000710000780c */ /* 0x000fe40003f84270 */
        /* <DEDUP_REMOVED lines=11> */
[----:B------:R-:W-:Y:S01]  /*5ff0*/  FSEL R215, R215, -INF , P4 ;  /* 0xff800000d7d77808 */ /* 0x000fe20002000000 */
[----:B------:R0:W-:Y:S01]  /*6000*/  MUFU.EX2 R168, R188 ;  /* 0x000000bc00a87308 */ /* 0x0001e20000000800 */
[----:B------:R-:W-:Y:S01]  /*6010*/  FMNMX.FTZ R0, R214, R173, !PT ;  /* 0x000000add6007209 */ /* 0x000fe20007810000 */
[--C-:B------:R-:W-:Y:S01]  /*6020*/  FFMA.FTZ R173, R189, UR38, -R7.reuse ;  /* 0x00000026bdad7c23 */ /* 0x100fe20008010807 */
[----:B------:R-:W-:Y:S01]  /*6030*/  FSEL R196, R2, RZ, P2 ;  /* 0x000000ff02c47208 */ /* 0x000fe20001000000 */
[----:B------:R-:W-:Y:S01]  /*6040*/  FFMA.FTZ R189, R205, UR38, -R7 ;  /* 0x00000026cdbd7c23 */ /* 0x000fe20008010807 */
[----:B------:R-:W-:-:S03]  /*6050*/  FMNMX.FTZ R0, R215, R0, !PT ;  /* 0x00000000d7007209 */ /* 0x000fc60007810000 */
[----:B------:R-:W-:Y:S01]  /*6060*/  MUFU.EX2 R161, R161 ;  /* 0x000000a100a17308 */ /* 0x000fe20000000800 */
[----:B0-----:R-:W-:-:S01]  /*6070*/  FFMA.FTZ R188, R208, UR38, -R7 ;  /* 0x00000026d0bc7c23 */ /* 0x001fc20008010807 */
[----:B------:R-:W0:Y:S06]  /*6080*/  SHFL.BFLY PT, R185, R0, 0x2, 0x1f ;  /* 0x0c401f0000b97f89 */ /* 0x000e2c00000e0000 */
[----:B------:R-:W-:Y:S08]  /*6090*/  MUFU.EX2 R165, R165 ;  /* 0x000000a500a57308 */ /* 0x000ff00000000800 */
[----:B------:R-:W-:Y:S08]  /*60a0*/  MUFU.EX2 R169, R169 ;  /* 0x000000a900a97308 */ /* 0x000ff00000000800 */
[----:B------:R-:W-:Y:S01]  /*60b0*/  MUFU.EX2 R173, R173 ;  /* 0x000000ad00ad7308 */ /* 0x000fe20000000800 */
[----:B0-----:R-:W-:Y:S01]  /*60c0*/  FMNMX.FTZ R192, R0, R185, !PT ;  /* 0x000000b900c07209 */ /* 0x001fe20007810000 */
[----:B------:R-:W-:Y:S01]  /*60d0*/  FFMA.FTZ R185, R201, UR38, -R7 ;  /* 0x00000026c9b97c23 */ /* 0x000fe20008010807 */
[----:B------:R-:W-:-:S03]  /*60e0*/  IMAD.U32 R201, RZ, RZ, UR38 ;  /* 0x00000026ffc97e24 */ /* 0x000fc6000f8e00ff */
[----:B------:R-:W0:Y:S02]  /*60f0*/  SHFL.BFLY PT, R197, R192, 0x1, 0x1f ;  /* 0x0c201f00c0c57f89 */ /* 0x000e2400000e0000 */
[----:B------:R-:W-:Y:S08]  /*6100*/  MUFU.EX2 R172, R172 ;  /* 0x000000ac00ac7308 */ /* 0x000ff00000000800 */
[----:B------:R-:W-:Y:S08]  /*6110*/  MUFU.EX2 R177, R177 ;  /* 0x000000b100b17308 */ /* 0x000ff00000000800 */
[----:B------:R-:W-:Y:S01]  /*6120*/  MUFU.EX2 R176, R176 ;  /* 0x000000b000b07308 */ /* 0x000fe20000000800 */
[----:B0-----:R-:W-:Y:S01]  /*6130*/  FMNMX.FTZ R0, R192, R197, !PT ;  /* 0x000000c5c0007209 */ /* 0x001fe20007810000 */
[----:B------:R-:W-:Y:S01]  /*6140*/  FFMA.FTZ R197, R8, UR38, -R7 ;  /* 0x0000002608c57c23 */ /* 0x000fe20008010807 */
[----:B------:R-:W-:-:S05]  /*6150*/  FADD.FTZ R7, -R196, R5 ;  /* 0x00000005c4077221 */ /* 0x000fca0000010100 */
[----:B------:R-:W-:Y:S01]  /*6160*/  MUFU.EX2 R181, R181 ;  /* 0x000000b500b57308 */ /* 0x000fe20000000800 */
[C---:B------:R-:W-:Y:S01]  /*6170*/  FSETP.NEU.FTZ.AND P2, PT, R0.reuse, -INF , PT ;  /* 0xff8000000000780b */ /* 0x040fe20003f5d000 */
[----:B------:R-:W-:-:S05]  /*6180*/  FFMA.FTZ R8, R0, R201, -8 ;  /* 0xc100000000087423 */ /* 0x000fca00000100c9 */
[----:B------:R-:W-:Y:S01]  /*6190*/  FSEL R196, R8, RZ, P2 ;  /* 0x000000ff08c47208 */ /* 0x000fe20001000000 */
[----:B------:R-:W-:Y:S01]  /*61a0*/  FMUL.FTZ R8, R7, UR38 ;  /* 0x0000002607087c20 */ /* 0x000fe20008410000 */
[----:B------:R0:W-:Y:S03]  /*61b0*/  MUFU.EX2 R5, R197 ;  /* 0x000000c500057308 */ /* 0x0001e60000000800 */
        /* <DEDUP_REMOVED lines=21> */
[--C-:B0-----:R-:W-:Y:S01]  /*6310*/  FFMA.FTZ R197, R182, UR38, -R196.reuse ;  /* 0x00000026b6c57c23 */ /* 0x101fe200080108c4 */
[----:B------:R-:W-:-:S01]  /*6320*/  FFMA.FTZ R182, R186, UR38, -R196 ;  /* 0x00000026bab67c23 */ /* 0x000fc200080108c4 */
[----:B------:R-:W-:-:S02]  /*6330*/  FFMA.FTZ R186, R190, UR38, -R196 ;  /* 0x00000026beba7c23 */ /* 0x000fc400080108c4 */
[----:B------:R-:W0:Y:S01]  /*6340*/  MUFU.EX2 R175, R175 ;  /* 0x000000af00af7308 */ /* 0x000e220000000800 */
[----:B-1----:R-:W-:-:S04]  /*6350*/  FFMA.FTZ R187, R8, R4, R9 ;  /* 0x0000000408bb7223 */ /* 0x002fc80000010009 */
[----:B------:R-:W-:Y:S01]  /*6360*/  FADD.FTZ R190, R10, R187 ;  /* 0x000000bb0abe7221 */ /* 0x000fe20000010000 */
[----:B------:R-:W-:-:S02]  /*6370*/  FFMA.FTZ R187, R191, UR38, -R196 ;  /* 0x00000026bfbb7c23 */ /* 0x000fc400080108c4 */
[----:B------:R-:W1:Y:S08]  /*6380*/  MUFU.EX2 R7, R7 ;  /* 0x0000000700077308 */ /* 0x000e700000000800 */
[----:B------:R-:W2:Y:S01]  /*6390*/  MUFU.EX2 R13, R13 ;  /* 0x0000000d000d7308 */ /* 0x000ea20000000800 */
[----:B0-----:R-:W-:-:S01]  /*63a0*/  FFMA.FTZ R4, R175, R3, R200 ;  /* 0x00000003af047223 */ /* 0x001fc200000100c8 */
[----:B------:R-:W-:Y:S01]  /*63b0*/  FADD.FTZ R3, R11, R190 ;  /* 0x000000be0b037221 */ /* 0x000fe20000010000 */
[----:B------:R-:W-:-:S03]  /*63c0*/  FFMA.FTZ R190, R194, UR38, -R196 ;  /* 0x00000026c2be7c23 */ /* 0x000fc600080108c4 */
[----:B------:R-:W-:Y:S02]  /*63d0*/  FADD.FTZ R3, R12, R3 ;  /* 0x000000030c037221 */ /* 0x000fe40000010000 */
[----:B------:R-:W0:Y:S01]  /*63e0*/  MUFU.EX2 R158, R158 ;  /* 0x0000009e009e7308 */ /* 0x000e220000000800 */
[----:B-1----:R-:W-:-:S01]  /*63f0*/  FADD.FTZ R4, R7, R4 ;  /* 0x0000000407047221 */ /* 0x002fc20000010000 */
[----:B------:R-:W-:Y:S02]  /*6400*/  WARPGROUP.DEPBAR.LE gsb0, 0x0 ;  /* 0x00008000000079c5 */ /* 0x000fe40000010000 */
[----:B------:R-:W-:Y:S01]  /*6410*/  WARPGROUP.ARRIVE ;  /* 0x00000000000079c5 */ /* 0x000fe20000000000 */
[----:B------:R-:W-:-:S03]  /*6420*/  FADD.FTZ R194, R14, R3 ;  /* 0x000000030ec27221 */ /* 0x000fc60000010000 */
[----:B------:R-:W1:Y:S01]  /*6430*/  MUFU.EX2 R155, R155 ;  /* 0x0000009b009b7308 */ /* 0x000e620000000800 */
[----:B--2---:R-:W-:-:S01]  /*6440*/  FADD.FTZ R191, R13, R4 ;  /* 0x000000040dbf7221 */ /* 0x004fc20000010000 */
[----:B------:R-:W-:Y:S01]  /*6450*/  QGMMA.64x256x32.F32.E4M3.E4M3 R24, R220, gdesc[UR4], R24, gsb0 ;  /* 0x03e00004dc187df3 */ /* 0x000fe20008000818 */
[----:B------:R-:W-:Y:S01]  /*6460*/  UIADD3 UR6, UR10, 0x6, URZ ;  /* 0x000000060a067890 */ /* 0x000fe2000fffe03f */
[----:B------:R-:W-:-:S04]  /*6470*/  UMOV UR7, 0x40000040 ;  /* 0x4000004000077882 */ /* 0x000fc80000000000 */
[----:B------:R-:W2:Y:S01]  /*6480*/  MUFU.EX2 R162, R162 ;  /* 0x000000a200a27308 */ /* 0x000ea20000000800 */
[----:B0-----:R-:W-:-:S01]  /*6490*/  FADD.FTZ R4, R158, R191 ;  /* 0x000000bf9e047221 */ /* 0x001fc20000010000 */
[----:B------:R-:W-:-:S06]  /*64a0*/  FFMA.FTZ R191, R195, UR38, -R196 ;  /* 0x00000026c3bf7c23 */ /* 0x000fcc00080108c4 */
[----:B------:R-:W0:Y:S01]  /*64b0*/  MUFU.EX2 R159, R159 ;  /* 0x0000009f009f7308 */ /* 0x000e220000000800 */
[----:B-1----:R-:W-:-:S07]  /*64c0*/  FADD.FTZ R3, R155, R4 ;  /* 0x000000049b037221 */ /* 0x002fce0000010000 */
[----:B------:R-:W1:Y:S01]  /*64d0*/  MUFU.EX2 R166, R166 ;  /* 0x000000a600a67308 */ /* 0x000e620000000800 */
[----:B--2---:R-:W-:-:S07]  /*64e0*/  FADD.FTZ R4, R162, R3 ;  /* 0x00000003a2047221 */ /* 0x004fce0000010000 */
[----:B------:R-:W2:Y:S01]  /*64f0*/  MUFU.EX2 R163, R163 ;  /* 0x000000a300a37308 */ /* 0x000ea20000000800 */
[----:B0-----:R-:W-:-:S07]  /*6500*/  FADD.FTZ R3, R159, R4 ;  /* 0x000000049f037221 */ /* 0x001fce0000010000 */
[----:B------:R0:W-:Y:S01]  /*6510*/  MUFU.EX2 R6, R197 ;  /* 0x000000c500067308 */ /* 0x0001e20000000800 */
[----:B-1----:R-:W-:-:S07]  /*6520*/  FADD.FTZ R4, R166, R3 ;  /* 0x00000003a6047221 */ /* 0x002fce0000010000 */
[----:B------:R-:W1:Y:S01]  /*6530*/  MUFU.EX2 R170, R170 ;  /* 0x000000aa00aa7308 */ /* 0x000e620000000800 */
[----:B0-----:R-:W-:-:S01]  /*6540*/  FADD.FTZ R197, R15, R194 ;  /* 0x000000c20fc57221 */ /* 0x001fc20000010000 */
[----:B--2---:R-:W-:-:S03]  /*6550*/  FADD.FTZ R3, R163, R4 ;  /* 0x00000004a3037221 */ /* 0x004fc60000010000 */
[----:B------:R-:W-:-:S03]  /*6560*/  FADD.FTZ R194, R20, R197 ;  /* 0x000000c514c27221 */ /* 0x000fc60000010000 */
[----:B------:R-:W0:Y:S01]  /*6570*/  MUFU.EX2 R167, R167 ;  /* 0x000000a700a77308 */ /* 0x000e220000000800 */
[----:B------:R-:W-:-:S01]  /*6580*/  FADD.FTZ R195, R21, R194 ;  /* 0x000000c215c37221 */ /* 0x000fc20000010000 */
[----:B------:R-:W-:-:S03]  /*6590*/  FFMA.FTZ R194, R198, UR38, -R196 ;  /* 0x00000026c6c27c23 */ /* 0x000fc600080108c4 */
[----:B------:R-:W-:Y:S01]  /*65a0*/  FADD.FTZ R198, R152, R195 ;  /* 0x000000c398c67221 */ /* 0x000fe20000010000 */
[----:B------:R-:W-:-:S02]  /*65b0*/  FFMA.FTZ R195, R199, UR38, -R196 ;  /* 0x00000026c7c37c23 */ /* 0x000fc400080108c4 */
[----:B------:R-:W2:Y:S01]  /*65c0*/  MUFU.EX2 R174, R174 ;  /* 0x000000ae00ae7308 */ /* 0x000ea20000000800 */
[----:B------:R-:W-:-:S01]  /*65d0*/  FADD.FTZ R197, R153, R198 ;  /* 0x000000c699c57221 */ /* 0x000fc20000010000 */
[----:B-1----:R-:W-:-:S03]  /*65e0*/  FADD.FTZ R4, R170, R3 ;  /* 0x00000003aa047221 */ /* 0x002fc60000010000 */
[----:B------:R-:W-:Y:S01]  /*65f0*/  FADD.FTZ R198, R154, R197 ;  /* 0x000000c59ac67221 */ /* 0x000fe20000010000 */
[----:B------:R-:W-:-:S02]  /*6600*/  FFMA.FTZ R197, R202, UR38, -R196 ;  /* 0x00000026cac57c23 */ /* 0x000fc400080108c4 */
[----:B------:R-:W1:Y:S01]  /*6610*/  MUFU.EX2 R171, R171 ;  /* 0x000000ab00ab7308 */ /* 0x000e620000000800 */
[----:B0-----:R-:W-:-:S01]  /*6620*/  FADD.FTZ R3, R167, R4 ;  /* 0x00000004a7037221 */ /* 0x001fc20000010000 */
[----:B------:R-:W-:-:S04]  /*6630*/  FADD.FTZ R199, R157, R198 ;  /* 0x000000c69dc77221 */ /* 0x000fc80000010000 */
[----:B------:R-:W-:Y:S02]  /*6640*/  FADD.FTZ R198, R156, R199 ;  /* 0x000000c79cc67221 */ /* 0x000fe40000010000 */
[----:B------:R-:W0:Y:S01]  /*6650*/  MUFU.EX2 R178, R178 ;  /* 0x000000b200b27308 */ /* 0x000e220000000800 */
[----:B--2---:R-:W-:-:S01]  /*6660*/  FADD.FTZ R4, R174, R3 ;  /* 0x00000003ae047221 */ /* 0x004fc20000010000 */
[----:B------:R-:W-:Y:S01]  /*6670*/  FADD.FTZ R199, R161, R198 ;  /* 0x000000c6a1c77221 */ /* 0x000fe20000010000 */
[----:B------:R-:W-:-:S05]  /*6680*/  FFMA.FTZ R198, R203, UR38, -R196 ;  /* 0x00000026cbc67c23 */ /* 0x000fca00080108c4 */
[----:B------:R-:W2:Y:S01]  /*6690*/  MUFU.EX2 R179, R179 ;  /* 0x000000b300b37308 */ /* 0x000ea20000000800 */
[----:B-1----:R-:W-:-:S01]  /*66a0*/  FADD.FTZ R3, R171, R4 ;  /* 0x00000004ab037221 */ /* 0x002fc20000010000 */
[----:B------:R-:W-:Y:S01]  /*66b0*/  FADD.FTZ R4, R160, R199 ;  /* 0x000000c7a0047221 */ /* 0x000fe20000010000 */
[----:B------:R-:W-:-:S05]  /*66c0*/  FFMA.FTZ R199, R206, UR38, -R196 ;  /* 0x00000026cec77c23 */ /* 0x000fca00080108c4 */
[----:B------:R-:W1:Y:S01]  /*66d0*/  MUFU.EX2 R182, R182 ;  /* 0x000000b600b67308 */ /* 0x000e620000000800 */
[----:B0-----:R-:W-:-:S04]  /*66e0*/  FADD.FTZ R3, R178, R3 ;  /* 0x00000003b2037221 */ /* 0x001fc80000010000 */
[----:B------:R-:W-:Y:S01]  /*66f0*/  FADD.FTZ R202, R6, R3 ;  /* 0x0000000306ca7221 */ /* 0x000fe20000010000 */
[----:B------:R-:W-:-:S02]  /*6700*/  FADD.FTZ R3, R165, R4 ;  /* 0x00000004a5037221 */ /* 0x000fc40000010000 */
        /* <DEDUP_REMOVED lines=11> */
[----:B------:R-:W-:-:S01]  /*67c0*/  FFMA.FTZ R202, R207, UR38, -R196 ;  /* 0x00000026cfca7c23 */ /* 0x000fc200080108c4 */
[----:B------:R-:W-:Y:S01]  /*67d0*/  IMAD.U32 R207, RZ, RZ, UR56 ;  /* 0x00000038ffcf7e24 */ /* 0x000fe2000f8e00ff */
[----:B------:R-:W-:-:S03]  /*67e0*/  IADD3 R3, -R23, 0xb, RZ ;  /* 0x0000000b17037810 */ /* 0x000fc60007ffe1ff */
[----:B------:R-:W0:Y:S01]  /*67f0*/  MUFU.EX2 R190, R190 ;  /* 0x000000be00be7308 */ /* 0x000e220000000800 */
[----:B--2---:R-:W-:-:S01]  /*6800*/  FADD.FTZ R204, R186, R201 ;  /* 0x000000c9bacc7221 */ /* 0x004fc20000010000 */
[----:B------:R-:W-:Y:S01]  /*6810*/  FFMA.FTZ R201, R210, UR38, -R196 ;  /* 0x00000026d2c97c23 */ /* 0x000fe200080108c4 */
[----:B------:R-:W-:-:S05]  /*6820*/  @!P1 LEA R207, R207, UR41, 0x3 ;  /* 0x00000029cfcf9c11 */ /* 0x000fca000f8e18ff */
[----:B------:R-:W2:Y:S01]  /*6830*/  MUFU.EX2 R191, R191 ;  /* 0x000000bf00bf7308 */ /* 0x000ea20000000800 */
[----:B-1----:R-:W-:-:S07]  /*6840*/  FADD.FTZ R203, R187, R204 ;  /* 0x000000ccbbcb7221 */ /* 0x002fce0000010000 */
[----:B------:R-:W1:Y:S01]  /*6850*/  MUFU.EX2 R194, R194 ;  /* 0x000000c200c27308 */ /* 0x000e620000000800 */
[----:B0-----:R-:W-:-:S01]  /*6860*/  FADD.FTZ R204, R190, R203 ;  /* 0x000000cbbecc7221 */ /* 0x001fc20000010000 */
[----:B------:R-:W-:-:S04]  /*6870*/  FADD.FTZ R203, R177, R4 ;  /* 0x00000004b1cb7221 */ /* 0x000fc80000010000 */
[----:B------:R-:W-:Y:S01]  /*6880*/  FADD.FTZ R4, R176, R203 ;  /* 0x000000cbb0047221 */ /* 0x000fe20000010000 */
[----:B------:R-:W-:-:S01]  /*6890*/  FFMA.FTZ R203, R214, UR38, -R196 ;  /* 0x00000026d6cb7c23 */ /* 0x000fc200080108c4 */
[----:B------:R-:W0:Y:S01]  /*68a0*/  MUFU.EX2 R195, R195 ;  /* 0x000000c300c37308 */ /* 0x000e220000000800 */
[----:B--2---:R-:W-:-:S01]  /*68b0*/  FADD.FTZ R205, R191, R204 ;  /* 0x000000ccbfcd7221 */ /* 0x004fc20000010000 */
[--C-:B------:R-:W-:Y:S01]  /*68c0*/  FFMA.FTZ R204, R211, UR38, -R196.reuse ;  /* 0x00000026d3cc7c23 */ /* 0x100fe200080108c4 */
[----:B------:R-:W-:-:S05]  /*68d0*/  FFMA.FTZ R196, R215, UR38, -R196 ;  /* 0x00000026d7c47c23 */ /* 0x000fca00080108c4 */
[----:B------:R-:W2:Y:S01]  /*68e0*/  MUFU.EX2 R180, R180 ;  /* 0x000000b400b47308 */ /* 0x000ea20000000800 */
[----:B-1----:R-:W-:-:S01]  /*68f0*/  FADD.FTZ R206, R194, R205 ;  /* 0x000000cdc2ce7221 */ /* 0x002fc20000010000 */
[----:B------:R-:W-:-:S06]  /*6900*/  FADD.FTZ R205, R181, R4 ;  /* 0x00000004b5cd7221 */ /* 0x000fcc0000010000 */
[----:B------:R-:W1:Y:S01]  /*6910*/  MUFU.EX2 R197, R197 ;  /* 0x000000c500c57308 */ /* 0x000e620000000800 */
[----:B0-----:R-:W-:-:S07]  /*6920*/  FADD.FTZ R206, R195, R206 ;  /* 0x000000cec3ce7221 */ /* 0x001fce0000010000 */
[----:B------:R-:W0:Y:S01]  /*6930*/  MUFU.EX2 R185, R185 ;  /* 0x000000b900b97308 */ /* 0x000e220000000800 */
[----:B--2---:R-:W-:-:S07]  /*6940*/  FADD.FTZ R4, R180, R205 ;  /* 0x000000cdb4047221 */ /* 0x004fce0000010000 */
[----:B------:R-:W2:Y:S01]  /*6950*/  MUFU.EX2 R198, R198 ;  /* 0x000000c600c67308 */ /* 0x000ea20000000800 */
[----:B-1----:R-:W-:-:S07]  /*6960*/  FADD.FTZ R205, R197, R206 ;  /* 0x000000cec5cd7221 */ /* 0x002fce0000010000 */
[----:B------:R-:W1:Y:S08]  /*6970*/  MUFU.EX2 R184, R184 ;  /* 0x000000b800b87308 */ /* 0x000e700000000800 */
[----:B------:R-:W3:Y:S08]  /*6980*/  MUFU.EX2 R199, R199 ;  /* 0x000000c700c77308 */ /* 0x000ef00000000800 */
[----:B------:R-:W-:Y:S08]  /*6990*/  MUFU.EX2 R189, R189 ;  /* 0x000000bd00bd7308 */ /* 0x000ff00000000800 */
[----:B------:R-:W4:Y:S08]  /*69a0*/  MUFU.EX2 R202, R202 ;  /* 0x000000ca00ca7308 */ /* 0x000f300000000800 */
        /* <DEDUP_REMOVED lines=12> */
[----:B0-----:R-:W-:-:S02]  /*6a70*/  @!P1 VIADD R3, R207, 0x38840 ;  /* 0x00038840cf039836 */ /* 0x001fc40000000000 */
[----:B------:R-:W-:Y:S01]  /*6a80*/  FADD.FTZ R207, R185, R4 ;  /* 0x00000004b9cf7221 */ /* 0x000fe20000010000 */
[----:B--2---:R-:W-:-:S02]  /*6a90*/  FADD.FTZ R4, R198, R205 ;  /* 0x000000cdc6047221 */ /* 0x004fc40000010000 */
[----:B------:R-:W-:Y:S01]  /*6aa0*/  @!P1 PRMT R3, RZ, 0x654, R3 ;  /* 0x00000654ff039816 */ /* 0x000fe20000000003 */
[----:B-1----:R-:W-:-:S01]  /*6ab0*/  FADD.FTZ R206, R184, R207 ;  /* 0x000000cfb8ce7221 */ /* 0x002fc20000010000 */
[----:B---3--:R-:W-:Y:S02]  /*6ac0*/  FADD.FTZ R205, R199, R4 ;  /* 0x00000004c7cd7221 */ /* 0x008fe40000010000 */
[----:B------:R0:W-:Y:S02]  /*6ad0*/  @!P1 SYNCS.ARRIVE.TRANS64.RED.A1T0 RZ, [R3+URZ], RZ ;  /* 0x000000ff03ff99a7 */ /* 0x0001e4000810043f */
[----:B----4-:R-:W-:-:S01]  /*6ae0*/  FADD.FTZ R4, R202, R205 ;  /* 0x000000cdca047221 */ /* 0x010fc20000010000 */
[----:B0-----:R-:W-:-:S04]  /*6af0*/  FADD.FTZ R3, R189, R206 ;  /* 0x000000cebd037221 */ /* 0x001fc80000010000 */
[----:B-----5:R-:W-:Y:S01]  /*6b00*/  FADD.FTZ R206, R188, R3 ;  /* 0x00000003bcce7221 */ /* 0x020fe20000010000 */
        /* <DEDUP_REMOVED lines=9> */
.L_x_2018:
        /* <DEDUP_REMOVED lines=172> */
.L_x_2009:
[----:B------:R-:W-:-:S13]  /*7660*/  ISETP.LE.AND P2, PT, RZ, UR57, PT ;  /* 0x00000039ff007c0c */ /* 0x000fda000bf43270 */
[----:B------:R-:W-:Y:S05]  /*7670*/  @!P2 BRA `(.L_x_2020) ;  /* 0x0000002000c0a947 */ /* 0x000fea0003800000 */
[----:B------:R-:W-:Y:S01]  /*7680*/  IMAD.MOV.U32 R7, RZ, RZ, R0 ;  /* 0x000000ffff077224 */ /* 0x000fe200078e0000 */
[----:B------:R-:W-:Y:S01]  /*7690*/  UMOV UR53, UR46 ;  /* 0x0000002e00357c82 */ /* 0x000fe20008000000 */
[----:B------:R-:W-:Y:S01]  /*76a0*/  IMAD.MOV.U32 R5, RZ, RZ, R2 ;  /* 0x000000ffff057224 */ /* 0x000fe200078e0002 */
[----:B------:R-:W-:-:S06]  /*76b0*/  UMOV UR52, UR56 ;  /* 0x0000003800347c82 */ /* 0x000fcc0008000000 */
.L_x_2030:
[----:B------:R-:W-:Y:S01]  /*76c0*/  ISETP.NE.AND P3, PT, RZ, UR44, PT ;  /* 0x0000002cff007c0c */ /* 0x000fe2000bf65270 */
[----:B------:R-:W-:-:S04]  /*76d0*/  UISETP.NE.AND UP0, UPT, UR52, 0x1, UPT ;  /* 0x000000013400788c */ /* 0x000fc8000bf05270 */
[----:B------:R-:W-:-:S04]  /*76e0*/  USEL UR46, URZ, 0x1, UP0 ;  /* 0x000000013f2e7887 */ /* 0x000fc80008000000 */
[----:B------:R-:W-:-:S04]  /*76f0*/  ULOP3.LUT UR46, UR53, UR46, URZ, 0x3c, !UPT ;  /* 0x0000002e352e7292 */ /* 0x000fc8000f8e3c3f */
[----:B------:R-:W-:Y:S08]  /*7700*/  @P3 BRA `(.L_x_2021) ;  /* 0x0000000000383947 */ /* 0x000ff00003800000 */
[----:B------:R-:W-:Y:S05]  /*7710*/  @!P0 BRA `(.L_x_2022) ;  /* 0x0000000000048947 */ /* 0x000fea0003800000 */
[----:B------:R-:W-:Y:S01]  /*7720*/  BPT.TRAP 0x1 ;  /* 0x000000040000795c */ /* 0x000fe20000300000 */
.L_x_2022:
        /* <DEDUP_REMOVED lines=9> */
.L_x_2023:
[----:B-1----:R-:W-:Y:S05]  /*77c0*/  @P2 BRA `(.L_x_2021) ;  /* 0x0000000000082947 */ /* 0x002fea0003800000 */
[----:B------:R-:W1:Y:S02]  /*77d0*/  SYNCS.PHASECHK.TRANS64.TRYWAIT P2, [UR6+0x38830], R0 ;  /* 0x03883000ff0075a7 */ /* 0x000e640008040146 */
[----:B-1----:R-:W-:Y:S05]  /*77e0*/  @!P2 BRA `(.L_x_2024) ;  /* 0x000000bc009ca947 */ /* 0x002fea0003800000 */
.L_x_2021:
        /* <DEDUP_REMOVED lines=48> */
.L_x_2026:
[----:B------:R-:W-:Y:S01]  /*7af0*/  ULEA UR6, UR52, UR41, 0x3 ;  /* 0x0000002934067291 */ /* 0x000fe2000f8e183f */
[----:B------:R-:W-:-:S05]  /*7b00*/  IMAD.U32 R0, RZ, RZ, UR53 ;  /* 0x00000035ff007e24 */ /* 0x000fca000f8e00ff */
[----:B------:R-:W-:-:S04]  /*7b10*/  SHF.L.U32 R0, R0, 0x1f, RZ ;  /* 0x0000001f00007819 */ /* 0x000fc800000006ff */
[----:B------:R0:W1:Y:S01]  /*7b20*/  SYNCS.PHASECHK.TRANS64.TRYWAIT P2, [UR6+0x38850], R0 ;  /* 0x03885000ff0075a7 */ /* 0x0000620008040146 */
[----:B------:R-:W-:Y:S05]  /*7b30*/  @!P0 BRA `(.L_x_2027) ;  /* 0x0000000000048947 */ /* 0x000fea0003800000 */
[----:B------:R-:W-:Y:S01]  /*7b40*/  BPT.TRAP 0x1 ;  /* 0x000000040000795c */ /* 0x000fe20000300000 */
.L_x_2027:
[----:B-1----:R-:W-:Y:S05]  /*7b50*/  @P2 BRA `(.L_x_2025) ;  /* 0x0000000000082947 */ /* 0x002fea0003800000 */
[----:B------:R-:W1:Y:S02]  /*7b60*/  SYNCS.PHASECHK.TRANS64.TRYWAIT P2, [UR6+0x38850], R0 ;  /* 0x03885000ff0075a7 */ /* 0x000e640008040146 */
[----:B-1----:R-:W-:Y:S05]  /*7b70*/  @!P2 BRA `(.L_x_2028) ;  /* 0x000000b800d0a947 */ /* 0x002fea0003800000 */
.L_x_2025:
[----:B------:R-:W-:Y:S01]  /*7b80*/  UIADD3 UR6, UR41, 0x400, URZ ;  /* 0x0000040029067890 */ /* 0x000fe2000fffe03f */
[----:B------:R-:W-:Y:S01]  /*7b90*/  WARPGROUP.ARRIVE ;  /* 0x00000000000079c5 */ /* 0x000fe20000000000 */
[----:B------:R-:W-:Y:S01]  /*7ba0*/  UMOV UR7, 0x40000040 ;  /* 0x4000004000077882 */ /* 0x000fe20000000000 */
[----:B------:R-:W-:Y:S01]  /*7bb0*/  FMNMX.FTZ R2, R154, R7, !PT ;  /* 0x000000079a027209 */ /* 0x000fe20007810000 */
[----:B------:R-:W-:Y:S01]  /*7bc0*/  USHF.R.U32.HI UR6, URZ, 0x4, UR6 ;  /* 0x000000043f067899 */ /* 0x000fe20008011606 */
[----:B01----:R-:W-:Y:S01]  /*7bd0*/  FMNMX.FTZ R0, R152, R5, !PT ;  /* 0x0000000598007209 */ /* 0x003fe20007810000 */
[----:B------:R-:W-:Y:S01]  /*7be0*/  IMAD.U32 R13, RZ, RZ, UR38 ;  /* 0x00000026ff0d7e24 */ /* 0x000fe2000f8e00ff */
[----:B------:R-:W-:Y:S01]  /*7bf0*/  FMNMX.FTZ R11, R155, R2, !PT ;  /* 0x000000029b0b7209 */ /* 0x000fe20007810000 */
[----:B------:R-:W-:Y:S01]  /*7c00*/  ULOP3.LUT UR6, UR6, 0x3fff, URZ, 0xc0, !UPT ;  /* 0x00003fff06067892 */ /* 0x000fe2000f8ec03f */
[----:B------:R-:W-:Y:S02]  /*7c10*/  FMNMX.FTZ R9, R153, R0, !PT ;  /* 0x0000000099097209 */ /* 0x000fe40007810000 */
        /* <DEDUP_REMOVED lines=65> */
[----:B------:R-:W-:-:S03]  /*8030*/  FMNMX.FTZ R6, R213, R0, !PT ;  /* 0x00000000d5067209 */ /* 0x000fc60007810000 */
[----:B------:R-:W0:Y:S04]  /*8040*/  SHFL.BFLY PT, R11, R8, 0x2, 0x1f ;  /* 0x0c401f00080b7f89 */ /* 0x000e2800000e0000 */
[----:B------:R-:W1:Y:S01]  /*8050*/  SHFL.BFLY PT, R9, R6, 0x2, 0x1f ;  /* 0x0c401f0006097f89 */ /* 0x000e6200000e0000 */
[----:B0-----:R-:W-:Y:S02]  /*8060*/  FMNMX.FTZ R11, R8, R11, !PT ;  /* 0x0000000b080b7209 */ /* 0x001fe40007810000 */
[----:B-1----:R-:W-:-:S03]  /*8070*/  FMNMX.FTZ R9, R6, R9, !PT ;  /* 0x0000000906097209 */ /* 0x002fc60007810000 */
[----:B------:R-:W0:Y:S04]  /*8080*/  SHFL.BFLY PT, R0, R11, 0x1, 0x1f ;  /* 0x0c201f000b007f89 */ /* 0x000e2800000e0000 */
[----:B------:R-:W1:Y:S01]  /*8090*/  SHFL.BFLY PT, R2, R9, 0x1, 0x1f ;  /* 0x0c201f0009027f89 */ /* 0x000e6200000e0000 */
[----:B0-----:R-:W-:Y:S02]  /*80a0*/  FMNMX.FTZ R0, R11, R0, !PT ;  /* 0x000000000b007209 */ /* 0x001fe40007810000 */
[----:B-1----:R-:W-:-:S03]  /*80b0*/  FMNMX.FTZ R2, R9, R2, !PT ;  /* 0x0000000209027209 */ /* 0x002fc60007810000 */
        /* <DEDUP_REMOVED lines=16> */
[----:B------:R-:W-:Y:S01]  /*81c0*/  FFMA.FTZ R154, R155, UR38, -R193 ;  /* 0x000000269b9a7c23 */ /* 0x000fe200080108c1 */
        /* <DEDUP_REMOVED lines=25> */
[--C-:B------:R-:W-:Y:S01]  /*8360*/  FFMA.FTZ R179, R182, UR38, -R193.reuse ;  /* 0x00000026b6b37c23 */ /* 0x100fe200080108c1 */
[----:B------:R-:W-:-:S01]  /*8370*/  FFMA.FTZ R182, R183, UR38, -R193 ;  /* 0x00000026b7b67c23 */ /* 0x000fc200080108c1 */
[--C-:B------:R-:W-:Y:S01]  /*8380*/  FFMA.FTZ R183, R186, UR38, -R193.reuse ;  /* 0x00000026bab77c23 */ /* 0x100fe200080108c1 */
[----:B------:R-:W-:-:S01]  /*8390*/  FFMA.FTZ R186, R187, UR38, -R193 ;  /* 0x00000026bbba7c23 */ /* 0x000fc200080108c1 */
[----:B------:R-:W2:Y:S01]  /*83a0*/  MUFU.EX2 R9, R9 ;  /* 0x0000000900097308 */ /* 0x000ea20000000800 */
[----:B0-----:R-:W-:-:S01]  /*83b0*/  FFMA.FTZ R4, R5, R4, R8 ;  /* 0x0000000405047223 */ /* 0x001fc20000010008 */
[----:B------:R-:W-:Y:S01]  /*83c0*/  FFMA.FTZ R21, R169, UR38, -R7 ;  /* 0x00000026a9157c23 */ /* 0x000fe20008010807 */
[----:B------:R-:W-:-:S01]  /*83d0*/  FFMA.FTZ R187, R190, UR38, -R193 ;  /* 0x00000026bebb7c23 */ /* 0x000fc200080108c1 */
[--C-:B------:R-:W-:Y:S01]  /*83e0*/  FFMA.FTZ R190, R191, UR38, -R193.reuse ;  /* 0x00000026bfbe7c23 */ /* 0x100fe200080108c1 */
[----:B------:R-:W-:-:S01]  /*83f0*/  FFMA.FTZ R191, R194, UR38, -R193 ;  /* 0x00000026c2bf7c23 */ /* 0x000fc200080108c1 */
[--C-:B------:R-:W-:Y:S01]  /*8400*/  FFMA.FTZ R152, R172, UR38, -R7.reuse ;  /* 0x00000026ac987c23 */ /* 0x100fe20008010807 */
[----:B------:R-:W-:-:S01]  /*8410*/  FFMA.FTZ R160, R180, UR38, -R7 ;  /* 0x00000026b4a07c23 */ /* 0x000fc20008010807 */
[----:B------:R-:W0:Y:S01]  /*8420*/  MUFU.EX2 R154, R154 ;  /* 0x0000009a009a7308 */ /* 0x000e220000000800 */
[----:B-1----:R-:W-:-:S01]  /*8430*/  FFMA.FTZ R3, R6, R3, R197 ;  /* 0x0000000306037223 */ /* 0x002fc200000100c5 */
[--C-:B------:R-:W-:Y:S01]  /*8440*/  FFMA.FTZ R164, R184, UR38, -R7.reuse ;  /* 0x00000026b8a47c23 */ /* 0x100fe20008010807 */
[----:B------:R-:W-:-:S01]  /*8450*/  FFMA.FTZ R165, R185, UR38, -R7 ;  /* 0x00000026b9a57c23 */ /* 0x000fc20008010807 */
[--C-:B------:R-:W-:Y:S01]  /*8460*/  FFMA.FTZ R180, R200, UR38, -R7.reuse ;  /* 0x00000026c8b47c23 */ /* 0x100fe20008010807 */
[----:B------:R-:W-:-:S01]  /*8470*/  FFMA.FTZ R168, R188, UR38, -R7 ;  /* 0x00000026bca87c23 */ /* 0x000fc20008010807 */
[--C-:B------:R-:W-:Y:S01]  /*8480*/  FFMA.FTZ R169, R189, UR38, -R7.reuse ;  /* 0x00000026bda97c23 */ /* 0x100fe20008010807 */
[----:B------:R-:W-:-:S01]  /*8490*/  FFMA.FTZ R172, R192, UR38, -R7 ;  /* 0x00000026c0ac7c23 */ /* 0x000fc20008010807 */
[----:B------:R-:W1:Y:S01]  /*84a0*/  MUFU.EX2 R10, R10 ;  /* 0x0000000a000a7308 */ /* 0x000e620000000800 */
        /* <DEDUP_REMOVED lines=15> */
[----:B------:R-:W-:Y:S02]  /*85a0*/  WARPGROUP.DEPBAR.LE gsb0, 0x0 ;  /* 0x00008000000079c5 */ /* 0x000fe40000010000 */
[----:B------:R-:W-:-:S04]  /*85b0*/  WARPGROUP.ARRIVE ;  /* 0x00000000000079c5 */ /* 0x000fc80000000000 */
[----:B------:R-:W0:Y:S01]  /*85c0*/  MUFU.EX2 R159, R159 ;  /* 0x0000009f009f7308 */ /* 0x000e220000000800 */
[----:B-1----:R-:W-:-:S01]  /*85d0*/  FADD.FTZ R4, R158, R3 ;  /* 0x000000039e047221 */ /* 0x002fc20000010000 */
[----:B------:R-:W-:Y:S01]  /*85e0*/  QGMMA.64x256x32.F32.E4M3.E4M3 R24, R224, gdesc[UR4], R24, gsb0 ;  /* 0x03e00004e0187df3 */ /* 0x000fe20008000818 */
[----:B------:R-:W-:Y:S01]  /*85f0*/  UIADD3 UR6, UR10, 0x4, URZ ;  /* 0x000000040a067890 */ /* 0x000fe2000fffe03f */
[----:B------:R-:W-:-:S04]  /*8600*/  UMOV UR7, 0x40000040 ;  /* 0x4000004000077882 */ /* 0x000fc80000000000 */
[----:B------:R-:W1:Y:S01]  /*8610*/  MUFU.EX2 R13, R13 ;  /* 0x0000000d000d7308 */ /* 0x000e620000000800 */
[----:B--2---:R-:W-:-:S07]  /*8620*/  FADD.FTZ R194, R12, R201 ;  /* 0x000000c90cc27221 */ /* 0x004fce0000010000 */
[----:B------:R-:W2:Y:S01]  /*8630*/  MUFU.EX2 R162, R162 ;  /* 0x000000a200a27308 */ /* 0x000ea20000000800 */
[----:B0-----:R-:W-:-:S07]  /*8640*/  FADD.FTZ R3, R159, R4 ;  /* 0x000000049f037221 */ /* 0x001fce0000010000 */
[----:B------:R-:W0:Y:S01]  /*8650*/  MUFU.EX2 R14, R14 ;  /* 0x0000000e000e7308 */ /* 0x000e220000000800 */
[----:B-1----:R-:W-:-:S01]  /*8660*/  FADD.FTZ R201, R13, R194 ;  /* 0x000000c20dc97221 */ /* 0x002fc20000010000 */
[--C-:B------:R-:W-:Y:S01]  /*8670*/  FFMA.FTZ R194, R195, UR38, -R193.reuse ;  /* 0x00000026c3c27c23 */ /* 0x100fe200080108c1 */
[----:B------:R-:W-:-:S05]  /*8680*/  FFMA.FTZ R195, R198, UR38, -R193 ;  /* 0x00000026c6c37c23 */ /* 0x000fca00080108c1 */
        /* <DEDUP_REMOVED lines=25> */
[----:B------:R-:W-:-:S06]  /*8820*/  FFMA.FTZ R198, R202, UR38, -R193 ;  /* 0x00000026cac67c23 */ /* 0x000fcc00080108c1 */
        /* <DEDUP_REMOVED lines=17> */
[----:B------:R-:W-:Y:S01]  /*8940*/  FFMA.FTZ R200, R206, UR38, -R193 ;  /* 0x00000026cec87c23 */ /* 0x000fe200080108c1 */
[----:B------:R-:W-:-:S05]  /*8950*/  IADD3 R206, -R23, 0xb, RZ ;  /* 0x0000000b17ce7810 */ /* 0x000fca0007ffe1ff */
[----:B------:R-:W0:Y:S01]  /*8960*/  MUFU.EX2 R183, R183 ;  /* 0x000000b700b77308 */ /* 0x000e220000000800 */
[----:B-1----:R-:W-:-:S07]  /*8970*/  FADD.FTZ R4, R182, R3 ;  /* 0x00000003b6047221 */ /* 0x002fce0000010000 */
[----:B------:R-:W1:Y:S01]  /*8980*/  MUFU.EX2 R165, R165 ;  /* 0x000000a500a57308 */ /* 0x000e620000000800 */
[----:B--2---:R-:W-:-:S01]  /*8990*/  FADD.FTZ R202, R164, R201 ;  /* 0x000000c9a4ca7221 */ /* 0x004fc20000010000 */
[----:B------:R-:W-:Y:S01]  /*89a0*/  FFMA.FTZ R201, R207, UR38, -R193 ;  /* 0x00000026cfc97c23 */ /* 0x000fe200080108c1 */
[----:B------:R-:W-:-:S05]  /*89b0*/  IMAD.U32 R207, RZ, RZ, UR56 ;  /* 0x00000038ffcf7e24 */ /* 0x000fca000f8e00ff */
[----:B------:R-:W2:Y:S01]  /*89c0*/  MUFU.EX2 R186, R186 ;  /* 0x000000ba00ba7308 */ /* 0x000ea20000000800 */
[----:B0-----:R-:W-:-:S01]  /*89d0*/  FADD.FTZ R3, R183, R4 ;  /* 0x00000004b7037221 */ /* 0x001fc20000010000 */
[----:B------:R-:W-:-:S06]  /*89e0*/  @!P1 LEA R207, R207, UR41, 0x3 ;  /* 0x00000029cfcf9c11 */ /* 0x000fcc000f8e18ff */
        /* <DEDUP_REMOVED lines=9> */
[----:B--2---:R-:W-:-:S01]  /*8a80*/  FADD.FTZ R203, R169, R202 ;  /* 0x000000caa9cb7221 */ /* 0x004fc20000010000 */
[----:B------:R-:W-:-:S06]  /*8a90*/  FFMA.FTZ R202, R210, UR38, -R193 ;  /* 0x00000026d2ca7c23 */ /* 0x000fcc00080108c1 */
[----:B------:R-:W2:Y:S01]  /*8aa0*/  MUFU.EX2 R191, R191 ;  /* 0x000000bf00bf7308 */ /* 0x000ea20000000800 */
[----:B0-----:R-:W-:-:S07]  /*8ab0*/  FADD.FTZ R4, R190, R3 ;  /* 0x00000003be047221 */ /* 0x001fce0000010000 */
[----:B------:R-:W0:Y:S01]  /*8ac0*/  MUFU.EX2 R173, R173 ;  /* 0x000000ad00ad7308 */ /* 0x000e220000000800 */
[----:B-1----:R-:W-:-:S01]  /*8ad0*/  FADD.FTZ R204, R172, R203 ;  /* 0x000000cbaccc7221 */ /* 0x002fc20000010000 */
[----:B------:R-:W-:-:S06]  /*8ae0*/  FFMA.FTZ R203, R211, UR38, -R193 ;  /* 0x00000026d3cb7c23 */ /* 0x000fcc00080108c1 */
[----:B------:R-:W1:Y:S01]  /*8af0*/  MUFU.EX2 R194, R194 ;  /* 0x000000c200c27308 */ /* 0x000e620000000800 */
[----:B--2---:R-:W-:-:S01]  /*8b00*/  FADD.FTZ R3, R191, R4 ;  /* 0x00000004bf037221 */ /* 0x004fc20000010000 */
[----:B------:R-:W-:Y:S02]  /*8b10*/  WARPGROUP.DEPBAR.LE gsb0, 0x0 ;  /* 0x00008000000079c5 */ /* 0x000fe40000010000 */
[----:B------:R-:W-:-:S04]  /*8b20*/  WARPGROUP.ARRIVE ;  /* 0x00000000000079c5 */ /* 0x000fc80000000000 */
[----:B------:R-:W2:Y:S01]  /*8b30*/  MUFU.EX2 R176, R176 ;  /* 0x000000b000b07308 */ /* 0x000ea20000000800 */
[----:B0-----:R-:W-:-:S01]  /*8b40*/  FADD.FTZ R205, R173, R204 ;  /* 0x000000ccadcd7221 */ /* 0x001fc20000010000 */
[----:B------:R-:W-:Y:S01]  /*8b50*/  QGMMA.64x256x32.F32.E4M3.E4M3 R24, R220, gdesc[UR4], R24, gsb0 ;  /* 0x03e00004dc187df3 */ /* 0x000fe20008000818 */
[----:B------:R-:W-:Y:S01]  /*8b60*/  UIADD3 UR6, UR10, 0x6, URZ ;  /* 0x000000060a067890 */ /* 0x000fe2000fffe03f */
[----:B------:R-:W-:-:S04]  /*8b70*/  UMOV UR7, 0x40000040 ;  /* 0x4000004000077882 */ /* 0x000fc80000000000 */
        /* <DEDUP_REMOVED lines=10> */
[----:B------:R-:W-:Y:S01]  /*8c20*/  MUFU.EX2 R198, R198 ;  /* 0x000000c600c67308 */ /* 0x000fe20000000800 */
[----:B--2---:R-:W-:-:S07]  /*8c30*/  FADD.FTZ R3, R196, R3 ;  /* 0x00000003c4037221 */ /* 0x004fce0000010000 */
[----:B------:R-:W1:Y:S01]  /*8c40*/  MUFU.EX2 R181, R181 ;  /* 0x000000b500b57308 */ /* 0x000e620000000800 */
[----:B0-----:R-:W-:-:S07]  /*8c50*/  FADD.FTZ R4, R180, R205 ;  /* 0x000000cdb4047221 */ /* 0x001fce0000010000 */
[----:B------:R-:W-:Y:S08]  /*8c60*/  MUFU.EX2 R199, R199 ;  /* 0x000000c700c77308 */ /* 0x000ff00000000800 */
[----:B------:R-:W0:Y:S01]  /*8c70*/  MUFU.EX2 R184, R184 ;  /* 0x000000b800b87308 */ /* 0x000e220000000800 */
[----:B-1----:R-:W-:-:S07]  /*8c80*/  FADD.FTZ R205, R181, R4 ;  /* 0x00000004b5cd7221 */ /* 0x002fce0000010000 */
[----:B------:R-:W1:Y:S08]  /*8c90*/  MUFU.EX2 R200, R200 ;  /* 0x000000c800c87308 */ /* 0x000e700000000800 */
[----:B------:R-:W-:Y:S01]  /*8ca0*/  MUFU.EX2 R185, R185 ;  /* 0x000000b900b97308 */ /* 0x000fe20000000800 */
[----:B0-----:R-:W-:-:S07]  /*8cb0*/  FADD.FTZ R4, R184, R205 ;  /* 0x000000cdb8047221 */ /* 0x001fce0000010000 */
[----:B------:R-:W0:Y:S08]  /*8cc0*/  MUFU.EX2 R201, R201 ;  /* 0x000000c900c97308 */ /* 0x000e300000000800 */
[----:B------:R-:W-:Y:S08]  /*8cd0*/  MUFU.EX2 R188, R188 ;  /* 0x000000bc00bc7308 */ /* 0x000ff00000000800 */
[----:B------:R-:W2:Y:S08]  /*8ce0*/  MUFU.EX2 R202, R202 ;  /* 0x000000ca00ca7308 */ /* 0x000eb00000000800 */
[----:B------:R-:W-:Y:S08]  /*8cf0*/  MUFU.EX2 R189, R189 ;  /* 0x000000bd00bd7308 */ /* 0x000ff00000000800 */
[----:B------:R-:W3:Y:S08]  /*8d00*/  MUFU.EX2 R203, R203 ;  /* 0x000000cb00cb7308 */ /* 0x000ef00000000800 */
[----:B------:R-:W-:Y:S08]  /*8d10*/  MUFU.EX2 R192, R192 ;  /* 0x000000c000c07308 */ /* 0x000ff00000000800 */
[----:B------:R-:W4:Y:S08]  /*8d20*/  MUFU.EX2 R204, R204 ;  /* 0x000000cc00cc7308 */ /* 0x000f300000000800 */
[----:B------:R-:W-:Y:S08]  /*8d30*/  MUFU.EX2 R7, R7 ;  /* 0x0000000700077308 */ /* 0x000ff00000000800 */
[----:B------:R-:W5:Y:S01]  /*8d40*/  MUFU.EX2 R193, R193 ;  /* 0x000000c100c17308 */ /* 0x000f620000000800 */
[----:B------:R-:W-:-:S02]  /*8d50*/  WARPGROUP.DEPBAR.LE gsb0, 0x0 ;  /* 0x00008000000079c5 */ /* 0x000fc40000010000 */
[----:B------:R-:W-:-:S06]  /*8d60*/  WARPGROUP.ARRIVE ;  /* 0x00000000000079c5 */ /* 0x000fcc0000000000 */
[----:B------:R-:W-:Y:S03]  /*8d70*/  QGMMA.64x256x32.F32.E4M3.E4M3 R24, R216, gdesc[UR4], R24, gsb0 ;  /* 0x03e00004d8187df3 */ /* 0x000fe60008000818 */
[----:B------:R-:W-:Y:S02]  /*8d80*/  WARPGROUP.DEPBAR.LE gsb0, 0x0 ;  /* 0x00008000000079c5 */ /* 0x000fe40000010000 */
[----:B------:R1:W-:Y:S06]  /*8d90*/  BAR.ARV R206, 0x100 ;  /* 0x000400ce0000751d */ /* 0x0003ec0000002000 */
[----:B-1----:R-:W-:-:S01]  /*8da0*/  FADD.FTZ R206, R198, R3 ;  /* 0x00000003c6ce7221 */ /* 0x002fc20000010000 */
[----:B------:R-:W-:-:S03]  /*8db0*/  @!P1 VIADD R3, R207, 0x38840 ;  /* 0x00038840cf039836 */ /* 0x000fc60000000000 */
[----:B------:R-:W-:Y:S02]  /*8dc0*/  FADD.FTZ R207, R199, R206 ;  /* 0x000000cec7cf7221 */ /* 0x000fe40000010000 */
[----:B------:R-:W-:Y:S02]  /*8dd0*/  @!P1 PRMT R3, RZ, 0x654, R3 ;  /* 0x00000654ff039816 */ /* 0x000fe40000000003 */
[----:B------:R-:W-:Y:S02]  /*8de0*/  FADD.FTZ R206, R200, R207 ;  /* 0x000000cfc8ce7221 */ /* 0x000fe40000010000 */
[----:B------:R1:W-:Y:S02]  /*8df0*/  @!P1 SYNCS.ARRIVE.TRANS64.RED.A1T0 RZ, [R3+URZ], RZ ;  /* 0x000000ff03ff99a7 */ /* 0x0003e4000810043f */
[----:B0-----:R-:W-:-:S04]  /*8e00*/  FADD.FTZ R205, R201, R206 ;  /* 0x000000cec9cd7221 */ /* 0x001fc80000010000 */
[----:B--2---:R-:W-:Y:S01]  /*8e10*/  FADD.FTZ R206, R202, R205 ;  /* 0x000000cdcace7221 */ /* 0x004fe20000010000 */
[----:B-1----:R-:W-:-:S03]  /*8e20*/  FADD.FTZ R3, R185, R4 ;  /* 0x00000004b9037221 */ /* 0x002fc60000010000 */
[----:B---3--:R-:W-:Y:S01]  /*8e30*/  FADD.FTZ R205, R203, R206 ;  /* 0x000000cecbcd7221 */ /* 0x008fe20000010000 */
[----:B------:R-:W-:-:S03]  /*8e40*/  FADD.FTZ R4, R188, R3 ;  /* 0x00000003bc047221 */ /* 0x000fc60000010000 */
[----:B----4-:R-:W-:Y:S01]  /*8e50*/  FADD.FTZ R205, R204, R205 ;  /* 0x000000cdcccd7221 */ /* 0x010fe20000010000 */
[----:B------:R-:W-:-:S04]  /*8e60*/  FADD.FTZ R3, R189, R4 ;  /* 0x00000004bd037221 */ /* 0x000fc80000010000 */
[----:B------:R-:W-:Y:S01]  /*8e70*/  FADD.FTZ R4, R192, R3 ;  /* 0x00000003c0047221 */ /* 0x000fe20000010000 */
[----:B-----5:R-:W-:-:S03]  /*8e80*/  FADD.FTZ R3, R193, R205 ;  /* 0x000000cdc1037221 */ /* 0x020fc60000010000 */
[----:B------:R-:W-:Y:S01]  /*8e90*/  FADD.FTZ R4, R7, R4 ;  /* 0x0000000407047221 */ /* 0x000fe20000010000 */
[----:B------:R-:W-:Y:S06]  /*8ea0*/  @!P0 BRA `(.L_x_2029) ;  /* 0x0000000000048947 */ /* 0x000fec0003800000 */
[----:B------:R-:W-:Y:S01]  /*8eb0*/  BPT.TRAP 0x1 ;  /* 0x000000040000795c */ /* 0x000fe20000300000 */
.L_x_2029:
        /* <DEDUP_REMOVED lines=172> */
.L_x_2020:
[----:B------:R-:W-:Y:S06]  /*9980*/  BAR.ARV 0x8, 0x120 ;  /* 0x0204800000007b1d */ /* 0x000fec0000002000 */
[----:B------:R-:W-:Y:S05]  /*9990*/  @!P0 BRA `(.L_x_2031) ;  /* 0x0000000000048947 */ /* 0x000fea0003800000 */
[----:B------:R-:W-:Y:S01]  /*99a0*/  BPT.TRAP 0x1 ;  /* 0x000000040000795c */ /* 0x000fe20000300000 */
.L_x_2031:
[----:B------:R-:W-:Y:S01]  /*99b0*/  ULEA UR16, UR56, UR41, 0x3 ;  /* 0x0000002938107291 */ /* 0x000fe2000f8e183f */
[----:B------:R-:W-:-:S05]  /*99c0*/  IMAD.U32 R5, RZ, RZ, UR46 ;  /* 0x0000002eff057e24 */ /* 0x000fca000f8e00ff */
[----:B------:R-:W-:-:S04]  /*99d0*/  SHF.L.U32 R5, R5, 0x1f, RZ ;  /* 0x0000001f05057819 */ /* 0x000fc800000006ff */
[----:B------:R0:W1:Y:S01]  /*99e0*/  SYNCS.PHASECHK.TRANS64.TRYWAIT P1, [UR16+0x38850], R5 ;  /* 0x03885005ff0075a7 */ /* 0x0000620008020150 */
[----:B------:R-:W-:Y:S05]  /*99f0*/  @!P0 BRA `(.L_x_2032) ;  /* 0x0000000000048947 */ /* 0x000fea0003800000 */
[----:B------:R-:W-:Y:S01]  /*9a00*/  BPT.TRAP 0x1 ;  /* 0x000000040000795c */ /* 0x000fe20000300000 */
.L_x_2032:
[----:B-1----:R-:W-:Y:S05]  /*9a10*/  @P1 BRA `(.L_x_2033) ;  /* 0x0000000000081947 */ /* 0x002fea0003800000 */
[----:B------:R-:W1:Y:S02]  /*9a20*/  SYNCS.PHASECHK.TRANS64.TRYWAIT P1, [UR16+0x38850], R5 ;  /* 0x03885005ff0075a7 */ /* 0x000e640008020150 */
[----:B-1----:R-:W-:Y:S05]  /*9a30*/  @!P1 BRA `(.L_x_2034) ;  /* 0x0000009c00389947 */ /* 0x002fea0003800000 */
.L_x_2033:
[----:B------:R-:W-:Y:S01]  /*9a40*/  UIADD3 UR41, UR41, 0x400, URZ ;  /* 0x0000040029297890 */ /* 0x000fe2000fffe03f */
[----:B------:R-:W-:Y:S01]  /*9a50*/  WARPGROUP.ARRIVE ;  /* 0x00000000000079c5 */ /* 0x000fe20000000000 */
[----:B------:R-:W-:Y:S01]  /*9a60*/  UMOV UR7, 0x40000040 ;  /* 0x4000004000077882 */ /* 0x000fe20000000000 */
[----:B------:R-:W-:Y:S01]  /*9a70*/  ULDC.64 UR4, c[0x0][0x9a0] ;  /* 0x0002680000047ab9 */ /* 0x000fe20000000a00 */
[----:B------:R-:W-:Y:S01]  /*9a80*/  USHF.R.U32.HI UR41, URZ, 0x4, UR41 ;  /* 0x000000043f297899 */ /* 0x000fe20008011629 */
[----:B01----:R-:W-:Y:S01]  /*9a90*/  IMAD.MOV.U32 R5, RZ, RZ, 0x3f800000 ;  /* 0x3f800000ff057424 */ /* 0x003fe200078e00ff */
[----:B------:R-:W-:Y:S02]  /*9aa0*/  UISETP.NE.U32.AND UP0, UPT, UR4, URZ, UPT ;  /* 0x0000003f0400728c */ /* 0x000fe4000bf05070 */
[----:B------:R-:W-:Y:S02]  /*9ab0*/  ULOP3.LUT UR41, UR41, 0x3fff, URZ, 0xc0, !UPT ;  /* 0x00003fff29297892 */ /* 0x000fe4000f8ec03f */
[----:B------:R-:W-:-:S02]  /*9ac0*/  UISETP.NE.AND.EX UP0, UPT, UR5, URZ, UPT, UP0 ;  /* 0x0000003f0500728c */ /* 0x000fc4000bf05300 */
[----:B------:R-:W-:-:S04]  /*9ad0*/  ULOP3.LUT UR10, UR41, 0x10000, URZ, 0xfc, !UPT ;  /* 0x00010000290a7892 */ /* 0x000fc8000f8efc3f */
[----:B------:R-:W-:Y:S01]  /*9ae0*/  ULEA UR10, UR56, UR10, 0xb ;  /* 0x0000000a380a7291 */ /* 0x000fe2000f8e583f */
[----:B------:R-:W-:-:S03]  /*9af0*/  PLOP3.LUT P1, PT, PT, PT, UP0, 0x80, 0x0 ;  /* 0x000000000000781c */ /* 0x000fc60003f2f008 */
[----:B------:R-:W-:Y:S01]  /*9b00*/  UIADD3 UR11, UR10, 0x4, URZ ;  /* 0x000000040a0b7890 */ /* 0x000fe2000fffe03f */
[----:B------:R-:W-:Y:S02]  /*9b10*/  @UP0 ULDC.64 UR12, c[0x0][0x9c8] ;  /* 0x00027200000c0ab9 */ /* 0x000fe40000000a00 */
[----:B------:R-:W-:Y:S01]  /*9b20*/  UMOV UR6, UR10 ;  /* 0x0000000a00067c82 */ /* 0x000fe20008000000 */
[----:B------:R-:W-:Y:S01]  /*9b30*/  @UP0 UIMAD UR8, UR37, UR12, URZ ;  /* 0x0000000c250802a4 */ /* 0x000fe2000f8e023f */
[----:B------:R-:W-:Y:S01]  /*9b40*/  QGMMA.64x256x32.F32.E4M3.E4M3 R24, R228, gdesc[UR4], R24, gsb0 ;  /* 0x03e00004e4187df3 */ /* 0x000fe20008000818 */
[----:B------:R-:W-:Y:S01]  /*9b50*/  UIADD3 UR6, UR10, 0x2, URZ ;  /* 0x000000020a067890 */ /* 0x000fe2000fffe03f */
[----:B------:R-:W-:Y:S01]  /*9b60*/  UMOV UR7, 0x40000040 ;  /* 0x4000004000077882 */ /* 0x000fe20000000000 */
[----:B------:R-:W-:Y:S02]  /*9b70*/  @UP0 UIMAD UR9, UR36, UR13, UR8 ;  /* 0x0000000d240902a4 */ /* 0x000fe4000f8e0208 */
[----:B------:R-:W-:Y:S01]  /*9b80*/  @UP0 USHF.R.S32.HI UR8, URZ, 0x1f, UR45 ;  /* 0x0000001f3f080899 */ /* 0x000fe2000801142d */
[----:B------:R-:W-:-:S03]  /*9b90*/  @UP0 ULDC.64 UR14, c[0x0][0x9d0] ;  /* 0x00027400000e0ab9 */ /* 0x000fc60000000a00 */
[----:B------:R-:W-:Y:S01]  /*9ba0*/  @UP0 UIMAD UR8, UR8, UR14, URZ ;  /* 0x0000000e080802a4 */ /* 0x000fe2000f8e023f */
[----:B------:R-:W-:Y:S02]  /*9bb0*/  WARPGROUP.DEPBAR.LE gsb0, 0x0 ;  /* 0x00008000000079c5 */ /* 0x000fe40000010000 */
[----:B------:R-:W-:-:S15]  /*9bc0*/  WARPGROUP.ARRIVE ;  /* 0x00000000000079c5 */ /* 0x000fde0000000000 */
[----:B------:R-:W-:-:S01]  /*9bd0*/  NOP ;  /* 0x0000000000007918 */ /* 0x000fc20000000000 */
[----:B------:R-:W-:Y:S01]  /*9be0*/  QGMMA.64x256x32.F32.E4M3.E4M3 R24, R224, gdesc[UR4], R24, gsb0 ;  /* 0x03e00004e0187df3 */ /* 0x000fe20008000818 */
[----:B------:R-:W-:Y:S02]  /*9bf0*/  @UP0 UIMAD.WIDE.U32 UR6, UR36, UR12, URZ ;  /* 0x0000000c240602a5 */ /* 0x000fe4000f8e003f */
[----:B------:R-:W-:Y:S02]  /*9c00*/  @UP0 UIMAD UR12, UR45, UR15, UR8 ;  /* 0x0000000f2d0c02a4 */ /* 0x000fe4000f8e0208 */
[----:B------:R-:W-:-:S04]  /*9c10*/  @UP0 UIADD3 UR7, UR7, UR9, URZ ;  /* 0x0000000907070290 */ /* 0x000fc8000fffe03f */
[----:B------:R-:W-:-:S03]  /*9c20*/  @UP0 UIMAD.WIDE.U32 UR8, UR45, UR14, UR6 ;  /* 0x0000000e2d0802a5 */ /* 0x000fc6000f8e0006 */
[----:B------:R-:W-:Y:S01]  /*9c30*/  UMOV UR6, UR11 ;  /* 0x0000000b00067c82 */ /* 0x000fe20008000000 */
[----:B------:R-:W-:Y:S01]  /*9c40*/  UMOV UR7, 0x40000040 ;  /* 0x4000004000077882 */ /* 0x000fe20000000000 */
[----:B------:R-:W-:Y:S02]  /*9c50*/  @UP0 UIADD3 UR9, UR9, UR12, URZ ;  /* 0x0000000c09090290 */ /* 0x000fe4000fffe03f */
[----:B------:R-:W-:-:S04]  /*9c60*/  @UP0 ULEA UR4, UP1, UR8, UR4, 0x2 ;  /* 0x0000000408040291 */ /* 0x000fc8000f82103f */
[----:B------:R-:W-:Y:S02]  /*9c70*/  @UP0 ULEA.HI.X UR5, UR8, UR5, UR9, 0x2, UP1 ;  /* 0x0000000508050291 */ /* 0x000fe400088f1409 */
[----:B------:R-:W-:-:S04]  /*9c80*/  IMAD.U32 R6, RZ, RZ, UR4 ;  /* 0x00000004ff067e24 */ /* 0x000fc8000f8e00ff */
[----:B------:R-:W-:-:S05]  /*9c90*/  IMAD.U32 R7, RZ, RZ, UR5 ;  /* 0x00000005ff077e24 */ /* 0x000fca000f8e00ff */
[----:B------:R0:W2:Y:S01]  /*9ca0*/  @P1 LDG.E R5, desc[UR50][R6.64] ;  /* 0x0000003206051981 */ /* 0x0000a2000c1e1900 */
[----:B------:R-:W-:Y:S01]  /*9cb0*/  UIADD3 UR10, UR10, 0x6, URZ ;  /* 0x000000060a0a7890 */ /* 0x000fe2000fffe03f */
[----:B------:R-:W-:Y:S01]  /*9cc0*/  UMOV UR11, 0x40000040 ;  /* 0x40000040000b7882 */ /* 0x000fe20000000000 */
[----:B------:R-:W-:Y:S02]  /*9cd0*/  WARPGROUP.DEPBAR.LE gsb0, 0x0 ;  /* 0x00008000000079c5 */ /* 0x000fe40000010000 */
[----:B------:R-:W-:-:S06]  /*9ce0*/  WARPGROUP.ARRIVE ;  /* 0x00000000000079c5 */ /* 0x000fcc0000000000 */
[----:B------:R-:W-:Y:S01]  /*9cf0*/  QGMMA.64x256x32.F32.E4M3.E4M3 R24, R220, gdesc[UR4], R24, gsb0 ;  /* 0x03e00004dc187df3 */ /* 0x000fe20008000818 */
[----:B------:R-:W1:Y:S04]  /*9d00*/  SHFL.BFLY PT, R9, R4, 0x2, 0x1f ;  /* 0x0c401f0004097f89 */ /* 0x000e6800000e0000 */
[----:B------:R-:W3:Y:S01]  /*9d10*/  SHFL.BFLY PT, R10, R3, 0x2, 0x1f ;  /* 0x0c401f00030a7f89 */ /* 0x000ee200000e0000 */
[----:B-1----:R-:W-:-:S01]  /*9d20*/  FADD.FTZ R9, R9, R4 ;  /* 0x0000000409097221 */ /* 0x002fc20000010000 */
[----:B---3--:R-:W-:-:S04]  /*9d30*/  FADD.FTZ R10, R10, R3 ;  /* 0x000000030a0a7221 */ /* 0x008fc80000010000 */
[----:B------:R-:W1:Y:S04]  /*9d40*/  SHFL.BFLY PT, R8, R9, 0x1, 0x1f ;  /* 0x0c201f0009087f89 */ /* 0x000e6800000e0000 */
[----:B------:R-:W3:Y:S01]  /*9d50*/  SHFL.BFLY PT, R11, R10, 0x1, 0x1f ;  /* 0x0c201f000a0b7f89 */ /* 0x000ee200000e0000 */
[----:B0-----:R-:W-:Y:S02]  /*9d60*/  IMAD.MOV.U32 R6, RZ, RZ, RZ ;  /* 0x000000ffff067224 */ /* 0x001fe400078e00ff */
        /* <DEDUP_REMOVED lines=13> */
[----:B------:R-:W-:-:S02]  /*9e40*/  IMAD.U32 R14, RZ, RZ, UR38 ;  /* 0x00000026ff0e7e24 */ /* 0x000fc4000f8e00ff */
[----:B------:R-:W-:Y:S02]  /*9e50*/  IMAD.U32 R7, RZ, RZ, UR38 ;  /* 0x00000026ff077e24 */ /* 0x000fe4000f8e00ff */
[----:B0-----:R-:W-:Y:S01]  /*9e60*/  @P3 FMUL.FTZ R9, R9, 0.69314718246459960938 ;  /* 0x3f31721809093820 */ /* 0x001fe20000410000 */
[----:B------:R-:W-:Y:S01]  /*9e70*/  @P3 FMUL.FTZ R12, R14, 0.69314718246459960938 ;  /* 0x3f3172180e0c3820 */ /* 0x000fe20000410000 */
        /* <DEDUP_REMOVED lines=8> */
[----:B------:R-:W-:Y:S01]  /*9f00*/  @P2 FFMA.FTZ R4, R7, R2, R8 ;  /* 0x0000000207042223 */ /* 0x000fe20000010008 */
[-C--:B--2---:R-:W-:Y:S01]  /*9f10*/  FMUL.FTZ R152, R6, R5.reuse ;  /* 0x0000000506987220 */ /* 0x084fe20000410000 */
[----:B---3--:R-:W-:Y:S01]  /*9f20*/  FMUL.FTZ R0, R10, R5 ;  /* 0x000000050a007220 */ /* 0x008fe20000410000 */
[----:B------:R-:W-:-:S02]  /*9f30*/  WARPGROUP.DEPBAR.LE gsb0, 0x0 ;  /* 0x00008000000079c5 */ /* 0x000fc40000010000 */
[----:B------:R-:W-:Y:S05]  /*9f40*/  @!P0 BRA `(.L_x_2035) ;  /* 0x0000000000048947 */ /* 0x000fea0003800000 */
[----:B------:R-:W-:Y:S01]  /*9f50*/  BPT.TRAP 0x1 ;  /* 0x000000040000795c */ /* 0x000fe20000300000 */
.L_x_2035:
        /* <DEDUP_REMOVED lines=138> */
.L_x_2002:
        /* <DEDUP_REMOVED lines=12> */
[----:B------:R-:W-:Y:S01]  /*a8c0*/  F2FP.BF16.F32.PACK_AB R7, R7, R2 ;  /* 0x000000020707723e */ /* 0x000fe200000010ff */
        /* <DEDUP_REMOVED lines=8> */
[----:B------:R-:W-:Y:S01]  /*a950*/  LOP3.LUT P0, R2, R94, 0x3, RZ, 0xc0, !PT ;  /* 0x000000035e027812 */ /* 0x000fe2000780c0ff */
[----:B------:R-:W-:Y:S01]  /*a960*/  UISETP.NE.U32.AND UP1, UPT, UR4, URZ, UPT ;  /* 0x0000003f0400728c */ /* 0x000fe2000bf25070 */
[----:B------:R-:W-:Y:S01]  /*a970*/  F2FP.BF16.F32.PACK_AB R8, R11, R8 ;  /* 0x000000080b08723e */ /* 0x000fe200000010ff */
[----:B------:R-:W-:Y:S01]  /*a980*/  UISETP.NE.U32.AND UP0, UPT, UR6, URZ, UPT ;  /* 0x0000003f0600728c */ /* 0x000fe2000bf05070 */
[----:B------:R-:W-:Y:S01]  /*a990*/  ISETP.EQ.OR P0, PT, R2, 0x3, !P0 ;  /* 0x000000030200780c */ /* 0x000fe20004702670 */
[----:B------:R-:W-:Y:S01]  /*a9a0*/  UISETP.NE.AND.EX UP1, UPT, UR5, URZ, UPT, UP1 ;  /* 0x0000003f0500728c */ /* 0x000fe2000bf25310 */
[----:B------:R-:W-:Y:S01]  /*a9b0*/  F2FP.BF16.F32.PACK_AB R10, R14, R13 ;  /* 0x0000000d0e0a723e */ /* 0x000fe200000010ff */
[----:B------:R-:W-:Y:S01]  /*a9c0*/  USHF.L.U32 UR8, UR36, 0x2, URZ ;  /* 0x0000000224087899 */ /* 0x000fe2000800063f */
[----:B------:R-:W-:Y:S01]  /*a9d0*/  F2FP.BF16.F32.PACK_AB R13, R84, R77 ;  /* 0x0000004d540d723e */ /* 0x000fe200000010ff */
[----:B------:R-:W-:Y:S01]  /*a9e0*/  UISETP.NE.AND.EX UP0, UPT, UR7, URZ, UPT, UP0 ;  /* 0x0000003f0700728c */ /* 0x000fe2000bf05300 */
[----:B------:R-:W-:Y:S01]  /*a9f0*/  SEL R77, R8, R9, P0 ;  /* 0x00000009084d7207 */ /* 0x000fe20000000000 */
[----:B------:R-:W-:Y:S01]  /*aa00*/  USHF.L.U64.HI UR9, UR36, 0x2, UR37 ;  /* 0x0000000224097899 */ /* 0x000fe20008010225 */
[----:B------:R-:W-:Y:S01]  /*aa10*/  SEL R14, R9, R8, P0 ;  /* 0x00000008090e7207 */ /* 0x000fe20000000000 */
[----:B------:R-:W-:Y:S01]  /*aa20*/  UIADD3 UR6, UP2, UR8, UR6, URZ ;  /* 0x0000000608067290 */ /* 0x000fe2000ff5e03f */
[----:B------:R-:W1:Y:S01]  /*aa30*/  S2R R9, SR_SWINHI ;  /* 0x0000000000097919 */ /* 0x000e620000002f00 */
[----:B------:R-:W-:Y:S01]  /*aa40*/  F2FP.BF16.F32.PACK_AB R6, R6, R5 ;  /* 0x000000050606723e */ /* 0x000fe200000010ff */
[----:B------:R-:W-:Y:S01]  /*aa50*/  @UP1 UIADD3 UR4, UP3, UR8, UR4, URZ ;  /* 0x0000000408041290 */ /* 0x000fe2000ff7e03f */
[----:B------:R-:W-:Y:S01]  /*aa60*/  F2FP.BF16.F32.PACK_AB R11, R75, R78 ;  /* 0x0000004e4b0b723e */ /* 0x000fe200000010ff */
[----:B------:R-:W-:Y:S01]  /*aa70*/  UIADD3.X UR7, UR9, UR7, URZ, UP2, !UPT ;  /* 0x0000000709077290 */ /* 0x000fe200097fe43f */
[----:B------:R-:W-:Y:S01]  /*aa80*/  SEL R75, R6, R7, P0 ;  /* 0x00000007064b7207 */ /* 0x000fe20000000000 */
[----:B------:R-:W-:Y:S01]  /*aa90*/  @UP1 UIADD3.X UR5, UR9, UR5, URZ, UP3, !UPT ;  /* 0x0000000509051290 */ /* 0x000fe20009ffe43f */
        /* <DEDUP_REMOVED lines=9> */
[----:B------:R-:W-:Y:S02]  /*ab30*/  F2FP.BF16.F32.PACK_AB R12, R67, R70 ;  /* 0x00000046430c723e */ /* 0x000fe400000010ff */
[----:B------:R-:W-:Y:S02]  /*ab40*/  SEL R123, R141, R140, P0 ;  /* 0x0000008c8d7b7207 */ /* 0x000fe40000000000 */
[----:B------:R-:W-:Y:S02]  /*ab50*/  SEL R67, R140, R141, P0 ;  /* 0x0000008d8c437207 */ /* 0x000fe40000000000 */
[----:B------:R-:W-:-:S02]  /*ab60*/  F2FP.BF16.F32.PACK_AB R53, R56, R53 ;  /* 0x000000353835723e */ /* 0x000fc400000010ff */
[----:B------:R-:W-:Y:S02]  /*ab70*/  MOV R6, R0 ;  /* 0x0000000000067202 */ /* 0x000fe40000000f00 */
[----:B-1----:R-:W-:Y:S02]  /*ab80*/  MOV R7, R9 ;  /* 0x0000000900077202 */ /* 0x002fe40000000f00 */
[----:B------:R-:W-:Y:S02]  /*ab90*/  F2FP.BF16.F32.PACK_AB R52, R57, R52 ;  /* 0x000000343934723e */ /* 0x000fe400000010ff */
[----:B------:R-:W-:Y:S01]  /*aba0*/  F2FP.BF16.F32.PACK_AB R71, R71, R74 ;  /* 0x0000004a4747723e */ /* 0x000fe200000010ff */
[----:B------:R-:W-:Y:S01]  /*abb0*/  IMAD.WIDE R60, R234, 0x2, R6 ;  /* 0x00000002ea3c7825 */ /* 0x000fe200078e0206 */
[----:B------:R-:W-:Y:S02]  /*abc0*/  F2FP.BF16.F32.PACK_AB R155, R155, R156 ;  /* 0x0000009c9b9b723e */ /* 0x000fe400000010ff */
[----:B------:R-:W-:-:S02]  /*abd0*/  F2FP.BF16.F32.PACK_AB R154, R153, R154 ;  /* 0x0000009a999a723e */ /* 0x000fc400000010ff */
[C---:B------:R-:W-:Y:S02]  /*abe0*/  IADD3 R141, P2, R60.reuse, 0x20, RZ ;  /* 0x000000203c8d7810 */ /* 0x040fe40007f5e0ff */
[C---:B------:R-:W-:Y:S02]  /*abf0*/  IADD3 R147, P5, R60.reuse, 0x4000, RZ ;  /* 0x000040003c937810 */ /* 0x040fe40007fbe0ff */
[----:B------:R-:W-:Y:S01]  /*ac00*/  LOP3.LUT R8, R141, 0x380, RZ, 0xc0, !PT ;  /* 0x000003808d087812 */ /* 0x000fe200078ec0ff */
[----:B------:R-:W-:Y:S01]  /*ac10*/  IMAD.X R57, RZ, RZ, R61, P2 ;  /* 0x000000ffff397224 */ /* 0x000fe200010e063d */
[----:B------:R-:W-:Y:S02]  /*ac20*/  IADD3 R143, P3, R60, 0x40, RZ ;  /* 0x000000403c8f7810 */ /* 0x000fe40007f7e0ff */
[----:B------:R-:W-:Y:S02]  /*ac30*/  SHF.R.U64 R8, R8, 0x3, RZ ;  /* 0x0000000308087819 */ /* 0x000fe400000012ff */
[----:B------:R-:W-:-:S02]  /*ac40*/  F2FP.BF16.F32.PACK_AB R148, R145, R148 ;  /* 0x000000949194723e */ /* 0x000fc400000010ff */
[----:B------:R-:W-:Y:S02]  /*ac50*/  LOP3.LUT R56, R8, R141, RZ, 0x3c, !PT ;  /* 0x0000008d08387212 */ /* 0x000fe400078e3cff */
[----:B------:R-:W-:Y:S02]  /*ac60*/  LOP3.LUT R8, R147, 0x380, RZ, 0xc0, !PT ;  /* 0x0000038093087812 */ /* 0x000fe400078ec0ff */
[----:B------:R-:W-:Y:S02]  /*ac70*/  F2FP.BF16.F32.PACK_AB R120, R125, R120 ;  /* 0x000000787d78723e */ /* 0x000fe400000010ff */
[----:B------:R-:W-:Y:S02]  /*ac80*/  F2FP.BF16.F32.PACK_AB R121, R124, R121 ;  /* 0x000000797c79723e */ /* 0x000fe400000010ff */
[----:B------:R-:W-:Y:S02]  /*ac90*/  IADD3 R145, P4, R60, 0x60, RZ ;  /* 0x000000603c917810 */ /* 0x000fe40007f9e0ff */
        /* <DEDUP_REMOVED lines=11> */
[----:B------:R-:W-:Y:S01]  /*ad50*/  IMAD.X R53, RZ, RZ, R61, P3 ;  /* 0x000000ffff357224 */ /* 0x000fe200018e063d */
[----:B------:R-:W-:Y:S02]  /*ad60*/  SEL R129, R71, R12, P0 ;  /* 0x0000000c47817207 */ /* 0x000fe40000000000 */
[----:B------:R-:W-:-:S02]  /*ad70*/  F2FP.BF16.F32.PACK_AB R49, R59, R62 ;  /* 0x0000003e3b31723e */ /* 0x000fc400000010ff */
[----:B------:R-:W-:Y:S02]  /*ad80*/  F2FP.BF16.F32.PACK_AB R104, R109, R104 ;  /* 0x000000686d68723e */ /* 0x000fe400000010ff */
[----:B------:R-:W-:Y:S02]  /*ad90*/  SEL R79, R15, R10, P0 ;  /* 0x0000000a0f4f7207 */ /* 0x000fe40000000000 */
[----:B------:R-:W-:Y:S02]  /*ada0*/  SEL R119, R155, R154, P0 ;  /* 0x0000009a9b777207 */ /* 0x000fe40000000000 */
[----:B------:R-:W-:Y:S02]  /*adb0*/  SEL R64, R154, R155, P0 ;  /* 0x0000009b9a407207 */ /* 0x000fe40000000000 */
[----:B------:R-:W-:Y:S02]  /*adc0*/  SEL R71, R12, R71, P0 ;  /* 0x000000470c477207 */ /* 0x000fe40000000000 */
[----:B------:R-:W-:-:S02]  /*add0*/  IADD3 R153, P2, R60, 0x4060, RZ ;  /* 0x000040603c997810 */ /* 0x000fc40007f5e0ff */
[----:B------:R-:W-:Y:S02]  /*ade0*/  SHF.R.U64 R8, R8, 0x3, RZ ;  /* 0x0000000308087819 */ /* 0x000fe400000012ff */
[----:B------:R-:W-:Y:S02]  /*adf0*/  SEL R15, R10, R15, P0 ;  /* 0x0000000f0a0f7207 */ /* 0x000fe40000000000 */
[----:B------:R-:W-:Y:S02]  /*ae00*/  SEL R109, R120, R121, P0 ;  /* 0x00000079786d7207 */ /* 0x000fe40000000000 */
[----:B------:R-:W-:Y:S02]  /*ae10*/  SEL R59, R121, R120, P0 ;  /* 0x00000078793b7207 */ /* 0x000fe40000000000 */
[----:B------:R-:W-:Y:S02]  /*ae20*/  IADD3 R155, P3, R60, 0x8000, RZ ;  /* 0x000080003c9b7810 */ /* 0x000fe40007f7e0ff */
[----:B------:R-:W-:-:S02]  /*ae30*/  LOP3.LUT R12, R145, 0x380, RZ, 0xc0, !PT ;  /* 0x00000380910c7812 */ /* 0x000fc400078ec0ff */
[----:B------:R-:W-:Y:S02]  /*ae40*/  F2FP.BF16.F32.PACK_AB R37, R40, R37 ;  /* 0x000000252825723e */ /* 0x000fe400000010ff */
[----:B------:R-:W-:Y:S02]  /*ae50*/  F2FP.BF16.F32.PACK_AB R25, R92, R89 ;  /* 0x000000595c19723e */ /* 0x000fe400000010ff */
[----:B------:R-:W-:Y:S02]  /*ae60*/  F2FP.BF16.F32.PACK_AB R74, R47, R50 ;  /* 0x000000322f4a723e */ /* 0x000fe400000010ff */
[----:B------:R-:W-:Y:S02]  /*ae70*/  SEL R121, R149, R148, P0 ;  /* 0x0000009495797207 */ /* 0x000fe40000000000 */
[----:B------:R-:W-:Y:S02]  /*ae80*/  SEL R65, R148, R149, P0 ;  /* 0x0000009594417207 */ /* 0x000fe40000000000 */
[----:B------:R-:W-:-:S02]  /*ae90*/  LOP3.LUT R10, R143, 0x380, RZ, 0xc0, !PT ;  /* 0x000003808f0a7812 */ /* 0x000fc400078ec0ff */
[----:B------:R-:W-:Y:S02]  /*aea0*/  F2FP.BF16.F32.PACK_AB R76, R85, R76 ;  /* 0x0000004c554c723e */ /* 0x000fe400000010ff */
[----:B------:R-:W-:Y:S02]  /*aeb0*/  F2FP.BF16.F32.PACK_AB R30, R151, R30 ;  /* 0x0000001e971e723e */ /* 0x000fe400000010ff */
[----:B------:R-:W-:Y:S02]  /*aec0*/  SEL R81, R20, R21, P0 ;  /* 0x0000001514517207 */ /* 0x000fe40000000000 */
[----:B0-----:R-:W-:Y:S02]  /*aed0*/  SEL R27, R21, R20, P0 ;  /* 0x00000014151b7207 */ /* 0x001fe40000000000 */
[----:B------:R-:W-:Y:S02]  /*aee0*/  SEL R89, R44, R45, P0 ;  /* 0x0000002d2c597207 */ /* 0x000fe40000000000 */
[----:B------:R-:W-:Y:S01]  /*aef0*/  SEL R40, R45, R44, P0 ;  /* 0x0000002c2d287207 */ /* 0x000fe20000000000 */
[----:B------:R-:W-:Y:S01]  /*af00*/  IMAD.X R45, RZ, RZ, R61, P5 ;  /* 0x000000ffff2d7224 */ /* 0x000fe200028e063d */
[----:B------:R-:W-:-:S02]  /*af10*/  IADD3 R149, P6, R60, 0x4020, RZ ;  /* 0x000040203c957810 */ /* 0x000fc40007fde0ff */
[----:B------:R-:W-:Y:S02]  /*af20*/  F2FP.BF16.F32.PACK_AB R5, R171, R172 ;  /* 0x000000acab05723e */ /* 0x000fe400000010ff */
[----:B------:R-:W-:Y:S02]  /*af30*/  F2FP.BF16.F32.PACK_AB R170, R169, R170 ;  /* 0x000000aaa9aa723e */ /* 0x000fe400000010ff */
[----:B------:R-:W-:Y:S02]  /*af40*/  F2FP.BF16.F32.PACK_AB R39, R39, R42 ;  /* 0x0000002a2727723e */ /* 0x000fe400000010ff */
[----:B------:R-:W-:Y:S01]  /*af50*/  F2FP.BF16.F32.PACK_AB R38, R35, R38 ;  /* 0x000000262326723e */ /* 0x000fe200000010ff */
[----:B------:R-:W-:Y:S01]  /*af60*/  IMAD.X R35, RZ, RZ, R61, P3 ;  /* 0x000000ffff237224 */ /* 0x000fe200018e063d */
[----:B------:R-:W-:Y:S02]  /*af70*/  IADD3 R151, P1, R60, 0x4040, RZ ;  /* 0x000040403c977810 */ /* 0x000fe40007f3e0ff */
[----:B------:R-:W-:-:S02]  /*af80*/  LOP3.LUT R20, R153, 0x380, RZ, 0xc0, !PT ;  /* 0x0000038099147812 */ /* 0x000fc400078ec0ff */
[----:B------:R-:W-:Y:S02]  /*af90*/  LOP3.LUT R44, R8, R147, RZ, 0x3c, !PT ;  /* 0x00000093082c7212 */ /* 0x000fe400078e3cff */
[----:B------:R-:W-:Y:S02]  /*afa0*/  F2FP.BF16.F32.PACK_AB R163, R163, R164 ;  /* 0x000000a4a3a3723e */ /* 0x000fe400000010ff */
[----:B------:R-:W-:Y:S02]  /*afb0*/  F2FP.BF16.F32.PACK_AB R162, R161, R162 ;  /* 0x000000a2a1a2723e */ /* 0x000fe400000010ff */
[----:B------:R-:W-:Y:S02]  /*afc0*/  SHF.R.U64 R12, R12, 0x3, RZ ;  /* 0x000000030c0c7819 */ /* 0x000fe400000012ff */
[----:B------:R-:W-:Y:S02]  /*afd0*/  LOP3.LUT R8, R155, 0x380, RZ, 0xc0, !PT ;  /* 0x000003809b087812 */ /* 0x000fe400078ec0ff */
[----:B------:R-:W-:-:S02]  /*afe0*/  F2FP.BF16.F32.PACK_AB R69, R72, R69 ;  /* 0x000000454845723e */ /* 0x000fc400000010ff */
[----:B------:R-:W-:Y:S02]  /*aff0*/  F2FP.BF16.F32.PACK_AB R96, R101, R96 ;  /* 0x000000606560723e */ /* 0x000fe400000010ff */
[----:B------:R-:W-:Y:S02]  /*b000*/  SEL R135, R74, R43, P0 ;  /* 0x0000002b4a877207 */ /* 0x000fe40000000000 */
[----:B------:R-:W-:Y:S02]  /*b010*/  SHF.R.U64 R10, R10, 0x3, RZ ;  /* 0x000000030a0a7819 */ /* 0x000fe400000012ff */
[----:B------:R-:W-:Y:S02]  /*b020*/  F2FP.BF16.F32.PACK_AB R72, R63, R66 ;  /* 0x000000423f48723e */ /* 0x000fe400000010ff */
[----:B------:R-:W-:Y:S02]  /*b030*/  SEL R101, R76, R13, P0 ;  /* 0x0000000d4c657207 */ /* 0x000fe40000000000 */
[----:B------:R-:W-:-:S02]  /*b040*/  SEL R50, R13, R76, P0 ;  /* 0x0000004c0d327207 */ /* 0x000fc40000000000 */
[----:B------:R-:W-:Y:S01]  /*b050*/  SEL R74, R43, R74, P0 ;  /* 0x0000004a2b4a7207 */ /* 0x000fe20000000000 */
[--C-:B------:R-:W-:Y:S01]  /*b060*/  IMAD.X R43, RZ, RZ, R61.reuse, P6 ;  /* 0x000000ffff2b7224 */ /* 0x100fe200030e063d */
[----:B------:R-:W-:Y:S02]  /*b070*/  SEL R111, R5, R170, P0 ;  /* 0x000000aa056f7207 */ /* 0x000fe40000000000 */
[----:B------:R-:W-:Y:S02]  /*b080*/  SEL R66, R170, R5, P0 ;  /* 0x00000005aa427207 */ /* 0x000fe40000000000 */
[----:B------:R-:W-:Y:S02]  /*b090*/  SEL R137, R39, R38, P0 ;  /* 0x0000002627897207 */ /* 0x000fe40000000000 */
[----:B------:R-:W-:Y:S01]  /*b0a0*/  SEL R76, R38, R39, P0 ;  /* 0x00000027264c7207 */ /* 0x000fe20000000000 */
[----:B------:R-:W-:Y:S01]  /*b0b0*/  IMAD.X R39, RZ, RZ, R61, P1 ;  /* 0x000000ffff277224 */ /* 0x000fe200008e063d */
[----:B------:R-:W-:-:S02]  /*b0c0*/  SHF.R.U64 R20, R20, 0x3, RZ ;  /* 0x0000000314147819 */ /* 0x000fc400000012ff */
[----:B------:R-:W-:Y:S02]  /*b0d0*/  SEL R115, R163, R162, P0 ;  /* 0x000000a2a3737207 */ /* 0x000fe40000000000 */
[----:B------:R-:W-:Y:S02]  /*b0e0*/  SEL R5, R162, R163, P0 ;  /* 0x000000a3a2057207 */ /* 0x000fe40000000000 */
[----:B------:R-:W-:Y:S02]  /*b0f0*/  IADD3 R161, P6, R60, 0x8060, RZ ;  /* 0x000080603ca17810 */ /* 0x000fe40007fde0ff */
[----:B------:R-:W-:Y:S02]  /*b100*/  LOP3.LUT R48, R12, R145, RZ, 0x3c, !PT ;  /* 0x000000910c307212 */ /* 0x000fe400078e3cff */
[----:B------:R-:W-:Y:S02]  /*b110*/  SHF.R.U64 R8, R8, 0x3, RZ ;  /* 0x0000000308087819 */ /* 0x000fe400000012ff */
[----:B------:R-:W-:-:S02]  /*b120*/  F2FP.BF16.F32.PACK_AB R159, R159, R160 ;  /* 0x000000a09f9f723e */ /* 0x000fc400000010ff */
[----:B------:R-:W-:Y:S02]  /*b130*/  F2FP.BF16.F32.PACK_AB R158, R157, R158 ;  /* 0x0000009e9d9e723e */ /* 0x000fe400000010ff */
[----:B------:R-:W-:Y:S02]  /*b140*/  F2FP.BF16.F32.PACK_AB R28, R33, R28 ;  /* 0x0000001c211c723e */ /* 0x000fe400000010ff */
[----:B------:R-:W-:Y:S02]  /*b150*/  F2FP.BF16.F32.PACK_AB R90, R87, R90 ;  /* 0x0000005a575a723e */ /* 0x000fe400000010ff */
[----:B------:R-:W-:Y:S02]  /*b160*/  IADD3 R163, P1, R60, 0xc000, RZ ;  /* 0x0000c0003ca37810 */ /* 0x000fe40007f3e0ff */
[----:B------:R-:W-:Y:S02]  /*b170*/  LOP3.LUT R52, R10, R143, RZ, 0x3c, !PT ;  /* 0x0000008f0a347212 */ /* 0x000fe400078e3cff */
[----:B------:R-:W-:Y:S01]  /*b180*/  LOP3.LUT R12, R151, 0x380, RZ, 0xc0, !PT ;  /* 0x00000380970c7812 */ /* 0x000fe200078ec0ff */
[----:B------:R-:W-:Y:S01]  /*b190*/  IMAD.X R21, RZ, RZ, R61, P1 ;  /* 0x000000ffff157224 */ /* 0x000fe200008e063d */
[----:B------:R-:W-:-:S02]  /*b1a0*/  SEL R87, R36, R37, P0 ;  /* 0x0000002524577207 */ /* 0x000fc40000000000 */
[----:B------:R-:W-:Y:S01]  /*b1b0*/  SEL R33, R37, R36, P0 ;  /* 0x0000002425217207 */ /* 0x000fe20000000000 */
[----:B------:R-:W-:Y:S01]  /*b1c0*/  IMAD.X R37, RZ, RZ, R61, P2 ;  /* 0x000000ffff257224 */ /* 0x000fe200010e063d */
[----:B------:R-:W-:Y:S02]  /*b1d0*/  LOP3.LUT R10, R149, 0x380, RZ, 0xc0, !PT ;  /* 0x00000380950a7812 */ /* 0x000fe400078ec0ff */
[----:B------:R-:W-:Y:S02]  /*b1e0*/  F2FP.BF16.F32.PACK_AB R31, R31, R34 ;  /* 0x000000221f1f723e */ /* 0x000fe400000010ff */
[----:B------:R-:W-:Y:S02]  /*b1f0*/  LOP3.LUT R36, R20, R153, RZ, 0x3c, !PT ;  /* 0x0000009914247212 */ /* 0x000fe400078e3cff */
[----:B------:R-:W-:Y:S02]  /*b200*/  F2FP.BF16.F32.PACK_AB R68, R73, R68 ;  /* 0x000000444944723e */ /* 0x000fe400000010ff */
[----:B------:R-:W-:-:S02]  /*b210*/  F2FP.BF16.F32.PACK_AB R112, R117, R112 ;  /* 0x000000707570723e */ /* 0x000fc400000010ff */
[----:B------:R-:W-:Y:S02]  /*b220*/  SEL R131, R72, R49, P0 ;  /* 0x0000003148837207 */ /* 0x000fe40000000000 */
[----:B------:R-:W-:Y:S02]  /*b230*/  LOP3.LUT R20, R161, 0x380, RZ, 0xc0, !PT ;  /* 0x00000380a1147812 */ /* 0x000fe400078ec0ff */
[----:B------:R-:W-:Y:S02]  /*b240*/  LOP3.LUT R34, R8, R155, RZ, 0x3c, !PT ;  /* 0x0000009b08227212 */ /* 0x000fe400078e3cff */
[----:B------:R-:W-:Y:S02]  /*b250*/  F2FP.BF16.F32.PACK_AB R133, R133, R136 ;  /* 0x000000888585723e */ /* 0x000fe400000010ff */
[----:B------:R-:W-:Y:S02]  /*b260*/  SEL R117, R159, R158, P0 ;  /* 0x0000009e9f757207 */ /* 0x000fe40000000000 */
[----:B------:R-:W-:-:S02]  /*b270*/  SEL R62, R158, R159, P0 ;  /* 0x0000009f9e3e7207 */ /* 0x000fc40000000000 */
[----:B------:R-:W-:Y:S01]  /*b280*/  SEL R72, R49, R72, P0 ;  /* 0x0000004831487207 */ /* 0x000fe20000000000 */
[----:B------:R-:W-:Y:S01]  /*b290*/  IMAD.X R49, RZ, RZ, R61, P4 ;  /* 0x000000ffff317224 */ /* 0x000fe200020e063d */
[----:B------:R-:W-:Y:S02]  /*b2a0*/  SHF.R.U64 R12, R12, 0x3, RZ ;  /* 0x000000030c0c7819 */ /* 0x000fe400000012ff */
[----:B------:R-:W-:Y:S02]  /*b2b0*/  LOP3.LUT R8, R163, 0x380, RZ, 0xc0, !PT ;  /* 0x00000380a3087812 */ /* 0x000fe400078ec0ff */
[----:B------:R-:W-:Y:S02]  /*b2c0*/  F2FP.BF16.F32.PACK_AB R73, R55, R58 ;  /* 0x0000003a3749723e */ /* 0x000fe400000010ff */
[----:B------:R-:W-:Y:S02]  /*b2d0*/  F2FP.BF16.F32.PACK_AB R24, R51, R54 ;  /* 0x000000363318723e */ /* 0x000fe400000010ff */
[----:B------:R-:W-:-:S02]  /*b2e0*/  IADD3 R159, P5, R60, 0x8040, RZ ;  /* 0x000080403c9f7810 */ /* 0x000fc40007fbe0ff */
[----:B------:R-:W-:Y:S02]  /*b2f0*/  SHF.R.U64 R10, R10, 0x3, RZ ;  /* 0x000000030a0a7819 */ /* 0x000fe400000012ff */
[----:B------:R-:W-:Y:S02]  /*b300*/  F2FP.BF16.F32.PACK_AB R97, R100, R97 ;  /* 0x000000616461723e */ /* 0x000fe400000010ff */
[----:B------:R-:W-:Y:S02]  /*b310*/  IADD3 R157, P4, R60, 0x8020, RZ ;  /* 0x000080203c9d7810 */ /* 0x000fe40007f9e0ff */
[----:B------:R-:W-:Y:S02]  /*b320*/  F2FP.BF16.F32.PACK_AB R105, R108, R105 ;  /* 0x000000696c69723e */ /* 0x000fe400000010ff */
[----:B------:R-:W-:Y:S02]  /*b330*/  SEL R99, R68, R69, P0 ;  /* 0x0000004544637207 */ /* 0x000fe40000000000 */
[----:B------:R-:W-:-:S02]  /*b340*/  SEL R47, R69, R68, P0 ;  /* 0x00000044452f7207 */ /* 0x000fc40000000000 */
[----:B------:R-:W-:Y:S02]  /*b350*/  SHF.R.U64 R20, R20, 0x3, RZ ;  /* 0x0000000314147819 */ /* 0x000fe400000012ff */
[----:B------:R-:W-:Y:S02]  /*b360*/  F2FP.BF16.F32.PACK_AB R113, R116, R113 ;  /* 0x000000717471723e */ /* 0x000fe400000010ff */
[----:B------:R-:W-:Y:S02]  /*b370*/  SEL R125, R133, R132, P0 ;  /* 0x00000084857d7207 */ /* 0x000fe40000000000 */
[----:B------:R-:W-:Y:S02]  /*b380*/  SEL R68, R132, R133, P0 ;  /* 0x0000008584447207 */ /* 0x000fe40000000000 */
[----:B------:R-:W-:Y:S02]  /*b390*/  LOP3.LUT R38, R12, R151, RZ, 0x3c, !PT ;  /* 0x000000970c267212 */ /* 0x000fe400078e3cff */
[----:B------:R-:W-:-:S02]  /*b3a0*/  SHF.R.U64 R8, R8, 0x3, RZ ;  /* 0x0000000308087819 */ /* 0x000fc400000012ff */
[----:B------:R-:W-:Y:S02]  /*b3b0*/  F2FP.BF16.F32.PACK_AB R167, R167, R168 ;  /* 0x000000a8a7a7723e */ /* 0x000fe400000010ff */
[----:B------:R-:W-:Y:S02]  /*b3c0*/  F2FP.BF16.F32.PACK_AB R166, R165, R166 ;  /* 0x000000a6a5a6723e */ /* 0x000fe400000010ff */
[----:B------:R-:W-:Y:S02]  /*b3d0*/  SEL R133, R73, R24, P0 ;  /* 0x0000001849857207 */ /* 0x000fe40000000000 */
[----:B------:R-:W-:Y:S02]  /*b3e0*/  LOP3.LUT R42, R10, R149, RZ, 0x3c, !PT ;  /* 0x000000950a2a7212 */ /* 0x000fe400078e3cff */
[----:B------:R-:W-:Y:S02]  /*b3f0*/  LOP3.LUT R12, R159, 0x380, RZ, 0xc0, !PT ;  /* 0x000003809f0c7812 */ /* 0x000fe400078ec0ff */
[----:B------:R-:W-:Y:S01]  /*b400*/  SEL R107, R96, R97, P0 ;  /* 0x00000061606b7207 */ /* 0x000fe20000000000 */
[----:B--2---:R-:W-:Y:S01]  /*b410*/  SHFL.IDX PT, R75, R75, R26, 0x1c1f ;  /* 0x001c1f1a4b4b7589 */ /* 0x004fe200000e0000 */
[----:B------:R-:W-:-:S02]  /*b420*/  SEL R54, R97, R96, P0 ;  /* 0x0000006061367207 */ /* 0x000fc40000000000 */
[----:B------:R-:W-:Y:S01]  /*b430*/  SEL R73, R24, R73, P0 ;  /* 0x0000004918497207 */ /* 0x000fe20000000000 */
[----:B------:R-:W-:Y:S01]  /*b440*/  SHFL.IDX PT, R77, R77, R26, 0x1c1f ;  /* 0x001c1f1a4d4d7589 */ /* 0x000fe200000e0000 */
[----:B------:R-:W-:Y:S02]  /*b450*/  LOP3.LUT R10, R157, 0x380, RZ, 0xc0, !PT ;  /* 0x000003809d0a7812 */ /* 0x000fe400078ec0ff */
[----:B------:R-:W-:Y:S01]  /*b460*/  SEL R97, R104, R105, P0 ;  /* 0x0000006968617207 */ /* 0x000fe20000000000 */
[----:B------:R-:W-:Y:S01]  /*b470*/  SHFL.IDX PT, R111, R111, R26, 0x1c1f ;  /* 0x001c1f1a6f6f7589 */ /* 0x000fe200000e0000 */
[----:B------:R-:W-:Y:S02]  /*b480*/  SEL R55, R105, R104, P0 ;  /* 0x0000006869377207 */ /* 0x000fe40000000000 */
[----:B------:R-:W-:Y:S01]  /*b490*/  LOP3.LUT R24, R20, R161, RZ, 0x3c, !PT ;  /* 0x000000a114187212 */ /* 0x000fe200078e3cff */
[----:B------:R-:W-:Y:S01]  /*b4a0*/  SHFL.IDX PT, R115, R115, R26, 0x1c1f ;  /* 0x001c1f1a73737589 */ /* 0x000fe200000e0000 */
[----:B------:R-:W-:-:S02]  /*b4b0*/  F2FP.BF16.F32.PACK_AB R29, R32, R29 ;  /* 0x0000001d201d723e */ /* 0x000fc400000010ff */
[----:B------:R-:W-:Y:S01]  /*b4c0*/  SEL R105, R112, R113, P0 ;  /* 0x0000007170697207 */ /* 0x000fe20000000000 */
[----:B------:R-:W-:Y:S01]  /*b4d0*/  SHFL.IDX PT, R79, R79, R26, 0x1c1f ;  /* 0x001c1f1a4f4f7589 */ /* 0x000fe200000e0000 */
[----:B------:R-:W-:Y:S02]  /*b4e0*/  SEL R58, R113, R112, P0 ;  /* 0x00000070713a7207 */ /* 0x000fe40000000000 */
[----:B------:R-:W-:Y:S01]  /*b4f0*/  LOP3.LUT R20, R8, R163, RZ, 0x3c, !PT ;  /* 0x000000a308147212 */ /* 0x000fe200078e3cff */
[----:B------:R-:W-:Y:S01]  /*b500*/  SHFL.IDX PT, R81, R81, R26, 0x1c1f ;  /* 0x001c1f1a51517589 */ /* 0x000fe200000e0000 */
[----:B------:R-:W-:Y:S02]  /*b510*/  SEL R113, R167, R166, P0 ;  /* 0x000000a6a7717207 */ /* 0x000fe40000000000 */
[----:B------:R-:W-:Y:S01]  /*b520*/  SEL R63, R166, R167, P0 ;  /* 0x000000a7a63f7207 */ /* 0x000fe20000000000 */
[----:B------:R-:W-:Y:S01]  /*b530*/  SHFL.IDX PT, R117, R117, R26, 0x1c1f ;  /* 0x001c1f1a75757589 */ /* 0x000fe200000e0000 */
[----:B------:R-:W-:-:S02]  /*b540*/  SHF.R.U64 R12, R12, 0x3, RZ ;  /* 0x000000030c0c7819 */ /* 0x000fc400000012ff */
[----:B------:R-:W-:Y:S01]  /*b550*/  SEL R139, R31, R30, P0 ;  /* 0x0000001e1f8b7207 */ /* 0x000fe20000000000 */
[----:B------:R-:W-:Y:S01]  /*b560*/  SHFL.IDX PT, R113, R113, R26, 0x1c1f ;  /* 0x001c1f1a71717589 */ /* 0x000fe200000e0000 */
[----:B------:R-:W-:Y:S01]  /*b570*/  SEL R78, R30, R31, P0 ;  /* 0x0000001f1e4e7207 */ /* 0x000fe20000000000 */
[--C-:B------:R-:W-:Y:S01]  /*b580*/  IMAD.X R31, RZ, RZ, R61.reuse, P4 ;  /* 0x000000ffff1f7224 */ /* 0x100fe200020e063d */
[----:B------:R-:W-:Y:S01]  /*b590*/  IADD3 R167, P3, R60, 0xc040, RZ ;  /* 0x0000c0403ca77810 */ /* 0x000fe20007f7e0ff */
[----:B------:R-:W-:Y:S01]  /*b5a0*/  SHFL.IDX PT, R87, R87, R26, 0x1c1f ;  /* 0x001c1f1a57577589 */ /* 0x000fe200000e0000 */
[----:B------:R-:W-:Y:S02]  /*b5b0*/  SHF.R.U64 R10, R10, 0x3, RZ ;  /* 0x000000030a0a7819 */ /* 0x000fe400000012ff */
[----:B------:R-:W-:Y:S01]  /*b5c0*/  MOV R106, R56 ;  /* 0x00000038006a7202 */ /* 0x000fe20000000f00 */
[----:B------:R-:W-:Y:S01]  /*b5d0*/  SHFL.IDX PT, R119, R119, R26, 0x1c1f ;  /* 0x001c1f1a77777589 */ /* 0x000fe200000e0000 */
[----:B------:R-:W-:Y:S01]  /*b5e0*/  SEL R85, R28, R29, P0 ;  /* 0x0000001d1c557207 */ /* 0x000fe20000000000 */
[--C-:B------:R-:W-:Y:S01]  /*b5f0*/  IMAD.X R9, RZ, RZ, R61.reuse, P3 ;  /* 0x000000ffff097224 */ /* 0x100fe200018e063d */
[----:B------:R-:W-:Y:S01]  /*b600*/  SEL R32, R29, R28, P0 ;  /* 0x0000001c1d207207 */ /* 0x000fe20000000000 */
[--C-:B------:R-:W-:Y:S01]  /*b610*/  IMAD.X R29, RZ, RZ, R61.reuse, P5 ;  /* 0x000000ffff1d7224 */ /* 0x100fe200028e063d */
[----:B------:R-:W-:Y:S01]  /*b620*/  SEL R103, R88, R25, P0 ;  /* 0x0000001958677207 */ /* 0x000fe20000000000 */
[----:B------:R-:W-:Y:S01]  /*b630*/  SHFL.IDX PT, R121, R121, R26, 0x1c1f ;  /* 0x001c1f1a79797589 */ /* 0x000fe200000e0000 */
[----:B------:R-:W-:Y:S01]  /*b640*/  SEL R51, R25, R88, P0 ;  /* 0x0000005819337207 */ /* 0x000fe20000000000 */
[----:B------:R-:W-:Y:S01]  /*b650*/  IMAD.X R25, RZ, RZ, R61, P6 ;  /* 0x000000ffff197224 */ /* 0x000fe200030e063d */
[C---:B------:R-:W-:Y:S01]  /*b660*/  IADD3 R165, P2, R60.reuse, 0xc020, RZ ;  /* 0x0000c0203ca57810 */ /* 0x040fe20007f5e0ff */
[----:B------:R-:W-:Y:S01]  /*b670*/  SHFL.IDX PT, R85, R85, R26, 0x1c1f ;  /* 0x001c1f1a55557589 */ /* 0x000fe200000e0000 */
[----:B------:R-:W-:-:S02]  /*b680*/  IADD3 R169, P4, R60, 0xc060, RZ ;  /* 0x0000c0603ca97810 */ /* 0x000fc40007f9e0ff */
[----:B------:R-:W-:Y:S01]  /*b690*/  MOV R57, R20 ;  /* 0x0000001400397202 */ /* 0x000fe20000000f00 */
[----:B------:R-:W-:Y:S01]  /*b6a0*/  SHFL.IDX PT, R89, R89, R26, 0x1c1f ;  /* 0x001c1f1a59597589 */ /* 0x000fe200000e0000 */
[----:B------:R-:W-:Y:S01]  /*b6b0*/  F2FP.BF16.F32.PACK_AB R91, R91, R128 ;  /* 0x000000805b5b723e */ /* 0x000fe200000010ff */
[----:B------:R-:W-:Y:S01]  /*b6c0*/  IMAD.X R13, RZ, RZ, R61, P2 ;  /* 0x000000ffff0d7224 */ /* 0x000fe200010e063d */
[----:B------:R-:W-:Y:S01]  /*b6d0*/  LOP3.LUT R28, R12, R159, RZ, 0x3c, !PT ;  /* 0x0000009f0c1c7212 */ /* 0x000fe200078e3cff */
[----:B------:R-:W-:Y:S01]  /*b6e0*/  SHFL.IDX PT, R123, R123, R26, 0x1c1f ;  /* 0x001c1f1a7b7b7589 */ /* 0x000fe200000e0000 */
[----:B------:R-:W-:Y:S02]  /*b6f0*/  LOP3.LUT R21, R26, 0x2, RZ, 0x3c, !PT ;  /* 0x000000021a157812 */ /* 0x000fe400078e3cff */
[----:B------:R-:W-:Y:S01]  /*b700*/  LOP3.LUT R30, R10, R157, RZ, 0x3c, !PT ;  /* 0x0000009d0a1e7212 */ /* 0x000fe200078e3cff */
[----:B------:R-:W-:Y:S01]  /*b710*/  SHFL.IDX PT, R93, R93, R26, 0x1c1f ;  /* 0x001c1f1a5d5d7589 */ /* 0x000fe200000e0000 */
[----:B------:R-:W-:-:S02]  /*b720*/  LOP3.LUT R80, R167, 0x380, RZ, 0xc0, !PT ;  /* 0x00000380a7507812 */ /* 0x000fc400078ec0ff */
[----:B------:R-:W-:Y:S01]  /*b730*/  LOP3.LUT R10, R165, 0x380, RZ, 0xc0, !PT ;  /* 0x00000380a50a7812 */ /* 0x000fe200078ec0ff */
[----:B------:R-:W-:Y:S01]  /*b740*/  SHFL.IDX PT, R2, R2, R21, 0x1c1f ;  /* 0x001c1f1502027589 */ /* 0x000fe200000e0000 */
[----:B------:R-:W-:Y:S02]  /*b750*/  LOP3.LUT R82, R169, 0x380, RZ, 0xc0, !PT ;  /* 0x00000380a9527812 */ /* 0x000fe400078ec0ff */
[----:B------:R-:W-:Y:S01]  /*b760*/  SEL R127, R91, R90, P0 ;  /* 0x0000005a5b7f7207 */ /* 0x000fe20000000000 */
[----:B------:R-:W0:Y:S01]  /*b770*/  SHFL.IDX PT, R14, R14, R21, 0x1c1f ;  /* 0x001c1f150e0e7589 */ /* 0x000e2200000e0000 */
[----:B------:R-:W-:Y:S02]  /*b780*/  SEL R69, R90, R91, P0 ;  /* 0x0000005b5a457207 */ /* 0x000fe40000000000 */
[----:B------:R-:W-:Y:S01]  /*b790*/  SHF.R.U64 R80, R80, 0x3, RZ ;  /* 0x0000000350507819 */ /* 0x000fe200000012ff */
[----:B------:R-:W1:Y:S01]  /*b7a0*/  SHFL.IDX PT, R66, R66, R21, 0x1c1f ;  /* 0x001c1f1542427589 */ /* 0x000e6200000e0000 */
[----:B------:R-:W-:-:S02]  /*b7b0*/  MOV R104, R52 ;  /* 0x0000003400687202 */ /* 0x000fc40000000f00 */
[----:B------:R-:W-:Y:S01]  /*b7c0*/  MOV R92, R28 ;  /* 0x0000001c005c7202 */ /* 0x000fe20000000f00 */
[----:B------:R-:W-:Y:S01]  /*b7d0*/  SHFL.IDX PT, R20, R15, R21, 0x1c1f ;  /* 0x001c1f150f147589 */ /* 0x000fe200000e0000 */
[----:B------:R-:W-:Y:S02]  /*b7e0*/  MOV R90, R24 ;  /* 0x00000018005a7202 */ /* 0x000fe40000000f00 */
[----:B------:R-:W-:Y:S01]  /*b7f0*/  MOV R53, R30 ;  /* 0x0000001e00357202 */ /* 0x000fe20000000f00 */
[----:B------:R-:W2:Y:S01]  /*b800*/  SHFL.IDX PT, R24, R63, R21, 0x1c1f ;  /* 0x001c1f153f187589 */ /* 0x000ea200000e0000 */
[----:B------:R-:W-:Y:S02]  /*b810*/  SHF.R.U64 R10, R10, 0x3, RZ ;  /* 0x000000030a0a7819 */ /* 0x000fe400000012ff */
[----:B------:R-:W-:Y:S01]  /*b820*/  SHF.R.U64 R82, R82, 0x3, RZ ;  /* 0x0000000352527819 */ /* 0x000fe200000012ff */
[----:B------:R-:W3:Y:S01]  /*b830*/  SHFL.IDX PT, R28, R5, R21, 0x1c1f ;  /* 0x001c1f15051c7589 */ /* 0x000ee200000e0000 */
[----:B------:R-:W-:-:S02]  /*b840*/  MOV R100, R42 ;  /* 0x0000002a00647202 */ /* 0x000fc40000000f00 */
[----:B------:R-:W-:Y:S01]  /*b850*/  MOV R94, R34 ;  /* 0x00000022005e7202 */ /* 0x000fe20000000f00 */
[----:B------:R4:W5:Y:S01]  /*b860*/  SHFL.IDX PT, R30, R27, R21, 0x1c1f ;  /* 0x001c1f151b1e7589 */ /* 0x00096200000e0000 */
[----:B------:R-:W-:Y:S02]  /*b870*/  SEL R91, R86, R11, P0 ;  /* 0x0000000b565b7207 */ /* 0x000fe40000000000 */
[----:B------:R-:W-:Y:S01]  /*b880*/  SEL R70, R11, R86, P0 ;  /* 0x000000560b467207 */ /* 0x000fe20000000000 */
[----:B------:R-:W-:Y:S01]  /*b890*/  SHFL.IDX PT, R34, R32, R21, 0x1c1f ;  /* 0x001c1f1520227589 */ /* 0x000fe200000e0000 */
[----:B------:R-:W-:Y:S02]  /*b8a0*/  MOV R98, R38 ;  /* 0x0000002600627202 */ /* 0x000fe40000000f00 */
[----:B------:R-:W-:Y:S01]  /*b8b0*/  LOP3.LUT R8, R80, R167, RZ, 0x3c, !PT ;  /* 0x000000a750087212 */ /* 0x000fe200078e3cff */
[----:B------:R-:W-:Y:S01]  /*b8c0*/  SHFL.IDX PT, R42, R40, R21, 0x1c1f ;  /* 0x001c1f15282a7589 */ /* 0x000fe200000e0000 */
[----:B------:R-:W-:-:S02]  /*b8d0*/  MOV R102, R48 ;  /* 0x0000003000667202 */ /* 0x000fc40000000f00 */
[----:B------:R-:W-:Y:S01]  /*b8e0*/  LOP3.LUT R12, R10, R165, RZ, 0x3c, !PT ;  /* 0x000000a50a0c7212 */ /* 0x000fe200078e3cff */
[----:B------:R-:W5:Y:S01]  /*b8f0*/  SHFL.IDX PT, R62, R62, R21, 0x1c1f ;  /* 0x001c1f153e3e7589 */ /* 0x000f6200000e0000 */
[----:B------:R-:W-:Y:S02]  /*b900*/  MOV R49, R44 ;  /* 0x0000002c00317202 */ /* 0x000fe40000000f00 */
[----:B------:R-:W-:Y:S01]  /*b910*/  LOP3.LUT R10, R82, R169, RZ, 0x3c, !PT ;  /* 0x000000a9520a7212 */ /* 0x000fe200078e3cff */
[----:B------:R-:W-:Y:S01]  /*b920*/  SHFL.IDX PT, R38, R33, R21, 0x1c1f ;  /* 0x001c1f1521267589 */ /* 0x000fe200000e0000 */
[----:B------:R-:W-:Y:S02]  /*b930*/  LOP3.LUT R11, R60, 0x380, RZ, 0xc0, !PT ;  /* 0x000003803c0b7812 */ /* 0x000fe400078ec0ff */
[----:B------:R-:W-:Y:S01]  /*b940*/  MOV R88, R12 ;  /* 0x0000000c00587202 */ /* 0x000fe20000000f00 */
[----:B------:R-:W5:Y:S01]  /*b950*/  SHFL.IDX PT, R64, R64, R21, 0x1c1f ;  /* 0x001c1f1540407589 */ /* 0x000f6200000e0000 */
[----:B------:R-:W-:-:S02]  /*b960*/  SHF.R.U64 R11, R11, 0x3, RZ ;  /* 0x000000030b0b7819 */ /* 0x000fc400000012ff */
[----:B0-----:R-:W-:Y:S01]  /*b970*/  SEL R12, R77, R14, P0 ;  /* 0x0000000e4d0c7207 */ /* 0x001fe20000000000 */
[----:B------:R-:W0:Y:S01]  /*b980*/  SHFL.IDX PT, R40, R65, R21, 0x1c1f ;  /* 0x001c1f1541287589 */ /* 0x000e2200000e0000 */
[----:B------:R-:W-:Y:S01]  /*b990*/  LOP3.LUT R60, R11, R60, RZ, 0x3c, !PT ;  /* 0x0000003c0b3c7212 */ /* 0x000fe200078e3cff */
[----:B------:R-:W-:Y:S01]  /*b9a0*/  IMAD.X R11, RZ, RZ, R61, P4 ;  /* 0x000000ffff0b7224 */ /* 0x000fe200020e063d */
[----:B------:R-:W-:Y:S01]  /*b9b0*/  SEL R14, R14, R77, P0 ;  /* 0x0000004d0e0e7207 */ /* 0x000fe20000000000 */
[----:B------:R-:W0:Y:S01]  /*b9c0*/  SHFL.IDX PT, R80, R67, R21, 0x1c1f ;  /* 0x001c1f1543507589 */ /* 0x000e2200000e0000 */
[----:B------:R-:W-:Y:S02]  /*b9d0*/  MOV R108, R60 ;  /* 0x0000003c006c7202 */ /* 0x000fe40000000f00 */
[----:B------:R-:W-:Y:S01]  /*b9e0*/  MOV R61, R8 ;  /* 0x00000008003d7202 */ /* 0x000fe20000000f00 */
[----:B------:R-:W-:Y:S01]  /*b9f0*/  SHFL.IDX PT, R125, R125, R26, 0x1c1f ;  /* 0x001c1f1a7d7d7589 */ /* 0x000fe200000e0000 */
[----:B------:R-:W-:-:S02]  /*ba00*/  MOV R45, R10 ;  /* 0x0000000a002d7202 */ /* 0x000fc40000000f00 */
[----:B------:R-:W-:Y:S01]  /*ba10*/  SEL R8, R75, R2, P0 ;  /* 0x000000024b087207 */ /* 0x000fe20000000000 */
[----:B------:R0:W-:Y:S01]  /*ba20*/  SHFL.IDX PT, R44, R41, R21, 0x1c1f ;  /* 0x001c1f15292c7589 */ /* 0x0001e200000e0000 */
[----:B------:R-:W-:Y:S02]  /*ba30*/  SEL R10, R2, R75, P0 ;  /* 0x0000004b020a7207 */ /* 0x000fe40000000000 */
[----:B-1----:R-:W-:Y:S01]  /*ba40*/  SEL R9, R111, R66, P0 ;  /* 0x000000426f097207 */ /* 0x002fe20000000000 */
[----:B------:R-:W-:Y:S01]  /*ba50*/  SHFL.IDX PT, R68, R68, R21, 0x1c1f ;  /* 0x001c1f1544447589 */ /* 0x000fe200000e0000 */
[----:B------:R-:W-:Y:S02]  /*ba60*/  SEL R11, R66, R111, P0 ;  /* 0x0000006f420b7207 */ /* 0x000fe40000000000 */
[----:B--2---:R-:W-:Y:S01]  /*ba70*/  SEL R13, R113, R24, P0 ;  /* 0x00000018710d7207 */ /* 0x004fe20000000000 */
[----:B------:R-:W-:Y:S01]  /*ba80*/  BAR.SYNC.DEFER_BLOCKING 0x1, 0x100 ;  /* 0x0044000000007b1d */ /* 0x000fe20000010000 */
[----:B------:R-:W-:-:S02]  /*ba90*/  SEL R15, R24, R113, P0 ;  /* 0x00000071180f7207 */ /* 0x000fc40000000000 */
[----:B---3--:R-:W-:Y:S02]  /*baa0*/  SEL R25, R115, R28, P0 ;  /* 0x0000001c73197207 */ /* 0x008fe40000000000 */
[----:B----4-:R-:W-:Y:S02]  /*bab0*/  SEL R27, R28, R115, P0 ;  /* 0x000000731c1b7207 */ /* 0x010fe40000000000 */
[----:B------:R-:W-:Y:S01]  /*bac0*/  SEL R24, R79, R20, P0 ;  /* 0x000000144f187207 */ /* 0x000fe20000000000 */
[----:B------:R-:W-:Y:S01]  /*bad0*/  SHFL.IDX PT, R95, R95, R26, 0x1c1f ;  /* 0x001c1f1a5f5f7589 */ /* 0x000fe200000e0000 */
[----:B-----5:R-:W-:Y:S02]  /*bae0*/  SEL R28, R81, R30, P0 ;  /* 0x0000001e511c7207 */ /* 0x020fe40000000000 */
[----:B------:R-:W-:Y:S01]  /*baf0*/  MOV R96, R36 ;  /* 0x0000002400607202 */ /* 0x000fe20000000f00 */
        /* <DEDUP_REMOVED lines=23> */
[----:B------:R-:W-:Y:S01]  /*bc70*/  PLOP3.LUT P1, PT, PT, PT, UP0, 0x80, 0x0 ;  /* 0x000000000000781c */ /* 0x000fe20003f2f008 */
[----:B------:R-:W-:Y:S01]  /*bc80*/  SHFL.IDX PT, R50, R50, R21, 0x1c1f ;  /* 0x001c1f1532327589 */ /* 0x000fe200000e0000 */
[----:B------:R-:W-:-:S03]  /*bc90*/  PLOP3.LUT P2, PT, PT, PT, UP1, 0x80, 0x0 ;  /* 0x000000000000781c */ /* 0x000fc60003f4f018 */
        /* <DEDUP_REMOVED lines=9> */
[----:B------:R-:W1:Y:S01]  /*bd30*/  SHFL.IDX PT, R86, R73, R21, 0x1c1f ;  /* 0x001c1f1549567589 */ /* 0x000e6200000e0000 */
[----:B0-----:R-:W-:-:S03]  /*bd40*/  SEL R51, R84, R129, P0 ;  /* 0x0000008154337207 */ /* 0x001fc60000000000 */
[----:B------:R-:W-:Y:S04]  /*bd50*/  SHFL.IDX PT, R97, R97, R26, 0x1c1f ;  /* 0x001c1f1a61617589 */ /* 0x000fe800000e0000 */
[----:B------:R1:W-:Y:S04]  /*bd60*/  SHFL.IDX PT, R56, R55, R21, 0x1c1f ;  /* 0x001c1f1537387589 */ /* 0x0003e800000e0000 */
[----:B------:R-:W-:Y:S04]  /*bd70*/  SHFL.IDX PT, R105, R105, R26, 0x1c1f ;  /* 0x001c1f1a69697589 */ /* 0x000fe800000e0000 */
[----:B------:R-:W-:Y:S04]  /*bd80*/  SHFL.IDX PT, R135, R135, R26, 0x1c1f ;  /* 0x001c1f1a87877589 */ /* 0x000fe800000e0000 */
[----:B------:R-:W-:Y:S04]  /*bd90*/  SHFL.IDX PT, R58, R58, R21, 0x1c1f ;  /* 0x001c1f153a3a7589 */ /* 0x000fe800000e0000 */
[----:B------:R-:W-:Y:S01]  /*bda0*/  SHFL.IDX PT, R74, R74, R21, 0x1c1f ;  /* 0x001c1f154a4a7589 */ /* 0x000fe200000e0000 */
[----:B-1----:R-:W-:-:S03]  /*bdb0*/  SEL R55, R86, R133, P0 ;  /* 0x0000008556377207 */ /* 0x002fc60000000000 */
[----:B------:R-:W-:Y:S04]  /*bdc0*/  SHFL.IDX PT, R137, R137, R26, 0x1c1f ;  /* 0x001c1f1a89897589 */ /* 0x000fe800000e0000 */
[----:B------:R-:W0:Y:S04]  /*bdd0*/  SHFL.IDX PT, R76, R76, R21, 0x1c1f ;  /* 0x001c1f154c4c7589 */ /* 0x000e2800000e0000 */
[----:B------:R-:W-:Y:S04]  /*bde0*/  SHFL.IDX PT, R109, R109, R26, 0x1c1f ;  /* 0x001c1f1a6d6d7589 */ /* 0x000fe800000e0000 */
[----:B------:R1:W-:Y:S04]  /*bdf0*/  SHFL.IDX PT, R139, R139, R26, 0x1c1f ;  /* 0x001c1f1a8b8b7589 */ /* 0x0003e800000e0000 */
[----:B------:R0:W-:Y:S04]  /*be00*/  SHFL.IDX PT, R60, R59, R21, 0x1c1f ;  /* 0x001c1f153b3c7589 */ /* 0x0001e800000e0000 */
[----:B------:R-:W2:Y:S01]  /*be10*/  SHFL.IDX PT, R78, R78, R21, 0x1c1f ;  /* 0x001c1f154e4e7589 */ /* 0x000ea200000e0000 */
[----:B-1----:R-:W-:-:S03]  /*be20*/  SEL R26, R20, R79, P0 ;  /* 0x0000004f141a7207 */ /* 0x002fc60000000000 */
[----:B------:R1:W-:Y:S04]  /*be30*/  STSM.16.M88.4 [R108], R8 ;  /* 0x000000086c007844 */ /* 0x0003e80000000200 */
[----:B------:R3:W-:Y:S01]  /*be40*/  STSM.16.M88.4 [R106], R12 ;  /* 0x0000000c6a007844 */ /* 0x0007e20000000200 */
[----:B0-----:R-:W-:-:S03]  /*be50*/  SEL R59, R76, R137, P0 ;  /* 0x000000894c3b7207 */ /* 0x001fc60000000000 */
[----:B------:R0:W-:Y:S04]  /*be60*/  STSM.16.M88.4 [R104], R24 ;  /* 0x0000001868007844 */ /* 0x0001e80000000200 */
[----:B------:R-:W-:Y:S01]  /*be70*/  STSM.16.M88.4 [R102], R28 ;  /* 0x0000001c66007844 */ /* 0x000fe20000000200 */
[----:B-1----:R-:W-:-:S03]  /*be80*/  SEL R8, R93, R44, P0 ;  /* 0x0000002c5d087207 */ /* 0x002fc60000000000 */
[----:B------:R1:W-:Y:S01]  /*be90*/  STSM.16.M88.4 [R49], R32 ;  /* 0x0000002031007844 */ /* 0x0003e20000000200 */
[----:B------:R-:W-:Y:S02]  /*bea0*/  SEL R10, R44, R93, P0 ;  /* 0x0000005d2c0a7207 */ /* 0x000fe40000000000 */
[----:B------:R-:W-:Y:S01]  /*beb0*/  SEL R9, R125, R68, P0 ;  /* 0x000000447d097207 */ /* 0x000fe20000000000 */
[----:B------:R-:W-:Y:S01]  /*bec0*/  STSM.16.M88.4 [R100], R36 ;  /* 0x0000002464007844 */ /* 0x000fe20000000200 */
[----:B------:R-:W-:Y:S02]  /*bed0*/  SEL R11, R68, R125, P0 ;  /* 0x0000007d440b7207 */ /* 0x000fe40000000000 */
[----:B---3--:R-:W-:Y:S01]  /*bee0*/  SEL R12, R95, R46, P0 ;  /* 0x0000002e5f0c7207 */ /* 0x008fe20000000000 */
[----:B------:R-:W-:Y:S01]  /*bef0*/  STSM.16.M88.4 [R98], R40 ;  /* 0x0000002862007844 */ /* 0x000fe20000000200 */
[----:B------:R-:W-:Y:S02]  /*bf00*/  SEL R14, R46, R95, P0 ;  /* 0x0000005f2e0e7207 */ /* 0x000fe40000000000 */
[----:B------:R-:W-:Y:S01]  /*bf10*/  SEL R13, R127, R82, P0 ;  /* 0x000000527f0d7207 */ /* 0x000fe20000000000 */
[----:B------:R3:W-:Y:S01]  /*bf20*/  STSM.16.M88.4 [R96], R8 ;  /* 0x0000000860007844 */ /* 0x0007e20000000200 */
[----:B------:R-:W-:-:S02]  /*bf30*/  SEL R15, R82, R127, P0 ;  /* 0x0000007f520f7207 */ /* 0x000fc40000000000 */
[----:B0-----:R-:W-:Y:S02]  /*bf40*/  SEL R24, R99, R48, P0 ;  /* 0x0000003063187207 */ /* 0x001fe40000000000 */
[----:B------:R-:W-:Y:S01]  /*bf50*/  SEL R26, R48, R99, P0 ;  /* 0x00000063301a7207 */ /* 0x000fe20000000000 */
[----:B------:R0:W-:Y:S01]  /*bf60*/  STSM.16.M88.4 [R94], R12 ;  /* 0x0000000c5e007844 */ /* 0x0001e20000000200 */
[----:B------:R-:W-:Y:S02]  /*bf70*/  SEL R25, R91, R70, P0 ;  /* 0x000000465b197207 */ /* 0x000fe40000000000 */
[----:B------:R-:W-:Y:S02]  /*bf80*/  SEL R27, R70, R91, P0 ;  /* 0x0000005b461b7207 */ /* 0x000fe40000000000 */
[----:B------:R-:W-:Y:S02]  /*bf90*/  SEL R48, R101, R50, P0 ;  /* 0x0000003265307207 */ /* 0x000fe40000000000 */
[----:B------:R-:W-:Y:S01]  /*bfa0*/  SEL R50, R50, R101, P0 ;  /* 0x0000006532327207 */ /* 0x000fe20000000000 */
[----:B------:R4:W-:Y:S01]  /*bfb0*/  STSM.16.M88.4 [R53], R24 ;  /* 0x0000001835007844 */ /* 0x0009e20000000200 */
[----:B-1----:R-:W-:-:S02]  /*bfc0*/  SEL R49, R129, R84, P0 ;  /* 0x0000005481317207 */ /* 0x002fc40000000000 */
[----:B---3--:R-:W-:Y:S02]  /*bfd0*/  SEL R8, R103, R52, P0 ;  /* 0x0000003467087207 */ /* 0x008fe40000000000 */
[----:B------:R-:W-:Y:S01]  /*bfe0*/  SEL R10, R52, R103, P0 ;  /* 0x00000067340a7207 */ /* 0x000fe20000000000 */
[----:B------:R-:W-:Y:S01]  /*bff0*/  STSM.16.M88.4 [R92], R48 ;  /* 0x000000305c007844 */ /* 0x000fe20000000200 */
[----:B------:R-:W-:Y:S02]  /*c000*/  SEL R9, R131, R72, P0 ;  /* 0x0000004883097207 */ /* 0x000fe40000000000 */
[----:B------:R-:W-:Y:S02]  /*c010*/  SEL R11, R72, R131, P0 ;  /* 0x00000083480b7207 */ /* 0x000fe40000000000 */
[----:B------:R-:W-:Y:S02]  /*c020*/  SEL R52, R107, R54, P0 ;  /* 0x000000366b347207 */ /* 0x000fe40000000000 */
[----:B------:R-:W-:Y:S01]  /*c030*/  SEL R54, R54, R107, P0 ;  /* 0x0000006b36367207 */ /* 0x000fe20000000000 */
[----:B------:R1:W-:Y:S01]  /*c040*/  STSM.16.M88.4 [R90], R8 ;  /* 0x000000085a007844 */ /* 0x0003e20000000200 */
[----:B0-----:R-:W-:-:S02]  /*c050*/  SEL R12, R97, R56, P0 ;  /* 0x00000038610c7207 */ /* 0x001fc40000000000 */
[----:B----4-:R-:W-:Y:S02]  /*c060*/  SEL R53, R133, R86, P0 ;  /* 0x0000005685357207 */ /* 0x010fe40000000000 */
[----:B------:R-:W-:Y:S02]  /*c070*/  SEL R14, R56, R97, P0 ;  /* 0x00000061380e7207 */ /* 0x000fe40000000000 */
[----:B------:R-:W-:Y:S01]  /*c080*/  SEL R13, R135, R74, P0 ;  /* 0x0000004a870d7207 */ /* 0x000fe20000000000 */
[----:B------:R0:W-:Y:S01]  /*c090*/  STSM.16.M88.4 [R57], R52 ;  /* 0x0000003439007844 */ /* 0x0001e20000000200 */
[----:B------:R-:W-:Y:S02]  /*c0a0*/  SEL R15, R74, R135, P0 ;  /* 0x000000874a0f7207 */ /* 0x000fe40000000000 */
[----:B------:R-:W-:Y:S02]  /*c0b0*/  SEL R56, R105, R58, P0 ;  /* 0x0000003a69387207 */ /* 0x000fe40000000000 */
[----:B------:R-:W-:Y:S01]  /*c0c0*/  SEL R58, R58, R105, P0 ;  /* 0x000000693a3a7207 */ /* 0x000fe20000000000 */
[----:B------:R3:W-:Y:S01]  /*c0d0*/  STSM.16.M88.4 [R88], R12 ;  /* 0x0000000c58007844 */ /* 0x0007e20000000200 */
[----:B--2---:R-:W-:Y:S01]  /*c0e0*/  SEL R25, R139, R78, P0 ;  /* 0x0000004e8b197207 */ /* 0x004fe20000000000 */
[----:B-1----:R-:W-:Y:S01]  /*c0f0*/  IMAD.U32 R8, RZ, RZ, UR6 ;  /* 0x00000006ff087e24 */ /* 0x002fe2000f8e00ff */
[----:B------:R-:W-:Y:S01]  /*c100*/  SEL R27, R78, R139, P0 ;  /* 0x0000008b4e1b7207 */ /* 0x000fe20000000000 */
[----:B------:R-:W-:Y:S01]  /*c110*/  IMAD.U32 R9, RZ, RZ, UR7 ;  /* 0x00000007ff097e24 */ /* 0x000fe2000f8e00ff */
[----:B------:R-:W-:-:S02]  /*c120*/  SEL R24, R109, R60, P0 ;  /* 0x0000003c6d187207 */ /* 0x000fc40000000000 */
[----:B------:R-:W-:Y:S02]  /*c130*/  SEL R26, R60, R109, P0 ;  /* 0x0000006d3c1a7207 */ /* 0x000fe40000000000 */
[----:B0-----:R-:W-:-:S05]  /*c140*/  SEL R57, R137, R76, P0 ;  /* 0x0000004c89397207 */ /* 0x001fca0000000000 */
[----:B------:R3:W-:Y:S04]  /*c150*/  STSM.16.M88.4 [R61], R56 ;  /* 0x000000383d007844 */ /* 0x0007e80000000200 */
[----:B------:R3:W-:Y:S01]  /*c160*/  STSM.16.M88.4 [R45], R24 ;  /* 0x000000182d007844 */ /* 0x0007e20000000200 */
[----:B------:R-:W-:Y:S01]  /*c170*/  BAR.SYNC.DEFER_BLOCKING 0x1, 0x100 ;  /* 0x0044000000007b1d */ /* 0x000fe20000010000 */
[----:B------:R-:W-:Y:S02]  /*c180*/  IMAD.U32 R10, RZ, RZ, UR4 ;  /* 0x00000004ff0a7e24 */ /* 0x000fe4000f8e00ff */
[----:B------:R-:W-:-:S03]  /*c190*/  IMAD.U32 R11, RZ, RZ, UR5 ;  /* 0x00000005ff0b7e24 */ /* 0x000fc6000f8e00ff */
[----:B------:R-:W2:Y:S04]  /*c1a0*/  @P1 LDG.E R2, desc[UR50][R8.64] ;  /* 0x0000003208021981 */ /* 0x000ea8000c1e1900 */
[----:B------:R-:W4:Y:S01]  /*c1b0*/  @P2 LDG.E R10, desc[UR50][R10.64] ;  /* 0x000000320a0a2981 */ /* 0x000f22000c1e1900 */
[----:B------:R-:W-:Y:S01]  /*c1c0*/  IMAD R5, R18, 0x40, R16 ;  /* 0x0000004012057824 */ /* 0x000fe200078e0210 */
[----:B------:R-:W-:Y:S01]  /*c1d0*/  UMOV UR4, URZ ;  /* 0x0000003f00047c82 */ /* 0x000fe20008000000 */
[----:B------:R-:W-:Y:S02]  /*c1e0*/  ULDC UR8, c[0x0][0xa88] ;  /* 0x0002a20000087ab9 */ /* 0x000fe40000000800 */
[----:B------:R-:W-:-:S03]  /*c1f0*/  IMAD.WIDE R6, R5, 0x2, R6 ;  /* 0x0000000205067825 */ /* 0x000fc600078e0206 */
[----:B------:R-:W-:Y:S02]  /*c200*/  IADD3 R33, P0, R6, 0x1000, RZ ;  /* 0x0000100006217810 */ /* 0x000fe40007f1e0ff */
[----:B--2---:R-:W-:Y:S02]  /*c210*/  @P1 R2UR UR4, R2 ;  /* 0x00000000020412ca */ /* 0x004fe400000e0000 */
[----:B----4-:R-:W-:Y:S01]  /*c220*/  @P2 R2UR UR8, R10 ;  /* 0x000000000a0822ca */ /* 0x010fe200000e0000 */
[----:B---3--:R-:W-:-:S14]  /*c230*/  @P2 BRA `(.L_x_2038) ;  /* 0x0000000000182947 */ /* 0x008fdc0003800000 */
[----:B------:R-:W-:Y:S05]  /*c240*/  @!P1 BRA `(.L_x_2038) ;  /* 0x0000000000149947 */ /* 0x000fea0003800000 */
[----:B------:R-:W2:Y:S04]  /*c250*/  LDG.E R5, desc[UR50][R8.64] ;  /* 0x0000003208057981 */ /* 0x000ea8000c1e1900 */
[----:B------:R-:W3:Y:S01]  /*c260*/  LDG.E R2, desc[UR50][R8.64+0x4] ;  /* 0x0000043208027981 */ /* 0x000ee2000c1e1900 */
[----:B--2---:R-:W-:Y:S02]  /*c270*/  R2UR UR5, R5 ;  /* 0x00000000050572ca */ /* 0x004fe400000e0000 */
[----:B---3--:R-:W-:-:S13]  /*c280*/  R2UR UR8, R2 ;  /* 0x00000000020872ca */ /* 0x008fda00000e0000 */
[----:B------:R-:W-:-:S12]  /*c290*/  UIADD3 UR8, -UR5, UR8, URZ ;  /* 0x0000000805087290 */ /* 0x000fd8000fffe13f */
.L_x_2038:
[----:B------:R-:W-:Y:S01]  /*c2a0*/  USHF.R.S32.HI UR12, URZ, 0x1f, UR42 ;  /* 0x0000001f3f0c7899 */ /* 0x000fe2000801142a */
[----:B------:R-:W-:Y:S01]  /*c2b0*/  IADD3 R9, P2, R6, 0x3000, RZ ;  /* 0x0000300006097810 */ /* 0x000fe20007f5e0ff */
[----:B------:R-:W-:Y:S01]  /*c2c0*/  ULDC.64 UR10, c[0x0][0xb70] ;  /* 0x0002dc00000a7ab9 */ /* 0x000fe20000000a00 */
[----:B------:R-:W-:Y:S01]  /*c2d0*/  USHF.R.S32.HI UR5, URZ, 0x1f, UR4 ;  /* 0x0000001f3f057899 */ /* 0x000fe20008011404 */
[----:B------:R-:W-:Y:S01]  /*c2e0*/  IMAD.U32 R5, RZ, RZ, UR43 ;  /* 0x0000002bff057e24 */ /* 0x000fe2000f8e00ff */
[----:B------:R-:W-:Y:S01]  /*c2f0*/  UIMAD UR9, UR12, UR10, URZ ;  /* 0x0000000a0c0972a4 */ /* 0x000fe2000f8e023f */
[----:B------:R-:W-:Y:S01]  /*c300*/  LOP3.LUT R8, R9, 0x380, RZ, 0xc0, !PT ;  /* 0x0000038009087812 */ /* 0x000fe200078ec0ff */
[----:B------:R-:W-:Y:S01]  /*c310*/  UIMAD.WIDE.U32 UR6, UR42, UR10, UR4 ;  /* 0x0000000a2a0672a5 */ /* 0x000fe2000f8e0004 */
[----:B------:R-:W-:Y:S01]  /*c320*/  IMAD R10, R5, 0x80, R22 ;  /* 0x00000080050a7824 */ /* 0x000fe200078e0216 */
[----:B------:R-:W-:Y:S01]  /*c330*/  UIMAD UR9, UR42, UR11, UR9 ;  /* 0x0000000b2a0972a4 */ /* 0x000fe2000f8e0209 */
[----:B------:R-:W-:Y:S01]  /*c340*/  SHF.R.U64 R8, R8, 0x3, RZ ;  /* 0x0000000308087819 */ /* 0x000fe200000012ff */
[----:B------:R-:W-:Y:S01]  /*c350*/  USEL UR37, UR37, URZ, !UP0 ;  /* 0x0000003f25257287 */ /* 0x000fe2000c000000 */
[----:B------:R-:W-:Y:S01]  /*c360*/  LOP3.LUT R32, R33, 0x380, RZ, 0xc0, !PT ;  /* 0x0000038021207812 */ /* 0x000fe200078ec0ff */
[----:B------:R-:W-:Y:S01]  /*c370*/  ULDC.64 UR10, c[0x0][0xb78] ;  /* 0x0002de00000a7ab9 */ /* 0x000fe20000000a00 */
[----:B------:R-:W-:Y:S01]  /*c380*/  UIADD3 UR7, UR7, UR9, URZ ;  /* 0x0000000907077290 */ /* 0x000fe2000fffe03f */
[----:B------:R-:W-:Y:S01]  /*c390*/  IADD3 R13, P1, R6, 0x2000, RZ ;  /* 0x00002000060d7810 */ /* 0x000fe20007f3e0ff */
[----:B------:R-:W-:Y:S01]  /*c3a0*/  USEL UR36, UR36, URZ, !UP0 ;  /* 0x0000003f24247287 */ /* 0x000fe2000c000000 */
[----:B------:R-:W-:Y:S01]  /*c3b0*/  LOP3.LUT R8, R8, R9, RZ, 0x3c, !PT ;  /* 0x0000000908087212 */ /* 0x000fe200078e3cff */
[----:B------:R-:W-:Y:S01]  /*c3c0*/  UIMAD UR9, UR37, UR10, URZ ;  /* 0x0000000a250972a4 */ /* 0x000fe2000f8e023f */
[----:B------:R-:W-:Y:S01]  /*c3d0*/  SHF.R.U64 R32, R32, 0x3, RZ ;  /* 0x0000000320207819 */ /* 0x000fe200000012ff */
[----:B------:R-:W-:Y:S01]  /*c3e0*/  UIMAD.WIDE.U32 UR6, UR36, UR10, UR6 ;  /* 0x0000000a240672a5 */ /* 0x000fe2000f8e0006 */
[----:B------:R-:W-:Y:S01]  /*c3f0*/  LOP3.LUT R12, R13, 0x380, RZ, 0xc0, !PT ;  /* 0x000003800d0c7812 */ /* 0x000fe200078ec0ff */
[----:B------:R-:W-:Y:S01]  /*c400*/  UIMAD UR9, UR36, UR11, UR9 ;  /* 0x0000000b240972a4 */ /* 0x000fe2000f8e0209 */
[----:B------:R-:W-:-:S02]  /*c410*/  SHF.R.S32.HI R2, RZ, 0x1f, R10 ;  /* 0x0000001fff027819 */ /* 0x000fc4000001140a */
[----:B------:R-:W-:Y:S01]  /*c420*/  LOP3.LUT R32, R32, R33, RZ, 0x3c, !PT ;  /* 0x0000002120207212 */ /* 0x000fe200078e3cff */
[----:B------:R-:W-:Y:S01]  /*c430*/  IMAD.X R33, RZ, RZ, R7, P0 ;  /* 0x000000ffff217224 */ /* 0x000fe200000e0607 */
[----:B------:R-:W-:Y:S01]  /*c440*/  IADD3 R5, P3, R10, UR6, RZ ;  /* 0x000000060a057c10 */ /* 0x000fe2000ff7e0ff */
[----:B------:R-:W-:Y:S01]  /*c450*/  IMAD.U32 R9, RZ, RZ, UR9 ;  /* 0x00000009ff097e24 */ /* 0x000fe2000f8e00ff */
[----:B------:R-:W-:Y:S02]  /*c460*/  SHF.R.U64 R12, R12, 0x3, RZ ;  /* 0x000000030c0c7819 */ /* 0x000fe400000012ff */
[----:B------:R-:W-:Y:S02]  /*c470*/  IADD3 R69, P0, R6, 0x8000, RZ ;  /* 0x0000800006457810 */ /* 0x000fe40007f1e0ff */
[----:B------:R-:W-:Y:S01]  /*c480*/  IADD3.X R2, R2, UR7, R9, P3, !PT ;  /* 0x0000000702027c10 */ /* 0x000fe20009ffe409 */
[----:B------:R-:W-:Y:S01]  /*c490*/  ULDC.64 UR6, c[0x0][0xb40] ;  /* 0x0002d00000067ab9 */ /* 0x000fe20000000a00 */
[----:B------:R-:W-:Y:S01]  /*c4a0*/  LOP3.LUT R12, R12, R13, RZ, 0x3c, !PT ;  /* 0x0000000d0c0c7212 */ /* 0x000fe200078e3cff */
[--C-:B------:R-:W-:Y:S01]  /*c4b0*/  IMAD.X R13, RZ, RZ, R7.reuse, P1 ;  /* 0x000000ffff0d7224 */ /* 0x100fe200008e0607 */
[----:B------:R-:W-:Y:S01]  /*c4c0*/  LEA R38, P3, R5, UR6, 0x2 ;  /* 0x0000000605267c11 */ /* 0x000fe2000f8610ff */
[----:B------:R-:W-:Y:S01]  /*c4d0*/  IMAD.X R9, RZ, RZ, R7, P2 ;  /* 0x000000ffff097224 */ /* 0x000fe200010e0607 */
[----:B------:R-:W-:-:S02]  /*c4e0*/  IADD3 R57, P1, R6, 0x9000, RZ ;  /* 0x0000900006397810 */ /* 0x000fc40007f3e0ff */
[----:B------:R-:W-:Y:S02]  /*c4f0*/  LOP3.LUT R68, R69, 0x380, RZ, 0xc0, !PT ;  /* 0x0000038045447812 */ /* 0x000fe400078ec0ff */
[----:B------:R-:W-:Y:S01]  /*c500*/  LEA.HI.X R39, R5, UR7, R2, 0x2, P3 ;  /* 0x0000000705277c11 */ /* 0x000fe200098f1402 */
[----:B------:R-:W-:Y:S01]  /*c510*/  VIADD R2, R10, 0x8 ;  /* 0x000000080a027836 */ /* 0x000fe20000000000 */
[C---:B------:R-:W-:Y:S01]  /*c520*/  IADD3 R45, P5, R6.reuse, 0x5000, RZ ;  /* 0x00005000062d7810 */ /* 0x040fe20007fbe0ff */
[----:B------:R-:W-:Y:S01]  /*c530*/  ULDC.64 UR6, c[0x0][0xaa0] ;  /* 0x0002a80000067ab9 */ /* 0x000fe20000000a00 */
[C---:B------:R-:W-:Y:S02]  /*c540*/  IADD3 R29, P4, R6.reuse, 0x6000, RZ ;  /* 0x00006000061d7810 */ /* 0x040fe40007f9e0ff */
[C---:B------:R-:W-:Y:S02]  /*c550*/  IADD3 R25, P3, R6.reuse, 0x7000, RZ ;  /* 0x0000700006197810 */ /* 0x040fe40007f7e0ff */
[----:B------:R-:W-:-:S02]  /*c560*/  IADD3 R61, P6, R6, 0x4000, RZ ;  /* 0x00004000063d7810 */ /* 0x000fc40007fde0ff */
[----:B------:R-:W-:Y:S02]  /*c570*/  IADD3 R41, P2, R6, 0xa000, RZ ;  /* 0x0000a00006297810 */ /* 0x000fe40007f5e0ff */
[----:B------:R-:W-:Y:S02]  /*c580*/  LOP3.LUT R56, R57, 0x380, RZ, 0xc0, !PT ;  /* 0x0000038039387812 */ /* 0x000fe400078ec0ff */
[----:B------:R-:W-:Y:S02]  /*c590*/  SHF.R.U64 R68, R68, 0x3, RZ ;  /* 0x0000000344447819 */ /* 0x000fe400000012ff */
[----:B------:R-:W-:Y:S02]  /*c5a0*/  LOP3.LUT R44, R45, 0x380, RZ, 0xc0, !PT ;  /* 0x000003802d2c7812 */ /* 0x000fe400078ec0ff */
[----:B------:R-:W-:Y:S02]  /*c5b0*/  LOP3.LUT R28, R29, 0x380, RZ, 0xc0, !PT ;  /* 0x000003801d1c7812 */ /* 0x000fe400078ec0ff */
[----:B------:R-:W-:-:S02]  /*c5c0*/  LOP3.LUT R24, R25, 0x380, RZ, 0xc0, !PT ;  /* 0x0000038019187812 */ /* 0x000fc400078ec0ff */
[----:B------:R-:W-:Y:S02]  /*c5d0*/  LOP3.LUT R60, R61, 0x380, RZ, 0xc0, !PT ;  /* 0x000003803d3c7812 */ /* 0x000fe400078ec0ff */
[----:B------:R-:W-:Y:S02]  /*c5e0*/  LOP3.LUT R40, R41, 0x380, RZ, 0xc0, !PT ;  /* 0x0000038029287812 */ /* 0x000fe400078ec0ff */
[----:B------:R-:W-:Y:S02]  /*c5f0*/  SHF.R.U64 R56, R56, 0x3, RZ ;  /* 0x0000000338387819 */ /* 0x000fe400000012ff */
[----:B------:R-:W-:Y:S01]  /*c600*/  LOP3.LUT R68, R68, R69, RZ, 0x3c, !PT ;  /* 0x0000004544447212 */ /* 0x000fe200078e3cff */
[----:B------:R-:W-:Y:S01]  /*c610*/  IMAD.X R69, RZ, RZ, R7, P0 ;  /* 0x000000ffff457224 */ /* 0x000fe200000e0607 */
[----:B------:R-:W-:Y:S02]  /*c620*/  SHF.R.U64 R44, R44, 0x3, RZ ;  /* 0x000000032c2c7819 */ /* 0x000fe400000012ff */
[----:B------:R-:W-:-:S02]  /*c630*/  SHF.R.U64 R28, R28, 0x3, RZ ;  /* 0x000000031c1c7819 */ /* 0x000fc400000012ff */
[----:B------:R-:W-:Y:S02]  /*c640*/  SHF.R.U64 R24, R24, 0x3, RZ ;  /* 0x0000000318187819 */ /* 0x000fe400000012ff */
[----:B------:R-:W-:Y:S02]  /*c650*/  LOP3.LUT P0, RZ, R232, 0x3, RZ, 0xc0, !PT ;  /* 0x00000003e8ff7812 */ /* 0x000fe4000780c0ff */
        /* <DEDUP_REMOVED lines=10> */
[----:B------:R-:W-:-:S02]  /*c700*/  ISETP.GE.OR P1, PT, R10, UR8, P0 ;  /* 0x000000080a007c0c */ /* 0x000fc40008726670 */
[----:B------:R-:W-:Y:S01]  /*c710*/  LOP3.LUT R60, R60, R61, RZ, 0x3c, !PT ;  /* 0x0000003d3c3c7212 */ /* 0x000fe200078e3cff */
[--C-:B------:R-:W-:Y:S01]  /*c720*/  IMAD.X R61, RZ, RZ, R7.reuse, P6 ;  /* 0x000000ffff3d7224 */ /* 0x100fe200030e0607 */
[----:B------:R-:W-:Y:S01]  /*c730*/  LOP3.LUT R40, R40, R41, RZ, 0x3c, !PT ;  /* 0x0000002928287212 */ /* 0x000fe200078e3cff */
[----:B------:R-:W-:Y:S01]  /*c740*/  IMAD.X R41, RZ, RZ, R7, P2 ;  /* 0x000000ffff297224 */ /* 0x000fe200010e0607 */
[----:B------:R-:W-:Y:S02]  /*c750*/  ISETP.GE.OR P0, PT, R2, UR8, P0 ;  /* 0x0000000802007c0c */ /* 0x000fe40008706670 */
[C---:B------:R-:W-:Y:S02]  /*c760*/  IADD3 R73, P5, R6.reuse, 0xc000, RZ ;  /* 0x0000c00006497810 */ /* 0x040fe40007fbe0ff */
[C---:B------:R-:W-:Y:S02]  /*c770*/  IADD3 R65, P4, R6.reuse, 0xd000, RZ ;  /* 0x0000d00006417810 */ /* 0x040fe40007f9e0ff */
[----:B------:R-:W-:-:S02]  /*c780*/  IADD3 R49, P3, R6, 0xe000, RZ ;  /* 0x0000e00006317810 */ /* 0x000fc40007f7e0ff */
[C---:B------:R-:W-:Y:S01]  /*c790*/  LOP3.LUT R11, R6.reuse, 0x380, RZ, 0xc0, !PT ;  /* 0x00000380060b7812 */ /* 0x040fe200078ec0ff */
[----:B------:R-:W-:Y:S01]  /*c7a0*/  UIMAD UR5, UR5, UR6, URZ ;  /* 0x00000006050572a4 */ /* 0x000fe2000f8e023f */
[C---:B------:R-:W-:Y:S01]  /*c7b0*/  IADD3 R21, P6, R6.reuse, 0xb000, RZ ;  /* 0x0000b00006157810 */ /* 0x040fe20007fde0ff */
[----:B------:R-:W-:Y:S01]  /*c7c0*/  IMAD.U32 R19, RZ, RZ, UR6 ;  /* 0x00000006ff137e24 */ /* 0x000fe2000f8e00ff */
[----:B------:R-:W-:Y:S01]  /*c7d0*/  IADD3 R5, P2, R6, 0xf000, RZ ;  /* 0x0000f00006057810 */ /* 0x000fe20007f5e0ff */
[----:B------:R0:W-:Y:S01]  /*c7e0*/  @!P0 STG.E desc[UR50][R38.64+0x20], R3 ;  /* 0x0000200326008986 */ /* 0x0001e2000c101932 */
[----:B------:R-:W-:Y:S02]  /*c7f0*/  LOP3.LUT R72, R73, 0x380, RZ, 0xc0, !PT ;  /* 0x0000038049487812 */ /* 0x000fe400078ec0ff */
[----:B------:R-:W-:Y:S01]  /*c800*/  LOP3.LUT R64, R65, 0x380, RZ, 0xc0, !PT ;  /* 0x0000038041407812 */ /* 0x000fe200078ec0ff */
[----:B------:R-:W-:Y:S01]  /*c810*/  IMAD.X R37, RZ, RZ, R7, P2 ;  /* 0x000000ffff257224 */ /* 0x000fe200010e0607 */
[----:B------:R-:W-:Y:S01]  /*c820*/  LOP3.LUT R48, R49, 0x380, RZ, 0xc0, !PT ;  /* 0x0000038031307812 */ /* 0x000fe200078ec0ff */
[----:B------:R1:W-:Y:S01]  /*c830*/  @!P1 STG.E desc[UR50][R38.64], R4 ;  /* 0x0000000426009986 */ /* 0x0003e2000c101932 */
[----:B------:R-:W-:-:S02]  /*c840*/  LOP3.LUT R20, R21, 0x380, RZ, 0xc0, !PT ;  /* 0x0000038015147812 */ /* 0x000fc400078ec0ff */
[----:B------:R-:W-:Y:S02]  /*c850*/  LOP3.LUT R2, R5, 0x380, RZ, 0xc0, !PT ;  /* 0x0000038005027812 */ /* 0x000fe400078ec0ff */
[----:B------:R-:W-:Y:S01]  /*c860*/  SHF.R.U64 R11, R11, 0x3, RZ ;  /* 0x000000030b0b7819 */ /* 0x000fe200000012ff */
[----:B------:R-:W-:Y:S01]  /*c870*/  UIMAD UR5, UR4, UR7, UR5 ;  /* 0x00000007040572a4 */ /* 0x000fe2000f8e0205 */
[----:B------:R-:W-:Y:S01]  /*c880*/  SHF.R.U64 R72, R72, 0x3, RZ ;  /* 0x0000000348487819 */ /* 0x000fe200000012ff */
[----:B------:R-:W5:Y:S01]  /*c890*/  LD.E.128 R32, desc[UR50][R32.64] ;  /* 0x0000003220207980 */ /* 0x000f62000c101d00 */
[----:B------:R-:W-:Y:S01]  /*c8a0*/  SHF.R.U64 R64, R64, 0x3, RZ ;  /* 0x0000000340407819 */ /* 0x000fe200000012ff */
[----:B------:R-:W-:Y:S01]  /*c8b0*/  ULDC.64 UR6, c[0x0][0xae0] ;  /* 0x0002b80000067ab9 */ /* 0x000fe20000000a00 */
[----:B------:R-:W-:Y:S01]  /*c8c0*/  SHF.R.U64 R48, R48, 0x3, RZ ;  /* 0x0000000330307819 */ /* 0x000fe200000012ff */
[----:B------:R-:W5:Y:S01]  /*c8d0*/  LD.E.128 R12, desc[UR50][R12.64] ;  /* 0x000000320c0c7980 */ /* 0x000f62000c101d00 */
[----:B------:R-:W-:-:S02]  /*c8e0*/  SHF.R.U64 R20, R20, 0x3, RZ ;  /* 0x0000000314147819 */ /* 0x000fc400000012ff */
[----:B------:R-:W-:Y:S01]  /*c8f0*/  SHF.R.U64 R2, R2, 0x3, RZ ;  /* 0x0000000302027819 */ /* 0x000fe200000012ff */
[----:B------:R-:W5:Y:S01]  /*c900*/  LD.E.128 R60, desc[UR50][R60.64] ;  /* 0x000000323c3c7980 */ /* 0x000f62000c101d00 */
        /* <DEDUP_REMOVED lines=10> */
[----:B------:R-:W-:Y:S01]  /*c9b0*/  LOP3.LUT R36, R2, R5, RZ, 0x3c, !PT ;  /* 0x0000000502247212 */ /* 0x000fe200078e3cff */
[--C-:B------:R-:W-:Y:S01]  /*c9c0*/  IMAD.MOV.U32 R2, RZ, RZ, R16.reuse ;  /* 0x000000ffff027224 */ /* 0x100fe200078e0010 */
[----:B0-----:R-:W-:Y:S01]  /*c9d0*/  SHF.R.S32.HI R3, RZ, 0x1f, R16 ;  /* 0x0000001fff037819 */ /* 0x001fe20000011410 */
[----:B------:R-:W5:Y:S02]  /*c9e0*/  LD.E.128 R52, desc[UR50][R6.64] ;  /* 0x0000003206347980 */ /* 0x000f64000c101d00 */
[----:B------:R-:W-:-:S02]  /*c9f0*/  IMAD.WIDE.U32 R2, R19, UR4, R2 ;  /* 0x0000000413027c25 */ /* 0x000fc4000f8e0002 */
[----:B------:R-:W5:Y:S01]  /*ca00*/  LD.E.128 R8, desc[UR50][R8.64] ;  /* 0x0000003208087980 */ /* 0x000f62000c101d00 */
[----:B------:R-:W-:-:S03]  /*ca10*/  UIMAD UR4, UR12, UR6, URZ ;  /* 0x000000060c0472a4 */ /* 0x000fc6000f8e023f */
[----:B------:R-:W5:Y:S01]  /*ca20*/  LD.E.128 R28, desc[UR50][R28.64] ;  /* 0x000000321c1c7980 */ /* 0x000f62000c101d00 */
[----:B------:R-:W-:-:S03]  /*ca30*/  VIADD R3, R3, UR5 ;  /* 0x0000000503037c36 */ /* 0x000fc60008000000 */
[----:B------:R-:W5:Y:S01]  /*ca40*/  LD.E.128 R24, desc[UR50][R24.64] ;  /* 0x0000003218187980 */ /* 0x000f62000c101d00 */
[----:B------:R-:W-:-:S03]  /*ca50*/  IMAD.U32 R19, RZ, RZ, UR6 ;  /* 0x00000006ff137e24 */ /* 0x000fc6000f8e00ff */
[----:B------:R-:W5:Y:S04]  /*ca60*/  LD.E.128 R68, desc[UR50][R68.64] ;  /* 0x0000003244447980 */ /* 0x000f68000c101d00 */
[----:B------:R-:W5:Y:S04]  /*ca70*/  LD.E.128 R56, desc[UR50][R56.64] ;  /* 0x0000003238387980 */ /* 0x000f68000c101d00 */
[----:B------:R-:W5:Y:S04]  /*ca80*/  LD.E.128 R40, desc[UR50][R40.64] ;  /* 0x0000003228287980 */ /* 0x000f68000c101d00 */
[----:B-1----:R0:W5:Y:S04]  /*ca90*/  LD.E.128 R4, desc[UR50][R20.64] ;  /* 0x0000003214047980 */ /* 0x002168000c101d00 */
[----:B------:R-:W5:Y:S04]  /*caa0*/  LD.E.128 R72, desc[UR50][R72.64] ;  /* 0x0000003248487980 */ /* 0x000f68000c101d00 */
[----:B------:R-:W5:Y:S04]  /*cab0*/  LD.E.128 R64, desc[UR50][R64.64] ;  /* 0x0000003240407980 */ /* 0x000f68000c101d00 */
[----:B------:R-:W5:Y:S04]  /*cac0*/  LD.E.128 R48, desc[UR50][R48.64] ;  /* 0x0000003230307980 */ /* 0x000f68000c101d00 */
[----:B------:R-:W5:Y:S01]  /*cad0*/  LD.E.128 R36, desc[UR50][R36.64] ;  /* 0x0000003224247980 */ /* 0x000f62000c101d00 */
[----:B------:R-:W-:Y:S01]  /*cae0*/  @!PT LDS RZ, [RZ] ;  /* 0x00000000fffff984 */ /* 0x000fe20000000800 */
[----:B------:R-:W-:Y:S01]  /*caf0*/  @!PT LDS RZ, [RZ] ;  /* 0x00000000fffff984 */ /* 0x000fe20000000800 */
[----:B------:R-:W-:Y:S01]  /*cb00*/  @!PT LDS RZ, [RZ] ;  /* 0x00000000fffff984 */ /* 0x000fe20000000800 */
[----:B------:R-:W-:Y:S01]  /*cb10*/  @!PT LDS RZ, [RZ] ;  /* 0x00000000fffff984 */ /* 0x000fe20000000800 */
[----:B------:R1:W-:Y:S06]  /*cb20*/  MEMBAR.ALL.CTA ;  /* 0x0000000000007992 */ /* 0x0003ec0000008000 */
[----:B-1----:R-:W1:Y:S01]  /*cb30*/  FENCE.VIEW.ASYNC.S ;  /* 0x00000000000073c6 */ /* 0x002e620000000000 */
[----:B------:R-:W-:-:S02]  /*cb40*/  UIMAD UR4, UR42, UR7, UR4 ;  /* 0x000000072a0472a4 */ /* 0x000fc4000f8e0204 */
[----:B------:R-:W-:Y:S01]  /*cb50*/  IMAD.WIDE.U32 R2, R19, UR42, R2 ;  /* 0x0000002a13027c25 */ /* 0x000fe2000f8e0002 */
[----:B------:R-:W-:-:S03]  /*cb60*/  UIMAD UR8, UR43, -0x80, UR8 ;  /* 0xffffff802b0878a4 */ /* 0x000fc6000f8e0208 */
[----:B------:R-:W-:Y:S01]  /*cb70*/  VIADD R3, R3, UR4 ;  /* 0x0000000403037c36 */ /* 0x000fe20008000000 */
[----:B------:R-:W-:Y:S02]  /*cb80*/  ULDC.64 UR4, c[0x0][0xae8] ;  /* 0x0002ba0000047ab9 */ /* 0x000fe40000000a00 */
[----:B------:R-:W-:Y:S01]  /*cb90*/  ISETP.GE.AND P3, PT, R18, UR8, PT ;  /* 0x0000000812007c0c */ /* 0x000fe2000bf66270 */
[----:B------:R-:W-:Y:S01]  /*cba0*/  IMAD.U32 R77, RZ, RZ, UR4 ;  /* 0x00000004ff4d7e24 */ /* 0x000fe2000f8e00ff */
[----:B------:R-:W-:Y:S01]  /*cbb0*/  UIMAD UR4, UR37, UR4, URZ ;  /* 0x00000004250472a4 */ /* 0x000fe2000f8e023f */
[----:B------:R-:W-:Y:S02]  /*cbc0*/  VIADD R0, R0, 0x38820 ;  /* 0x0003882000007836 */ /* 0x000fe40000000000 */
[C---:B------:R-:W-:Y:S01]  /*cbd0*/  VIADD R19, R18.reuse, 0x20 ;  /* 0x0000002012137836 */ /* 0x040fe20000000000 */
[----:B------:R-:W-:Y:S01]  /*cbe0*/  UIMAD UR4, UR36, UR5, UR4 ;  /* 0x00000005240472a4 */ /* 0x000fe2000f8e0204 */
[----:B0-----:R-:W-:Y:S01]  /*cbf0*/  VIADD R21, R18, 0x60 ;  /* 0x0000006012157836 */ /* 0x001fe20000000000 */
[----:B------:R-:W-:Y:S01]  /*cc00*/  PRMT R0, RZ, 0x654, R0 ;  /* 0x00000654ff007816 */ /* 0x000fe20000000000 */
[----:B------:R-:W-:Y:S01]  /*cc10*/  IMAD.WIDE.U32 R76, R77, UR36, R2 ;  /* 0x000000244d4c7c25 */ /* 0x000fe2000f8e0002 */
[----:B------:R-:W-:-:S02]  /*cc20*/  ISETP.GE.AND P0, PT, R19, UR8, PT ;  /* 0x0000000813007c0c */ /* 0x000fc4000bf06270 */
[----:B------:R-:W-:Y:S01]  /*cc30*/  ISETP.GE.AND P2, PT, R21, UR8, PT ;  /* 0x0000000815007c0c */ /* 0x000fe2000bf46270 */
[----:B------:R-:W-:Y:S01]  /*cc40*/  VIADD R20, R18, 0x40 ;  /* 0x0000004012147836 */ /* 0x000fe20000000000 */
[--C-:B------:R-:W-:Y:S01]  /*cc50*/  SHF.R.S32.HI R19, RZ, 0x1f, R18.reuse ;  /* 0x0000001fff137819 */ /* 0x100fe20000011412 */
[----:B------:R-:W-:Y:S01]  /*cc60*/  IMAD.U32 R21, RZ, RZ, UR43 ;  /* 0x0000002bff157e24 */ /* 0x000fe2000f8e00ff */
[----:B-1----:R0:W-:Y:S01]  /*cc70*/  SYNCS.ARRIVE.TRANS64.RED.A1T0 RZ, [R0+URZ], RZ ;  /* 0x000000ff00ff79a7 */ /* 0x0021e2000810043f */
[----:B------:R-:W-:Y:S01]  /*cc80*/  VIADD R81, R77, UR4 ;  /* 0x000000044d517c36 */ /* 0x000fe20008000000 */
[----:B------:R-:W-:Y:S01]  /*cc90*/  BSSY B1, `(.L_x_2039) ;  /* 0x000001a000017945 */ /* 0x000fe20003800000 */
[----:B------:R-:W-:Y:S01]  /*cca0*/  ISETP.GE.AND P1, PT, R20, UR8, PT ;  /* 0x0000000814007c0c */ /* 0x000fe2000bf26270 */
[----:B------:R-:W-:Y:S02]  /*ccb0*/  IMAD.WIDE R20, R21, 0x80, R18 ;  /* 0x0000008015147825 */ /* 0x000fe400078e0212 */
[----:B------:R-:W-:Y:S10]  /*ccc0*/  @P3 BRA `(.L_x_2040) ;  /* 0x0000000000583947 */ /* 0x000ff40003800000 */
[----:B------:R-:W-:Y:S01]  /*ccd0*/  ULDC.64 UR6, c[0x0][0xad8] ;  /* 0x0002b60000067ab9 */ /* 0x000fe20000000a00 */
[----:B------:R-:W-:Y:S01]  /*cce0*/  IMAD.MOV.U32 R2, RZ, RZ, R76 ;  /* 0x000000ffff027224 */ /* 0x000fe200078e004c */
[----:B------:R-:W-:Y:S01]  /*ccf0*/  ULDC UR4, c[0x0][0xa8c] ;  /* 0x0002a30000047ab9 */ /* 0x000fe20000000800 */
[----:B------:R-:W-:Y:S01]  /*cd00*/  IMAD R79, R21, UR6, RZ ;  /* 0x00000006154f7c24 */ /* 0x000fe2000f8e02ff */
[C---:B------:R-:W-:Y:S01]  /*cd10*/  ISETP.GE.AND P4, PT, R16.reuse, UR4, PT ;  /* 0x0000000410007c0c */ /* 0x040fe2000bf86270 */
[----:B------:R-:W-:Y:S02]  /*cd20*/  IMAD.MOV.U32 R3, RZ, RZ, R81 ;  /* 0x000000ffff037224 */ /* 0x000fe400078e0051 */
[----:B0-----:R-:W-:Y:S02]  /*cd30*/  VIADD R0, R16, 0x40 ;  /* 0x0000004010007836 */ /* 0x001fe40000000000 */
        /* <DEDUP_REMOVED lines=15> */
.L_x_2040:
[----:B------:R-:W-:Y:S05]  /*ce30*/  BSYNC B1 ;  /* 0x0000000000017941 */ /* 0x000fea0003800000 */
.L_x_2039:
[----:B------:R-:W-:Y:S04]  /*ce40*/  BSSY B1, `(.L_x_2041) ;  /* 0x000001a000017945 */ /* 0x000fe80003800000 */
[----:B------:R-:W-:Y:S05]  /*ce50*/  @P0 BRA `(.L_x_2042) ;  /* 0x0000000000600947 */ /* 0x000fea0003800000 */
[----:B-1---5:R-:W-:Y:S01]  /*ce60*/  IADD3 R53, P0, R20, 0x20, RZ ;  /* 0x0000002014357810 */ /* 0x022fe20007f1e0ff */
[C---:B------:R-:W-:Y:S01]  /*ce70*/  VIADD R2, R16.reuse, 0x40 ;  /* 0x0000004010027836 */ /* 0x040fe20000000000 */
[----:B------:R-:W-:Y:S01]  /*ce80*/  ULDC UR4, c[0x0][0xa8c] ;  /* 0x0002a30000047ab9 */ /* 0x000fe20000000800 */
[----:B------:R-:W-:Y:S01]  /*ce90*/  VIADD R3, R16, 0x80 ;  /* 0x0000008010037836 */ /* 0x000fe20000000000 */
[----:B------:R-:W-:Y:S01]  /*cea0*/  ULDC.64 UR6, c[0x0][0xad8] ;  /* 0x0002b60000067ab9 */ /* 0x000fe20000000a00 */
[----:B0-----:R-:W-:Y:S01]  /*ceb0*/  IMAD.X R0, RZ, RZ, R21, P0 ;  /* 0x000000ffff007224 */ /* 0x001fe200000e0615 */
        /* <DEDUP_REMOVED lines=18> */
.L_x_2042:
[----:B------:R-:W-:Y:S05]  /*cfe0*/  BSYNC B1 ;  /* 0x0000000000017941 */ /* 0x000fea0003800000 */
.L_x_2041:
[----:B------:R-:W-:Y:S04]  /*cff0*/  BSSY B1, `(.L_x_2043) ;  /* 0x000001a000017945 */ /* 0x000fe80003800000 */
[----:B------:R-:W-:Y:S05]  /*d000*/  @P1 BRA `(.L_x_2044) ;  /* 0x0000000000601947 */ /* 0x000fea0003800000 */
[----:B--2--5:R-:W-:Y:S01]  /*d010*/  IADD3 R33, P0, R20, 0x40, RZ ;  /* 0x0000004014217810 */ /* 0x024fe20007f1e0ff */
        /* <DEDUP_REMOVED lines=23> */
.L_x_2044:
[----:B------:R-:W-:Y:S05]  /*d190*/  BSYNC B1 ;  /* 0x0000000000017941 */ /* 0x000fea0003800000 */
.L_x_2043:
[----:B------:R-:W-:Y:S05]  /*d1a0*/  @P2 BRA `(.L_x_2045) ;  /* 0x0000000c007c2947 */ /* 0x000fea0003800000 */
[----:B---3-5:R-:W-:Y:S01]  /*d1b0*/  IADD3 R13, P0, R20, 0x60, RZ ;  /* 0x00000060140d7810 */ /* 0x028fe20007f1e0ff */
[C---:B0-----:R-:W-:Y:S01]  /*d1c0*/  VIADD R0, R16.reuse, 0x40 ;  /* 0x0000004010007836 */ /* 0x041fe20000000000 */
        /* <DEDUP_REMOVED lines=24> */
.L_x_2037:
[----:B------:R-:W-:Y:S01]  /*d350*/  ULDC.64 UR4, c[0x0][0xbe0] ;  /* 0x0002f80000047ab9 */ /* 0x000fe20000000a00 */
[----:B------:R-:W-:Y:S01]  /*d360*/  ULDC.64 UR6, c[0x0][0xbd8] ;  /* 0x0002f60000067ab9 */ /* 0x000fe20000000a00 */
[----:B------:R-:W-:Y:S02]  /*d370*/  UISETP.NE.U32.AND UP0, UPT, UR4, URZ, UPT ;  /* 0x0000003f0400728c */ /* 0x000fe4000bf05070 */
[----:B------:R-:W-:Y:S02]  /*d380*/  UIMAD.WIDE UR6, UR36, 0x4, UR6 ;  /* 0x00000004240678a5 */ /* 0x000fe4000f8e0206 */
[----:B------:R-:W-:-:S03]  /*d390*/  UISETP.NE.AND.EX UP1, UPT, UR5, URZ, UPT, UP0 ;  /* 0x0000003f0500728c */ /* 0x000fc6000bf25300 */
[----:B------:R-:W-:Y:S02]  /*d3a0*/  ULDC.64 UR4, c[0x0][0xbd8] ;  /* 0x0002f60000047ab9 */ /* 0x000fe40000000a00 */
[----:B------:R-:W-:Y:S01]  /*d3b0*/  UISETP.NE.U32.AND UP0, UPT, UR4, URZ, UPT ;  /* 0x0000003f0400728c */ /* 0x000fe2000bf05070 */
[----:B------:R-:W-:-:S03]  /*d3c0*/  PLOP3.LUT P2, PT, PT, PT, UP1, 0x80, 0x0 ;  /* 0x000000000000781c */ /* 0x000fc60003f4f018 */
[----:B------:R-:W-:-:S03]  /*d3d0*/  UISETP.NE.AND.EX UP0, UPT, UR5, URZ, UPT, UP0 ;  /* 0x0000003f0500728c */ /* 0x000fc6000bf05300 */
[----:B------:R-:W-:Y:S02]  /*d3e0*/  @UP1 ULDC.64 UR4, c[0x0][0xbe0] ;  /* 0x0002f80000041ab9 */ /* 0x000fe40000000a00 */
[----:B------:R-:W-:Y:S01]  /*d3f0*/  @UP1 UIMAD.WIDE UR4, UR36, 0x4, UR4 ;  /* 0x00000004240418a5 */ /* 0x000fe2000f8e0204 */
[----:B------:R-:W-:-:S05]  /*d400*/  PLOP3.LUT P1, PT, PT, PT, UP0, 0x80, 0x0 ;  /* 0x000000000000781c */ /* 0x000fca0003f2f008 */
[----:B------:R-:W-:Y:S02]  /*d410*/  IMAD.U32 R4, RZ, RZ, UR4 ;  /* 0x00000004ff047e24 */ /* 0x000fe4000f8e00ff */
[----:B------:R-:W-:Y:S02]  /*d420*/  IMAD.U32 R5, RZ, RZ, UR5 ;  /* 0x00000005ff057e24 */ /* 0x000fe4000f8e00ff */
[----:B------:R-:W-:-:S03]  /*d430*/  IMAD.MOV.U32 R7, RZ, RZ, RZ ;  /* 0x000000ffff077224 */ /* 0x000fc600078e00ff */
[----:B------:R-:W2:Y:S01]  /*d440*/  @P2 LDG.E R4, desc[UR50][R4.64] ;  /* 0x0000003204042981 */ /* 0x000ea2000c1e1900 */
[----:B------:R-:W-:Y:S02]  /*d450*/  IMAD.U32 R2, RZ, RZ, UR6 ;  /* 0x00000006ff027e24 */ /* 0x000fe4000f8e00ff */
[----:B------:R-:W-:-:S05]  /*d460*/  IMAD.U32 R3, RZ, RZ, UR7 ;  /* 0x00000007ff037e24 */ /* 0x000fca000f8e00ff */
[----:B------:R0:W5:Y:S01]  /*d470*/  @P1 LDG.E R7, desc[UR50][R2.64] ;  /* 0x0000003202071981 */ /* 0x000162000c1e1900 */
[----:B------:R-:W-:Y:S01]  /*d480*/  ULDC UR4, c[0x0][0xa88] ;  /* 0x0002a20000047ab9 */ /* 0x000fe20000000800 */
[----:B------:R-:W-:Y:S02]  /*d490*/  ISETP.GT.AND P0, PT, R235, 0x7f, PT ;  /* 0x0000007feb00780c */ /* 0x000fe40003f04270 */
[----:B--2---:R-:W-:Y:S01]  /*d4a0*/  @P2 R2UR UR4, R4 ;  /* 0x00000000040422ca */ /* 0x004fe200000e0000 */
[----:B0-----:R-:W-:-:S14]  /*d4b0*/  @P2 BRA `(.L_x_2046) ;  /* 0x0000000000182947 */ /* 0x001fdc0003800000 */
[----:B------:R-:W-:Y:S05]  /*d4c0*/  @!P1 BRA `(.L_x_2046) ;  /* 0x0000000000149947 */ /* 0x000fea0003800000 */
[----:B------:R-:W2:Y:S04]  /*d4d0*/  LDG.E R4, desc[UR50][R2.64] ;  /* 0x0000003202047981 */ /* 0x000ea8000c1e1900 */
[----:B------:R-:W3:Y:S01]  /*d4e0*/  LDG.E R0, desc[UR50][R2.64+0x4] ;  /* 0x0000043202007981 */ /* 0x000ee2000c1e1900 */
[----:B--2---:R-:W-:Y:S02]  /*d4f0*/  R2UR UR5, R4 ;  /* 0x00000000040572ca */ /* 0x004fe400000e0000 */
[----:B---3--:R-:W-:-:S13]  /*d500*/  R2UR UR4, R0 ;  /* 0x00000000000472ca */ /* 0x008fda00000e0000 */
[----:B------:R-:W-:-:S12]  /*d510*/  UIADD3 UR4, -UR5, UR4, URZ ;  /* 0x0000000405047290 */ /* 0x000fd8000fffe13f */
.L_x_2046:
[----:B------:R-:W-:Y:S01]  /*d520*/  USHF.R.S32.HI UR7, URZ, 0x1f, UR42 ;  /* 0x0000001f3f077899 */ /* 0x000fe2000801142a */
[----:B------:R-:W-:Y:S01]  /*d530*/  BSSY B1, `(.L_x_2047) ;  /* 0x000001f000017945 */ /* 0x000fe20003800000 */
[----:B------:R-:W-:Y:S01]  /*d540*/  USEL UR36, UR36, URZ, !UP0 ;  /* 0x0000003f24247287 */ /* 0x000fe2000c000000 */
[----:B------:R-:W-:Y:S01]  /*d550*/  SHF.R.S32.HI R9, RZ, 0x1f, R16 ;  /* 0x0000001fff097819 */ /* 0x000fe20000011410 */
[----:B------:R-:W-:Y:S01]  /*d560*/  USEL UR37, UR37, URZ, !UP0 ;  /* 0x0000003f25257287 */ /* 0x000fe2000c000000 */
[----:B-----5:R-:W-:Y:S01]  /*d570*/  SHF.R.S32.HI R6, RZ, 0x1f, R7 ;  /* 0x0000001fff067819 */ /* 0x020fe20000011407 */
[----:B------:R-:W-:Y:S10]  /*d580*/  @P0 BRA `(.L_x_2048) ;  /* 0x0000000000640947 */ /* 0x000ff40003800000 */
[----:B------:R-:W0:Y:S01]  /*d590*/  S2R R2, SR_TID.X ;  /* 0x0000000000027919 */ /* 0x000e220000002100 */
[----:B------:R-:W-:-:S04]  /*d5a0*/  IMAD.U32 R0, RZ, RZ, UR43 ;  /* 0x0000002bff007e24 */ /* 0x000fc8000f8e00ff */
[----:B0-----:R-:W-:-:S04]  /*d5b0*/  IMAD R0, R0, 0x80, R2 ;  /* 0x0000008000007824 */ /* 0x001fc800078e0202 */
[----:B------:R-:W-:-:S05]  /*d5c0*/  VIADD R0, R0, 0xffffff80 ;  /* 0xffffff8000007836 */ /* 0x000fca0000000000 */
[----:B------:R-:W-:-:S13]  /*d5d0*/  ISETP.GE.AND P0, PT, R0, UR4, PT ;  /* 0x0000000400007c0c */ /* 0x000fda000bf06270 */
        /* <DEDUP_REMOVED lines=20> */
.L_x_2048:
[----:B------:R-:W-:Y:S05]  /*d720*/  BSYNC B1 ;  /* 0x0000000000017941 */ /* 0x000fea0003800000 */
.L_x_2047:
[----:B------:R-:W-:Y:S01]  /*d730*/  ULDC.64 UR8, c[0x0][0xaa0] ;  /* 0x0002a80000087ab9 */ /* 0x000fe20000000a00 */
[----:B------:R-:W-:Y:S01]  /*d740*/  IMAD.MOV.U32 R2, RZ, RZ, R16 ;  /* 0x000000ffff027224 */ /* 0x000fe200078e0010 */
[----:B------:R-:W-:Y:S01]  /*d750*/  UIMAD UR6, UR43, -0x80, UR4 ;  /* 0xffffff802b0678a4 */ /* 0x000fe2000f8e0204 */
[----:B0-----:R-:W-:Y:S01]  /*d760*/  IMAD.MOV.U32 R3, RZ, RZ, R9 ;  /* 0x000000ffff037224 */ /* 0x001fe200078e0009 */
[----:B------:R-:W-:Y:S01]  /*d770*/  BSSY B1, `(.L_x_2049) ;  /* 0x0000032000017945 */ /* 0x000fe20003800000 */
[----:B------:R-:W-:Y:S02]  /*d780*/  IMAD R0, R6, UR8, RZ ;  /* 0x0000000806007c24 */ /* 0x000fe4000f8e02ff */
[----:B------:R-:W-:Y:S01]  /*d790*/  IMAD.WIDE.U32 R2, R7, UR8, R2 ;  /* 0x0000000807027c25 */ /* 0x000fe2000f8e0002 */
[----:B------:R-:W-:-:S03]  /*d7a0*/  ISETP.GE.AND P2, PT, R18, UR6, PT ;  /* 0x0000000612007c0c */ /* 0x000fc6000bf46270 */
[----:B------:R-:W-:Y:S01]  /*d7b0*/  IMAD R7, R7, UR9, R0 ;  /* 0x0000000907077c24 */ /* 0x000fe2000f8e0200 */
[----:B------:R-:W-:Y:S01]  /*d7c0*/  ULDC.64 UR8, c[0x0][0xae0] ;  /* 0x0002b80000087ab9 */ /* 0x000fe20000000a00 */
[----:B------:R-:W-:Y:S01]  /*d7d0*/  VIADD R4, R18, 0x40 ;  /* 0x0000004012047836 */ /* 0x000fe20000000000 */
[----:B------:R-:W-:Y:S01]  /*d7e0*/  UIMAD UR5, UR7, UR8, URZ ;  /* 0x00000008070572a4 */ /* 0x000fe2000f8e023f */
[----:B------:R-:W-:Y:S01]  /*d7f0*/  IMAD.IADD R3, R3, 0x1, R7 ;  /* 0x0000000103037824 */ /* 0x000fe200078e0207 */
[----:B------:R-:W-:Y:S01]  /*d800*/  SHF.R.S32.HI R7, RZ, 0x1f, R18 ;  /* 0x0000001fff077819 */ /* 0x000fe20000011412 */
[----:B------:R-:W-:Y:S01]  /*d810*/  IMAD.U32 R5, RZ, RZ, UR8 ;  /* 0x00000008ff057e24 */ /* 0x000fe2000f8e00ff */
[----:B------:R-:W-:Y:S01]  /*d820*/  UIMAD UR5, UR42, UR9, UR5 ;  /* 0x000000092a0572a4 */ /* 0x000fe2000f8e0205 */
[----:B------:R-:W-:Y:S01]  /*d830*/  ISETP.GE.AND P0, PT, R4, UR6, PT ;  /* 0x0000000604007c0c */ /* 0x000fe2000bf06270 */
[----:B------:R-:W-:Y:S01]  /*d840*/  VIADD R0, R18, 0x20 ;  /* 0x0000002012007836 */ /* 0x000fe20000000000 */
[----:B------:R-:W-:Y:S01]  /*d850*/  ULDC.64 UR8, c[0x0][0xae8] ;  /* 0x0002ba0000087ab9 */ /* 0x000fe20000000a00 */
[----:B------:R-:W-:Y:S01]  /*d860*/  IMAD.WIDE.U32 R2, R5, UR42, R2 ;  /* 0x0000002a05027c25 */ /* 0x000fe2000f8e0002 */
[----:B------:R-:W-:-:S02]  /*d870*/  UIMAD UR4, UR37, UR8, URZ ;  /* 0x00000008250472a4 */ /* 0x000fc4000f8e023f */
[----:B------:R-:W-:Y:S01]  /*d880*/  ISETP.GE.AND P1, PT, R0, UR6, PT ;  /* 0x0000000600007c0c */ /* 0x000fe2000bf26270 */
[----:B------:R-:W-:Y:S01]  /*d890*/  VIADD R3, R3, UR5 ;  /* 0x0000000503037c36 */ /* 0x000fe20008000000 */
[----:B------:R-:W-:Y:S01]  /*d8a0*/  UIMAD UR4, UR36, UR9, UR4 ;  /* 0x00000009240472a4 */ /* 0x000fe2000f8e0204 */
[----:B------:R-:W-:Y:S02]  /*d8b0*/  IMAD.U32 R5, RZ, RZ, UR8 ;  /* 0x00000008ff057e24 */ /* 0x000fe4000f8e00ff */
[----:B------:R-:W-:Y:S02]  /*d8c0*/  IMAD.U32 R9, RZ, RZ, UR43 ;  /* 0x0000002bff097e24 */ /* 0x000fe4000f8e00ff */
[----:B------:R-:W-:-:S04]  /*d8d0*/  IMAD.WIDE.U32 R4, R5, UR36, R2 ;  /* 0x0000002405047c25 */ /* 0x000fc8000f8e0002 */
[----:B------:R-:W-:Y:S02]  /*d8e0*/  IMAD.MOV.U32 R6, RZ, RZ, R18 ;  /* 0x000000ffff067224 */ /* 0x000fe400078e0012 */
[----:B------:R-:W-:Y:S02]  /*d8f0*/  VIADD R11, R5, UR4 ;  /* 0x00000004050b7c36 */ /* 0x000fe40008000000 */
[----:B------:R-:W-:-:S04]  /*d900*/  IMAD.WIDE R6, R9, 0x80, R6 ;  /* 0x0000008009067825 */ /* 0x000fc800078e0206 */
[----:B------:R-:W-:Y:S01]  /*d910*/  VIADD R10, R18, 0x60 ;  /* 0x00000060120a7836 */ /* 0x000fe20000000000 */
        /* <DEDUP_REMOVED lines=23> */
.L_x_2050:
[----:B------:R-:W-:Y:S05]  /*da90*/  BSYNC B1 ;  /* 0x0000000000017941 */ /* 0x000fea0003800000 */
.L_x_2049:
[----:B------:R-:W-:Y:S01]  /*daa0*/  BSSY B1, `(.L_x_2051) ;  /* 0x000001b000017945 */ /* 0x000fe20003800000 */
[----:B------:R-:W-:-:S03]  /*dab0*/  ISETP.GE.AND P2, PT, R10, UR6, PT ;  /* 0x000000060a007c0c */ /* 0x000fc6000bf46270 */
        /* <DEDUP_REMOVED lines=25> */
.L_x_2052:
[----:B------:R-:W-:Y:S05]  /*dc50*/  BSYNC B1 ;  /* 0x0000000000017941 */ /* 0x000fea0003800000 */
.L_x_2051:
        /* <DEDUP_REMOVED lines=26> */
.L_x_2054:
[----:B------:R-:W-:Y:S05]  /*de00*/  BSYNC B1 ;  /* 0x0000000000017941 */ /* 0x000fea0003800000 */
.L_x_2053:
        /* <DEDUP_REMOVED lines=25> */
.L_x_2045:
[----:B------:R-:W-:Y:S05]  /*dfa0*/  BSYNC B0 ;  /* 0x0000000000007941 */ /* 0x000fea0003800000 */
.L_x_2036:
[----:B------:R-:W-:Y:S02]  /*dfb0*/  ULDC UR4, c[0x0][0xc14] ;  /* 0x0003050000047ab9 */ /* 0x000fe40000000800 */
[----:B------:R-:W-:-:S13]  /*dfc0*/  ISETP.GE.AND P0, PT, R83, UR4, PT ;  /* 0x0000000453007c0c */ /* 0x000fda000bf06270 */
[----:B------:R-:W-:Y:S05]  /*dfd0*/  @!P0 BRA `(.L_x_2055) ;  /* 0xffffff2c006c8947 */ /* 0x000fea000383ffff */
[----:B------:R-:W-:Y:S05]  /*dfe0*/  EXIT ;  /* 0x000000000000794d */ /* 0x000fea0003800000 */
.L_x_1997:
[----:B------:R-:W-:-:S08]  /*dff0*/  NOP ;  /* 0x0000000000007918 */ /* 0x000fd00000000000 */
[----:B------:R-:W0:-:S00]  /*e000*/  USETMAXREG.DEALLOC.CTAPOOL 0x18 ;  /* 0x00000018000079c8 */ /* 0x000e0000080e0500 */
[----:B0-----:R-:W-:Y:S01]  /*e010*/  LOP3.LUT R0, R0, 0x3, RZ, 0xc0, !PT ;  /* 0x0000000300007812 */ /* 0x001fe200078ec0ff */
[----:B------:R-:W-:-:S05]  /*e020*/  IMAD.MOV.U32 R6, RZ, RZ, RZ ;  /* 0x000000ffff067224 */ /* 0x000fca00078e00ff */
[----:B------:R-:W0:Y:S02]  /*e030*/  SHFL.IDX PT, R0, R0, RZ, 0x1f ;  /* 0x00001fff00007589 */ /* 0x000e2400000e0000 */
[----:B0-----:R-:W-:-:S04]  /*e040*/  ISETP.NE.AND P0, PT, R0, RZ, PT ;  /* 0x000000ff0000720c */ /* 0x001fc80003f05270 */
[----:B------:R-:W-:-:S05]  /*e050*/  P2R R0, PR, RZ, 0x1 ;  /* 0x00000001ff007803 */ /* 0x000fca0000000000 */
[----:B------:R0:W-:Y:S04]  /*e060*/  STL [R1+0x38], R0 ;  /* 0x0000380001007387 */ /* 0x0001e80000100800 */
        /* <DEDUP_REMOVED lines=12> */
.L_x_2056:
[----:B0-----:R-:W0:Y:S01]  /*e130*/  S2R R0, SR_TID.X ;  /* 0x0000000000007919 */ /* 0x001e220000002100 */
        /* <DEDUP_REMOVED lines=40> */
.L_x_2062:
        /* <DEDUP_REMOVED lines=14> */
.L_x_2061:
[----:B------:R-:W-:Y:S05]  /*e4a0*/  BSYNC B0 ;  /* 0x0000000000007941 */ /* 0x000fea0003800000 */
.L_x_2060:
        /* <DEDUP_REMOVED lines=22> */
.L_x_2058:
        /* <DEDUP_REMOVED lines=25> */
.L_x_2063:
        /* <DEDUP_REMOVED lines=58> */
.L_x_2059:
[----:B------:R0:W-:Y:S01]  /*eb40*/  STL [R1+0x20], R0 ;  /* 0x0000200001007387 */ /* 0x0001e20000100800 */
[----:B------:R-:W-:-:S03]  /*eb50*/  UMOV UR38, URZ ;  /* 0x0000003f00267c82 */ /* 0x000fc60008000000 */
[----:B------:R0:W-:Y:S02]  /*eb60*/  STL [R1+0x24], RZ ;  /* 0x000024ff01007387 */ /* 0x0001e40000100800 */
.L_x_2064:
        /* <DEDUP_REMOVED lines=11> */
.L_x_2057:
[----:B0-----:R-:W-:Y:S01]  /*ec20*/  IMAD.MOV.U32 R0, RZ, RZ, 0x1 ;  /* 0x00000001ff007424 */ /* 0x001fe200078e00ff */
[----:B------:R-:W-:Y:S01]  /*ec30*/  ULDC UR4, c[0x0][0xc14] ;  /* 0x0003050000047ab9 */ /* 0x000fe20000000800 */
[----:B------:R0:W-:Y:S01]  /*ec40*/  STL [R1+0x34], RZ ;  /* 0x000034ff01007387 */ /* 0x0001e20000100800 */
[----:B------:R-:W-:-:S03]  /*ec50*/  UISETP.GE.AND UP0, UPT, UR48, UR4, UPT ;  /* 0x000000043000728c */ /* 0x000fc6000bf06270 */
[----:B------:R0:W-:Y:S03]  /*ec60*/  STL [R1+0xc], R0 ;  /* 0x00000c0001007387 */ /* 0x0001e60000100800 */
[----:B------:R-:W-:Y:S01]  /*ec70*/  PLOP3.LUT P0, PT, PT, PT, UP0, 0x80, 0x0 ;  /* 0x000000000000781c */ /* 0x000fe20003f0f008 */
[----:B------:R0:W-:-:S12]  /*ec80*/  STL [R1+0x8], RZ ;  /* 0x000008ff01007387 */ /* 0x0001d80000100800 */
[----:B0-----:R-:W-:Y:S05]  /*ec90*/  @P0 BRA `(.L_x_2065) ;  /* 0x0000004400040947 */ /* 0x001fea0003800000 */
        /* <DEDUP_REMOVED lines=33> */
.L_x_2127:
[----:B------:R-:W-:Y:S01]  /*eeb0*/  ULDC.64 UR4, c[0x0][0xc60] ;  /* 0x0003180000047ab9 */ /* 0x000fe20000000a00 */
[----:B------:R-:W-:Y:S01]  /*eec0*/  ULDC.64 UR10, c[0x0][0xa00] ;  /* 0x00028000000a7ab9 */ /* 0x000fe20000000a00 */
[----:B------:R-:W-:Y:S01]  /*eed0*/  UIMAD.WIDE UR4, UR48, 0x4, UR4 ;  /* 0x00000004300478a5 */ /* 0x000fe2000f8e0204 */
[----:B------:R-:W-:Y:S01]  /*eee0*/  ULDC.64 UR6, c[0x0][0xa18] ;  /* 0x0002860000067ab9 */ /* 0x000fe20000000a00 */
[----:B------:R-:W-:-:S04]  /*eef0*/  ULDC.64 UR12, c[0x0][0xa08] ;  /* 0x00028200000c7ab9 */ /* 0x000fc80000000a00 */
[----:B0-----:R-:W-:Y:S02]  /*ef00*/  IMAD.U32 R2, RZ, RZ, UR4 ;  /* 0x00000004ff027e24 */ /* 0x001fe4000f8e00ff */
[----:B------:R-:W-:Y:S01]  /*ef10*/  IMAD.U32 R3, RZ, RZ, UR5 ;  /* 0x00000005ff037e24 */ /* 0x000fe2000f8e00ff */
[----:B------:R-:W-:-:S04]  /*ef20*/  ULDC.64 UR4, c[0x0][0xa28] ;  /* 0x00028a0000047ab9 */ /* 0x000fc80000000a00 */
[----:B--2---:R-:W2:Y:S01]  /*ef30*/  LDG.E R2, desc[UR50][R2.64] ;  /* 0x0000003202027981 */ /* 0x004ea2000c1e1900 */
[----:B------:R-:W-:Y:S01]  /*ef40*/  UISETP.NE.U32.AND UP0, UPT, UR4, URZ, UPT ;  /* 0x0000003f0400728c */ /* 0x000fe2000bf05070 */
[----:B------:R-:W-:-:S03]  /*ef50*/  IMAD.MOV.U32 R0, RZ, RZ, RZ ;  /* 0x000000ffff007224 */ /* 0x000fc600078e00ff */
[----:B------:R-:W-:-:S06]  /*ef60*/  UISETP.NE.AND.EX UP0, UPT, UR5, URZ, UPT, UP0 ;  /* 0x0000003f0500728c */ /* 0x000fcc000bf05300 */
[----:B------:R-:W-:Y:S02]  /*ef70*/  PLOP3.LUT P0, PT, PT, PT, UP0, 0x80, 0x0 ;  /* 0x000000000000781c */ /* 0x000fe40003f0f008 */
[----:B------:R-:W-:-:S04]  /*ef80*/  ISETP.NE.U32.AND P1, PT, RZ, UR12, PT ;  /* 0x0000000cff007c0c */ /* 0x000fc8000bf25070 */
[----:B------:R-:W-:Y:S01]  /*ef90*/  ISETP.NE.AND.EX P1, PT, RZ, UR13, PT, P1 ;  /* 0x0000000dff007c0c */ /* 0x000fe2000bf25310 */
[----:B------:R-:W-:Y:S02]  /*efa0*/  IMAD.MOV.U32 R18, RZ, RZ, RZ ;  /* 0x000000ffff127224 */ /* 0x000fe400078e00ff */
[----:B------:R-:W-:Y:S01]  /*efb0*/  IMAD.MOV.U32 R9, RZ, RZ, RZ ;  /* 0x000000ffff097224 */ /* 0x000fe200078e00ff */
[----:B--2---:R-:W-:-:S13]  /*efc0*/  R2UR UR45, R2 ;  /* 0x00000000022d72ca */ /* 0x004fda00000e0000 */
[----:B------:R-:W-:Y:S02]  /*efd0*/  USHF.R.S32.HI UR44, URZ, 0x1f, UR45 ;  /* 0x0000001f3f2c7899 */ /* 0x000fe4000801142d */
[----:B------:R-:W-:-:S04]  /*efe0*/  @UP0 ULEA UR4, UP1, UR45, UR4, 0x2 ;  /* 0x000000042d040291 */ /* 0x000fc8000f82103f */
[----:B------:R-:W-:Y:S02]  /*eff0*/  @UP0 ULEA.HI.X UR5, UR45, UR5, UR44, 0x2, UP1 ;  /* 0x000000052d050291 */ /* 0x000fe400088f142c */
[----:B------:R-:W-:Y:S01]  /*f000*/  USHF.L.U32 UR43, UR45, 0x2, URZ ;  /* 0x000000022d2b7899 */ /* 0x000fe2000800063f */
[----:B------:R-:W-:Y:S01]  /*f010*/  IMAD.U32 R2, RZ, RZ, UR4 ;  /* 0x00000004ff027e24 */ /* 0x000fe2000f8e00ff */
[----:B------:R-:W-:Y:S02]  /*f020*/  USHF.L.U64.HI UR44, UR45, 0x2, UR44 ;  /* 0x000000022d2c7899 */ /* 0x000fe4000801022c */
[----:B------:R-:W-:Y:S01]  /*f030*/  IMAD.U32 R3, RZ, RZ, UR5 ;  /* 0x00000005ff037e24 */ /* 0x000fe2000f8e00ff */
[----:B------:R-:W-:-:S04]  /*f040*/  UIADD3 UR5, UP0, UR43, UR10, URZ ;  /* 0x0000000a2b057290 */ /* 0x000fc8000ff1e03f */
[----:B------:R-:W-:Y:S01]  /*f050*/  UIADD3.X UR8, UR44, UR11, URZ, UP0, !UPT ;  /* 0x0000000b2c087290 */ /* 0x000fe200087fe43f */
[----:B------:R0:W5:Y:S01]  /*f060*/  @P0 LDG.E R0, desc[UR50][R2.64] ;  /* 0x0000003202000981 */ /* 0x000162000c1e1900 */
[----:B------:R-:W-:Y:S01]  /*f070*/  UISETP.NE.U32.AND UP0, UPT, UR6, URZ, UPT ;  /* 0x0000003f0600728c */ /* 0x000fe2000bf05070 */
[----:B------:R-:W-:Y:S01]  /*f080*/  ISETP.NE.U32.AND P0, PT, RZ, UR10, PT ;  /* 0x0000000aff007c0c */ /* 0x000fe2000bf05070 */
[----:B------:R-:W-:Y:S02]  /*f090*/  UIADD3 UR9, UP1, UR43, UR12, URZ ;  /* 0x0000000c2b097290 */ /* 0x000fe4000ff3e03f */
[----:B------:R-:W-:Y:S01]  /*f0a0*/  UISETP.NE.AND.EX UP0, UPT, UR7, URZ, UPT, UP0 ;  /* 0x0000003f0700728c */ /* 0x000fe2000bf05300 */
[----:B------:R-:W-:Y:S01]  /*f0b0*/  ISETP.NE.AND.EX P0, PT, RZ, UR11, PT, P0 ;  /* 0x0000000bff007c0c */ /* 0x000fe2000bf05300 */
[----:B------:R-:W-:Y:S02]  /*f0c0*/  UIADD3.X UR4, UR44, UR13, URZ, UP1, !UPT ;  /* 0x0000000d2c047290 */ /* 0x000fe40008ffe43f */
[----:B------:R-:W-:-:S02]  /*f0d0*/  IMAD.U32 R4, RZ, RZ, UR9 ;  /* 0x00000009ff047e24 */ /* 0x000fc4000f8e00ff */
[----:B0-----:R-:W-:Y:S02]  /*f0e0*/  IMAD.U32 R2, RZ, RZ, UR5 ;  /* 0x00000005ff027e24 */ /* 0x001fe4000f8e00ff */
[----:B------:R-:W-:Y:S01]  /*f0f0*/  IMAD.U32 R5, RZ, RZ, UR4 ;  /* 0x00000004ff057e24 */ /* 0x000fe2000f8e00ff */
[----:B------:R-:W-:Y:S01]  /*f100*/  PLOP3.LUT P2, PT, PT, PT, UP0, 0x80, 0x0 ;  /* 0x000000000000781c */ /* 0x000fe20003f4f008 */
[----:B------:R-:W-:Y:S01]  /*f110*/  IMAD.U32 R3, RZ, RZ, UR8 ;  /* 0x00000008ff037e24 */ /* 0x000fe2000f8e00ff */
[----:B------:R-:W-:Y:S02]  /*f120*/  @UP0 UIADD3 UR4, UP1, UR43, UR6, URZ ;  /* 0x000000062b040290 */ /* 0x000fe4000ff3e03f */
[----:B------:R0:W5:Y:S02]  /*f130*/  @P1 LDG.E R9, desc[UR50][R4.64] ;  /* 0x0000003204091981 */ /* 0x000164000c1e1900 */
[----:B------:R-:W-:Y:S01]  /*f140*/  @UP0 UIADD3.X UR5, UR44, UR7, URZ, UP1, !UPT ;  /* 0x000000072c050290 */ /* 0x000fe20008ffe43f */
[----:B------:R-:W-:Y:S01]  /*f150*/  ULDC UR6, c[0x0][0x288] ;  /* 0x0000a20000067ab9 */ /* 0x000fe20000000800 */
[----:B------:R-:W-:Y:S01]  /*f160*/  IMAD.U32 R6, RZ, RZ, UR4 ;  /* 0x00000004ff067e24 */ /* 0x000fe2000f8e00ff */
[----:B------:R0:W5:Y:S01]  /*f170*/  @P0 LDG.E R18, desc[UR50][R2.64] ;  /* 0x0000003202120981 */ /* 0x000162000c1e1900 */
[----:B------:R-:W-:-:S02]  /*f180*/  IMAD.U32 R8, RZ, RZ, UR6 ;  /* 0x00000006ff087e24 */ /* 0x000fc4000f8e00ff */
[----:B------:R-:W-:-:S05]  /*f190*/  IMAD.U32 R7, RZ, RZ, UR5 ;  /* 0x00000005ff077e24 */ /* 0x000fca000f8e00ff */
[----:B------:R0:W5:Y:S01]  /*f1a0*/  @P2 LDG.E R8, desc[UR50][R6.64] ;  /* 0x0000003206082981 */ /* 0x000162000c1e1900 */
[----:B-1----:R-:W-:Y:S05]  /*f1b0*/  @P2 BRA `(.L_x_2066) ;  /* 0x0000000000102947 */ /* 0x002fea0003800000 */
[----:B------:R-:W-:Y:S05]  /*f1c0*/  @!P0 BRA `(.L_x_2066) ;  /* 0x00000000000c8947 */ /* 0x000fea0003800000 */
[----:B-----5:R-:W2:Y:S04]  /*f1d0*/  LDG.E R8, desc[UR50][R2.64] ;  /* 0x0000003202087981 */ /* 0x020ea8000c1e1900 */
[----:B0-----:R-:W2:Y:S02]  /*f1e0*/  LDG.E R7, desc[UR50][R2.64+0x4] ;  /* 0x0000043202077981 */ /* 0x001ea4000c1e1900 */
[----:B--2---:R-:W-:-:S07]  /*f1f0*/  IMAD.IADD R8, R7, 0x1, -R8 ;  /* 0x0000000107087824 */ /* 0x004fce00078e0a08 */
.L_x_2066:
[----:B0----5:R-:W-:Y:S01]  /*f200*/  IMAD.IADD R2, R9, 0x1, R0 ;  /* 0x0000000109027824 */ /* 0x021fe200078e0200 */
[----:B------:R-:W-:Y:S01]  /*f210*/  ULDC.64 UR4, c[0x0][0x3f8] ;  /* 0x0000fe0000047ab9 */ /* 0x000fe20000000a00 */
[----:B------:R-:W-:Y:S01]  /*f220*/  ULDC.64 UR6, c[0x0][0xa20] ;  /* 0x0002880000067ab9 */ /* 0x000fe20000000a00 */
[----:B------:R-:W-:Y:S01]  /*f230*/  UISETP.NE.U32.AND UP0, UPT, UR4, URZ, UPT ;  /* 0x0000003f0400728c */ /* 0x000fe2000bf05070 */
[----:B------:R-:W-:Y:S01]  /*f240*/  ISETP.NE.U32.AND P0, PT, RZ, UR6, PT ;  /* 0x00000006ff007c0c */ /* 0x000fe2000bf05070 */
[----:B------:R0:W-:Y:S01]  /*f250*/  STL [R1+0x28], R2 ;  /* 0x0000280201007387 */ /* 0x0001e20000100800 */
[----:B------:R-:W-:Y:S01]  /*f260*/  ULDC UR4, c[0x0][0x404] ;  /* 0x0001010000047ab9 */ /* 0x000fe20000000800 */
[----:B------:R-:W-:Y:S01]  /*f270*/  UISETP.NE.AND.EX UP0, UPT, UR5, URZ, UPT, UP0 ;  /* 0x0000003f0500728c */ /* 0x000fe2000bf05300 */
[----:B------:R-:W-:Y:S02]  /*f280*/  ISETP.NE.AND.EX P0, PT, RZ, UR7, PT, P0 ;  /* 0x00000007ff007c0c */ /* 0x000fe4000bf05300 */
[----:B------:R-:W-:Y:S01]  /*f290*/  ULDC UR5, c[0x0][0x2e0] ;  /* 0x0000b80000057ab9 */ /* 0x000fe20000000800 */
[----:B------:R-:W-:-:S04]  /*f2a0*/  USEL UR4, UR4, 0x1, UP0 ;  /* 0x0000000104047887 */ /* 0x000fc80008000000 */
[----:B------:R-:W-:-:S06]  /*f2b0*/  UIMAD UR4, UR4, UR5, URZ ;  /* 0x00000005040472a4 */ /* 0x000fcc000f8e023f */
[----:B------:R-:W-:Y:S01]  /*f2c0*/  IMAD.U32 R3, RZ, RZ, UR4 ;  /* 0x00000004ff037e24 */ /* 0x000fe2000f8e00ff */
[----:B0-----:R-:W-:Y:S06]  /*f2d0*/  @!P0 BRA `(.L_x_2067) ;  /* 0x0000000000188947 */ /* 0x001fec0003800000 */
[----:B------:R-:W-:-:S04]  /*f2e0*/  UIADD3 UR4, UP0, UR43, UR6, URZ ;  /* 0x000000062b047290 */ /* 0x000fc8000ff1e03f */
[----:B------:R-:W-:Y:S02]  /*f2f0*/  UIADD3.X UR5, UR44, UR7, URZ, UP0, !UPT ;  /* 0x000000072c057290 */ /* 0x000fe400087fe43f */
[----:B------:R-:W-:-:S04]  /*f300*/  IMAD.U32 R2, RZ, RZ, UR4 ;  /* 0x00000004ff027e24 */ /* 0x000fc8000f8e00ff */
[----:B------:R-:W-:-:S06]  /*f310*/  IMAD.U32 R3, RZ, RZ, UR5 ;  /* 0x00000005ff037e24 */ /* 0x000fcc000f8e00ff */
[----:B------:R0:W5:Y:S01]  /*f320*/  LDG.E R3, desc[UR50][R2.64] ;  /* 0x0000003202037981 */ /* 0x000162000c1e1900 */
[----:B------:R-:W-:Y:S05]  /*f330*/  BRA `(.L_x_2068) ;  /* 0x0000000000107947 */ /* 0x000fea0003800000 */
.L_x_2067:
[----:B------:R-:W-:Y:S05]  /*f340*/  @!P1 BRA `(.L_x_2068) ;  /* 0x00000000000c9947 */ /* 0x000fea0003800000 */
[----:B------:R-:W2:Y:S04]  /*f350*/  LDG.E R2, desc[UR50][R4.64] ;  /* 0x0000003204027981 */ /* 0x000ea8000c1e1900 */
[----:B------:R-:W2:Y:S02]  /*f360*/  LDG.E R3, desc[UR50][R4.64+0x4] ;  /* 0x0000043204037981 */ /* 0x000ea4000c1e1900 */
[----:B--2---:R-:W-:-:S07]  /*f370*/  IMAD.IADD R3, R3, 0x1, -R2 ;  /* 0x0000000103037824 */ /* 0x004fce00078e0a02 */
.L_x_2068:
[----:B------:R-:W2:Y:S01]  /*f380*/  LDL R19, [R1+0x24] ;  /* 0x0000240001137983 */ /* 0x000ea20000100800 */
[----:B-----5:R-:W-:Y:S01]  /*f390*/  IMAD.IADD R3, R3, 0x1, -R0 ;  /* 0x0000000103037824 */ /* 0x020fe200078e0a00 */
[----:B------:R-:W-:Y:S01]  /*f3a0*/  BSSY B6, `(.L_x_2069) ;  /* 0x0000309000067945 */ /* 0x000fe20003800000 */
[----:B--2---:R-:W-:-:S04]  /*f3b0*/  LEA R0, R19, 0xff, 0x7 ;  /* 0x000000ff13007811 */ /* 0x004fc800078e38ff */
[C---:B------:R-:W-:Y:S01]  /*f3c0*/  IADD3 R8, R3.reuse, R0, -R8 ;  /* 0x0000000003087210 */ /* 0x040fe20007ffe808 */
[----:B------:R-:W-:-:S05]  /*f3d0*/  VIADD R3, R3, 0x7f ;  /* 0x0000007f03037836 */ /* 0x000fca0000000000 */
[----:B------:R-:W-:-:S04]  /*f3e0*/  SHF.R.S32.HI R0, RZ, 0x1f, R3 ;  /* 0x0000001fff007819 */ /* 0x000fc80000011403 */
[----:B------:R-:W-:Y:S02]  /*f3f0*/  LEA.HI R0, R0, R3, RZ, 0x7 ;  /* 0x0000000300007211 */ /* 0x000fe400078f38ff */
[----:B------:R-:W-:Y:S02]  /*f400*/  SHF.R.S32.HI R3, RZ, 0x1f, R8 ;  /* 0x0000001fff037819 */ /* 0x000fe40000011408 */
[----:B------:R-:W-:Y:S02]  /*f410*/  SHF.R.S32.HI R0, RZ, 0x7, R0 ;  /* 0x00000007ff007819 */ /* 0x000fe40000011400 */
[----:B------:R-:W-:-:S04]  /*f420*/  LEA.HI R3, R3, R8, RZ, 0x7 ;  /* 0x0000000803037211 */ /* 0x000fc800078f38ff */
[----:B------:R-:W-:-:S04]  /*f430*/  SHF.R.S32.HI R3, RZ, 0x7, R3 ;  /* 0x00000007ff037819 */ /* 0x000fc80000011403 */
[----:B------:R-:W-:-:S04]  /*f440*/  VIMNMX R16, R0, R3, PT ;  /* 0x0000000300107248 */ /* 0x000fc80003fe0100 */
[----:B------:R-:W-:-:S13]  /*f450*/  ISETP.GT.AND P0, PT, R16, RZ, PT ;  /* 0x000000ff1000720c */ /* 0x000fda0003f04270 */
        /* <DEDUP_REMOVED lines=19> */
.L_x_2070:
[----:B------:R-:W1:Y:S01]  /*f590*/  S2UR UR4, SR_CgaCtaId ;  /* 0x00000000000479c3 */ /* 0x000e620000008800 */
[----:B------:R-:W-:Y:S02]  /*f5a0*/  UMOV UR41, 0x400 ;  /* 0x0000040000297882 */ /* 0x000fe40000000000 */
[----:B-1----:R-:W-:-:S04]  /*f5b0*/  ULEA UR41, UR4, UR41, 0x18 ;  /* 0x0000002904297291 */ /* 0x002fc8000f8ec03f */
        /* <DEDUP_REMOVED lines=20> */
.L_x_2072:
[----:B------:R-:W-:-:S06]  /*f700*/  UIADD3 UR4, UR41, 0x10400, URZ ;  /* 0x0001040029047890 */ /* 0x000fcc000fffe03f */
[----:B------:R-:W-:-:S05]  /*f710*/  IMAD.U32 R17, RZ, RZ, UR4 ;  /* 0x00000004ff117e24 */ /* 0x000fca000f8e00ff */
        /* <DEDUP_REMOVED lines=18> */
.L_x_2073:
        /* <DEDUP_REMOVED lines=20> */
.L_x_2074:
        /* <DEDUP_REMOVED lines=18> */
.L_x_2075:
        /* <DEDUP_REMOVED lines=8> */
[----:B------:R-:W-:-:S05]  /*fb20*/  ULDC.64 UR6, c[0x0][0xa08] ;  /* 0x0002820000067ab9 */ /* 0x000fca0000000a00 */
        /* <DEDUP_REMOVED lines=13> */
[----:B------:R0:W2:Y:S01]  /*fc00*/  @P1 LDG.E R10, desc[UR50][R2.64] ;  /* 0x00000032020a1981 */ /* 0x0000a2000c1e1900 */
[----:B------:R-:W-:Y:S01]  /*fc10*/  ISETP.NE.AND P1, PT, R17, RZ, PT ;  /* 0x000000ff1100720c */ /* 0x000fe20003f25270 */
[----:B------:R-:W-:Y:S01]  /*fc20*/  UMOV UR36, URZ ;  /* 0x0000003f00247c82 */ /* 0x000fe20008000000 */
[----:B------:R-:W-:Y:S01]  /*fc30*/  ISETP.NE.U32.AND P0, PT, RZ, UR4, PT ;  /* 0x00000004ff007c0c */ /* 0x000fe2000bf05070 */
[----:B------:R-:W-:Y:S01]  /*fc40*/  UMOV UR8, 0x80 ;  /* 0x0000008000087882 */ /* 0x000fe20000000000 */
[----:B------:R-:W-:Y:S01]  /*fc50*/  R2UR UR37, R7 ;  /* 0x00000000072572ca */ /* 0x000fe200000e0000 */
[----:B------:R-:W-:Y:S01]  /*fc60*/  UMOV UR10, UR38 ;  /* 0x00000026000a7c82 */ /* 0x000fe20008000000 */
[----:B------:R-:W-:Y:S02]  /*fc70*/  ISETP.NE.AND.EX P0, PT, RZ, UR5, PT, P0 ;  /* 0x00000005ff007c0c */ /* 0x000fe4000bf05300 */
[----:B------:R-:W-:Y:S01]  /*fc80*/  SHF.R.U32.HI R4, RZ, 0x5, R4 ;  /* 0x00000005ff047819 */ /* 0x000fe20000011604 */
[----:B0-----:R-:W0:Y:S01]  /*fc90*/  LDC.64 R2, c[0x0][0x3f8] ;  /* 0x0000fe00ff027b82 */ /* 0x001e220000000a00 */
[----:B------:R-:W-:-:S02]  /*fca0*/  SEL R8, RZ, UR45, P0 ;  /* 0x0000002dff087c07 */ /* 0x000fc40008000000 */
[----:B------:R-:W-:Y:S01]  /*fcb0*/  LOP3.LUT R4, R4, 0x3, RZ, 0xc0, !PT ;  /* 0x0000000304047812 */ /* 0x000fe200078ec0ff */
[----:B------:R-:W-:Y:S01]  /*fcc0*/  VOTEU.ALL UP1, P1 ;  /* 0x00000000003f7886 */ /* 0x000fe20000820000 */
[----:B------:R-:W-:-:S03]  /*fcd0*/  R2UR UR39, R8 ;  /* 0x00000000082772ca */ /* 0x000fc600000e0000 */
[----:B------:R-:W-:Y:S01]  /*fce0*/  UMOV UR9, UR37 ;  /* 0x0000002500097c82 */ /* 0x000fe20008000000 */
[----:B------:R-:W-:-:S04]  /*fcf0*/  @!UP1 UIADD3 UR4, UP0, UR52, 0x270, URZ ;  /* 0x0000027034049890 */ /* 0x000fc8000ff1e03f */
[----:B------:R-:W-:-:S05]  /*fd00*/  @!UP1 UIADD3.X UR5, URZ, UR53, URZ, UP0, !UPT ;  /* 0x000000353f059290 */ /* 0x000fca00087fe43f */
[----:B------:R-:W-:-:S04]  /*fd10*/  UMOV UR11, UR39 ;  /* 0x00000027000b7c82 */ /* 0x000fc80008000000 */
[----:B------:R1:W-:Y:S01]  /*fd20*/  @!UP1 UTMAPF.L2.4D [UR36], [UR4] ;  /* 0x00000024040095b8 */ /* 0x0003e20008018000 */
[----:B0-----:R-:W-:Y:S01]  /*fd30*/  LOP3.LUT P0, RZ, R2, UR6, RZ, 0xfc, !PT ;  /* 0x0000000602ff7c12 */ /* 0x001fe2000f80fcff */
[----:B------:R-:W-:-:S03]  /*fd40*/  UMOV UR6, 0xffffffff ;  /* 0xffffffff00067882 */ /* 0x000fc60000000000 */
[----:B------:R-:W-:Y:S01]  /*fd50*/  LOP3.LUT P0, RZ, R3, UR7, RZ, 0xfc, P0 ;  /* 0x0000000703ff7c12 */ /* 0x000fe2000800fcff */
[----:B------:R1:W-:Y:S01]  /*fd60*/  @!UP1 UTMAPF.L2.4D [UR8], [UR4] ;  /* 0x00000008040095b8 */ /* 0x0003e20008018000 */
[----:B--2---:R-:W-:Y:S01]  /*fd70*/  SHF.R.S32.HI R19, RZ, 0x1f, R10 ;  /* 0x0000001fff137819 */ /* 0x004fe2000001140a */
[----:B------:R1:W-:Y:S01]  /*fd80*/  STL [R1+0x10], R10 ;  /* 0x0000100a01007387 */ /* 0x0003e20000100800 */
[----:B------:R-:W-:-:S03]  /*fd90*/  SEL R0, R10, RZ, !P0 ;  /* 0x000000ff0a007207 */ /* 0x000fc60004000000 */
[----:B------:R1:W-:Y:S01]  /*fda0*/  STL [R1+0x24], R19 ;  /* 0x0000241301007387 */ /* 0x0003e20000100800 */
[----:B------:R-:W-:Y:S05]  /*fdb0*/  BRA.DIV UR6, `(.L_x_2076) ;  /* 0x0000003a06707947 */ /* 0x000fea000b800000 */
[----:B------:R0:W2:Y:S02]  /*fdc0*/  SHFL.IDX PT, R14, R4, RZ, 0x1f ;  /* 0x00001fff040e7589 */ /* 0x0000a400000e0000 */
.L_x_2146:
[----:B--2---:R-:W-:Y:S02]  /*fdd0*/  ISETP.NE.AND P0, PT, R14, RZ, PT ;  /* 0x000000ff0e00720c */ /* 0x004fe40003f05270 */
[----:B------:R-:W-:-:S11]  /*fde0*/  PLOP3.LUT P6, PT, PT, PT, PT, 0x8, 0x0 ;  /* 0x000000000000781c */ /* 0x000fd60003fce170 */
[----:B------:R-:W-:Y:S05]  /*fdf0*/  @P0 BRA `(.L_x_2077) ;  /* 0x0000000400d80947 */ /* 0x000fea0003800000 */
[----:B-1----:R-:W-:Y:S01]  /*fe00*/  UMOV UR4, 0xffffffff ;  /* 0xffffffff00047882 */ /* 0x002fe20000000000 */
[----:B------:R-:W-:Y:S02]  /*fe10*/  VIADD R6, R16, 0xffffffff ;  /* 0xffffffff10067836 */ /* 0x000fe40000000000 */
[----:B------:R-:W-:Y:S05]  /*fe20*/  BRA.DIV UR4, `(.L_x_2078) ;  /* 0x0000003a04747947 */ /* 0x000fea000b800000 */
[----:B------:R-:W-:-:S13]  /*fe30*/  ELECT P6, URZ, PT ;  /* 0x00000000003f782f */ /* 0x000fda00038c0000 */
.L_x_2149:
        /* <DEDUP_REMOVED lines=22> */
.L_x_2080:
[----:B-1----:R-:W0:Y:S04]  /*ffa0*/  LDL R3, [R1+0x8] ;  /* 0x0000080001037983 */ /* 0x002e280000100800 */
[----:B------:R-:W2:Y:S01]  /*ffb0*/  LDL R2, [R1+0xc] ;  /* 0x00000c0001027983 */ /* 0x000ea20000100800 */
[----:B------:R-:W-:Y:S02]  /*ffc0*/  ISETP.NE.AND P0, PT, R17, RZ, PT ;  /* 0x000000ff1100720c */ /* 0x000fe40003f05270 */
[----:B0-----:R-:W-:Y:S02]  /*ffd0*/  LEA R4, R3, UR41, 0x3 ;  /* 0x0000002903047c11 */ /* 0x001fe4000f8e18ff */
[----:B--2---:R-:W-:-:S04]  /*ffe0*/  SHF.L.U32 R3, R2, 0x1f, RZ ;  /* 0x0000001f02037819 */ /* 0x004fc800000006ff */
[----:B------:R-:W0:Y:S02]  /*fff0*/  SYNCS.PHASECHK.TRANS64.TRYWAIT P2, [R4+URZ+0x38880], R3 ;  /* 0x03888003040075a7 */ /* 0x000e24000804017f */
[----:B0-----:R-:W-:Y:S05]  /*10000*/  @!P2 BRA `(.L_x_2081) ;  /* 0x00000038001ca947 */ /* 0x001fea0003800000 */
.L_x_2150:
        /* <DEDUP_REMOVED lines=8> */
.L_x_2082:
        /* <DEDUP_REMOVED lines=25> */
.L_x_2151:
        /* <DEDUP_REMOVED lines=8> */
.L_x_2084:
        /* <DEDUP_REMOVED lines=20> */
.L_x_2079:
        /* <DEDUP_REMOVED lines=24> */
.L_x_2077:
[----:B------:R-:W2:Y:S01]  /*10560*/  LDL.LU R3, [R1+0x34] ;  /* 0x0000340001037983 */ /* 0x000ea20000300800 */
[----:B------:R-:W-:Y:S01]  /*10570*/  BSSY B0, `(.L_x_2085) ;  /* 0x000000a000007945 */ /* 0x000fe20003800000 */
[----:B------:R-:W-:Y:S01]  /*10580*/  ISETP.GE.AND P2, PT, R16, 0x2, PT ;  /* 0x000000021000780c */ /* 0x000fe20003f46270 */
        /* <DEDUP_REMOVED lines=8> */
.L_x_2152:
[----:B-1----:R-:W-:Y:S05]  /*10610*/  BSYNC B0 ;  /* 0x0000000000007941 */ /* 0x002fea0003800000 */
.L_x_2085:
[----:B------:R-:W-:Y:S05]  /*10620*/  @!P2 BRA `(.L_x_2087) ;  /* 0x0000001000c0a947 */ /* 0x000fea0003800000 */
[----:B------:R1:W5:Y:S01]  /*10630*/  LDL.LU R6, [R1+0xc] ;  /* 0x00000c0001067983 */ /* 0x0003620000300800 */
[----:B------:R-:W-:-:S03]  /*10640*/  VIADD R21, R16, 0xfffffffe ;  /* 0xfffffffe10157836 */ /* 0x000fc60000000000 */
[----:B------:R1:W5:Y:S04]  /*10650*/  LDL.LU R7, [R1+0x8] ;  /* 0x0000080001077983 */ /* 0x0003680000300800 */
.L_x_2109:
[----:B--23-5:R-:W-:Y:S01]  /*10660*/  VIADD R2, R7, 0x1 ;  /* 0x0000000107027836 */ /* 0x02cfe20000000000 */
[----:B------:R-:W-:Y:S05]  /*10670*/  YIELD ;  /* 0x0000000000007946 */ /* 0x000fea0003800000 */
[----:B------:R-:W-:Y:S01]  /*10680*/  ISETP.NE.AND P0, PT, R2, 0x2, PT ;  /* 0x000000020200780c */ /* 0x000fe20003f05270 */
[----:B------:R-:W-:Y:S03]  /*10690*/  BSSY B0, `(.L_x_2088) ;  /* 0x000008e000007945 */ /* 0x000fe60003800000 */
[----:B------:R-:W-:-:S02]  /*106a0*/  SEL R3, RZ, 0x1, P0 ;  /* 0x00000001ff037807 */ /* 0x000fc40000000000 */
[----:B0-----:R-:W-:Y:S02]  /*106b0*/  SEL R10, R2, RZ, P0 ;  /* 0x000000ff020a7207 */ /* 0x001fe40000000000 */
        /* <DEDUP_REMOVED lines=12> */
[----:B0-----:R-:W2:Y:S01]  /*10780*/  LDL R4, [R1+0x10] ;  /* 0x0000100001047983 */ /* 0x001ea20000100800 */
[----:B----4-:R-:W-:-:S13]  /*10790*/  ISETP.NE.AND P0, PT, R8, 0x1, PT ;  /* 0x000000010800780c */ /* 0x010fda0003f05270 */
[----:B------:R-:W0:Y:S02]  /*107a0*/  @P0 LDC.64 R2, c[0x0][0x420] ;  /* 0x00010800ff020b82 */ /* 0x000e240000000a00 */
[----:B0-----:R-:W-:-:S04]  /*107b0*/  @P0 IMAD.HI.U32 R0, R21, R2, RZ ;  /* 0x0000000215000227 */ /* 0x001fc800078e00ff */
        /* <DEDUP_REMOVED lines=12> */
.L_x_2090:
[----:B0--3--:R-:W-:Y:S01]  /*10880*/  LEA R4, R10, UR41, 0x3 ;  /* 0x000000290a047c11 */ /* 0x009fe2000f8e18ff */
[----:B------:R-:W0:Y:S01]  /*10890*/  S2R R2, SR_TID.X ;  /* 0x0000000000027919 */ /* 0x000e220000002100 */
[----:B------:R-:W-:Y:S01]  /*108a0*/  SHF.L.U32 R3, R9, 0x1f, RZ ;  /* 0x0000001f09037819 */ /* 0x000fe200000006ff */
[----:B------:R-:W-:Y:S03]  /*108b0*/  BSSY B1, `(.L_x_2091) ;  /* 0x0000005000017945 */ /* 0x000fe60003800000 */
[----:B------:R-:W3:Y:S01]  /*108c0*/  SYNCS.PHASECHK.TRANS64.TRYWAIT P0, [R4+URZ+0x38880], R3 ;  /* 0x03888003040075a7 */ /* 0x000ee2000800017f */
[----:B0-----:R-:W-:-:S04]  /*108d0*/  LOP3.LUT R2, R2, 0x7f, RZ, 0xc0, !PT ;  /* 0x0000007f02027812 */ /* 0x001fc800078ec0ff */
[----:B------:R-:W-:Y:S01]  /*108e0*/  ISETP.NE.AND P2, PT, R2, RZ, PT ;  /* 0x000000ff0200720c */ /* 0x000fe20003f45270 */
[----:B---3--:R-:W-:-:S12]  /*108f0*/  @!P0 BRA `(.L_x_2092) ;  /* 0x0000003000208947 */ /* 0x008fd80003800000 */
.L_x_2153:
[----:B------:R-:W-:Y:S05]  /*10900*/  BSYNC B1 ;  /* 0x0000000000017941 */ /* 0x000fea0003800000 */
.L_x_2091:
        /* <DEDUP_REMOVED lines=9> */
.L_x_2094:
[----:B------:R-:W-:Y:S05]  /*109a0*/  BSYNC B1 ;  /* 0x0000000000017941 */ /* 0x000fea0003800000 */
.L_x_2093:
        /* <DEDUP_REMOVED lines=15> */
.L_x_2095:
        /* <DEDUP_REMOVED lines=17> */
.L_x_2096:
        /* <DEDUP_REMOVED lines=12> */
.L_x_2154:
[----:B------:R-:W-:Y:S05]  /*10c70*/  BSYNC B1 ;  /* 0x0000000000017941 */ /* 0x000fea0003800000 */
.L_x_2097:
[----:B------:R-:W-:Y:S01]  /*10c80*/  BSSY B1, `(.L_x_2099) ;  /* 0x000000b000017945 */ /* 0x000fe20003800000 */
[----:B------:R-:W-:Y:S02]  /*10c90*/  IMAD.MOV.U32 R10, RZ, RZ, 0x0 ;  /* 0x00000000ff0a7424 */ /* 0x000fe400078e00ff */
[----:B------:R-:W-:Y:S01]  /*10ca0*/  IMAD.MOV.U32 R11, RZ, RZ, 0x14f00000 ;  /* 0x14f00000ff0b7424 */ /* 0x000fe200078e00ff */
[----:B------:R-:W-:Y:S06]  /*10cb0*/  @P2 BRA `(.L_x_2100) ;  /* 0x00000000001c2947 */ /* 0x000fec0003800000 */
[----:B------:R-:W3:Y:S01]  /*10cc0*/  S2R R5, SR_TID.X ;  /* 0x0000000000057919 */ /* 0x000ee20000002100 */
[----:B0-2---:R-:W-:-:S04]  /*10cd0*/  IMAD.MOV.U32 R3, RZ, RZ, 0x8000 ;  /* 0x00008000ff037424 */ /* 0x005fc800078e00ff */
[----:B------:R4:W-:Y:S01]  /*10ce0*/  SYNCS.ARRIVE.TRANS64 RZ, [R4+URZ+0x38830], R3 ;  /* 0x0388300304ff79a7 */ /* 0x0009e2000800003f */
[----:B---3--:R-:W-:-:S04]  /*10cf0*/  LOP3.LUT R5, R5, 0x1f, RZ, 0xc0, !PT ;  /* 0x0000001f05057812 */ /* 0x008fc800078ec0ff */
[----:B------:R-:W-:-:S13]  /*10d00*/  ISETP.NE.AND P0, PT, R5, RZ, PT ;  /* 0x000000ff0500720c */ /* 0x000fda0003f05270 */
[----:B----4-:R-:W-:Y:S05]  /*10d10*/  @!P0 BRA `(.L_x_2100) ;  /* 0x0000000000048947 */ /* 0x010fea0003800000 */
[----:B------:R-:W-:Y:S01]  /*10d20*/  BPT.TRAP 0x1 ;  /* 0x000000040000795c */ /* 0x000fe20000300000 */
.L_x_2100:
[----:B------:R-:W-:Y:S05]  /*10d30*/  BSYNC B1 ;  /* 0x0000000000017941 */ /* 0x000fea0003800000 */
.L_x_2099:
[----:B0-2---:R-:W2:Y:S01]  /*10d40*/  LDL R3, [R1+0x4] ;  /* 0x0000040001037983 */ /* 0x005ea20000100800 */
        /* <DEDUP_REMOVED lines=9> */
.L_x_2101:
        /* <DEDUP_REMOVED lines=16> */
.L_x_2102:
        /* <DEDUP_REMOVED lines=9> */
.L_x_2089:
[----:B------:R-:W-:Y:S05]  /*10f70*/  BSYNC B0 ;  /* 0x0000000000007941 */ /* 0x000fea0003800000 */
.L_x_2088:
[----:B------:R-:W-:-:S06]  /*10f80*/  UISETP.NE.AND UP0, UPT, UR42, 0x3, UPT ;  /* 0x000000032a00788c */ /* 0x000fcc000bf05270 */
[----:B------:R-:W-:-:S13]  /*10f90*/  PLOP3.LUT P0, PT, PT, PT, UP0, 0x80, 0x0 ;  /* 0x000000000000781c */ /* 0x000fda0003f0f008 */
[----:B------:R-:W-:Y:S05]  /*10fa0*/  @!P0 BRA `(.L_x_2103) ;  /* 0x0000000000048947 */ /* 0x000fea0003800000 */
[----:B------:R-:W-:Y:S01]  /*10fb0*/  BPT.TRAP 0x1 ;  /* 0x000000040000795c */ /* 0x000fe20000300000 */
.L_x_2103:
        /* <DEDUP_REMOVED lines=9> */
.L_x_2155:
[----:B------:R-:W-:Y:S05]  /*11050*/  BSYNC B0 ;  /* 0x0000000000007941 */ /* 0x000fea0003800000 */
.L_x_2104:
[----:B------:R-:W-:Y:S05]  /*11060*/  @!P0 BRA `(.L_x_2106) ;  /* 0x0000000000048947 */ /* 0x000fea0003800000 */
[----:B------:R-:W-:Y:S01]  /*11070*/  BPT.TRAP 0x1 ;  /* 0x000000040000795c */ /* 0x000fe20000300000 */
.L_x_2106:
[----:B---3--:R-:W3:Y:S01]  /*11080*/  LDL R3, [R1] ;  /* 0x0000000001037983 */ /* 0x008ee20000100800 */
[----:B------:R-:W-:Y:S01]  /*11090*/  SHF.L.U32 R2, R6, 0x1f, RZ ;  /* 0x0000001f06027819 */ /* 0x000fe200000006ff */
[----:B------:R-:W-:-:S03]  /*110a0*/  IMAD.SHL.U32 R12, R7, 0x8000, RZ ;  /* 0x00008000070c7824 */ /* 0x000fc600078e00ff */
[----:B---3--:R-:W3:Y:S02]  /*110b0*/  SYNCS.PHASECHK.TRANS64.TRYWAIT P2, [R3+URZ+0x38860], R2 ;  /* 0x03886002030075a7 */ /* 0x008ee4000804017f */
[----:B---3--:R-:W-:Y:S05]  /*110c0*/  @!P2 BRA `(.L_x_2107) ;  /* 0x00000028006ca947 */ /* 0x008fea0003800000 */
.L_x_2156:
[----:B---3--:R-:W3:Y:S04]  /*110d0*/  LDL R3, [R1+0x30] ;  /* 0x0000300001037983 */ /* 0x008ee80000100800 */
[----:B------:R-:W4:Y:S04]  /*110e0*/  LDL R16, [R1+0x18] ;  /* 0x0000180001107983 */ /* 0x000f280000100800 */
[----:B------:R-:W5:Y:S01]  /*110f0*/  LDL R13, [R1+0x2c] ;  /* 0x00002c00010d7983 */ /* 0x000f620000100800 */
[----:B------:R-:W-:Y:S05]  /*11100*/  WARPSYNC.ALL ;  /* 0x0000000000007948 */ /* 0x000fea0003800000 */
[----:B---3--:R-:W-:-:S05]  /*11110*/  LOP3.LUT R2, R12, R3, RZ, 0xfc, !PT ;  /* 0x000000030c027212 */ /* 0x008fca00078efcff */
[----:B--2---:R-:W0:Y:S01]  /*11120*/  LDSM.16.MT88.4 R8, [R2+UR41+0x10400] ;  /* 0x010400290208783b */ /* 0x004e220008004200 */
[----:B------:R-:W-:-:S04]  /*11130*/  VIADD R3, R2, UR41 ;  /* 0x0000002902037c36 */ /* 0x000fc80008000000 */
[----:B----4-:R-:W-:Y:S01]  /*11140*/  IMAD.IADD R3, R16, 0x1, R3 ;  /* 0x0000000110037824 */ /* 0x010fe200078e0203 */
[C-C-:B0-----:R-:W-:Y:S02]  /*11150*/  PRMT R4, R8.reuse, 0x6420, R9.reuse ;  /* 0x0000642008047816 */ /* 0x141fe40000000009 */
[----:B------:R-:W-:Y:S02]  /*11160*/  PRMT R5, R8, 0x7531, R9 ;  /* 0x0000753108057816 */ /* 0x000fe40000000009 */
[C-C-:B------:R-:W-:Y:S02]  /*11170*/  PRMT R6, R10.reuse, 0x6420, R11.reuse ;  /* 0x000064200a067816 */ /* 0x140fe4000000000b */
[----:B------:R-:W-:Y:S02]  /*11180*/  PRMT R7, R10, 0x7531, R11 ;  /* 0x000075310a077816 */ /* 0x000fe4000000000b */
[----:B------:R-:W0:Y:S01]  /*11190*/  LDSM.16.MT88.4 R8, [R3+0x10400] ;  /* 0x010400000308783b */ /* 0x000e220000004200 */
[----:B-----5:R-:W-:-:S05]  /*111a0*/  IADD3 R20, R12, UR41, R13 ;  /* 0x000000290c147c10 */ /* 0x020fca000fffe00d */
[----:B------:R-:W-:Y:S01]  /*111b0*/  STSM.16.M88.4 [R20+0x400], R4 ;  /* 0x0004000414007844 */ /* 0x000fe20000000200 */
[C-C-:B0-----:R-:W-:Y:S02]  /*111c0*/  PRMT R12, R8.reuse, 0x6420, R9.reuse ;  /* 0x00006420080c7816 */ /* 0x141fe40000000009 */
        /* <DEDUP_REMOVED lines=9> */
[----:B------:R-:W0:Y:S01]  /*11260*/  LDSM.16.MT88.4 R8, [R3+0x14400] ;  /* 0x014400000308783b */ /* 0x000e220000004200 */
[----:B------:R-:W-:-:S03]  /*11270*/  IMAD.MOV.U32 R15, RZ, RZ, R16 ;  /* 0x000000ffff0f7224 */ /* 0x000fc600078e0010 */
[----:B------:R-:W-:Y:S01]  /*11280*/  STSM.16.M88.4 [R20+0x4400], R4 ;  /* 0x0044000414007844 */ /* 0x000fe20000000200 */
[C-C-:B0-----:R-:W-:Y:S02]  /*11290*/  PRMT R16, R8.reuse, 0x6420, R9.reuse ;  /* 0x0000642008107816 */ /* 0x141fe40000000009 */
[----:B------:R-:W-:Y:S02]  /*112a0*/  PRMT R17, R8, 0x7531, R9 ;  /* 0x0000753108117816 */ /* 0x000fe40000000009 */
[C-C-:B------:R-:W-:Y:S02]  /*112b0*/  PRMT R18, R10.reuse, 0x6420, R11.reuse ;  /* 0x000064200a127816 */ /* 0x140fe4000000000b */
[----:B------:R-:W-:-:S05]  /*112c0*/  PRMT R19, R10, 0x7531, R11 ;  /* 0x000075310a137816 */ /* 0x000fca000000000b */
[----:B------:R0:W-:Y:S04]  /*112d0*/  STSM.16.M88.4 [R20+0x6400], R16 ;  /* 0x0064001014007844 */ /* 0x0001e80000000200 */
[----:B------:R-:W2:Y:S04]  /*112e0*/  LDSM.16.MT88.4 R8, [R2+UR41+0x11400] ;  /* 0x011400290208783b */ /* 0x000ea80008004200 */
[----:B0-----:R-:W3:Y:S01]  /*112f0*/  LDL R18, [R1+0x14] ;  /* 0x0000140001127983 */ /* 0x001ee20000100800 */
[C-C-:B--2---:R-:W-:Y:S02]  /*11300*/  PRMT R4, R8.reuse, 0x6420, R9.reuse ;  /* 0x0000642008047816 */ /* 0x144fe40000000009 */
[----:B------:R-:W-:-:S02]  /*11310*/  PRMT R5, R8, 0x7531, R9 ;  /* 0x0000753108057816 */ /* 0x000fc40000000009 */
[C-C-:B------:R-:W-:Y:S02]  /*11320*/  PRMT R6, R10.reuse, 0x6420, R11.reuse ;  /* 0x000064200a067816 */ /* 0x140fe4000000000b */
[----:B------:R-:W-:Y:S02]  /*11330*/  PRMT R7, R10, 0x7531, R11 ;  /* 0x000075310a077816 */ /* 0x000fe4000000000b */
[----:B------:R-:W0:Y:S01]  /*11340*/  LDSM.16.MT88.4 R8, [R3+0x11400] ;  /* 0x011400000308783b */ /* 0x000e220000004200 */
[----:B------:R-:W-:Y:S01]  /*11350*/  IMAD.MOV.U32 R19, RZ, RZ, R15 ;  /* 0x000000ffff137224 */ /* 0x000fe200078e000f */
[C-C-:B0-----:R-:W-:Y:S02]  /*11360*/  PRMT R12, R8.reuse, 0x6420, R9.reuse ;  /* 0x00006420080c7816 */ /* 0x141fe40000000009 */
[----:B------:R-:W-:Y:S02]  /*11370*/  PRMT R13, R8, 0x7531, R9 ;  /* 0x00007531080d7816 */ /* 0x000fe40000000009 */
[----:B------:R-:W-:-:S02]  /*11380*/  PRMT R14, R10, 0x6420, R11 ;  /* 0x000064200a0e7816 */ /* 0x000fc4000000000b */
[----:B------:R-:W-:Y:S02]  /*11390*/  PRMT R15, R10, 0x7531, R11 ;  /* 0x000075310a0f7816 */ /* 0x000fe4000000000b */
[----:B---3--:R-:W-:-:S05]  /*113a0*/  IADD3 R16, R18, 0x400, R20 ;  /* 0x0000040012107810 */ /* 0x008fca0007ffe014 */
[----:B------:R-:W-:Y:S04]  /*113b0*/  STSM.16.M88.4 [R16], R4 ;  /* 0x0000000410007844 */ /* 0x000fe80000000200 */
[----:B------:R-:W-:Y:S04]  /*113c0*/  STSM.16.M88.4 [R16+0x2000], R12 ;  /* 0x0020000c10007844 */ /* 0x000fe80000000200 */
[----:B------:R-:W0:Y:S02]  /*113d0*/  LDSM.16.MT88.4 R8, [R2+UR41+0x15400] ;  /* 0x015400290208783b */ /* 0x000e240008004200 */
[----:B0-----:R-:W-:-:S02]  /*113e0*/  PRMT R4, R8, 0x6420, R9 ;  /* 0x0000642008047816 */ /* 0x001fc40000000009 */
[----:B------:R-:W-:Y:S02]  /*113f0*/  PRMT R5, R8, 0x7531, R9 ;  /* 0x0000753108057816 */ /* 0x000fe40000000009 */
[C-C-:B------:R-:W-:Y:S02]  /*11400*/  PRMT R6, R10.reuse, 0x6420, R11.reuse ;  /* 0x000064200a067816 */ /* 0x140fe4000000000b */
[----:B------:R-:W-:Y:S02]  /*11410*/  PRMT R7, R10, 0x7531, R11 ;  /* 0x000075310a077816 */ /* 0x000fe4000000000b */
[----:B------:R-:W0:Y:S01]  /*11420*/  LDSM.16.MT88.4 R8, [R3+0x15400] ;  /* 0x015400000308783b */ /* 0x000e220000004200 */
[----:B------:R-:W-:Y:S02]  /*11430*/  IMAD.MOV.U32 R13, RZ, RZ, R16 ;  /* 0x000000ffff0d7224 */ /* 0x000fe400078e0010 */
[----:B------:R-:W-:Y:S02]  /*11440*/  IMAD.MOV.U32 R14, RZ, RZ, R18 ;  /* 0x000000ffff0e7224 */ /* 0x000fe400078e0012 */
[----:B------:R-:W-:Y:S01]  /*11450*/  IMAD.MOV.U32 R15, RZ, RZ, R19 ;  /* 0x000000ffff0f7224 */ /* 0x000fe200078e0013 */
[----:B------:R-:W-:Y:S01]  /*11460*/  STSM.16.M88.4 [R13+0x4000], R4 ;  /* 0x004000040d007844 */ /* 0x000fe20000000200 */
        /* <DEDUP_REMOVED lines=11> */
[----:B------:R-:W-:Y:S01]  /*11520*/  IMAD.MOV.U32 R19, RZ, RZ, R14 ;  /* 0x000000ffff137224 */ /* 0x000fe200078e000e */
[----:B------:R-:W-:-:S05]  /*11530*/  IADD3 R20, R15, 0x400, R20 ;  /* 0x000004000f147810 */ /* 0x000fca0007ffe014 */
[----:B------:R-:W-:Y:S01]  /*11540*/  STSM.16.M88.4 [R20], R4 ;  /* 0x0000000414007844 */ /* 0x000fe20000000200 */
        /* <DEDUP_REMOVED lines=24> */
[----:B------:R-:W-:-:S05]  /*116d0*/  IMAD.IADD R16, R15, 0x1, R20 ;  /* 0x000000010f107824 */ /* 0x000fca00078e0214 */
[----:B------:R0:W-:Y:S02]  /*116e0*/  STSM.16.M88.4 [R16], R4 ;  /* 0x0000000410007844 */ /* 0x0001e40000000200 */
[C-C-:B0-----:R-:W-:Y:S02]  /*116f0*/  PRMT R4, R8.reuse, 0x6420, R9.reuse ;  /* 0x0000642008047816 */ /* 0x141fe40000000009 */
[----:B------:R-:W-:Y:S02]  /*11700*/  PRMT R5, R8, 0x7531, R9 ;  /* 0x0000753108057816 */ /* 0x000fe40000000009 */
[C-C-:B------:R-:W-:Y:S02]  /*11710*/  PRMT R6, R10.reuse, 0x6420, R11.reuse ;  /* 0x000064200a067816 */ /* 0x140fe4000000000b */
[----:B------:R-:W-:-:S05]  /*11720*/  PRMT R7, R10, 0x7531, R11 ;  /* 0x000075310a077816 */ /* 0x000fca000000000b */
[----:B------:R-:W-:Y:S04]  /*11730*/  STSM.16.M88.4 [R16+0x2000], R4 ;  /* 0x0020000410007844 */ /* 0x000fe80000000200 */
[----:B------:R-:W0:Y:S04]  /*11740*/  LDSM.16.MT88.4 R8, [R2+UR41+0x17400] ;  /* 0x017400290208783b */ /* 0x000e280008004200 */
[----:B------:R-:W2:Y:S01]  /*11750*/  LDSM.16.MT88.4 R4, [R3+0x17400] ;  /* 0x017400000304783b */ /* 0x000ea20000004200 */
[C-C-:B0-----:R-:W-:Y:S02]  /*11760*/  PRMT R12, R8.reuse, 0x6420, R9.reuse ;  /* 0x00006420080c7816 */ /* 0x141fe40000000009 */
        /* <DEDUP_REMOVED lines=17> */
.L_x_2108:
        /* <DEDUP_REMOVED lines=11> */
.L_x_2087:
        /* <DEDUP_REMOVED lines=9> */
[----:B0-----:R-:W0:Y:S02]  /*119c0*/  S2R R4, SR_LTMASK ;  /* 0x0000000000047919 */ /* 0x001e240000003900 */
[----:B0-----:R-:W-:-:S04]  /*119d0*/  LOP3.LUT R4, R4, UR4, RZ, 0xc0, !PT ;  /* 0x0000000404047c12 */ /* 0x001fc8000f8ec0ff */
[----:B-----5:R-:W0:Y:S01]  /*119e0*/  POPC R7, R4 ;  /* 0x0000000400077309 */ /* 0x020e220000000000 */
[----:B--2---:R-:W0:Y:S02]  /*119f0*/  SHFL.IDX PT, R0, R3, R0, 0x1f ;  /* 0x00001f0003007589 */ /* 0x004e2400000e0000 */
[----:B0-----:R-:W-:-:S05]  /*11a00*/  IADD3 R0, R0, UR46, R7 ;  /* 0x0000002e00007c10 */ /* 0x001fca000fffe007 */
[----:B------:R4:W-:Y:S02]  /*11a10*/  STL [R1+0x20], R0 ;  /* 0x0000200001007387 */ /* 0x0009e40000100800 */
.L_x_2111:
[----:B------:R-:W-:Y:S05]  /*11a20*/  BSYNC B0 ;  /* 0x0000000000007941 */ /* 0x000fea0003800000 */
.L_x_2110:
[----:B------:R-:W-:-:S06]  /*11a30*/  UISETP.NE.AND UP0, UPT, UR42, 0x3, UPT ;  /* 0x000000032a00788c */ /* 0x000fcc000bf05270 */
[----:B------:R-:W-:-:S13]  /*11a40*/  PLOP3.LUT P0, PT, PT, PT, UP0, 0x80, 0x0 ;  /* 0x000000000000781c */ /* 0x000fda0003f0f008 */
[----:B------:R-:W-:Y:S05]  /*11a50*/  @!P0 BRA `(.L_x_2112) ;  /* 0x0000000000048947 */ /* 0x000fea0003800000 */
[----:B------:R-:W-:Y:S01]  /*11a60*/  BPT.TRAP 0x1 ;  /* 0x000000040000795c */ /* 0x000fe20000300000 */
.L_x_2112:
        /* <DEDUP_REMOVED lines=10> */
.L_x_2157:
[----:B------:R-:W-:Y:S05]  /*11b10*/  BSYNC B0 ;  /* 0x0000000000007941 */ /* 0x000fea0003800000 */
.L_x_2113:
[----:B------:R-:W-:Y:S05]  /*11b20*/  @!P2 BRA `(.L_x_2115) ;  /* 0x000000000004a947 */ /* 0x000fea0003800000 */
[----:B------:R-:W-:Y:S01]  /*11b30*/  BPT.TRAP 0x1 ;  /* 0x000000040000795c */ /* 0x000fe20000300000 */
.L_x_2115:
[----:B--2---:R-:W2:Y:S02]  /*11b40*/  LDL R0, [R1+0xc] ;  /* 0x00000c0001007983 */ /* 0x004ea40000100800 */
[----:B--2---:R-:W-:-:S04]  /*11b50*/  SHF.L.U32 R0, R0, 0x1f, RZ ;  /* 0x0000001f00007819 */ /* 0x004fc800000006ff */
[----:B------:R-:W2:Y:S02]  /*11b60*/  SYNCS.PHASECHK.TRANS64.TRYWAIT P0, [R21+URZ+0x38860], R0 ;  /* 0x03886000150075a7 */ /* 0x000ea4000800017f */
[----:B--2---:R-:W-:Y:S05]  /*11b70*/  @!P0 BRA `(.L_x_2116) ;  /* 0x0000001c00ec8947 */ /* 0x004fea0003800000 */
.L_x_2158:
[----:B------:R-:W3:Y:S04]  /*11b80*/  LDL R3, [R1+0x8] ;  /* 0x0000080001037983 */ /* 0x000ee80000100800 */
[----:B------:R-:W2:Y:S04]  /*11b90*/  LDL R2, [R1+0x30] ;  /* 0x0000300001027983 */ /* 0x000ea80000100800 */
[----:B0-----:R-:W4:Y:S04]  /*11ba0*/  LDL R16, [R1+0x18] ;  /* 0x0000180001107983 */ /* 0x001f280000100800 */
[----:B------:R-:W4:Y:S01]  /*11bb0*/  LDL R12, [R1+0x2c] ;  /* 0x00002c00010c7983 */ /* 0x000f220000100800 */
[----:B------:R-:W-:Y:S05]  /*11bc0*/  WARPSYNC.ALL ;  /* 0x0000000000007948 */ /* 0x000fea0003800000 */
[----:B---3--:R-:W-:-:S05]  /*11bd0*/  IMAD.SHL.U32 R3, R3, 0x8000, RZ ;  /* 0x0000800003037824 */ /* 0x008fca00078e00ff */
[----:B--2---:R-:W-:-:S05]  /*11be0*/  LOP3.LUT R0, R3, R2, RZ, 0xfc, !PT ;  /* 0x0000000203007212 */ /* 0x004fca00078efcff */
[----:B-----5:R-:W0:Y:S01]  /*11bf0*/  LDSM.16.MT88.4 R4, [R0+UR41+0x10400] ;  /* 0x010400290004783b */ /* 0x020e220008004200 */
[----:B------:R-:W-:-:S04]  /*11c00*/  VIADD R2, R0, UR41 ;  /* 0x0000002900027c36 */ /* 0x000fc80008000000 */
[----:B----4-:R-:W-:Y:S01]  /*11c10*/  IMAD.IADD R2, R16, 0x1, R2 ;  /* 0x0000000110027824 */ /* 0x010fe200078e0202 */
[C-C-:B0-----:R-:W-:Y:S02]  /*11c20*/  PRMT R8, R4.reuse, 0x6420, R5.reuse ;  /* 0x0000642004087816 */ /* 0x141fe40000000005 */
[----:B------:R-:W-:Y:S02]  /*11c30*/  PRMT R9, R4, 0x7531, R5 ;  /* 0x0000753104097816 */ /* 0x000fe40000000005 */
[C-C-:B------:R-:W-:Y:S02]  /*11c40*/  PRMT R10, R6.reuse, 0x6420, R7.reuse ;  /* 0x00006420060a7816 */ /* 0x140fe40000000007 */
[----:B------:R-:W-:Y:S02]  /*11c50*/  PRMT R11, R6, 0x7531, R7 ;  /* 0x00007531060b7816 */ /* 0x000fe40000000007 */
[----:B------:R-:W0:Y:S01]  /*11c60*/  LDSM.16.MT88.4 R4, [R2+0x10400] ;  /* 0x010400000204783b */ /* 0x000e220000004200 */
[----:B------:R-:W-:-:S05]  /*11c70*/  IADD3 R3, R3, UR41, R12 ;  /* 0x0000002903037c10 */ /* 0x000fca000fffe00c */
[----:B------:R0:W-:Y:S02]  /*11c80*/  STSM.16.M88.4 [R3+0x400], R8 ;  /* 0x0004000803007844 */ /* 0x0001e40000000200 */
        /* <DEDUP_REMOVED lines=18> */
[----:B------:R-:W0:Y:S01]  /*11db0*/  LDSM.16.MT88.4 R4, [R0+UR41+0x11400] ;  /* 0x011400290004783b */ /* 0x000e220008004200 */
        /* <DEDUP_REMOVED lines=13> */
[----:B------:R-:W2:Y:S01]  /*11e90*/  LDSM.16.MT88.4 R4, [R0+UR41+0x15400] ;  /* 0x015400290004783b */ /* 0x000ea20008004200 */
[----:B0-----:R-:W-:Y:S02]  /*11ea0*/  IMAD.MOV.U32 R18, RZ, RZ, R14 ;  /* 0x000000ffff127224 */ /* 0x001fe400078e000e */
[----:B------:R-:W-:Y:S01]  /*11eb0*/  IMAD.MOV.U32 R19, RZ, RZ, R15 ;  /* 0x000000ffff137224 */ /* 0x000fe200078e000f */
[----:B--2---:R-:W-:-:S02]  /*11ec0*/  PRMT R12, R4, 0x6420, R5 ;  /* 0x00006420040c7816 */ /* 0x004fc40000000005 */
        /* <DEDUP_REMOVED lines=10> */
[----:B------:R-:W0:Y:S01]  /*11f70*/  LDSM.16.MT88.4 R4, [R0+UR41+0x12400] ;  /* 0x012400290004783b */ /* 0x000e220008004200 */
[----:B--2---:R-:W-:Y:S02]  /*11f80*/  IMAD.MOV.U32 R14, RZ, RZ, R18 ;  /* 0x000000ffff0e7224 */ /* 0x004fe400078e0012 */
[----:B------:R-:W-:Y:S01]  /*11f90*/  IMAD.MOV.U32 R15, RZ, RZ, R19 ;  /* 0x000000ffff0f7224 */ /* 0x000fe200078e0013 */
[C-C-:B0-----:R-:W-:Y:S02]  /*11fa0*/  PRMT R16, R4.reuse, 0x6420, R5.reuse ;  /* 0x0000642004107816 */ /* 0x141fe40000000005 */
[----:B------:R-:W-:-:S02]  /*11fb0*/  PRMT R17, R4, 0x7531, R5 ;  /* 0x0000753104117816 */ /* 0x000fc40000000005 */
[C-C-:B------:R-:W-:Y:S02]  /*11fc0*/  PRMT R18, R6.reuse, 0x6420, R7.reuse ;  /* 0x0000642006127816 */ /* 0x140fe40000000007 */
        /* <DEDUP_REMOVED lines=9> */
[----:B------:R-:W0:Y:S01]  /*12060*/  LDSM.16.MT88.4 R4, [R0+UR41+0x16400] ;  /* 0x016400290004783b */ /* 0x000e220008004200 */
[----:B--2---:R-:W-:Y:S01]  /*12070*/  IMAD.MOV.U32 R19, RZ, RZ, R15 ;  /* 0x000000ffff137224 */ /* 0x004fe200078e000f */
        /* <DEDUP_REMOVED lines=45> */
.L_x_2117:
[----:B------:R-:W3:Y:S01]  /*12350*/  LDL.LU R2, [R1+0x8] ;  /* 0x0000080001027983 */ /* 0x000ee20000300800 */
[----:B0-----:R-:W-:Y:S03]  /*12360*/  SYNCS.ARRIVE.TRANS64.A1T0 RZ, [R21+URZ+0x38850], RZ ;  /* 0x038850ff15ff79a7 */ /* 0x001fe6000810003f */
        /* <DEDUP_REMOVED lines=12> */
.L_x_2071:
[----:B------:R-:W-:Y:S05]  /*12430*/  BSYNC B6 ;  /* 0x0000000000067941 */ /* 0x000fea0003800000 */
.L_x_2069:
[----:B0-2---:R-:W2:Y:S02]  /*12440*/  LDL R0, [R1+0x38] ;  /* 0x0000380001007983 */ /* 0x005ea40000100800 */
[----:B--2---:R-:W-:-:S13]  /*12450*/  ISETP.NE.AND P0, PT, R0, RZ, PT ;  /* 0x000000ff0000720c */ /* 0x004fda0003f05270 */
        /* <DEDUP_REMOVED lines=13> */
.L_x_2118:
        /* <DEDUP_REMOVED lines=28> */
[----:B------:R-:W2:Y:S02]  /*126f0*/  SHFL.UP PT, R3, R2, 0x8, RZ ;  /* 0x0500000002037989 */ /* 0x000ea400000e00ff */
[----:B--2---:R-:W-:-:S05]  /*12700*/  SEL R3, R3, RZ, P4 ;  /* 0x000000ff03037207 */ /* 0x004fca0002000000 */
[----:B------:R-:W-:-:S05]  /*12710*/  IMAD.IADD R3, R2, 0x1, R3 ;  /* 0x0000000102037824 */ /* 0x000fca00078e0203 */
[----:B------:R-:W2:Y:S04]  /*12720*/  SHFL.UP PT, R0, R3, 0x10, RZ ;  /* 0x0600000003007989 */ /* 0x000ea800000e00ff */
[----:B------:R-:W-:Y:S01]  /*12730*/  SHFL.IDX PT, R9, R6, 0x1, 0x1f ;  /* 0x00201f0006097f89 */ /* 0x000fe200000e0000 */
[----:B--2---:R-:W-:-:S05]  /*12740*/  SEL R0, R0, RZ, P5 ;  /* 0x000000ff00007207 */ /* 0x004fca0002800000 */
[----:B------:R-:W-:-:S05]  /*12750*/  IMAD.IADD R8, R3, 0x1, R0 ;  /* 0x0000000103087824 */ /* 0x000fca00078e0200 */
[----:B------:R-:W0:Y:S04]  /*12760*/  SHFL.IDX PT, R7, R8, 0x1f, 0x1f ;  /* 0x03e01f0008077f89 */ /* 0x000e2800000e0000 */
[----:B------:R-:W2:Y:S01]  /*12770*/  SHFL.IDX PT, R0, R6, RZ, 0x1f ;  /* 0x00001fff06007589 */ /* 0x000ea200000e0000 */
[----:B0-----:R-:W-:-:S04]  /*12780*/  IMAD R2, R7, R4, RZ ;  /* 0x0000000407027224 */ /* 0x001fc800078e02ff */
[----:B------:R-:W-:-:S05]  /*12790*/  IMAD.IADD R7, R9, 0x1, R2 ;  /* 0x0000000109077824 */ /* 0x000fca00078e0202 */
[----:B--2---:R-:W-:-:S13]  /*127a0*/  ISETP.GT.AND P6, PT, R7, R0, PT ;  /* 0x000000000700720c */ /* 0x004fda0003fc4270 */
[----:B------:R-:W-:Y:S05]  /*127b0*/  @P6 BRA `(.L_x_2120) ;  /* 0x0000000000906947 */ /* 0x000fea0003800000 */
.L_x_2124:
        /* <DEDUP_REMOVED lines=14> */
.L_x_2123:
[----:B------:R-:W-:Y:S05]  /*128a0*/  BSYNC B0 ;  /* 0x0000000000007941 */ /* 0x000fea0003800000 */
.L_x_2122:
        /* <DEDUP_REMOVED lines=21> */
.L_x_2120:
        /* <DEDUP_REMOVED lines=20> */
[----:B------:R0:W2:Y:S02]  /*12b40*/  SHFL.IDX PT, R2, R8, R3, 0x1f ;  /* 0x00001f0308027589 */ /* 0x0000a400000e0000 */
.L_x_2125:
[----:B0-----:R-:W0:Y:S01]  /*12b50*/  I2F.RP R8, R10 ;  /* 0x0000000a00087306 */ /* 0x001e220000209400 */
[----:B--2---:R-:W-:Y:S02]  /*12b60*/  IMAD R12, R2, R4, R7 ;  /* 0x00000004020c7224 */ /* 0x004fe400078e0207 */
        /* <DEDUP_REMOVED lines=61> */
.L_x_2121:
[----:B------:R0:W-:Y:S01]  /*12f40*/  STL [R1+0x20], R0 ;  /* 0x0000200001007387 */ /* 0x0001e20000100800 */
[----:B------:R-:W-:Y:S01]  /*12f50*/  ULDC UR48, c[0x0][0xc14] ;  /* 0x0003050000307ab9 */ /* 0x000fe20000000800 */
[----:B------:R-:W-:Y:S02]  /*12f60*/  UMOV UR38, URZ ;  /* 0x0000003f00267c82 */ /* 0x000fe40008000000 */
[----:B------:R0:W-:Y:S03]  /*12f70*/  STL [R1+0x24], RZ ;  /* 0x000024ff01007387 */ /* 0x0001e60000100800 */
.L_x_2126:
[----:B------:R-:W3:Y:S04]  /*12f80*/  LDL R3, [R1+0x20] ;  /* 0x0000200001037983 */ /* 0x000ee80000100800 */
[----:B------:R-:W4:Y:S01]  /*12f90*/  LDL R2, [R1+0x24] ;  /* 0x0000240001027983 */ /* 0x000f220000100800 */
[----:B------:R-:W-:Y:S02]  /*12fa0*/  IMAD.U32 R6, RZ, RZ, UR38 ;  /* 0x00000026ff067e24 */ /* 0x000fe4000f8e00ff */
[----:B------:R-:W-:Y:S01]  /*12fb0*/  IMAD.U32 R7, RZ, RZ, UR48 ;  /* 0x00000030ff077e24 */ /* 0x000fe2000f8e00ff */
[----:B0-2---:R-:W0:Y:S02]  /*12fc0*/  S2R R0, SR_TID.X ;  /* 0x0000000000007919 */ /* 0x005e240000002100 */
[----:B0-----:R-:W-:Y:S01]  /*12fd0*/  LOP3.LUT R0, R0, 0x1f, RZ, 0xc0, !PT ;  /* 0x0000001f00007812 */ /* 0x001fe200078ec0ff */
[----:B------:R-:W-:Y:S03]  /*12fe0*/  BAR.SYNC.DEFER_BLOCKING 0x4, 0x180 ;  /* 0x0106000000007b1d */ /* 0x000fe60000010000 */
[----:B------:R-:W-:-:S13]  /*12ff0*/  ISETP.NE.AND P0, PT, R0, RZ, PT ;  /* 0x000000ff0000720c */ /* 0x000fda0003f05270 */
[----:B------:R-:W-:Y:S01]  /*13000*/  @!P0 MOV R0, 0x400 ;  /* 0x0000040000008802 */ /* 0x000fe20000000f00 */
[----:B---3--:R-:W-:Y:S02]  /*13010*/  IMAD.MOV.U32 R4, RZ, RZ, R3 ;  /* 0x000000ffff047224 */ /* 0x008fe400078e0003 */
[----:B------:R-:W0:Y:S01]  /*13020*/  @!P0 S2R R3, SR_CgaCtaId ;  /* 0x0000000000038919 */ /* 0x000e220000008800 */
[----:B----4-:R-:W-:Y:S01]  /*13030*/  IMAD.MOV.U32 R5, RZ, RZ, R2 ;  /* 0x000000ffff057224 */ /* 0x010fe200078e0002 */
[----:B0-----:R-:W-:-:S05]  /*13040*/  @!P0 LEA R0, R3, R0, 0x18 ;  /* 0x0000000003008211 */ /* 0x001fca00078ec0ff */
[----:B------:R2:W-:Y:S01]  /*13050*/  @!P0 STS.128 [R0+0x388d0], R4 ;  /* 0x0388d00400008388 */ /* 0x0005e20000000c00 */
[----:B------:R-:W-:Y:S06]  /*13060*/  BAR.ARV 0x5, 0x180 ;  /* 0x0146000000007b1d */ /* 0x000fec0000002000 */
.L_x_2119:
[----:B------:R-:W-:Y:S02]  /*13070*/  ULDC UR4, c[0x0][0xc14] ;  /* 0x0003050000047ab9 */ /* 0x000fe40000000800 */
[----:B------:R-:W-:-:S06]  /*13080*/  UISETP.GE.AND UP0, UPT, UR48, UR4, UPT ;  /* 0x000000043000728c */ /* 0x000fcc000bf06270 */
[----:B------:R-:W-:-:S13]  /*13090*/  PLOP3.LUT P0, PT, PT, PT, UP0, 0x80, 0x0 ;  /* 0x000000000000781c */ /* 0x000fda0003f0f008 */
[----:B------:R-:W-:Y:S05]  /*130a0*/  @!P0 BRA `(.L_x_2127) ;  /* 0xffffffbc00808947 */ /* 0x000fea000383ffff */
.L_x_2065:
[----:B--2---:R-:W2:Y:S01]  /*130b0*/  LDL.LU R0, [R1+0x34] ;  /* 0x0000340001007983 */ /* 0x004ea20000300800 */
[----:B------:R-:W-:Y:S01]  /*130c0*/  BSSY B0, `(.L_x_2128) ;  /* 0x000000b000007945 */ /* 0x000fe20003800000 */
[----:B01----:R-:W0:Y:S01]  /*130d0*/  S2R R5, SR_CgaCtaId ;  /* 0x0000000000057919 */ /* 0x003e220000008800 */
        /* <DEDUP_REMOVED lines=9> */
.L_x_2159:
[----:B------:R-:W-:Y:S05]  /*13170*/  BSYNC B0 ;  /* 0x0000000000007941 */ /* 0x000fea0003800000 */
.L_x_2128:
[----:B------:R-:W-:-:S03]  /*13180*/  UMOV UR4, 0xffffffff ;  /* 0xffffffff00047882 */ /* 0x000fc60000000000 */
[----:B------:R-:W-:Y:S05]  /*13190*/  BRA.DIV UR4, `(.L_x_2130) ;  /* 0x0000000a048c7947 */ /* 0x000fea000b800000 */
[----:B------:R-:W1:Y:S02]  /*131a0*/  S2R R2, SR_TID.X ;  /* 0x0000000000027919 */ /* 0x000e640000002100 */
[----:B-1----:R-:W-:-:S04]  /*131b0*/  SHF.R.U32.HI R2, RZ, 0x5, R2 ;  /* 0x00000005ff027819 */ /* 0x002fc80000011602 */
[----:B------:R-:W-:-:S05]  /*131c0*/  LOP3.LUT R2, R2, 0x3, RZ, 0xc0, !PT ;  /* 0x0000000302027812 */ /* 0x000fca00078ec0ff */
[----:B------:R1:W2:Y:S02]  /*131d0*/  SHFL.IDX PT, R14, R2, RZ, 0x1f ;  /* 0x00001fff020e7589 */ /* 0x0002a400000e0000 */
.L_x_2162:
[----:B--2---:R-:W-:Y:S01]  /*131e0*/  ISETP.NE.AND P0, PT, R14, RZ, PT ;  /* 0x000000ff0e00720c */ /* 0x004fe20003f05270 */
[----:B------:R-:W-:-:S12]  /*131f0*/  BSSY B0, `(.L_x_2131) ;  /* 0x000002e000007945 */ /* 0x000fd80003800000 */
[----:B------:R-:W-:Y:S05]  /*13200*/  @P0 BRA `(.L_x_2132) ;  /* 0x0000000000b00947 */ /* 0x000fea0003800000 */
[----:B------:R-:W-:-:S03]  /*13210*/  UMOV UR4, 0xffffffff ;  /* 0xffffffff00047882 */ /* 0x000fc60000000000 */
[----:B------:R-:W-:Y:S05]  /*13220*/  BRA.DIV UR4, `(.L_x_2133) ;  /* 0x0000000a049c7947 */ /* 0x000fea000b800000 */
[----:B------:R-:W-:-:S13]  /*13230*/  ELECT P6, URZ, PT ;  /* 0x00000000003f782f */ /* 0x000fda00038c0000 */
.L_x_2165:
[----:B------:R-:W-:Y:S05]  /*13240*/  @!P6 BRA `(.L_x_2132) ;  /* 0x0000000000a0e947 */ /* 0x000fea0003800000 */
[----:B------:R-:W-:-:S06]  /*13250*/  ULOP3.LUT UR4, UR40, 0x2, URZ, 0xfc, !UPT ;  /* 0x0000000228047892 */ /* 0x000fcc000f8efc3f */
[----:B-1----:R-:W-:-:S05]  /*13260*/  IMAD.U32 R2, RZ, RZ, UR4 ;  /* 0x00000004ff027e24 */ /* 0x002fca000f8e00ff */
[----:B------:R-:W-:-:S13]  /*13270*/  ISETP.NE.AND P0, PT, R2, 0x3, PT ;  /* 0x000000030200780c */ /* 0x000fda0003f05270 */
[----:B------:R-:W-:Y:S05]  /*13280*/  @!P0 BRA `(.L_x_2134) ;  /* 0x0000000000048947 */ /* 0x000fea0003800000 */
[----:B------:R-:W-:Y:S01]  /*13290*/  BPT.TRAP 0x1 ;  /* 0x000000040000795c */ /* 0x000fe20000300000 */
.L_x_2134:
        /* <DEDUP_REMOVED lines=14> */
.L_x_2166:
[----:B------:R-:W1:Y:S02]  /*13380*/  SYNCS.PHASECHK.TRANS64.TRYWAIT P1, [R7+URZ], R2 ;  /* 0x00000002070075a7 */ /* 0x000e64000802017f */
[----:B-1----:R-:W-:Y:S05]  /*13390*/  @!P1 BRA `(.L_x_2136) ;  /* 0x0000000800749947 */ /* 0x002fea0003800000 */
.L_x_2167:
[----:B------:R-:W-:Y:S05]  /*133a0*/  @!P0 BRA `(.L_x_2137) ;  /* 0x0000000000048947 */ /* 0x000fea0003800000 */
[----:B------:R-:W-:Y:S01]  /*133b0*/  BPT.TRAP 0x1 ;  /* 0x000000040000795c */ /* 0x000fe20000300000 */
.L_x_2137:
[----:B------:R-:W2:Y:S02]  /*133c0*/  LDL.LU R4, [R1+0x8] ;  /* 0x0000080001047983 */ /* 0x000ea40000300800 */
[----:B--2---:R-:W-:-:S04]  /*133d0*/  IMAD R4, R4, 0x8, R0 ;  /* 0x0000000804047824 */ /* 0x004fc800078e0200 */
[----:B------:R-:W2:Y:S02]  /*133e0*/  SYNCS.PHASECHK.TRANS64.TRYWAIT P1, [R4+URZ+0x38860], R5 ;  /* 0x03886005040075a7 */ /* 0x000ea4000802017f */
[----:B--2---:R-:W-:Y:S05]  /*133f0*/  @!P1 BRA `(.L_x_2138) ;  /* 0x0000000800709947 */ /* 0x004fea0003800000 */
.L_x_2168:
[----:B------:R-:W-:Y:S05]  /*13400*/  @!P0 BRA `(.L_x_2139) ;  /* 0x0000000000048947 */ /* 0x000fea0003800000 */
[----:B------:R-:W-:Y:S01]  /*13410*/  BPT.TRAP 0x1 ;  /* 0x000000040000795c */ /* 0x000fe20000300000 */
.L_x_2139:
[----:B------:R-:W-:-:S04]  /*13420*/  IMAD R3, R3, 0x8, R0 ;  /* 0x0000000803037824 */ /* 0x000fc800078e0200 */
[----:B------:R-:W3:Y:S02]  /*13430*/  SYNCS.PHASECHK.TRANS64.TRYWAIT P1, [R3+URZ+0x38860], R2 ;  /* 0x03886002030075a7 */ /* 0x000ee4000802017f */
[----:B---3--:R-:W-:Y:S05]  /*13440*/  @!P1 BRA `(.L_x_2140) ;  /* 0x0000000800709947 */ /* 0x008fea0003800000 */
.L_x_2169:
[----:B------:R-:W-:Y:S05]  /*13450*/  @!P0 BRA `(.L_x_2141) ;  /* 0x0000000000048947 */ /* 0x000fea0003800000 */
[----:B------:R-:W-:Y:S01]  /*13460*/  BPT.TRAP 0x1 ;  /* 0x000000040000795c */ /* 0x000fe20000300000 */
.L_x_2141:
[----:B------:R-:W4:Y:S02]  /*13470*/  SYNCS.PHASECHK.TRANS64.TRYWAIT P0, [R4+URZ+0x38880], R5 ;  /* 0x03888005040075a7 */ /* 0x000f24000800017f */
[----:B----4-:R-:W-:Y:S05]  /*13480*/  @!P0 BRA `(.L_x_2142) ;  /* 0x0000000800748947 */ /* 0x010fea0003800000 */
.L_x_2143:
[----:B------:R0:W0:Y:S02]  /*13490*/  SYNCS.PHASECHK.TRANS64.TRYWAIT P0, [R3+URZ+0x38880], R2 ;  /* 0x03888002030075a7 */ /* 0x000024000800017f */
[----:B0-----:R-:W-:Y:S05]  /*134a0*/  @!P0 NANOSLEEP.SYNCS 0x989680 ;  /* 0x009896800000895d */ /* 0x001fea0003900000 */
[----:B------:R-:W0:Y:S02]  /*134b0*/  @!P0 SYNCS.PHASECHK.TRANS64 P0, [R3+URZ+0x38880], R2 ;  /* 0x03888002030085a7 */ /* 0x000e24000800007f */
[----:B0-----:R-:W-:Y:S05]  /*134c0*/  @!P0 BRA `(.L_x_2143) ;  /* 0xfffffffc00f08947 */ /* 0x001fea000383ffff */
.L_x_2132:
[----:B------:R-:W-:Y:S05]  /*134d0*/  BSYNC B0 ;  /* 0x0000000000007941 */ /* 0x000fea0003800000 */
.L_x_2131:
[----:B------:R-:W-:Y:S05]  /*134e0*/  EXIT ;  /* 0x000000000000794d */ /* 0x000fea0003800000 */
.L_x_2004:
[----:B0-----:R-:W-:-:S04]  /*134f0*/  IMAD.U32 R3, RZ, RZ, UR41 ;  /* 0x00000029ff037e24 */ /* 0x001fc8000f8e00ff */
[----:B------:R0:W1:Y:S03]  /*13500*/  SYNCS.PHASECHK.TRANS64.TRYWAIT P1, [R3+URZ+0x38800], R0 ;  /* 0x03880000030075a7 */ /* 0x000066000802017f */
[----:B-1----:R-:W-:Y:S05]  /*13510*/  @!P1 NANOSLEEP.SYNCS 0x989680 ;  /* 0x009896800000995d */ /* 0x002fea0003900000 */
[----:B------:R-:W1:Y:S02]  /*13520*/  @!P1 SYNCS.PHASECHK.TRANS64 P1, [R3+URZ+0x38800], R0 ;  /* 0x03880000030095a7 */ /* 0x000e64000802007f */
[----:B-1----:R-:W-:Y:S05]  /*13530*/  @!P1 BRA `(.L_x_2004) ;  /* 0xfffffffc00ec9947 */ /* 0x002fea000383ffff */
[----:B------:R-:W-:Y:S05]  /*13540*/  BRA `(.L_x_2144) ;  /* 0xfffffee800047947 */ /* 0x000fea000383ffff */
.L_x_2008:
[----:B-1----:R1:W2:Y:S02]  /*13550*/  SYNCS.PHASECHK.TRANS64.TRYWAIT P2, [R3+URZ+0x38830], R0 ;  /* 0x03883000030075a7 */ /* 0x0022a4000804017f */
[----:B--2---:R-:W-:Y:S05]  /*13560*/  @!P2 NANOSLEEP.SYNCS 0x989680 ;  /* 0x009896800000a95d */ /* 0x004fea0003900000 */
[----:B------:R-:W2:Y:S02]  /*13570*/  @!P2 SYNCS.PHASECHK.TRANS64 P2, [R3+URZ+0x38830], R0 ;  /* 0x038830000300a5a7 */ /* 0x000ea4000804007f */
[----:B--2---:R-:W-:Y:S05]  /*13580*/  @!P2 BRA `(.L_x_2008) ;  /* 0xfffffffc00f0a947 */ /* 0x004fea000383ffff */
[----:B------:R-:W-:Y:S05]  /*13590*/  BRA `(.L_x_2007) ;  /* 0xfffffee8002c7947 */ /* 0x000fea000383ffff */
.L_x_2013:
[----:B-1----:R-:W-:-:S04]  /*135a0*/  IMAD.U32 R7, RZ, RZ, UR6 ;  /* 0x00000006ff077e24 */ /* 0x002fc8000f8e00ff */
[----:B------:R1:W2:Y:S03]  /*135b0*/  SYNCS.PHASECHK.TRANS64.TRYWAIT P2, [R7+URZ+0x38830], R0 ;  /* 0x03883000070075a7 */ /* 0x0002a6000804017f */
[----:B--2---:R-:W-:Y:S05]  /*135c0*/  @!P2 NANOSLEEP.SYNCS 0x989680 ;  /* 0x009896800000a95d */ /* 0x004fea0003900000 */
[----:B------:R-:W2:Y:S02]  /*135d0*/  @!P2 SYNCS.PHASECHK.TRANS64 P2, [R7+URZ+0x38830], R0 ;  /* 0x038830000700a5a7 */ /* 0x000ea4000804007f */
[----:B--2---:R-:W-:Y:S05]  /*135e0*/  @!P2 BRA `(.L_x_2013) ;  /* 0xfffffffc00eca947 */ /* 0x004fea000383ffff */
[----:B------:R-:W-:Y:S05]  /*135f0*/  BRA `(.L_x_2010) ;  /* 0xffffff14007c7947 */ /* 0x000fea000383ffff */
.L_x_2017:
[----:B-1----:R-:W-:-:S04]  /*13600*/  IMAD.U32 R7, RZ, RZ, UR6 ;  /* 0x00000006ff077e24 */ /* 0x002fc8000f8e00ff */
[----:B------:R1:W2:Y:S03]  /*13610*/  SYNCS.PHASECHK.TRANS64.TRYWAIT P2, [R7+URZ+0x38850], R0 ;  /* 0x03885000070075a7 */ /* 0x0002a6000804017f */
[----:B--2---:R-:W-:Y:S05]  /*13620*/  @!P2 NANOSLEEP.SYNCS 0x989680 ;  /* 0x009896800000a95d */ /* 0x004fea0003900000 */
[----:B------:R-:W2:Y:S02]  /*13630*/  @!P2 SYNCS.PHASECHK.TRANS64 P2, [R7+URZ+0x38850], R0 ;  /* 0x038850000700a5a7 */ /* 0x000ea4000804007f */
[----:B--2---:R-:W-:Y:S05]  /*13640*/  @!P2 BRA `(.L_x_2017) ;  /* 0xfffffffc00eca947 */ /* 0x004fea000383ffff */
[----:B------:R-:W-:Y:S05]  /*13650*/  BRA `(.L_x_2014) ;  /* 0xffffff1800487947 */ /* 0x000fea000383ffff */
.L_x_2024:
[----:B-1----:R-:W-:-:S04]  /*13660*/  IMAD.U32 R9, RZ, RZ, UR6 ;  /* 0x00000006ff097e24 */ /* 0x002fc8000f8e00ff */
[----:B------:R1:W2:Y:S03]  /*13670*/  SYNCS.PHASECHK.TRANS64.TRYWAIT P2, [R9+URZ+0x38830], R0 ;  /* 0x03883000090075a7 */ /* 0x0002a6000804017f */
[----:B--2---:R-:W-:Y:S05]  /*13680*/  @!P2 NANOSLEEP.SYNCS 0x989680 ;  /* 0x009896800000a95d */ /* 0x004fea0003900000 */
[----:B------:R-:W2:Y:S02]  /*13690*/  @!P2 SYNCS.PHASECHK.TRANS64 P2, [R9+URZ+0x38830], R0 ;  /* 0x038830000900a5a7 */ /* 0x000ea4000804007f */
[----:B--2---:R-:W-:Y:S05]  /*136a0*/  @!P2 BRA `(.L_x_2024) ;  /* 0xfffffffc00eca947 */ /* 0x004fea000383ffff */
[----:B------:R-:W-:Y:S05]  /*136b0*/  BRA `(.L_x_2021) ;  /* 0xffffff40004c7947 */ /* 0x000fea000383ffff */
.L_x_2028:
[----:B-1----:R-:W-:-:S04]  /*136c0*/  IMAD.U32 R9, RZ, RZ, UR6 ;  /* 0x00000006ff097e24 */ /* 0x002fc8000f8e00ff */
[----:B------:R1:W2:Y:S03]  /*136d0*/  SYNCS.PHASECHK.TRANS64.TRYWAIT P2, [R9+URZ+0x38850], R0 ;  /* 0x03885000090075a7 */ /* 0x0002a6000804017f */
[----:B--2---:R-:W-:Y:S05]  /*136e0*/  @!P2 NANOSLEEP.SYNCS 0x989680 ;  /* 0x009896800000a95d */ /* 0x004fea0003900000 */
[----:B------:R-:W2:Y:S02]  /*136f0*/  @!P2 SYNCS.PHASECHK.TRANS64 P2, [R9+URZ+0x38850], R0 ;  /* 0x038850000900a5a7 */ /* 0x000ea4000804007f */
[----:B--2---:R-:W-:Y:S05]  /*13700*/  @!P2 BRA `(.L_x_2028) ;  /* 0xfffffffc00eca947 */ /* 0x004fea000383ffff */
[----:B------:R-:W-:Y:S05]  /*13710*/  BRA `(.L_x_2025) ;  /* 0xffffff4400187947 */ /* 0x000fea000383ffff */
.L_x_2034:
[----:B-1----:R-:W-:-:S04]  /*13720*/  IMAD.U32 R6, RZ, RZ, UR16 ;  /* 0x00000010ff067e24 */ /* 0x002fc8000f8e00ff */
[----:B------:R1:W2:Y:S03]  /*13730*/  SYNCS.PHASECHK.TRANS64.TRYWAIT P1, [R6+URZ+0x38850], R5 ;  /* 0x03885005060075a7 */ /* 0x0002a6000802017f */
[----:B--2---:R-:W-:Y:S05]  /*13740*/  @!P1 NANOSLEEP.SYNCS 0x989680 ;  /* 0x009896800000995d */ /* 0x004fea0003900000 */
[----:B------:R-:W2:Y:S02]  /*13750*/  @!P1 SYNCS.PHASECHK.TRANS64 P1, [R6+URZ+0x38850], R5 ;  /* 0x03885005060095a7 */ /* 0x000ea4000802007f */
[----:B--2---:R-:W-:Y:S05]  /*13760*/  @!P1 BRA `(.L_x_2034) ;  /* 0xfffffffc00ec9947 */ /* 0x004fea000383ffff */
[----:B------:R-:W-:Y:S05]  /*13770*/  BRA `(.L_x_2033) ;  /* 0xffffff6000b07947 */ /* 0x000fea000383ffff */
.L_x_2076:
[----:B------:R-:W-:Y:S02]  /*13780*/  IMAD.MOV.U32 R13, RZ, RZ, R4 ;  /* 0x000000ffff0d7224 */ /* 0x000fe400078e0004 */
[----:B------:R-:W-:Y:S02]  /*13790*/  IMAD.MOV.U32 R12, RZ, RZ, RZ ;  /* 0x000000ffff0c7224 */ /* 0x000fe400078e00ff */
[----:B------:R-:W-:Y:S02]  /*137a0*/  IMAD.MOV.U32 R11, RZ, RZ, 0x1f ;  /* 0x0000001fff0b7424 */ /* 0x000fe400078e00ff */
[----:B------:R-:W-:-:S07]  /*137b0*/  IMAD.MOV.U32 R15, RZ, RZ, -0x1 ;  /* 0xffffffffff0f7424 */ /* 0x000fce00078e00ff */
[----:B-1----:R-:W-:Y:S05]  /*137c0*/  WARPSYNC.COLLECTIVE R15, `(.L_x_2145) ;  /* 0x000000000f087348 */ /* 0x002fea0003c00000 */
[----:B------:R0:W2:Y:S02]  /*137d0*/  SHFL.IDX P6, R14, R13, R12, R11 ;  /* 0x0000000c0d0e7389 */ /* 0x0000a400000c000b */
[----:B012---:R-:W-:Y:S01]  /*137e0*/  ENDCOLLECTIVE ;  /* 0x000000000000791b */ /* 0x007fe20003800000 */
.L_x_2145:
[----:B------:R-:W-:Y:S05]  /*137f0*/  BRA `(.L_x_2146) ;  /* 0xffffffc400747947 */ /* 0x000fea000383ffff */
.L_x_2078:
[----:B------:R-:W-:Y:S01]  /*13800*/  BSSY B0, `(.L_x_2147) ;  /* 0x0000006000007945 */ /* 0x000fe20003800000 */
[----:B------:R-:W-:-:S07]  /*13810*/  IMAD.MOV.U32 R15, RZ, RZ, -0x1 ;  /* 0xffffffffff0f7424 */ /* 0x000fce00078e00ff */
[----:B0-----:R-:W-:Y:S05]  /*13820*/  WARPSYNC.COLLECTIVE R15, `(.L_x_2148) ;  /* 0x000000000f0c7348 */ /* 0x001fea0003c00000 */
[----:B------:R-:W-:Y:S02]  /*13830*/  ELECT P6, UR62, PT ;  /* 0x00000000003e782f */ /* 0x000fe400038c0000 */
[----:B------:R-:W-:Y:S01]  /*13840*/  MOV R14, UR62 ;  /* 0x0000003e000e7c02 */ /* 0x000fe20008000f00 */
[----:B0-----:R-:W-:Y:S10]  /*13850*/  ENDCOLLECTIVE ;  /* 0x000000000000791b */ /* 0x001ff40003800000 */
.L_x_2148:
[----:B------:R-:W-:Y:S05]  /*13860*/  BSYNC B0 ;  /* 0x0000000000007941 */ /* 0x000fea0003800000 */
.L_x_2147:
[----:B------:R-:W-:Y:S05]  /*13870*/  BRA `(.L_x_2149) ;  /* 0xffffffc400707947 */ /* 0x000fea000383ffff */
.L_x_2081:
[----:B0-----:R0:W1:Y:S02]  /*13880*/  SYNCS.PHASECHK.TRANS64.TRYWAIT P2, [R4+URZ+0x38880], R3 ;  /* 0x03888003040075a7 */ /* 0x001064000804017f */
[----:B-1----:R-:W-:Y:S05]  /*13890*/  @!P2 NANOSLEEP.SYNCS 0x989680 ;  /* 0x009896800000a95d */ /* 0x002fea0003900000 */
[----:B------:R-:W1:Y:S02]  /*138a0*/  @!P2 SYNCS.PHASECHK.TRANS64 P2, [R4+URZ+0x38880], R3 ;  /* 0x038880030400a5a7 */ /* 0x000e64000804007f */
[----:B-1----:R-:W-:Y:S05]  /*138b0*/  @!P2 BRA `(.L_x_2081) ;  /* 0xfffffffc00f0a947 */ /* 0x002fea000383ffff */
[----:B------:R-:W-:Y:S05]  /*138c0*/  BRA `(.L_x_2150) ;  /* 0xffffffc400d07947 */ /* 0x000fea000383ffff */
.L_x_2083:
[----:B-1----:R1:W2:Y:S02]  /*138d0*/  SYNCS.PHASECHK.TRANS64.TRYWAIT P2, [R4+URZ+0x38840], R3 ;  /* 0x03884003040075a7 */ /* 0x0022a4000804017f */
[----:B--2---:R-:W-:Y:S05]  /*138e0*/  @!P2 NANOSLEEP.SYNCS 0x989680 ;  /* 0x009896800000a95d */ /* 0x004fea0003900000 */
[----:B------:R-:W2:Y:S02]  /*138f0*/  @!P2 SYNCS.PHASECHK.TRANS64 P2, [R4+URZ+0x38840], R3 ;  /* 0x038840030400a5a7 */ /* 0x000ea4000804007f */
[----:B--2---:R-:W-:Y:S05]  /*13900*/  @!P2 BRA `(.L_x_2083) ;  /* 0xfffffffc00f0a947 */ /* 0x004fea000383ffff */
[----:B------:R-:W-:Y:S05]  /*13910*/  BRA `(.L_x_2151) ;  /* 0xffffffc800407947 */ /* 0x000fea000383ffff */
.L_x_2086:
[----:B--2---:R-:W-:-:S04]  /*13920*/  IMAD.U32 R3, RZ, RZ, UR41 ;  /* 0x00000029ff037e24 */ /* 0x004fc8000f8e00ff */
[----:B------:R2:W3:Y:S03]  /*13930*/  SYNCS.PHASECHK.TRANS64.TRYWAIT P0, [R3+URZ+0x38820], R2 ;  /* 0x03882002030075a7 */ /* 0x0004e6000800017f */
[----:B---3--:R-:W-:Y:S05]  /*13940*/  @!P0 NANOSLEEP.SYNCS 0x989680 ;  /* 0x009896800000895d */ /* 0x008fea0003900000 */
[----:B------:R-:W3:Y:S02]  /*13950*/  @!P0 SYNCS.PHASECHK.TRANS64 P0, [R3+URZ+0x38820], R2 ;  /* 0x03882002030085a7 */ /* 0x000ee4000800007f */
[----:B---3--:R-:W-:Y:S05]  /*13960*/  @!P0 BRA `(.L_x_2086) ;  /* 0xfffffffc00ec8947 */ /* 0x008fea000383ffff */
[----:B------:R-:W-:Y:S05]  /*13970*/  BRA `(.L_x_2152) ;  /* 0xffffffcc00247947 */ /* 0x000fea000383ffff */
.L_x_2092:
[----:B0-----:R0:W3:Y:S02]  /*13980*/  SYNCS.PHASECHK.TRANS64.TRYWAIT P0, [R4+URZ+0x38880], R3 ;  /* 0x03888003040075a7 */ /* 0x0010e4000800017f */
[----:B---3--:R-:W-:Y:S05]  /*13990*/  @!P0 NANOSLEEP.SYNCS 0x989680 ;  /* 0x009896800000895d */ /* 0x008fea0003900000 */
[----:B------:R-:W3:Y:S02]  /*139a0*/  @!P0 SYNCS.PHASECHK.TRANS64 P0, [R4+URZ+0x38880], R3 ;  /* 0x03888003040085a7 */ /* 0x000ee4000800007f */
[----:B---3--:R-:W-:Y:S05]  /*139b0*/  @!P0 BRA `(.L_x_2092) ;  /* 0xfffffffc00f08947 */ /* 0x008fea000383ffff */
[----:B------:R-:W-:Y:S05]  /*139c0*/  BRA `(.L_x_2153) ;  /* 0xffffffcc00cc7947 */ /* 0x000fea000383ffff */
.L_x_2098:
[----:B--2---:R2:W3:Y:S02]  /*139d0*/  SYNCS.PHASECHK.TRANS64.TRYWAIT P0, [R4+URZ+0x38840], R3 ;  /* 0x03884003040075a7 */ /* 0x0044e4000800017f */
[----:B---3--:R-:W-:Y:S05]  /*139e0*/  @!P0 NANOSLEEP.SYNCS 0x989680 ;  /* 0x009896800000895d */ /* 0x008fea0003900000 */
[----:B------:R-:W3:Y:S02]  /*139f0*/  @!P0 SYNCS.PHASECHK.TRANS64 P0, [R4+URZ+0x38840], R3 ;  /* 0x03884003040085a7 */ /* 0x000ee4000800007f */
[----:B---3--:R-:W-:Y:S05]  /*13a00*/  @!P0 BRA `(.L_x_2098) ;  /* 0xfffffffc00f08947 */ /* 0x008fea000383ffff */
[----:B------:R-:W-:Y:S05]  /*13a10*/  BRA `(.L_x_2154) ;  /* 0xffffffd000947947 */ /* 0x000fea000383ffff */
.L_x_2105:
[----:B---3--:R-:W3:Y:S02]  /*13a20*/  LDL R3, [R1] ;  /* 0x0000000001037983 */ /* 0x008ee40000100800 */
[----:B---3--:R3:W4:Y:S02]  /*13a30*/  SYNCS.PHASECHK.TRANS64.TRYWAIT P2, [R3+URZ+0x38870], R2 ;  /* 0x03887002030075a7 */ /* 0x008724000804017f */
[----:B----4-:R-:W-:Y:S05]  /*13a40*/  @!P2 NANOSLEEP.SYNCS 0x989680 ;  /* 0x009896800000a95d */ /* 0x010fea0003900000 */
[----:B------:R-:W4:Y:S02]  /*13a50*/  @!P2 SYNCS.PHASECHK.TRANS64 P2, [R3+URZ+0x38870], R2 ;  /* 0x038870020300a5a7 */ /* 0x000f24000804007f */
[----:B----4-:R-:W-:Y:S05]  /*13a60*/  @!P2 BRA `(.L_x_2105) ;  /* 0xfffffffc00eca947 */ /* 0x010fea000383ffff */
[----:B------:R-:W-:Y:S05]  /*13a70*/  BRA `(.L_x_2155) ;  /* 0xffffffd400747947 */ /* 0x000fea000383ffff */
.L_x_2107:
[----:B---3--:R-:W3:Y:S02]  /*13a80*/  LDL R3, [R1] ;  /* 0x0000000001037983 */ /* 0x008ee40000100800 */
[----:B---3--:R3:W4:Y:S02]  /*13a90*/  SYNCS.PHASECHK.TRANS64.TRYWAIT P2, [R3+URZ+0x38860], R2 ;  /* 0x03886002030075a7 */ /* 0x008724000804017f */
[----:B----4-:R-:W-:Y:S05]  /*13aa0*/  @!P2 NANOSLEEP.SYNCS 0x989680 ;  /* 0x009896800000a95d */ /* 0x010fea0003900000 */
[----:B------:R-:W4:Y:S02]  /*13ab0*/  @!P2 SYNCS.PHASECHK.TRANS64 P2, [R3+URZ+0x38860], R2 ;  /* 0x038860020300a5a7 */ /* 0x000f24000804007f */
[----:B----4-:R-:W-:Y:S05]  /*13ac0*/  @!P2 BRA `(.L_x_2107) ;  /* 0xfffffffc00eca947 */ /* 0x010fea000383ffff */
[----:B------:R-:W-:Y:S05]  /*13ad0*/  BRA `(.L_x_2156) ;  /* 0xffffffd4007c7947 */ /* 0x000fea000383ffff */
.L_x_2114:
[----:B--2---:R2:W3:Y:S02]  /*13ae0*/  SYNCS.PHASECHK.TRANS64.TRYWAIT P0, [R21+URZ+0x38870], R0 ;  /* 0x03887000150075a7 */ /* 0x0044e4000800017f */
[----:B---3--:R-:W-:Y:S05]  /*13af0*/  @!P0 NANOSLEEP.SYNCS 0x989680 ;  /* 0x009896800000895d */ /* 0x008fea0003900000 */
[----:B------:R-:W3:Y:S02]  /*13b00*/  @!P0 SYNCS.PHASECHK.TRANS64 P0, [R21+URZ+0x38870], R0 ;  /* 0x03887000150085a7 */ /* 0x000ee4000800007f */
[----:B---3--:R-:W-:Y:S05]  /*13b10*/  @!P0 BRA `(.L_x_2114) ;  /* 0xfffffffc00f08947 */ /* 0x008fea000383ffff */
[----:B------:R-:W-:Y:S05]  /*13b20*/  BRA `(.L_x_2157) ;  /* 0xffffffdc00f87947 */ /* 0x000fea000383ffff */
.L_x_2116:
[----:B--2---:R2:W3:Y:S02]  /*13b30*/  SYNCS.PHASECHK.TRANS64.TRYWAIT P0, [R21+URZ+0x38860], R0 ;  /* 0x03886000150075a7 */ /* 0x0044e4000800017f */
[----:B---3--:R-:W-:Y:S05]  /*13b40*/  @!P0 NANOSLEEP.SYNCS 0x989680 ;  /* 0x009896800000895d */ /* 0x008fea0003900000 */
[----:B------:R-:W3:Y:S02]  /*13b50*/  @!P0 SYNCS.PHASECHK.TRANS64 P0, [R21+URZ+0x38860], R0 ;  /* 0x03886000150085a7 */ /* 0x000ee4000800007f */
[----:B---3--:R-:W-:Y:S05]  /*13b60*/  @!P0 BRA `(.L_x_2116) ;  /* 0xfffffffc00f08947 */ /* 0x008fea000383ffff */
[----:B------:R-:W-:Y:S05]  /*13b70*/  BRA `(.L_x_2158) ;  /* 0xffffffe000007947 */ /* 0x000fea000383ffff */
.L_x_2129:
[----:B0-----:R0:W1:Y:S02]  /*13b80*/  SYNCS.PHASECHK.TRANS64.TRYWAIT P0, [R0+URZ+0x38820], R3 ;  /* 0x03882003000075a7 */ /* 0x001064000800017f */
[----:B-1----:R-:W-:Y:S05]  /*13b90*/  @!P0 NANOSLEEP.SYNCS 0x989680 ;  /* 0x009896800000895d */ /* 0x002fea0003900000 */
[----:B------:R-:W1:Y:S02]  /*13ba0*/  @!P0 SYNCS.PHASECHK.TRANS64 P0, [R0+URZ+0x38820], R3 ;  /* 0x03882003000085a7 */ /* 0x000e64000800007f */
[----:B-1----:R-:W-:Y:S05]  /*13bb0*/  @!P0 BRA `(.L_x_2129) ;  /* 0xfffffffc00f08947 */ /* 0x002fea000383ffff */
[----:B------:R-:W-:Y:S05]  /*13bc0*/  BRA `(.L_x_2159) ;  /* 0xfffffff400687947 */ /* 0x000fea000383ffff */
.L_x_2130:
        /* <DEDUP_REMOVED lines=11> */
.L_x_2161:
[----:B------:R-:W-:Y:S05]  /*13c80*/  BSYNC B0 ;  /* 0x0000000000007941 */ /* 0x000fea0003800000 */
.L_x_2160:
[----:B------:R-:W-:Y:S05]  /*13c90*/  BRA `(.L_x_2162) ;  /* 0xfffffff400507947 */ /* 0x000fea000383ffff */
.L_x_2133:
[----:B------:R-:W-:Y:S01]  /*13ca0*/  BSSY B1, `(.L_x_2163) ;  /* 0x0000006000017945 */ /* 0x000fe20003800000 */
[----:B------:R-:W-:-:S07]  /*13cb0*/  IMAD.MOV.U32 R15, RZ, RZ, -0x1 ;  /* 0xffffffffff0f7424 */ /* 0x000fce00078e00ff */
[----:B01----:R-:W-:Y:S05]  /*13cc0*/  WARPSYNC.COLLECTIVE R15, `(.L_x_2164) ;  /* 0x000000000f0c7348 */ /* 0x003fea0003c00000 */
[----:B------:R-:W-:Y:S02]  /*13cd0*/  ELECT P6, UR62, PT ;  /* 0x00000000003e782f */ /* 0x000fe400038c0000 */
[----:B------:R-:W-:Y:S01]  /*13ce0*/  MOV R14, UR62 ;  /* 0x0000003e000e7c02 */ /* 0x000fe20008000f00 */
[----:B01----:R-:W-:Y:S10]  /*13cf0*/  ENDCOLLECTIVE ;  /* 0x000000000000791b */ /* 0x003ff40003800000 */
.L_x_2164:
[----:B------:R-:W-:Y:S05]  /*13d00*/  BSYNC B1 ;  /* 0x0000000000017941 */ /* 0x000fea0003800000 */
.L_x_2163:
[----:B------:R-:W-:Y:S05]  /*13d10*/  BRA `(.L_x_2165) ;  /* 0xfffffff400487947 */ /* 0x000fea000383ffff */
.L_x_2135:
[----:B0-----:R0:W1:Y:S02]  /*13d20*/  SYNCS.PHASECHK.TRANS64.TRYWAIT P1, [R6+URZ], R5 ;  /* 0x00000005060075a7 */ /* 0x001064000802017f */
[----:B-1----:R-:W-:Y:S05]  /*13d30*/  @!P1 NANOSLEEP.SYNCS 0x989680 ;  /* 0x009896800000995d */ /* 0x002fea0003900000 */
[----:B------:R-:W1:Y:S02]  /*13d40*/  @!P1 SYNCS.PHASECHK.TRANS64 P1, [R6+URZ], R5 ;  /* 0x00000005060095a7 */ /* 0x000e64000802007f */
[----:B-1----:R-:W-:Y:S05]  /*13d50*/  @!P1 BRA `(.L_x_2135) ;  /* 0xfffffffc00f09947 */ /* 0x002fea000383ffff */
[----:B------:R-:W-:Y:S05]  /*13d60*/  BRA `(.L_x_2166) ;  /* 0xfffffff400847947 */ /* 0x000fea000383ffff */
.L_x_2136:
[----:B-1----:R1:W2:Y:S02]  /*13d70*/  SYNCS.PHASECHK.TRANS64.TRYWAIT P1, [R7+URZ], R2 ;  /* 0x00000002070075a7 */ /* 0x0022a4000802017f */
[----:B--2---:R-:W-:Y:S05]  /*13d80*/  @!P1 NANOSLEEP.SYNCS 0x989680 ;  /* 0x009896800000995d */ /* 0x004fea0003900000 */
[----:B------:R-:W2:Y:S02]  /*13d90*/  @!P1 SYNCS.PHASECHK.TRANS64 P1, [R7+URZ], R2 ;  /* 0x00000002070095a7 */ /* 0x000ea4000802007f */
[----:B--2---:R-:W-:Y:S05]  /*13da0*/  @!P1 BRA `(.L_x_2136) ;  /* 0xfffffffc00f09947 */ /* 0x004fea000383ffff */
[----:B------:R-:W-:Y:S05]  /*13db0*/  BRA `(.L_x_2167) ;  /* 0xfffffff400787947 */ /* 0x000fea000383ffff */
.L_x_2138:
[----:B--2---:R2:W3:Y:S02]  /*13dc0*/  SYNCS.PHASECHK.TRANS64.TRYWAIT P1, [R4+URZ+0x38860], R5 ;  /* 0x03886005040075a7 */ /* 0x0044e4000802017f */
[----:B---3--:R-:W-:Y:S05]  /*13dd0*/  @!P1 NANOSLEEP.SYNCS 0x989680 ;  /* 0x009896800000995d */ /* 0x008fea0003900000 */
[----:B------:R-:W3:Y:S02]  /*13de0*/  @!P1 SYNCS.PHASECHK.TRANS64 P1, [R4+URZ+0x38860], R5 ;  /* 0x03886005040095a7 */ /* 0x000ee4000802007f */
[----:B---3--:R-:W-:Y:S05]  /*13df0*/  @!P1 BRA `(.L_x_2138) ;  /* 0xfffffffc00f09947 */ /* 0x008fea000383ffff */
[----:B------:R-:W-:Y:S05]  /*13e00*/  BRA `(.L_x_2168) ;  /* 0xfffffff4007c7947 */ /* 0x000fea000383ffff */
.L_x_2140:
[----:B---3--:R3:W4:Y:S02]  /*13e10*/  SYNCS.PHASECHK.TRANS64.TRYWAIT P1, [R3+URZ+0x38860], R2 ;  /* 0x03886002030075a7 */ /* 0x008724000802017f */
[----:B----4-:R-:W-:Y:S05]  /*13e20*/  @!P1 NANOSLEEP.SYNCS 0x989680 ;  /* 0x009896800000995d */ /* 0x010fea0003900000 */
[----:B------:R-:W4:Y:S02]  /*13e30*/  @!P1 SYNCS.PHASECHK.TRANS64 P1, [R3+URZ+0x38860], R2 ;  /* 0x03886002030095a7 */ /* 0x000f24000802007f */
[----:B----4-:R-:W-:Y:S05]  /*13e40*/  @!P1 BRA `(.L_x_2140) ;  /* 0xfffffffc00f09947 */ /* 0x010fea000383ffff */
[----:B------:R-:W-:Y:S05]  /*13e50*/  BRA `(.L_x_2169) ;  /* 0xfffffff4007c7947 */ /* 0x000fea000383ffff */
.L_x_2142:
[----:B----4-:R4:W0:Y:S02]  /*13e60*/  SYNCS.PHASECHK.TRANS64.TRYWAIT P0, [R4+URZ+0x38880], R5 ;  /* 0x03888005040075a7 */ /* 0x010824000800017f */
[----:B0-----:R-:W-:Y:S05]  /*13e70*/  @!P0 NANOSLEEP.SYNCS 0x989680 ;  /* 0x009896800000895d */ /* 0x001fea0003900000 */
[----:B------:R-:W0:Y:S02]  /*13e80*/  @!P0 SYNCS.PHASECHK.TRANS64 P0, [R4+URZ+0x38880], R5 ;  /* 0x03888005040085a7 */ /* 0x000e24000800007f */
[----:B0-----:R-:W-:Y:S05]  /*13e90*/  @!P0 BRA `(.L_x_2142) ;  /* 0xfffffffc00f08947 */ /* 0x001fea000383ffff */
[----:B------:R-:W-:Y:S05]  /*13ea0*/  BRA `(.L_x_2143) ;  /* 0xfffffff400787947 */ /* 0x000fea000383ffff */
.L_x_2170:
        /* <DEDUP_REMOVED lines=13> */
.L_x_2771:


//--------------------- .text._ZN7cutlass13device_kernelIN5flash11enable_sm90INS1_16FlashAttnFwdSm90INS1_25CollectiveMainloopFwdSm90ILi2EN4cute5tupleIJNS5_1CILi1EEES8_S8_EEENS6_IJNS7_ILi128EEESA_NS7_ILi256EEEEEELi256ENS_12float_e4m3_tEfNS_4arch4Sm90ELb1ELb0ELb0ELb1ELb0ELb1ELb0ELb1ELb1ELb0ELb0ELb0EEENS1_21CollectiveEpilogueFwdINS6_IJSA_SB_SA_EEES9_NS_10bfloat16_tESF_Li256ELb1ELb0ELb0ELb1EEENS1_36VarlenDynamicPersistentTileSchedulerILi128ELi128ELi256ELi128ELb0ELb0ELb1ELb1ELb1ELb1EEEEEEEEEvNT_6ParamsE --------------------------
	.section	.text._ZN7cutlass13device_kernelIN5flash11enable_sm90INS1_16FlashAttnFwdSm90INS1_25CollectiveMainloopFwdSm90ILi2EN4cute5tupleIJNS5_1CILi1EEES8_S8_EEENS6_IJNS7_ILi128EEESA_NS7_ILi256EEEEEELi256ENS_12float_e4m3_tEfNS_4arch4Sm90ELb1ELb0ELb0ELb1ELb0ELb1ELb0ELb1ELb1ELb0ELb0ELb0EEENS1_21CollectiveEpilogueFwdINS6_IJSA_SB_SA_EEES9_NS_10bfloat16_tESF_Li256ELb1ELb0ELb0ELb1EEENS1_36VarlenDynamicPersistentTileSchedulerILi128ELi128ELi256ELi128ELb0ELb0ELb1ELb1ELb1ELb1EEEEEEEEEvNT_6ParamsE,"ax",@progbits
	.align	128
.text._ZN7cutlass13device_kernelIN5flash11enable_sm90INS1_16FlashAttnFwdSm90INS1_25CollectiveMainloopFwdSm90ILi2EN4cute5tupleIJNS5_1CILi1EEES8_S8_EEENS6_IJNS7_ILi128EEESA_NS7_ILi256EEEEEELi256ENS_12float_e4m3_tEfNS_4arch4Sm90ELb1ELb0ELb0ELb1ELb0ELb1ELb0ELb1ELb1ELb0ELb0ELb0EEENS1_21CollectiveEpilogueFwdINS6_IJSA_SB_SA_EEES9_NS_10bfloat16_tESF_Li256ELb1ELb0ELb0ELb1EEENS1_36VarlenDynamicPersistentTileSchedulerILi128ELi128ELi256ELi128ELb0ELb0ELb1ELb1ELb1ELb1EEEEEEEEEvNT_6ParamsE:
        .type           _ZN7cutlass13device_kernelIN5flash11enable_sm90INS1_16FlashAttnFwdSm90INS1_25CollectiveMainloopFwdSm90ILi2EN4cute5tupleIJNS5_1CILi1EEES8_S8_EEENS6_IJNS7_ILi128EEESA_NS7_ILi256EEEEEELi256ENS_12float_e4m3_tEfNS_4arch4Sm90ELb1ELb0ELb0ELb1ELb0ELb1ELb0ELb1ELb1ELb0ELb0ELb0EEENS1_21CollectiveEpilogueFwdINS6_IJSA_SB_SA_EEES9_NS_10bfloat16_tESF_Li256ELb1ELb0ELb0ELb1EEENS1_36VarlenDynamicPersistentTileSchedulerILi128ELi128ELi256ELi128ELb0ELb0ELb1ELb1ELb1ELb1EEEEEEEEEvNT_6ParamsE,@function
        .size           _ZN7cutlass13device_kernelIN5flash11enable_sm90INS1_16FlashAttnFwdSm90INS1_25CollectiveMainloopFwdSm90ILi2EN4cute5tupleIJNS5_1CILi1EEES8_S8_EEENS6_IJNS7_ILi128EEESA_NS7_ILi256EEEEEELi256ENS_12float_e4m3_tEfNS_4arch4Sm90ELb1ELb0ELb0ELb1ELb0ELb1ELb0ELb1ELb1ELb0ELb0ELb0EEENS1_21CollectiveEpilogueFwdINS6_IJSA_SB_SA_EEES9_NS_10bfloat16_tESF_Li256ELb1ELb0ELb0ELb1EEENS1_36VarlenDynamicPersistentTileSchedulerILi128ELi128ELi256ELi128ELb0ELb0ELb1ELb1ELb1ELb1EEEEEEEEEvNT_6ParamsE,(.L_x_2772 - _ZN7cutlass13device_kernelIN5flash11enable_sm90INS1_16FlashAttnFwdSm90INS1_25CollectiveMainloopFwdSm90ILi2EN4cute5tupleIJNS5_1CILi1EEES8_S8_EEENS6_IJNS7_ILi128EEESA_NS7_ILi256EEEEEELi256ENS_12float_e4m3_tEfNS_4arch4Sm90ELb1ELb0ELb0ELb1ELb0ELb1ELb0ELb1ELb1ELb0ELb0ELb0EEENS1_21CollectiveEpilogueFwdINS6_IJSA_SB_SA_EEES9_NS_10bfloat16_tESF_Li256ELb1ELb0ELb0ELb1EEENS1_36VarlenDynamicPersistentTileSchedulerILi128ELi128ELi256ELi128ELb0ELb0ELb1ELb1ELb1ELb1EEEEEEEEEvNT_6ParamsE)
        .other          _ZN7cutlass13device_kernelIN5flash11enable_sm90INS1_16FlashAttnFwdSm90INS1_25CollectiveMainloopFwdSm90ILi2EN4cute5tupleIJNS5_1CILi1EEES8_S8_EEENS6_IJNS7_ILi128EEESA_NS7_ILi256EEEEEELi256ENS_12float_e4m3_tEfNS_4arch4Sm90ELb1ELb0ELb0ELb1ELb0ELb1ELb0ELb1ELb1ELb0ELb0ELb0EEENS1_21CollectiveEpilogueFwdINS6_IJSA_SB_SA_EEES9_NS_10bfloat16_tESF_Li256ELb1ELb0ELb0ELb1EEENS1_36VarlenDynamicPersistentTileSchedulerILi128ELi128ELi256ELi128ELb0ELb0ELb1ELb1ELb1ELb1EEEEEEEEEvNT_6ParamsE,@"STO_CUDA_ENTRY STV_DEFAULT"
_ZN7cutlass13device_kernelIN5flash11enable_sm90INS1_16FlashAttnFwdSm90INS1_25CollectiveMainloopFwdSm90ILi2EN4cute5tupleIJNS5_1CILi1EEES8_S8_EEENS6_IJNS7_ILi128EEESA_NS7_ILi256EEEEEELi256ENS_12float_e4m3_tEfNS_4arch4Sm90ELb1ELb0ELb0ELb1ELb0ELb1ELb0ELb1ELb1ELb0ELb0ELb0EEENS1_21CollectiveEpilogueFwdINS6_IJSA_SB_SA_EEES9_NS_10bfloat16_tESF_Li256ELb1ELb0ELb0ELb1EEENS1_36VarlenDynamicPersistentTileSchedulerILi128ELi128ELi256ELi128ELb0ELb0ELb1ELb1ELb1ELb1EEEEEEEEEvNT_6ParamsE:
        /* <DEDUP_REMOVED lines=27> */
.L_x_2172:
[----:B------:R-:W-:Y:S05]  /*01b0*/  BSYNC B0 ;  /* 0x0000000000007941 */ /* 0x000fea0003800000 */
.L_x_2171:
        /* <DEDUP_REMOVED lines=41> */
.L_x_2173:
        /* <DEDUP_REMOVED lines=22> */
.L_x_2174:
        /* <DEDUP_REMOVED lines=18> */
.L_x_2175:
        /* <DEDUP_REMOVED lines=22> */
.L_x_2176:
        /* <DEDUP_REMOVED lines=22> */
.L_x_2177:
        /* <DEDUP_REMOVED lines=8> */
.L_x_2180:
        /* <DEDUP_REMOVED lines=22> */
[----:B------:R-:W-:Y:S01]  /*0b70*/  ULOP3.LUT UR45, UR40, 0x1, URZ, 0xfc, !UPT ;  /* 0x00000001282d7892 */ /* 0x000fe2000f8efc3f */
[----:B------:R-:W-:Y:S01]  /*0b80*/  IMAD.MOV.U32 R237, RZ, RZ, RZ ;  /* 0x000000ffffed7224 */ /* 0x000fe200078e00ff */
[----:B------:R-:W-:Y:S01]  /*0b90*/  UMOV UR43, URZ ;  /* 0x0000003f002b7c82 */ /* 0x000fe20008000000 */
[----:B------:R-:W-:-:S08]  /*0ba0*/  IMAD.MOV.U32 R152, RZ, RZ, RZ ;  /* 0x000000ffff987224 */ /* 0x000fd000078e00ff */
[----:B------:R-:W-:Y:S01]  /*0bb0*/  UIADD3 UR44, UR44, 0x20400, URZ ;  /* 0x000204002c2c7890 */ /* 0x000fe2000fffe03f */
[----:B0-----:R-:W-:-:S05]  /*0bc0*/  VIADD R0, R0, 0xffffff80 ;  /* 0xffffff8000007836 */ /* 0x001fca0000000000 */
[----:B------:R-:W-:-:S04]  /*0bd0*/  SHF.R.S32.HI R3, RZ, 0x1f, R0 ;  /* 0x0000001fff037819 */ /* 0x000fc80000011400 */
[CC--:B------:R-:W-:Y:S02]  /*0be0*/  LEA.HI R5, R3.reuse, R0.reuse, RZ, 0x5 ;  /* 0x0000000003057211 */ /* 0x0c0fe400078f28ff */
[CC--:B------:R-:W-:Y:S02]  /*0bf0*/  LEA.HI R4, R3.reuse, R0.reuse, RZ, 0x4 ;  /* 0x0000000003047211 */ /* 0x0c0fe400078f20ff */
[----:B------:R-:W-:Y:S01]  /*0c00*/  LEA.HI R2, R3, R0, RZ, 0x7 ;  /* 0x0000000003027211 */ /* 0x000fe200078f38ff */
[----:B------:R-:W-:Y:S01]  /*0c10*/  IMAD.SHL.U32 R6, R5, 0x20, RZ ;  /* 0x0000002005067824 */ /* 0x000fe200078e00ff */
[----:B------:R-:W-:Y:S02]  /*0c20*/  LOP3.LUT R5, R4, 0x3fffff0, RZ, 0xc0, !PT ;  /* 0x03fffff004057812 */ /* 0x000fe400078ec0ff */
[----:B------:R-:W-:Y:S02]  /*0c30*/  LOP3.LUT R9, R2, 0xffffff80, RZ, 0xc0, !PT ;  /* 0xffffff8002097812 */ /* 0x000fe400078ec0ff */
[----:B------:R-:W-:Y:S01]  /*0c40*/  SHF.R.S32.HI R7, RZ, 0x4, R4 ;  /* 0x00000004ff077819 */ /* 0x000fe20000011404 */
[----:B------:R-:W-:Y:S01]  /*0c50*/  IMAD.IADD R5, R0, 0x1, -R5 ;  /* 0x0000000100057824 */ /* 0x000fe200078e0a05 */
[----:B------:R-:W-:Y:S01]  /*0c60*/  LOP3.LUT R6, R6, 0xfffffc00, RZ, 0xc0, !PT ;  /* 0xfffffc0006067812 */ /* 0x000fe200078ec0ff */
[----:B------:R-:W-:Y:S01]  /*0c70*/  IMAD.IADD R8, R0, 0x1, -R9 ;  /* 0x0000000100087824 */ /* 0x000fe200078e0a09 */
[----:B------:R-:W-:-:S02]  /*0c80*/  LEA.HI R4, R4, R7, RZ, 0x1 ;  /* 0x0000000704047211 */ /* 0x000fc400078f08ff */
[----:B------:R-:W-:Y:S01]  /*0c90*/  LEA.HI R22, R3, R0, RZ, 0x3 ;  /* 0x0000000003167211 */ /* 0x000fe200078f18ff */
[----:B------:R-:W-:Y:S01]  /*0ca0*/  IMAD R9, R5, 0x40, R6 ;  /* 0x0000004005097824 */ /* 0x000fe200078e0206 */
[----:B------:R-:W-:Y:S02]  /*0cb0*/  SHF.R.S32.HI R5, RZ, 0x7, R2 ;  /* 0x00000007ff057819 */ /* 0x000fe40000011402 */
[----:B------:R-:W-:Y:S02]  /*0cc0*/  LOP3.LUT R4, R4, 0x1ffffffe, RZ, 0xc0, !PT ;  /* 0x1ffffffe04047812 */ /* 0x000fe400078ec0ff */
[----:B------:R-:W-:Y:S02]  /*0cd0*/  LEA.HI R2, R2, R5, RZ, 0x1 ;  /* 0x0000000502027211 */ /* 0x000fe400078f08ff */
[----:B------:R-:W-:Y:S02]  /*0ce0*/  SHF.R.S32.HI R11, RZ, 0x1f, R8 ;  /* 0x0000001fff0b7819 */ /* 0x000fe40000011408 */
[----:B------:R-:W-:-:S02]  /*0cf0*/  IADD3 R4, R7, -R4, RZ ;  /* 0x8000000407047210 */ /* 0x000fc40007ffe0ff */
[----:B------:R-:W-:Y:S02]  /*0d00*/  LOP3.LUT R7, R22, 0xfffffff8, RZ, 0xc0, !PT ;  /* 0xfffffff816077812 */ /* 0x000fe400078ec0ff */
[----:B------:R-:W-:Y:S02]  /*0d10*/  LOP3.LUT R2, R2, 0x3fffffe, RZ, 0xc0, !PT ;  /* 0x03fffffe02027812 */ /* 0x000fe400078ec0ff */
[----:B------:R-:W-:Y:S01]  /*0d20*/  LEA.HI R6, R11, R8, RZ, 0x2 ;  /* 0x000000080b067211 */ /* 0x000fe200078f10ff */
[----:B------:R-:W-:Y:S01]  /*0d30*/  IMAD.IADD R7, R0, 0x1, -R7 ;  /* 0x0000000100077824 */ /* 0x000fe200078e0a07 */
[----:B------:R-:W-:Y:S01]  /*0d40*/  SHF.R.S32.HI R22, RZ, 0x3, R22 ;  /* 0x00000003ff167819 */ /* 0x000fe20000011416 */
[----:B------:R-:W-:Y:S01]  /*0d50*/  IMAD.IADD R2, R5, 0x1, -R2 ;  /* 0x0000000105027824 */ /* 0x000fe200078e0a02 */
[----:B------:R-:W-:Y:S01]  /*0d60*/  LEA.HI R3, R3, R0, RZ, 0x6 ;  /* 0x0000000003037211 */ /* 0x000fe200078f30ff */
[----:B------:R-:W-:Y:S01]  /*0d70*/  IMAD R0, R4, 0x8, R9 ;  /* 0x0000000804007824 */ /* 0x000fe200078e0209 */
[----:B------:R-:W-:Y:S01]  /*0d80*/  LOP3.LUT R5, R6, 0x7ffffffc, RZ, 0xc0, !PT ;  /* 0x7ffffffc06057812 */ /* 0x000fe200078ec0ff */
[C---:B------:R-:W-:Y:S01]  /*0d90*/  VIADD R234, R22.reuse, 0x20 ;  /* 0x0000002016ea7836 */ /* 0x040fe20000000000 */
[--C-:B------:R-:W-:Y:S01]  /*0da0*/  SHF.R.S32.HI R10, RZ, 0x2, R6.reuse ;  /* 0x00000002ff0a7819 */ /* 0x100fe20000011406 */
[C---:B------:R-:W-:Y:S01]  /*0db0*/  VIADD R233, R22.reuse, 0x40 ;  /* 0x0000004016e97836 */ /* 0x040fe20000000000 */
[----:B------:R-:W-:Y:S01]  /*0dc0*/  SHF.R.S32.HI R13, RZ, 0x1f, R6 ;  /* 0x0000001fff0d7819 */ /* 0x000fe20000011406 */
[----:B------:R0:W-:Y:S01]  /*0dd0*/  STL [R1+0x5c], R0 ;  /* 0x00005c0001007387 */ /* 0x0001e20000100800 */
[----:B------:R-:W-:Y:S01]  /*0de0*/  IADD3 R235, R22, 0x60, RZ ;  /* 0x0000006016eb7810 */ /* 0x000fe20007ffe0ff */
[----:B------:R-:W-:Y:S01]  /*0df0*/  IMAD.SHL.U32 R16, R7, 0x10, RZ ;  /* 0x0000001007107824 */ /* 0x000fe200078e00ff */
[----:B------:R-:W-:Y:S01]  /*0e00*/  LEA.HI R13, R13, R10, RZ, 0x3 ;  /* 0x0000000a0d0d7211 */ /* 0x000fe200078f18ff */
[----:B------:R-:W-:Y:S01]  /*0e10*/  IMAD.SHL.U32 R3, R3, 0x10, RZ ;  /* 0x0000001003037824 */ /* 0x000fe200078e00ff */
[----:B------:R-:W-:Y:S01]  /*0e20*/  LEA.HI R11, R11, R8, RZ, 0x5 ;  /* 0x000000080b0b7211 */ /* 0x000fe200078f28ff */
[----:B------:R-:W-:Y:S01]  /*0e30*/  IMAD.SHL.U32 R6, R233, 0x80, RZ ;  /* 0x00000080e9067824 */ /* 0x000fe200078e00ff */
[----:B------:R-:W-:Y:S01]  /*0e40*/  SHF.R.S32.HI R14, RZ, 0x1f, R235 ;  /* 0x0000001fff0e7819 */ /* 0x000fe200000114eb */
[----:B------:R-:W-:Y:S01]  /*0e50*/  IMAD.SHL.U32 R12, R235, 0x80, RZ ;  /* 0x00000080eb0c7824 */ /* 0x000fe200078e00ff */
[----:B------:R-:W-:Y:S01]  /*0e60*/  LOP3.LUT R13, R13, 0xfffffff8, RZ, 0xc0, !PT ;  /* 0xfffffff80d0d7812 */ /* 0x000fe200078ec0ff */
[----:B0-----:R-:W-:Y:S01]  /*0e70*/  IMAD.IADD R0, R8, 0x1, -R5 ;  /* 0x0000000108007824 */ /* 0x001fe200078e0a05 */
[----:B------:R-:W-:-:S02]  /*0e80*/  SHF.R.S32.HI R5, RZ, 0x1f, R234 ;  /* 0x0000001fff057819 */ /* 0x000fc400000114ea */
[----:B------:R-:W-:Y:S01]  /*0e90*/  SHF.R.S32.HI R8, RZ, 0x1f, R233 ;  /* 0x0000001fff087819 */ /* 0x000fe200000114e9 */
[----:B------:R-:W-:Y:S01]  /*0ea0*/  IMAD.IADD R10, R10, 0x1, -R13 ;  /* 0x000000010a0a7824 */ /* 0x000fe200078e0a0d */
[----:B------:R0:W-:Y:S01]  /*0eb0*/  STL [R1+0x38], R0 ;  /* 0x0000380001007387 */ /* 0x0001e20000100800 */
[----:B------:R-:W-:Y:S02]  /*0ec0*/  LEA.HI R4, R5, R234, RZ, 0x3 ;  /* 0x000000ea05047211 */ /* 0x000fe400078f18ff */
[----:B------:R-:W-:Y:S02]  /*0ed0*/  LEA.HI R8, R8, R233, RZ, 0x3 ;  /* 0x000000e908087211 */ /* 0x000fe400078f18ff */
[----:B------:R-:W-:Y:S01]  /*0ee0*/  LEA.HI R14, R14, R235, RZ, 0x3 ;  /* 0x000000eb0e0e7211 */ /* 0x000fe200078f18ff */
[----:B------:R-:W-:Y:S01]  /*0ef0*/  IMAD.SHL.U32 R4, R4, 0x80, RZ ;  /* 0x0000008004047824 */ /* 0x000fe200078e00ff */
[----:B------:R-:W-:Y:S01]  /*0f00*/  SHF.R.S32.HI R11, RZ, 0x5, R11 ;  /* 0x00000005ff0b7819 */ /* 0x000fe2000001140b */
[----:B------:R-:W-:Y:S01]  /*0f10*/  IMAD.SHL.U32 R8, R8, 0x80, RZ ;  /* 0x0000008008087824 */ /* 0x000fe200078e00ff */
[----:B------:R-:W-:Y:S01]  /*0f20*/  LOP3.LUT R9, R6, 0x380, RZ, 0xc0, !PT ;  /* 0x0000038006097812 */ /* 0x000fe200078ec0ff */
[----:B0-----:R-:W-:Y:S01]  /*0f30*/  IMAD.SHL.U32 R0, R234, 0x80, RZ ;  /* 0x00000080ea007824 */ /* 0x001fe200078e00ff */
[----:B------:R-:W-:Y:S01]  /*0f40*/  LOP3.LUT R21, R4, 0xfffffc00, RZ, 0xc0, !PT ;  /* 0xfffffc0004157812 */ /* 0x000fe200078ec0ff */
[----:B------:R-:W-:Y:S01]  /*0f50*/  IMAD.SHL.U32 R14, R14, 0x80, RZ ;  /* 0x000000800e0e7824 */ /* 0x000fe200078e00ff */
[----:B------:R-:W-:-:S02]  /*0f60*/  LEA R11, R11, R10, 0x4 ;  /* 0x0000000a0b0b7211 */ /* 0x000fc400078e20ff */
[----:B------:R-:W-:Y:S01]  /*0f70*/  LOP3.LUT R5, R0, 0x380, RZ, 0xc0, !PT ;  /* 0x0000038000057812 */ /* 0x000fe200078ec0ff */
[----:B------:R-:W-:Y:S01]  /*0f80*/  STL [R1+0x30], R21 ;  /* 0x0000301501007387 */ /* 0x000fe20000100800 */
[----:B------:R-:W-:Y:S02]  /*0f90*/  LOP3.LUT R20, R8, 0xfffffc00, RZ, 0xc0, !PT ;  /* 0xfffffc0008147812 */ /* 0x000fe400078ec0ff */
[----:B------:R-:W-:Y:S02]  /*0fa0*/  SHF.R.U32.HI R0, RZ, 0x3, R5 ;  /* 0x00000003ff007819 */ /* 0x000fe40000011605 */
[----:B------:R-:W-:Y:S01]  /*0fb0*/  LOP3.LUT R15, R5, 0x70, R16, 0xf8, !PT ;  /* 0x00000070050f7812 */ /* 0x000fe200078ef810 */
[----:B------:R-:W-:Y:S01]  /*0fc0*/  STL [R1+0x2c], R20 ;  /* 0x00002c1401007387 */ /* 0x000fe20000100800 */
[----:B------:R-:W-:Y:S02]  /*0fd0*/  LOP3.LUT R19, R14, 0xfffffc00, RZ, 0xc0, !PT ;  /* 0xfffffc000e137812 */ /* 0x000fe400078ec0ff */
[----:B------:R-:W-:Y:S01]  /*0fe0*/  LOP3.LUT R15, R21, R15, R0, 0xf6, !PT ;  /* 0x0000000f150f7212 */ /* 0x000fe200078ef600 */
[----:B------:R-:W-:Y:S01]  /*0ff0*/  IMAD R0, R2, 0x40, R11 ;  /* 0x0000004002007824 */ /* 0x000fe200078e020b */
[----:B------:R-:W-:Y:S01]  /*1000*/  LOP3.LUT R2, R3, 0xfffffc00, RZ, 0xc0, !PT ;  /* 0xfffffc0003027812 */ /* 0x000fe200078ec0ff */
[----:B------:R0:W-:Y:S01]  /*1010*/  STL [R1+0x28], R19 ;  /* 0x0000281301007387 */ /* 0x0001e20000100800 */
[----:B------:R-:W-:-:S02]  /*1020*/  LOP3.LUT R13, R12, 0x380, RZ, 0xc0, !PT ;  /* 0x000003800c0d7812 */ /* 0x000fc400078ec0ff */
[----:B------:R-:W-:Y:S01]  /*1030*/  SHF.R.U32.HI R5, RZ, 0x3, R9 ;  /* 0x00000003ff057819 */ /* 0x000fe20000011609 */
[----:B------:R-:W-:Y:S01]  /*1040*/  STL [R1+0x4], R25 ;  /* 0x0000041901007387 */ /* 0x000fe20000100800 */
[--C-:B------:R-:W-:Y:S02]  /*1050*/  LOP3.LUT R12, R9, 0x70, R16.reuse, 0xf8, !PT ;  /* 0x00000070090c7812 */ /* 0x100fe400078ef810 */
[----:B------:R-:W-:Y:S01]  /*1060*/  SHF.R.U32.HI R6, RZ, 0x3, R13 ;  /* 0x00000003ff067819 */ /* 0x000fe2000001160d */
[----:B------:R1:W-:Y:S01]  /*1070*/  STL [R1+0x3c], R0 ;  /* 0x00003c0001007387 */ /* 0x0003e20000100800 */
[----:B------:R-:W-:Y:S02]  /*1080*/  LOP3.LUT R13, R13, 0x70, R16, 0xf8, !PT ;  /* 0x000000700d0d7812 */ /* 0x000fe400078ef810 */
[----:B------:R-:W-:Y:S01]  /*1090*/  LOP3.LUT R5, R20, R12, R5, 0xf6, !PT ;  /* 0x0000000c14057212 */ /* 0x000fe200078ef605 */
[----:B------:R-:W-:Y:S01]  /*10a0*/  STL [R1+0x8], R26 ;  /* 0x0000081a01007387 */ /* 0x000fe20000100800 */
[----:B------:R-:W-:Y:S01]  /*10b0*/  LOP3.LUT R13, R19, R13, R6, 0xf6, !PT ;  /* 0x0000000d130d7212 */ /* 0x000fe200078ef606 */
[----:B0-----:R-:W-:Y:S01]  /*10c0*/  IMAD.SHL.U32 R19, R7, 0x8, RZ ;  /* 0x0000000807137824 */ /* 0x001fe200078e00ff */
[----:B------:R-:W-:Y:S01]  /*10d0*/  SHF.R.S32.HI R23, RZ, 0x1f, R22 ;  /* 0x0000001fff177819 */ /* 0x000fe20000011416 */
[----:B------:R-:W-:Y:S01]  /*10e0*/  STL [R1+0xc], R27 ;  /* 0x00000c1b01007387 */ /* 0x000fe20000100800 */
[----:B-1----:R-:W-:-:S02]  /*10f0*/  IMAD.SHL.U32 R0, R22, 0x80, RZ ;  /* 0x0000008016007824 */ /* 0x002fc400078e00ff */
[----:B------:R-:W-:Y:S01]  /*1100*/  IADD3 R236, R19, 0x40, RZ ;  /* 0x0000004013ec7810 */ /* 0x000fe20007ffe0ff */
[----:B------:R-:W-:Y:S02]  /*1110*/  STL [R1+0x10], RZ ;  /* 0x000010ff01007387 */ /* 0x000fe40000100800 */
[----:B------:R-:W-:-:S04]  /*1120*/  LOP3.LUT R4, R0, 0x380, RZ, 0xc0, !PT ;  /* 0x0000038000047812 */ /* 0x000fc800078ec0ff */
[----:B------:R-:W-:Y:S01]  /*1130*/  SHF.R.U32.HI R3, RZ, 0x3, R4 ;  /* 0x00000003ff037819 */ /* 0x000fe20000011604 */
[----:B------:R-:W-:Y:S01]  /*1140*/  STL [R1+0x14], R4 ;  /* 0x0000140401007387 */ /* 0x000fe20000100800 */
[----:B------:R-:W-:-:S03]  /*1150*/  LOP3.LUT R0, R4, 0x70, R16, 0xf8, !PT ;  /* 0x0000007004007812 */ /* 0x000fc600078ef810 */
[----:B------:R-:W-:Y:S04]  /*1160*/  STL [R1+0x1c], R2 ;  /* 0x00001c0201007387 */ /* 0x000fe80000100800 */
[----:B------:R0:W-:Y:S02]  /*1170*/  STL [R1+0x18], R3 ;  /* 0x0000180301007387 */ /* 0x0001e40000100800 */
[----:B0-----:R-:W-:Y:S01]  /*1180*/  LOP3.LUT R3, R2, R0, R3, 0xf6, !PT ;  /* 0x0000000002037212 */ /* 0x001fe200078ef603 */
[----:B------:R-:W-:-:S04]  /*1190*/  IMAD.IADD R2, R18, 0x1, R5 ;  /* 0x0000000112027824 */ /* 0x000fc800078e0205 */
[C---:B------:R-:W-:Y:S02]  /*11a0*/  IMAD.IADD R0, R18.reuse, 0x1, R3 ;  /* 0x0000000112007824 */ /* 0x040fe400078e0203 */
[----:B------:R-:W-:-:S03]  /*11b0*/  IMAD.IADD R3, R18, 0x1, R15 ;  /* 0x0000000112037824 */ /* 0x000fc600078e020f */
[----:B------:R0:W-:Y:S04]  /*11c0*/  STL [R1+0x34], R0 ;  /* 0x0000340001007387 */ /* 0x0001e80000100800 */
[----:B------:R1:W-:Y:S04]  /*11d0*/  STL [R1+0x58], R3 ;  /* 0x0000580301007387 */ /* 0x0003e80000100800 */
[----:B------:R1:W-:Y:S01]  /*11e0*/  STL [R1+0x54], R2 ;  /* 0x0000540201007387 */ /* 0x0003e20000100800 */
[----:B0-----:R-:W-:-:S05]  /*11f0*/  IMAD.IADD R0, R18, 0x1, R13 ;  /* 0x0000000112007824 */ /* 0x001fca00078e020d */
[----:B------:R1:W-:Y:S02]  /*1200*/  STL [R1+0x50], R0 ;  /* 0x0000500001007387 */ /* 0x0003e40000100800 */
.L_x_2404:
[----:B-1----:R-:W2:Y:S01]  /*1210*/  LDL.LU R0, [R1+0xc] ;  /* 0x00000c0001007983 */ /* 0x002ea20000300800 */
[----:B------:R-:W2:Y:S01]  /*1220*/  LDC.64 R2, c[0x0][0xc60] ;  /* 0x00031800ff027b82 */ /* 0x000ea20000000a00 */
[----:B------:R-:W-:Y:S05]  /*1230*/  YIELD ;  /* 0x0000000000007946 */ /* 0x000fea0003800000 */
[----:B------:R-:W-:Y:S01]  /*1240*/  ULDC.64 UR4, c[0x0][0xa28] ;  /* 0x00028a0000047ab9 */ /* 0x000fe20000000a00 */
[----:B------:R-:W-:Y:S01]  /*1250*/  ULDC.64 UR8, c[0x0][0xa18] ;  /* 0x0002860000087ab9 */ /* 0x000fe20000000a00 */
[----:B------:R-:W-:Y:S01]  /*1260*/  ISETP.NE.U32.AND P1, PT, RZ, UR4, PT ;  /* 0x00000004ff007c0c */ /* 0x000fe2000bf25070 */
[----:B------:R-:W-:Y:S01]  /*1270*/  ULDC.64 UR6, c[0x0][0xa08] ;  /* 0x0002820000067ab9 */ /* 0x000fe20000000a00 */
[----:B--2---:R-:W-:-:S05]  /*1280*/  IMAD.WIDE R2, R0, 0x4, R2 ;  /* 0x0000000400027825 */ /* 0x004fca00078e0202 */
[----:B0-----:R0:W2:Y:S01]  /*1290*/  LDG.E R0, desc[UR46][R2.64] ;  /* 0x0000002e02007981 */ /* 0x0010a2000c1e1900 */
[----:B------:R-:W-:Y:S01]  /*12a0*/  ISETP.NE.AND.EX P1, PT, RZ, UR5, PT, P1 ;  /* 0x00000005ff007c0c */ /* 0x000fe2000bf25310 */
[----:B----45:R-:W-:Y:S01]  /*12b0*/  IMAD.MOV.U32 R27, RZ, RZ, RZ ;  /* 0x000000ffff1b7224 */ /* 0x030fe200078e00ff */
[----:B------:R-:W-:-:S04]  /*12c0*/  ISETP.NE.U32.AND P0, PT, RZ, UR6, PT ;  /* 0x00000006ff007c0c */ /* 0x000fc8000bf05070 */
[----:B------:R-:W-:Y:S01]  /*12d0*/  ISETP.NE.AND.EX P0, PT, RZ, UR7, PT, P0 ;  /* 0x00000007ff007c0c */ /* 0x000fe2000bf05300 */
[----:B0-----:R-:W-:Y:S01]  /*12e0*/  IMAD.MOV.U32 R3, RZ, RZ, RZ ;  /* 0x000000ffff037224 */ /* 0x001fe200078e00ff */
[----:B--2---:R-:W-:Y:S01]  /*12f0*/  SHF.R.S32.HI R6, RZ, 0x1f, R0 ;  /* 0x0000001fff067819 */ /* 0x004fe20000011400 */
[----:B------:R-:W-:-:S04]  /*1300*/  IMAD.SHL.U32 R28, R0, 0x4, RZ ;  /* 0x00000004001c7824 */ /* 0x000fc800078e00ff */
[C---:B---3--:R-:W-:Y:S01]  /*1310*/  @P1 LEA R4, P2, R0.reuse, UR4, 0x2 ;  /* 0x0000000400041c11 */ /* 0x048fe2000f8410ff */
        /* <DEDUP_REMOVED lines=8> */
[----:B------:R-:W-:-:S02]  /*13a0*/  ISETP.NE.AND.EX P2, PT, RZ, UR9, PT, P2 ;  /* 0x00000009ff007c0c */ /* 0x000fc4000bf45320 */
[----:B------:R-:W-:Y:S01]  /*13b0*/  MOV R2, UR4 ;  /* 0x0000000400027c02 */ /* 0x000fe20008000f00 */
[----:B------:R-:W-:Y:S01]  /*13c0*/  ULDC.64 UR4, c[0x0][0x3f8] ;  /* 0x0000fe0000047ab9 */ /* 0x000fe20000000a00 */
[----:B------:R-:W-:-:S05]  /*13d0*/  IADD3.X R9, R29, UR7, RZ, P3, !PT ;  /* 0x000000071d097c10 */ /* 0x000fca0009ffe4ff */
[----:B------:R1:W5:Y:S04]  /*13e0*/  @P0 LDG.E R27, desc[UR46][R8.64] ;  /* 0x0000002e081b0981 */ /* 0x000368000c1e1900 */
[----:B0-----:R-:W-:-:S04]  /*13f0*/  @P2 IADD3 R6, P1, R28, UR8, RZ ;  /* 0x000000081c062c10 */ /* 0x001fc8000ff3e0ff */
[----:B------:R-:W-:-:S05]  /*1400*/  @P2 IADD3.X R7, R29, UR9, RZ, P1, !PT ;  /* 0x000000091d072c10 */ /* 0x000fca0008ffe4ff */
[----:B------:R-:W2:Y:S01]  /*1410*/  @P2 LDG.E R2, desc[UR46][R6.64] ;  /* 0x0000002e06022981 */ /* 0x000ea2000c1e1900 */
[----:B------:R-:W-:-:S03]  /*1420*/  UISETP.NE.U32.AND UP0, UPT, UR4, URZ, UPT ;  /* 0x0000003f0400728c */ /* 0x000fc6000bf05070 */
[----:B------:R-:W-:Y:S01]  /*1430*/  ULDC UR4, c[0x0][0x404] ;  /* 0x0001010000047ab9 */ /* 0x000fe20000000800 */
[----:B------:R-:W-:-:S03]  /*1440*/  UISETP.NE.AND.EX UP0, UPT, UR5, URZ, UPT, UP0 ;  /* 0x0000003f0500728c */ /* 0x000fc6000bf05300 */
[----:B------:R-:W-:Y:S01]  /*1450*/  ULDC UR5, c[0x0][0x2e0] ;  /* 0x0000b80000057ab9 */ /* 0x000fe20000000800 */
[----:B------:R-:W-:-:S04]  /*1460*/  USEL UR4, UR4, 0x1, UP0 ;  /* 0x0000000104047887 */ /* 0x000fc80008000000 */
[----:B------:R-:W-:-:S03]  /*1470*/  UIMAD UR4, UR4, UR5, URZ ;  /* 0x00000005040472a4 */ /* 0x000fc6000f8e023f */
[----:B------:R-:W-:-:S03]  /*1480*/  ULDC UR5, c[0x0][0x338] ;  /* 0x0000ce0000057ab9 */ /* 0x000fc60000000800 */
[----:B------:R-:W-:Y:S02]  /*1490*/  IMAD.U32 R26, RZ, RZ, UR4 ;  /* 0x00000004ff1a7e24 */ /* 0x000fe4000f8e00ff */
[----:B------:R-:W-:Y:S01]  /*14a0*/  IMAD.MOV.U32 R25, RZ, RZ, R0 ;  /* 0x000000ffff197224 */ /* 0x000fe200078e0000 */
[----:B--2---:R0:W-:Y:S01]  /*14b0*/  STL [R1+0xc], R2 ;  /* 0x00000c0201007387 */ /* 0x0041e20000100800 */
[----:B------:R-:W-:Y:S02]  /*14c0*/  IMAD.MOV.U32 R10, RZ, RZ, R2 ;  /* 0x000000ffff0a7224 */ /* 0x000fe400078e0002 */
[----:B0-----:R-:W-:Y:S01]  /*14d0*/  IMAD.U32 R2, RZ, RZ, UR5 ;  /* 0x00000005ff027e24 */ /* 0x001fe2000f8e00ff */
[----:B-1----:R-:W-:Y:S06]  /*14e0*/  @P2 BRA `(.L_x_2182) ;  /* 0x0000000000282947 */ /* 0x002fec0003800000 */
[----:B------:R-:W-:Y:S02]  /*14f0*/  ULDC.64 UR4, c[0x0][0xa00] ;  /* 0x0002800000047ab9 */ /* 0x000fe40000000a00 */
[----:B------:R-:W-:-:S04]  /*1500*/  ISETP.NE.U32.AND P1, PT, RZ, UR4, PT ;  /* 0x00000004ff007c0c */ /* 0x000fc8000bf25070 */
[----:B------:R-:W-:-:S13]  /*1510*/  ISETP.NE.AND.EX P1, PT, RZ, UR5, PT, P1 ;  /* 0x00000005ff007c0c */ /* 0x000fda000bf25310 */
[----:B------:R-:W-:Y:S05]  /*1520*/  @!P1 BRA `(.L_x_2182) ;  /* 0x0000000000189947 */ /* 0x000fea0003800000 */
[----:B------:R-:W0:Y:S02]  /*1530*/  LDC.64 R4, c[0x0][0xa00] ;  /* 0x00028000ff047b82 */ /* 0x000e240000000a00 */
[----:B0-----:R-:W-:-:S05]  /*1540*/  IMAD.WIDE R4, R25, 0x4, R4 ;  /* 0x0000000419047825 */ /* 0x001fca00078e0204 */
[----:B------:R-:W2:Y:S04]  /*1550*/  LDG.E R0, desc[UR46][R4.64] ;  /* 0x0000002e04007981 */ /* 0x000ea8000c1e1900 */
[----:B------:R-:W2:Y:S02]  /*1560*/  LDG.E R7, desc[UR46][R4.64+0x4] ;  /* 0x0000042e04077981 */ /* 0x000ea4000c1e1900 */
[----:B--2---:R-:W-:-:S05]  /*1570*/  IMAD.IADD R10, R7, 0x1, -R0 ;  /* 0x00000001070a7824 */ /* 0x004fca00078e0a00 */
[----:B------:R0:W-:Y:S02]  /*1580*/  STL [R1+0xc], R10 ;  /* 0x00000c0a01007387 */ /* 0x0001e40000100800 */
.L_x_2182:
[----:B------:R-:W2:Y:S01]  /*1590*/  LDL R12, [R1+0x4] ;  /* 0x00000400010c7983 */ /* 0x000ea20000100800 */
[----:B------:R-:W-:-:S03]  /*15a0*/  ULDC.64 UR4, c[0x0][0xa20] ;  /* 0x0002880000047ab9 */ /* 0x000fc60000000a00 */
[----:B------:R-:W3:Y:S01]  /*15b0*/  LDL R30, [R1+0x8] ;  /* 0x00000800011e7983 */ /* 0x000ee20000100800 */
[----:B------:R-:W-:-:S04]  /*15c0*/  ISETP.NE.U32.AND P1, PT, RZ, UR4, PT ;  /* 0x00000004ff007c0c */ /* 0x000fc8000bf25070 */
[----:B------:R-:W-:Y:S01]  /*15d0*/  ISETP.NE.AND.EX P1, PT, RZ, UR5, PT, P1 ;  /* 0x00000005ff007c0c */ /* 0x000fe2000bf25310 */
[----:B--2---:R1:W-:Y:S04]  /*15e0*/  STL [R1+0x48], R12 ;  /* 0x0000480c01007387 */ /* 0x0043e80000100800 */
[----:B---3--:R1:W-:Y:S08]  /*15f0*/  STL [R1+0x40], R30 ;  /* 0x0000401e01007387 */ /* 0x0083f00000100800 */
[----:B------:R-:W-:Y:S05]  /*1600*/  @!P1 BRA `(.L_x_2183) ;  /* 0x0000000000109947 */ /* 0x000fea0003800000 */
[----:B------:R-:W-:-:S04]  /*1610*/  IADD3 R4, P0, R28, UR4, RZ ;  /* 0x000000041c047c10 */ /* 0x000fc8000ff1e0ff */
[----:B------:R-:W-:-:S05]  /*1620*/  IADD3.X R5, R29, UR5, RZ, P0, !PT ;  /* 0x000000051d057c10 */ /* 0x000fca00087fe4ff */
[----:B------:R2:W5:Y:S01]  /*1630*/  LDG.E R26, desc[UR46][R4.64] ;  /* 0x0000002e041a7981 */ /* 0x000562000c1e1900 */
[----:B------:R-:W-:Y:S05]  /*1640*/  BRA `(.L_x_2184) ;  /* 0x0000000000107947 */ /* 0x000fea0003800000 */
.L_x_2183:
[----:B------:R-:W-:Y:S05]  /*1650*/  @!P0 BRA `(.L_x_2184) ;  /* 0x00000000000c8947 */ /* 0x000fea0003800000 */
[----:B------:R-:W2:Y:S04]  /*1660*/  LDG.E R5, desc[UR46][R8.64] ;  /* 0x0000002e08057981 */ /* 0x000ea8000c1e1900 */
[----:B------:R-:W2:Y:S02]  /*1670*/  LDG.E R26, desc[UR46][R8.64+0x4] ;  /* 0x0000042e081a7981 */ /* 0x000ea4000c1e1900 */
[----:B--2---:R-:W-:-:S07]  /*1680*/  IMAD.IADD R26, R26, 0x1, -R5 ;  /* 0x000000011a1a7824 */ /* 0x004fce00078e0a05 */
.L_x_2184:
[----:B------:R-:W-:Y:S02]  /*1690*/  ULDC.64 UR4, c[0x0][0xa10] ;  /* 0x0002840000047ab9 */ /* 0x000fe40000000a00 */
[----:B------:R-:W-:-:S04]  /*16a0*/  ISETP.NE.U32.AND P0, PT, RZ, UR4, PT ;  /* 0x00000004ff007c0c */ /* 0x000fc8000bf05070 */
[----:B------:R-:W-:Y:S01]  /*16b0*/  ISETP.NE.AND.EX P0, PT, RZ, UR5, PT, P0 ;  /* 0x00000005ff007c0c */ /* 0x000fe2000bf05300 */
[----:B------:R-:W-:-:S12]  /*16c0*/  ULDC.64 UR4, c[0x0][0xa30] ;  /* 0x00028c0000047ab9 */ /* 0x000fd80000000a00 */
[----:B--2---:R-:W2:Y:S02]  /*16d0*/  @P0 LDC.64 R4, c[0x0][0xa10] ;  /* 0x00028400ff040b82 */ /* 0x004ea40000000a00 */
[----:B--2---:R-:W-:-:S05]  /*16e0*/  @P0 IMAD.WIDE R4, R25, 0x4, R4 ;  /* 0x0000000419040825 */ /* 0x004fca00078e0204 */
[----:B------:R-:W2:Y:S04]  /*16f0*/  @P0 LDG.E R0, desc[UR46][R4.64] ;  /* 0x0000002e04000981 */ /* 0x000ea8000c1e1900 */
[----:B------:R-:W2:Y:S01]  /*1700*/  @P0 LDG.E R9, desc[UR46][R4.64+0x4] ;  /* 0x0000042e04090981 */ /* 0x000ea2000c1e1900 */
[----:B-----5:R-:W-:Y:S01]  /*1710*/  IADD3 R11, -R3, R26, RZ ;  /* 0x0000001a030b7210 */ /* 0x020fe20007ffe1ff */
[----:B------:R-:W-:Y:S01]  /*1720*/  IMAD.MOV.U32 R123, RZ, RZ, R26 ;  /* 0x000000ffff7b7224 */ /* 0x000fe200078e001a */
[----:B------:R-:W-:Y:S02]  /*1730*/  LEA R3, R12, 0xff, 0x7 ;  /* 0x000000ff0c037811 */ /* 0x000fe400078e38ff */
[----:B------:R-:W-:Y:S01]  /*1740*/  ISETP.NE.U32.AND P1, PT, RZ, UR4, PT ;  /* 0x00000004ff007c0c */ /* 0x000fe2000bf25070 */
[----:B------:R-:W-:-:S03]  /*1750*/  IMAD.MOV R110, RZ, RZ, -R11 ;  /* 0x000000ffff6e7224 */ /* 0x000fc600078e0a0b */
[----:B------:R-:W-:Y:S02]  /*1760*/  ISETP.NE.AND.EX P1, PT, RZ, UR5, PT, P1 ;  /* 0x00000005ff007c0c */ /* 0x000fe4000bf25310 */
[----:B------:R-:W-:-:S11]  /*1770*/  VIMNMX R110, RZ, R110, !PT ;  /* 0x0000006eff6e7248 */ /* 0x000fd60007fe0100 */
[----:B------:R-:W-:-:S04]  /*1780*/  @P1 IADD3 R6, P2, R28, UR4, RZ ;  /* 0x000000041c061c10 */ /* 0x000fc8000ff5e0ff */
[----:B------:R-:W-:-:S05]  /*1790*/  @P1 IADD3.X R7, R29, UR5, RZ, P2, !PT ;  /* 0x000000051d071c10 */ /* 0x000fca00097fe4ff */
[----:B------:R3:W5:Y:S01]  /*17a0*/  @P1 LDG.E R123, desc[UR46][R6.64] ;  /* 0x0000002e067b1981 */ /* 0x000762000c1e1900 */
[----:B--2---:R-:W-:-:S04]  /*17b0*/  @P0 IMAD.IADD R2, R9, 0x1, -R0 ;  /* 0x0000000109020824 */ /* 0x004fc800078e0a00 */
[----:B------:R-:W-:-:S04]  /*17c0*/  IMAD.IADD R8, R11, 0x1, R2 ;  /* 0x000000010b087824 */ /* 0x000fc800078e0202 */
[C---:B------:R-:W-:Y:S01]  /*17d0*/  VIADD R0, R8.reuse, 0x7f ;  /* 0x0000007f08007836 */ /* 0x040fe20000000000 */
[----:B------:R-:W-:Y:S01]  /*17e0*/  IADD3 R4, R8, R3, -R10 ;  /* 0x0000000308047210 */ /* 0x000fe20007ffe80a */
[----:B------:R3:W-:Y:S03]  /*17f0*/  STL [R1+0x20], R8 ;  /* 0x0000200801007387 */ /* 0x0007e60000100800 */
[----:B------:R-:W-:Y:S02]  /*1800*/  SHF.R.S32.HI R3, RZ, 0x1f, R0 ;  /* 0x0000001fff037819 */ /* 0x000fe40000011400 */
[----:B------:R-:W-:Y:S02]  /*1810*/  SHF.R.S32.HI R5, RZ, 0x1f, R4 ;  /* 0x0000001fff057819 */ /* 0x000fe40000011404 */
[----:B------:R-:W-:Y:S02]  /*1820*/  LEA.HI R3, R3, R0, RZ, 0x7 ;  /* 0x0000000003037211 */ /* 0x000fe400078f38ff */
[----:B------:R-:W-:-:S02]  /*1830*/  LEA.HI R5, R5, R4, RZ, 0x7 ;  /* 0x0000000405057211 */ /* 0x000fc400078f38ff */
[----:B------:R-:W-:Y:S02]  /*1840*/  SHF.R.S32.HI R133, RZ, 0x7, R3 ;  /* 0x00000007ff857819 */ /* 0x000fe40000011403 */
[----:B------:R-:W-:-:S04]  /*1850*/  SHF.R.S32.HI R0, RZ, 0x7, R5 ;  /* 0x00000007ff007819 */ /* 0x000fc80000011405 */
[----:B------:R-:W-:-:S05]  /*1860*/  VIMNMX R0, R133, R0, PT ;  /* 0x0000000085007248 */ /* 0x000fca0003fe0100 */
[----:B------:R-:W-:-:S05]  /*1870*/  IMAD R3, R0, 0x80, -R11 ;  /* 0x0000008000037824 */ /* 0x000fca00078e0a0b */
        /* <DEDUP_REMOVED lines=10> */
[----:B---3--:R-:W-:Y:S05]  /*1920*/  @!P1 BRA `(.L_x_2185) ;  /* 0x000000a400889947 */ /* 0x008fea0003800000 */
        /* <DEDUP_REMOVED lines=8> */
[----:B------:R2:W3:Y:S01]  /*19b0*/  LDC.64 R14, c[0x4][R0] ;  /* 0x01000000000e7b82 */ /* 0x0004e20000000a00 */
[----:B------:R-:W-:Y:S01]  /*19c0*/  IMAD.U32 R5, RZ, RZ, UR5 ;  /* 0x00000005ff057e24 */ /* 0x000fe2000f8e00ff */
[----:B------:R-:W-:Y:S01]  /*19d0*/  ULDC.64 UR4, c[0x4][0xc8] ;  /* 0x0100320000047ab9 */ /* 0x000fe20000000a00 */
[----:B0-----:R-:W-:Y:S01]  /*19e0*/  IMAD.U32 R10, RZ, RZ, UR6 ;  /* 0x00000006ff0a7e24 */ /* 0x001fe2000f8e00ff */
[----:B-1----:R-:W-:Y:S01]  /*19f0*/  MOV R12, 0x1 ;  /* 0x00000001000c7802 */ /* 0x002fe20000000f00 */
[----:B------:R-:W-:Y:S02]  /*1a00*/  IMAD.U32 R6, RZ, RZ, UR4 ;  /* 0x00000004ff067e24 */ /* 0x000fe4000f8e00ff */
[----:B------:R-:W-:-:S02]  /*1a10*/  IMAD.U32 R7, RZ, RZ, UR5 ;  /* 0x00000005ff077e24 */ /* 0x000fc4000f8e00ff */
[----:B------:R-:W-:Y:S02]  /*1a20*/  IMAD.U32 R11, RZ, RZ, UR7 ;  /* 0x00000007ff0b7e24 */ /* 0x000fe4000f8e00ff */
[----:B------:R-:W-:Y:S02]  /*1a30*/  IMAD.MOV.U32 R8, RZ, RZ, 0x70 ;  /* 0x00000070ff087424 */ /* 0x000fe400078e00ff */
[----:B--2---:R-:W-:-:S07]  /*1a40*/  IMAD.MOV.U32 R13, RZ, RZ, RZ ;  /* 0x000000ffff0d7224 */ /* 0x004fce00078e00ff */
[----:B------:R-:W-:-:S07]  /*1a50*/  LEPC R20, `(.L_x_2187) ;  /* 0x000000001014794e */ /* 0x000fce0000000000 */
[----:B---3-5:R-:W-:Y:S05]  /*1a60*/  CALL.ABS.NOINC R14 ;  /* 0x000000000e007343 */ /* 0x028fea0003c00000 */
.L_x_2187:
[----:B------:R-:W-:Y:S05]  /*1a70*/  BSYNC B6 ;  /* 0x0000000000067941 */ /* 0x000fea0003800000 */
.L_x_2186:
        /* <DEDUP_REMOVED lines=12> */
[----:B------:R-:W-:Y:S01]  /*1b40*/  MOV R11, UR7 ;  /* 0x00000007000b7c02 */ /* 0x000fe20008000f00 */
[----:B------:R-:W-:Y:S02]  /*1b50*/  IMAD.U32 R6, RZ, RZ, UR4 ;  /* 0x00000004ff067e24 */ /* 0x000fe4000f8e00ff */
[----:B------:R-:W-:-:S02]  /*1b60*/  IMAD.U32 R7, RZ, RZ, UR5 ;  /* 0x00000005ff077e24 */ /* 0x000fc4000f8e00ff */
[----:B------:R-:W-:Y:S02]  /*1b70*/  IMAD.MOV.U32 R8, RZ, RZ, 0x70 ;  /* 0x00000070ff087424 */ /* 0x000fe400078e00ff */
[----:B-1----:R-:W-:Y:S02]  /*1b80*/  IMAD.MOV.U32 R12, RZ, RZ, 0x1 ;  /* 0x00000001ff0c7424 */ /* 0x002fe400078e00ff */
[----:B--2---:R-:W-:-:S07]  /*1b90*/  IMAD.MOV.U32 R13, RZ, RZ, RZ ;  /* 0x000000ffff0d7224 */ /* 0x004fce00078e00ff */
[----:B------:R-:W-:-:S07]  /*1ba0*/  LEPC R20, `(.L_x_2189) ;  /* 0x000000001014794e */ /* 0x000fce0000000000 */
[----:B---3-5:R-:W-:Y:S05]  /*1bb0*/  CALL.ABS.NOINC R14 ;  /* 0x000000000e007343 */ /* 0x028fea0003c00000 */
.L_x_2189:
[----:B------:R-:W-:Y:S05]  /*1bc0*/  BSYNC B6 ;  /* 0x0000000000067941 */ /* 0x000fea0003800000 */
.L_x_2188:
[----:B------:R-:W-:Y:S01]  /*1bd0*/  ULDC.64 UR4, c[0x0][0x9f8] ;  /* 0x00027e0000047ab9 */ /* 0x000fe20000000a00 */
[----:B------:R-:W2:Y:S01]  /*1be0*/  LDL R14, [R1+0x14] ;  /* 0x00001400010e7983 */ /* 0x000ea20000100800 */
[----:B------:R-:W-:Y:S01]  /*1bf0*/  ISETP.NE.U32.AND P0, PT, RZ, UR4, PT ;  /* 0x00000004ff007c0c */ /* 0x000fe2000bf05070 */
[----:B------:R-:W3:Y:S08]  /*1c00*/  LDC R0, c[0x0][0x428] ;  /* 0x00010a00ff007b82 */ /* 0x000ef00000000800 */
[----:B------:R-:W4:Y:S01]  /*1c10*/  LDC.64 R102, c[0x0][0x2f0] ;  /* 0x0000bc00ff667b82 */ /* 0x000f220000000a00 */
[----:B------:R-:W-:Y:S01]  /*1c20*/  ISETP.NE.AND.EX P0, PT, RZ, UR5, PT, P0 ;  /* 0x00000005ff007c0c */ /* 0x000fe2000bf05300 */
[----:B------:R-:W2:Y:S01]  /*1c30*/  LDL R36, [R1+0x18] ;  /* 0x0000180001247983 */ /* 0x000ea20000100800 */
[----:B------:R-:W-:Y:S01]  /*1c40*/  IMAD.IADD R45, R27, 0x1, R26 ;  /* 0x000000011b2d7824 */ /* 0x000fe200078e021a */
[----:B------:R-:W-:-:S02]  /*1c50*/  ULDC.64 UR6, c[0x0][0xa08] ;  /* 0x0002820000067ab9 */ /* 0x000fc40000000a00 */
[----:B------:R-:W2:Y:S01]  /*1c60*/  LDL R34, [R1+0x1c] ;  /* 0x00001c0001227983 */ /* 0x000ea20000100800 */
[----:B------:R-:W-:Y:S01]  /*1c70*/  IMAD.MOV.U32 R3, RZ, RZ, R30 ;  /* 0x000000ffff037224 */ /* 0x000fe200078e001e */
[----:B------:R-:W0:Y:S02]  /*1c80*/  LDC.64 R116, c[0x0][0x3d8] ;  /* 0x0000f600ff747b82 */ /* 0x000e240000000a00 */
[----:B------:R-:W2:Y:S04]  /*1c90*/  LDL R31, [R1+0x2c] ;  /* 0x00002c00011f7983 */ /* 0x000ea80000100800 */
[----:B------:R-:W-:Y:S01]  /*1ca0*/  @P0 IADD3 R4, P1, R28, UR4, RZ ;  /* 0x000000041c040c10 */ /* 0x000fe2000ff3e0ff */
[----:B------:R-:W2:Y:S01]  /*1cb0*/  LDL R33, [R1+0x30] ;  /* 0x0000300001217983 */ /* 0x000ea20000100800 */
[----:B------:R-:W1:Y:S02]  /*1cc0*/  LDC R37, c[0x0][0x3d4] ;  /* 0x0000f500ff257b82 */ /* 0x000e640000000800 */
[----:B------:R-:W-:Y:S01]  /*1cd0*/  @P0 IADD3.X R5, R29, UR5, RZ, P1, !PT ;  /* 0x000000051d050c10 */ /* 0x000fe20008ffe4ff */
[----:B------:R-:W2:Y:S01]  /*1ce0*/  LDL R15, [R1+0x28] ;  /* 0x00002800010f7983 */ /* 0x000ea20000100800 */
[----:B------:R-:W0:Y:S01]  /*1cf0*/  S2R R20, SR_TID.X ;  /* 0x0000000000147919 */ /* 0x000e220000002100 */
[----:B------:R-:W-:Y:S01]  /*1d00*/  SHF.R.S32.HI R39, RZ, 0x1f, R45 ;  /* 0x0000001fff277819 */ /* 0x000fe2000001142d */
[----:B------:R-:W-:Y:S01]  /*1d10*/  ULDC.64 UR4, c[0x0][0x2f8] ;  /* 0x0000be0000047ab9 */ /* 0x000fe20000000a00 */
[----:B------:R4:W2:Y:S01]  /*1d20*/  @P0 LDG.E R25, desc[UR46][R4.64] ;  /* 0x0000002e04190981 */ /* 0x0008a2000c1e1900 */
[----:B---3--:R-:W-:-:S02]  /*1d30*/  ISETP.NE.AND P0, PT, R0, 0x1, PT ;  /* 0x000000010000780c */ /* 0x008fc40003f05270 */
[-C--:B----4-:R-:W-:Y:S02]  /*1d40*/  IMAD R6, R39, R102.reuse, RZ ;  /* 0x0000006627067224 */ /* 0x090fe400078e02ff */
[----:B------:R-:W-:-:S09]  /*1d50*/  IMAD.WIDE.U32 R4, R45, R102, RZ ;  /* 0x000000662d047225 */ /* 0x000fd200078e00ff */
[----:B------:R-:W3:Y:S08]  /*1d60*/  @P0 LDC R0, c[0x0][0x42c] ;  /* 0x00010b00ff000b82 */ /* 0x000ef00000000800 */
[----:B------:R-:W4:Y:S01]  /*1d70*/  @P0 LDC R7, c[0x0][0x430] ;  /* 0x00010c00ff070b82 */ /* 0x000f220000000800 */
[----:B0-----:R-:W-:Y:S01]  /*1d80*/  SHF.R.U32.HI R32, RZ, 0x7, R20 ;  /* 0x00000007ff207819 */ /* 0x001fe20000011614 */
[----:B---3--:R-:W-:-:S05]  /*1d90*/  @P0 IMAD.HI.U32 R0, R30, R0, RZ ;  /* 0x000000001e000227 */ /* 0x008fca00078e00ff */
[----:B----4-:R-:W-:Y:S01]  /*1da0*/  @P0 SHF.R.U32.HI R3, RZ, R7, R0 ;  /* 0x00000007ff030219 */ /* 0x010fe20000011600 */
[----:B------:R-:W-:Y:S01]  /*1db0*/  IMAD R7, R45, R103, R6 ;  /* 0x000000672d077224 */ /* 0x000fe200078e0206 */
[----:B------:R-:W-:Y:S02]  /*1dc0*/  ISETP.NE.U32.AND P0, PT, RZ, UR6, PT ;  /* 0x00000006ff007c0c */ /* 0x000fe4000bf05070 */
[----:B------:R-:W-:Y:S01]  /*1dd0*/  SHF.R.S32.HI R8, RZ, 0x1f, R3 ;  /* 0x0000001fff087819 */ /* 0x000fe20000011403 */
[----:B------:R-:W-:Y:S01]  /*1de0*/  IMAD.IADD R5, R5, 0x1, R7 ;  /* 0x0000000105057824 */ /* 0x000fe200078e0207 */
[----:B------:R-:W-:Y:S02]  /*1df0*/  ISETP.NE.AND.EX P0, PT, RZ, UR7, PT, P0 ;  /* 0x00000007ff007c0c */ /* 0x000fe4000bf05300 */
[----:B------:R-:W-:Y:S01]  /*1e00*/  ISETP.NE.AND P6, PT, R32, 0x1, PT ;  /* 0x000000012000780c */ /* 0x000fe20003fc5270 */
[----:B------:R-:W-:Y:S02]  /*1e10*/  IMAD R6, R8, UR4, RZ ;  /* 0x0000000408067c24 */ /* 0x000fe4000f8e02ff */
[----:B------:R-:W-:-:S04]  /*1e20*/  IMAD.WIDE.U32 R4, R3, UR4, R4 ;  /* 0x0000000403047c25 */ /* 0x000fc8000f8e0004 */
[----:B------:R-:W-:Y:S01]  /*1e30*/  IMAD R7, R3, UR5, R6 ;  /* 0x0000000503077c24 */ /* 0x000fe2000f8e0206 */
[----:B------:R-:W-:-:S03]  /*1e40*/  ULDC.64 UR4, c[0x0][0x300] ;  /* 0x0000c00000047ab9 */ /* 0x000fc60000000a00 */
[----:B------:R-:W-:Y:S01]  /*1e50*/  IMAD.IADD R5, R5, 0x1, R7 ;  /* 0x0000000105057824 */ /* 0x000fe200078e0207 */
[----:B------:R-:W-:Y:S01]  /*1e60*/  SHF.R.S32.HI R17, RZ, 0x1f, R16 ;  /* 0x0000001fff117819 */ /* 0x000fe20000011410 */
[----:B------:R-:W0:Y:S01]  /*1e70*/  LDC.64 R6, c[0x0][0x3e8] ;  /* 0x0000fa00ff067b82 */ /* 0x000e220000000a00 */
[----:B-1----:R-:W-:Y:S01]  /*1e80*/  ISETP.GE.AND P2, PT, R16, R37, PT ;  /* 0x000000251000720c */ /* 0x002fe20003f46270 */
[----:B------:R-:W-:Y:S02]  /*1e90*/  IMAD.SHL.U32 R27, R233, 0x80, RZ ;  /* 0x00000080e91b7824 */ /* 0x000fe400078e00ff */
[----:B------:R-:W-:-:S03]  /*1ea0*/  IMAD.SHL.U32 R28, R234, 0x80, RZ ;  /* 0x00000080ea1c7824 */ /* 0x000fc600078e00ff */
[----:B------:R-:W-:-:S04]  /*1eb0*/  LOP3.LUT R27, R27, 0x380, RZ, 0xc0, !PT ;  /* 0x000003801b1b7812 */ /* 0x000fc800078ec0ff */
[----:B------:R-:W-:Y:S02]  /*1ec0*/  SHF.R.U32.HI R21, RZ, 0x3, R27 ;  /* 0x00000003ff157819 */ /* 0x000fe4000001161b */
[----:B------:R-:W-:Y:S02]  /*1ed0*/  LOP3.LUT R28, R28, 0x380, RZ, 0xc0, !PT ;  /* 0x000003801c1c7812 */ /* 0x000fe400078ec0ff */
[----:B------:R-:W-:Y:S01]  /*1ee0*/  SHF.L.U64.HI R93, R102, 0x5, R103 ;  /* 0x00000005665d7819 */ /* 0x000fe20000010267 */
[----:B0-----:R-:W-:-:S04]  /*1ef0*/  IMAD R12, R23, R6, RZ ;  /* 0x00000006170c7224 */ /* 0x001fc800078e02ff */
[C---:B------:R-:W-:Y:S02]  /*1f00*/  IMAD R89, R22.reuse, R7, R12 ;  /* 0x0000000716597224 */ /* 0x040fe400078e020c */
[----:B------:R-:W-:Y:S01]  /*1f10*/  IMAD.WIDE.U32 R12, R22, R6, R16 ;  /* 0x00000006160c7225 */ /* 0x000fe200078e0010 */
[----:B------:R-:W-:Y:S02]  /*1f20*/  SHF.L.U32 R92, R102, 0x5, RZ ;  /* 0x00000005665c7819 */ /* 0x000fe400000006ff */
[----:B-----5:R-:W-:Y:S01]  /*1f30*/  SHF.R.S32.HI R29, RZ, 0x1f, R123 ;  /* 0x0000001fff1d7819 */ /* 0x020fe2000001147b */
[----:B------:R-:W-:Y:S01]  /*1f40*/  IMAD.SHL.U32 R26, R235, 0x80, RZ ;  /* 0x00000080eb1a7824 */ /* 0x000fe200078e00ff */
[----:B------:R-:W-:Y:S01]  /*1f50*/  MOV R88, R12 ;  /* 0x0000000c00587202 */ /* 0x000fe20000000f00 */
[----:B------:R-:W-:-:S03]  /*1f60*/  IMAD.WIDE.U32 R46, R22, R102, R92 ;  /* 0x00000066162e7225 */ /* 0x000fc600078e005c */
[----:B------:R-:W-:Y:S01]  /*1f70*/  LOP3.LUT R26, R26, 0x380, RZ, 0xc0, !PT ;  /* 0x000003801a1a7812 */ /* 0x000fe200078ec0ff */
[----:B------:R-:W-:Y:S01]  /*1f80*/  IMAD.WIDE.U32 R42, R22, R102, R16 ;  /* 0x00000066162a7225 */ /* 0x000fe200078e0010 */
[----:B------:R-:W-:-:S03]  /*1f90*/  IADD3 R109, P1, R92, R46, RZ ;  /* 0x0000002e5c6d7210 */ /* 0x000fc60007f3e0ff */
[----:B------:R-:W-:Y:S01]  /*1fa0*/  IMAD R30, R29, R116, RZ ;  /* 0x000000741d1e7224 */ /* 0x000fe200078e02ff */
[----:B------:R-:W-:Y:S01]  /*1fb0*/  SHF.R.U32.HI R20, RZ, 0x3, R26 ;  /* 0x00000003ff147819 */ /* 0x000fe2000001161a */
[----:B------:R-:W-:Y:S01]  /*1fc0*/  IMAD.SHL.U32 R122, R37, 0x2, RZ ;  /* 0x00000002257a7824 */ /* 0x000fe200078e00ff */
[----:B------:R-:W-:Y:S01]  /*1fd0*/  SHF.L.U64.HI R115, R6, 0x7, R7 ;  /* 0x0000000706737819 */ /* 0x000fe20000010207 */
[----:B------:R-:W-:Y:S01]  /*1fe0*/  VIADD R129, R32, 0x8 ;  /* 0x0000000820817836 */ /* 0x000fe20000000000 */
[C---:B------:R-:W-:Y:S01]  /*1ff0*/  SHF.L.U64.HI R111, R102.reuse, 0x6, R103 ;  /* 0x00000006666f7819 */ /* 0x040fe20000010267 */
[----:B------:R-:W-:Y:S01]  /*2000*/  IMAD.SHL.U32 R132, R102, 0x80, RZ ;  /* 0x0000008066847824 */ /* 0x000fe200078e00ff */
[----:B--2---:R-:W-:Y:S02]  /*2010*/  SHF.R.S32.HI R0, RZ, 0x1f, R25 ;  /* 0x0000001fff007819 */ /* 0x004fe40000011419 */
        /* <DEDUP_REMOVED lines=25> */
[----:B------:R-:W-:Y:S01]  /*21b0*/  SEL R3, R37, RZ, P2 ;  /* 0x000000ff25037207 */ /* 0x000fe20001000000 */
[----:B------:R-:W-:-:S04]  /*21c0*/  IMAD.WIDE.U32 R8, R22, R6, R8 ;  /* 0x0000000616087225 */ /* 0x000fc800078e0008 */
[----:B------:R-:W-:Y:S02]  /*21d0*/  IMAD.IADD R3, R16, 0x1, R3 ;  /* 0x0000000110037824 */ /* 0x000fe400078e0203 */
[----:B------:R-:W-:-:S03]  /*21e0*/  IMAD.MOV.U32 R90, RZ, RZ, R8 ;  /* 0x000000ffff5a7224 */ /* 0x000fc600078e0008 */
[----:B------:R-:W-:-:S04]  /*21f0*/  SHF.R.S32.HI R8, RZ, 0x1f, R3 ;  /* 0x0000001fff087819 */ /* 0x000fc80000011403 */
[CC--:B------:R-:W-:Y:S02]  /*2200*/  LEA.HI R41, R8.reuse, R3.reuse, RZ, 0x4 ;  /* 0x0000000308297211 */ /* 0x0c0fe400078f20ff */
[----:B------:R-:W-:-:S05]  /*2210*/  LEA.HI R3, R8, R3, RZ, 0x7 ;  /* 0x0000000308037211 */ /* 0x000fca00078f38ff */
[----:B------:R-:W-:Y:S01]  /*2220*/  IMAD.SHL.U32 R8, R3, 0x80, RZ ;  /* 0x0000008003087824 */ /* 0x000fe200078e00ff */
[--C-:B------:R-:W-:Y:S02]  /*2230*/  LOP3.LUT R3, R14, 0x70, R41.reuse, 0xf8, !PT ;  /* 0x000000700e037812 */ /* 0x100fe400078ef829 */
[--C-:B------:R-:W-:Y:S02]  /*2240*/  LOP3.LUT R14, R27, 0x70, R41.reuse, 0xf8, !PT ;  /* 0x000000701b0e7812 */ /* 0x100fe400078ef829 */
[----:B------:R-:W-:Y:S02]  /*2250*/  LOP3.LUT R8, R8, 0xffffc000, RZ, 0xc0, !PT ;  /* 0xffffc00008087812 */ /* 0x000fe400078ec0ff */
[----:B------:R-:W-:Y:S02]  /*2260*/  LOP3.LUT R3, R3, R36, RZ, 0x3c, !PT ;  /* 0x0000002403037212 */ /* 0x000fe400078e3cff */
[----:B------:R-:W-:Y:S02]  /*2270*/  LOP3.LUT R119, R14, R21, RZ, 0x3c, !PT ;  /* 0x000000150e777212 */ /* 0x000fe400078e3cff */
[----:B------:R-:W-:Y:S01]  /*2280*/  IADD3 R121, R3, R8, R34 ;  /* 0x0000000803797210 */ /* 0x000fe20007ffe022 */
[----:B------:R-:W-:Y:S01]  /*2290*/  IMAD R3, R23, R102, RZ ;  /* 0x0000006617037224 */ /* 0x000fe200078e02ff */
[----:B------:R-:W-:-:S02]  /*22a0*/  LOP3.LUT R12, R28, 0x70, R41, 0xf8, !PT ;  /* 0x000000701c0c7812 */ /* 0x000fc400078ef829 */
[-C--:B------:R-:W-:Y:S01]  /*22b0*/  IADD3 R119, R119, R8.reuse, R31 ;  /* 0x0000000877777210 */ /* 0x080fe20007ffe01f */
[C---:B------:R-:W-:Y:S01]  /*22c0*/  IMAD R31, R22.reuse, R103, R3 ;  /* 0x00000067161f7224 */ /* 0x040fe200078e0203 */
[----:B------:R-:W-:Y:S01]  /*22d0*/  IADD3 R44, P0, R22, R45, RZ ;  /* 0x0000002d162c7210 */ /* 0x000fe20007f1e0ff */
[----:B------:R-:W-:Y:S01]  /*22e0*/  IMAD.IADD R91, R9, 0x1, R89 ;  /* 0x00000001095b7824 */ /* 0x000fe200078e0259 */
[----:B------:R-:W-:Y:S01]  /*22f0*/  LOP3.LUT R9, R12, R25, RZ, 0x3c, !PT ;  /* 0x000000190c097212 */ /* 0x000fe200078e3cff */
[----:B------:R-:W-:Y:S01]  /*2300*/  IMAD.IADD R3, R31, 0x1, R47 ;  /* 0x000000011f037824 */ /* 0x000fe200078e022f */
[----:B------:R-:W-:Y:S01]  /*2310*/  IADD3 R34, R101, R35, RZ ;  /* 0x0000002365227210 */ /* 0x000fe20007ffe0ff */
[----:B------:R-:W-:Y:S01]  /*2320*/  IMAD.IADD R89, R89, 0x1, R13 ;  /* 0x0000000159597824 */ /* 0x000fe200078e020d */
[----:B------:R-:W-:Y:S01]  /*2330*/  LOP3.LUT R13, R26, 0x70, R41, 0xf8, !PT ;  /* 0x000000701a0d7812 */ /* 0x000fe200078ef829 */
[----:B------:R-:W-:Y:S01]  /*2340*/  IMAD.X R45, R23, 0x1, R39, P0 ;  /* 0x00000001172d7824 */ /* 0x000fe200000e0627 */
[----:B------:R-:W-:Y:S01]  /*2350*/  IADD3 R120, R9, R8, R33 ;  /* 0x0000000809787210 */ /* 0x000fe20007ffe021 */
[C---:B------:R-:W-:Y:S01]  /*2360*/  IMAD R33, R123.reuse, R117, R30 ;  /* 0x000000757b217224 */ /* 0x040fe200078e021e */
[----:B------:R-:W-:Y:S01]  /*2370*/  IADD3 R35, P0, R100, R42, RZ ;  /* 0x0000002a64237210 */ /* 0x000fe20007f1e0ff */
[----:B------:R-:W-:Y:S01]  /*2380*/  IMAD.WIDE.U32 R96, R123, R116, R4 ;  /* 0x000000747b607225 */ /* 0x000fe200078e0004 */
[----:B------:R-:W-:-:S03]  /*2390*/  P2R R0, PR, RZ, 0x4 ;  /* 0x00000004ff007803 */ /* 0x000fc60000000000 */
[----:B------:R-:W-:Y:S01]  /*23a0*/  IMAD R4, R29, R6, RZ ;  /* 0x000000061d047224 */ /* 0x000fe200078e02ff */
[----:B------:R-:W-:Y:S01]  /*23b0*/  IADD3.X R29, R3, R93, RZ, P1, !PT ;  /* 0x0000005d031d7210 */ /* 0x000fe20000ffe4ff */
[----:B------:R-:W-:Y:S01]  /*23c0*/  IMAD.IADD R30, R43, 0x1, R31 ;  /* 0x000000012b1e7824 */ /* 0x000fe200078e021f */
[----:B------:R-:W-:Y:S01]  /*23d0*/  LOP3.LUT R13, R13, R20, RZ, 0x3c, !PT ;  /* 0x000000140d0d7212 */ /* 0x000fe200078e3cff */
[----:B------:R-:W-:Y:S01]  /*23e0*/  IMAD.WIDE.U32 R94, R123, R116, R10 ;  /* 0x000000747b5e7225 */ /* 0x000fe200078e000a */
[----:B------:R-:W-:Y:S02]  /*23f0*/  IADD3 R114, P1, R109, R92, RZ ;  /* 0x0000005c6d727210 */ /* 0x000fe40007f3e0ff */
[----:B------:R-:W-:Y:S01]  /*2400*/  IADD3 R37, P3, R100, 0x80, RZ ;  /* 0x0000008064257810 */ /* 0x000fe20007f7e0ff */
[----:B------:R-:W-:Y:S01]  /*2410*/  VIADD R5, R16, 0x80 ;  /* 0x0000008010057836 */ /* 0x000fe20000000000 */
[----:B------:R-:W-:Y:S01]  /*2420*/  IADD3 R39, P2, R35, 0x80, RZ ;  /* 0x0000008023277810 */ /* 0x000fe20007f5e0ff */
[----:B------:R-:W-:Y:S01]  /*2430*/  IMAD R49, R123, R7, R4 ;  /* 0x000000077b317224 */ /* 0x000fe200078e0204 */
[----:B------:R-:W-:Y:S01]  /*2440*/  LOP3.LUT R36, R41, 0xfffffff0, RZ, 0xc0, !PT ;  /* 0xfffffff029247812 */ /* 0x000fe200078ec0ff */
[----:B------:R-:W-:Y:S01]  /*2450*/  IMAD.WIDE.U32 R90, R123, R6, R90 ;  /* 0x000000067b5a7225 */ /* 0x000fe200078e005a */
[----:B------:R-:W-:-:S03]  /*2460*/  IADD3 R118, R13, R8, R15 ;  /* 0x000000080d767210 */ /* 0x000fc60007ffe00f */
[----:B------:R-:W-:Y:S01]  /*2470*/  IMAD.WIDE.U32 R88, R123, R6, R88 ;  /* 0x000000067b587225 */ /* 0x000fe200078e0058 */
[----:B------:R-:W-:-:S03]  /*2480*/  SHF.L.U64.HI R10, R6, 0x5, R7 ;  /* 0x00000005060a7819 */ /* 0x000fc60000010207 */
[----:B------:R-:W-:Y:S01]  /*2490*/  IMAD.X R38, R30, 0x1, R34, P0 ;  /* 0x000000011e267824 */ /* 0x000fe200000e0622 */
[C---:B------:R-:W-:Y:S01]  /*24a0*/  SHF.L.U64.HI R9, R6.reuse, 0x6, R7 ;  /* 0x0000000606097819 */ /* 0x040fe20000010207 */
[----:B------:R-:W-:Y:S01]  /*24b0*/  IMAD.SHL.U32 R8, R6, 0x20, RZ ;  /* 0x0000002006087824 */ /* 0x000fe200078e00ff */
[--C-:B------:R-:W-:Y:S01]  /*24c0*/  SHF.L.U64.HI R15, R116, 0x5, R117.reuse ;  /* 0x00000005740f7819 */ /* 0x100fe20000010275 */
[----:B------:R-:W-:Y:S01]  /*24d0*/  IMAD.SHL.U32 R7, R6, 0x40, RZ ;  /* 0x0000004006077824 */ /* 0x000fe200078e00ff */
[----:B------:R-:W-:Y:S01]  /*24e0*/  SHF.L.U64.HI R14, R116, 0x6, R117 ;  /* 0x00000006740e7819 */ /* 0x000fe20000010275 */
[----:B------:R-:W-:Y:S01]  /*24f0*/  IMAD.X R113, R29, 0x1, R93, P1 ;  /* 0x000000011d717824 */ /* 0x000fe200008e065d */
[----:B------:R-:W-:Y:S01]  /*2500*/  SHF.L.U64.HI R4, R102, 0x7, R103 ;  /* 0x0000000766047819 */ /* 0x000fe20000010267 */
[----:B------:R-:W-:Y:S01]  /*2510*/  IMAD.IADD R31, R97, 0x1, R33 ;  /* 0x00000001611f7824 */ /* 0x000fe200078e0221 */
[----:B------:R-:W-:Y:S01]  /*2520*/  SHF.L.U64.HI R117, R116, 0x7, R117 ;  /* 0x0000000774757819 */ /* 0x000fe20000010275 */
[----:B------:R-:W-:Y:S01]  /*2530*/  IMAD.IADD R32, R33, 0x1, R95 ;  /* 0x0000000121207824 */ /* 0x000fe200078e025f */
[----:B------:R-:W-:Y:S01]  /*2540*/  ISETP.GE.AND P0, PT, R16, UR4, PT ;  /* 0x0000000410007c0c */ /* 0x000fe2000bf06270 */
[C---:B------:R-:W-:Y:S01]  /*2550*/  IMAD.SHL.U32 R13, R116.reuse, 0x20, RZ ;  /* 0x00000020740d7824 */ /* 0x040fe200078e00ff */
[----:B------:R-:W-:Y:S01]  /*2560*/  ISETP.GE.AND P1, PT, R5, UR4, PT ;  /* 0x0000000405007c0c */ /* 0x000fe2000bf26270 */
[C---:B------:R-:W-:Y:S01]  /*2570*/  IMAD.SHL.U32 R12, R116.reuse, 0x40, RZ ;  /* 0x00000040740c7824 */ /* 0x040fe200078e00ff */
[----:B------:R-:W-:Y:S01]  /*2580*/  SHF.R.S32.HI R41, RZ, 0x4, R41 ;  /* 0x00000004ff297819 */ /* 0x000fe20000011429 */
[----:B------:R-:W-:Y:S01]  /*2590*/  IMAD.SHL.U32 R11, R116, 0x80, RZ ;  /* 0x00000080740b7824 */ /* 0x000fe200078e00ff */
[----:B------:R-:W-:Y:S01]  /*25a0*/  SHF.R.S32.HI R103, RZ, 0x1f, R36 ;  /* 0x0000001fff677819 */ /* 0x000fe20000011424 */
[----:B------:R-:W-:-:S02]  /*25b0*/  IMAD.SHL.U32 R6, R6, 0x80, RZ ;  /* 0x0000008006067824 */ /* 0x000fc400078e00ff */
[----:B------:R-:W-:Y:S02]  /*25c0*/  IMAD.IADD R33, R91, 0x1, R49 ;  /* 0x000000015b217824 */ /* 0x000fe400078e0231 */
[----:B------:R-:W-:Y:S02]  /*25d0*/  IMAD.IADD R40, R49, 0x1, R89 ;  /* 0x0000000131287824 */ /* 0x000fe400078e0259 */
[----:B------:R-:W-:Y:S02]  /*25e0*/  IMAD.X R104, RZ, RZ, R34, P3 ;  /* 0x000000ffff687224 */ /* 0x000fe400018e0622 */
[----:B------:R-:W-:Y:S02]  /*25f0*/  IMAD.X R105, RZ, RZ, R38, P2 ;  /* 0x000000ffff697224 */ /* 0x000fe400010e0626 */
[----:B------:R-:W-:Y:S01]  /*2600*/  IMAD.IADD R106, R99, 0x1, R51 ;  /* 0x00000001636a7824 */ /* 0x000fe200078e0233 */
[----:B------:R-:W-:Y:S06]  /*2610*/  @!P6 BAR.SYNC.DEFER_BLOCKING 0x9, 0x100 ;  /* 0x024400000000eb1d */ /* 0x000fec0000010000 */
.L_x_2273:
[----:B------:R-:W2:Y:S01]  /*2620*/  LDL R48, [R1+0x14] ;  /* 0x0000140001307983 */ /* 0x000ea20000100800 */
[----:B0-----:R-:W0:Y:S03]  /*2630*/  LDC R126, c[0x0][0x3d4] ;  /* 0x0000f500ff7e7b82 */ /* 0x001e260000000800 */
        /* <DEDUP_REMOVED lines=10> */
[----:B------:R-:W-:-:S05]  /*26e0*/  IMAD R49, R232, 0x8000, R49 ;  /* 0x00008000e8317824 */ /* 0x000fca00078e0231 */
[----:B------:R-:W-:Y:S01]  /*26f0*/  IADD3 R112, R18, R49, RZ ;  /* 0x0000003112707210 */ /* 0x000fe20007ffe0ff */
        /* <DEDUP_REMOVED lines=13> */
[----:B------:R-:W-:-:S04]  /*27d0*/  IMAD.WIDE.U32 R48, R11, R24, RZ ;  /* 0x000000180b307225 */ /* 0x000fc800078e00ff */
[----:B------:R-:W-:-:S04]  /*27e0*/  IMAD.WIDE.U32 R50, R6, R24, RZ ;  /* 0x0000001806327225 */ /* 0x000fc800078e00ff */
[----:B------:R-:W-:Y:S02]  /*27f0*/  IMAD.IADD R127, R125, 0x1, R127 ;  /* 0x000000017d7f7824 */ /* 0x000fe400078e027f */
        /* <DEDUP_REMOVED lines=27> */
.L_x_2194:
[----:B------:R-:W-:Y:S05]  /*29b0*/  BSYNC B1 ;  /* 0x0000000000017941 */ /* 0x000fea0003800000 */
.L_x_2193:
        /* <DEDUP_REMOVED lines=13> */
[----:B------:R-:W-:Y:S01]  /*2a90*/  CS2R R74, SRZ ;  /* 0x00000000004a7805 */ /* 0x000fe2000001ff00 */
[----:B------:R-:W-:Y:S01]  /*2aa0*/  IMAD.MOV.U32 R144, RZ, RZ, R80 ;  /* 0x000000ffff907224 */ /* 0x000fe200078e0050 */
        /* <DEDUP_REMOVED lines=21> */
.L_x_2196:
[----:B------:R-:W-:Y:S05]  /*2c00*/  BSYNC B1 ;  /* 0x0000000000017941 */ /* 0x000fea0003800000 */
.L_x_2195:
        /* <DEDUP_REMOVED lines=24> */
.L_x_2198:
[----:B------:R-:W-:Y:S05]  /*2d90*/  BSYNC B1 ;  /* 0x0000000000017941 */ /* 0x000fea0003800000 */
.L_x_2197:
[----:B------:R-:W-:Y:S01]  /*2da0*/  ISETP.GE.AND P4, PT, R235, R116, PT ;  /* 0x00000074eb00720c */ /* 0x000fe20003f86270 */
[----:B------:R-:W-:-:S12]  /*2db0*/  BSSY B1, `(.L_x_2199) ;  /* 0x000001c000017945 */ /* 0x000fd80003800000 */
[----:B------:R-:W-:Y:S05]  /*2dc0*/  @P4 BRA `(.L_x_2200) ;  /* 0x0000000000684947 */ /* 0x000fea0003800000 */
[----:B------:R-:W2:Y:S01]  /*2dd0*/  LDC.64 R52, c[0x0][0x3d8] ;  /* 0x0000f600ff347b82 */ /* 0x000ea20000000a00 */
[----:B------:R-:W-:Y:S01]  /*2de0*/  IMAD.MOV.U32 R49, RZ, RZ, R107 ;  /* 0x000000ffff317224 */ /* 0x000fe200078e006b */
[----:B------:R-:W-:Y:S01]  /*2df0*/  ULDC.64 UR4, c[0x0][0x3c8] ;  /* 0x0000f20000047ab9 */ /* 0x000fe20000000a00 */
[----:B------:R-:W-:Y:S02]  /*2e00*/  MOV R51, R131 ;  /* 0x0000008300337202 */ /* 0x000fe40000000f00 */
        /* <DEDUP_REMOVED lines=11> */
[----:B------:R-:W-:-:S03]  /*2ec0*/  IADD3 R50, P5, P6, R90, UR4, R50 ;  /* 0x000000045a327c10 */ /* 0x000fc6000febe032 */
[----:B------:R-:W-:-:S05]  /*2ed0*/  IMAD.IADD R52, R51, 0x1, R53 ;  /* 0x0000000133347824 */ /* 0x000fca00078e0235 */
        /* <DEDUP_REMOVED lines=9> */
.L_x_2200:
[----:B------:R-:W-:Y:S05]  /*2f70*/  BSYNC B1 ;  /* 0x0000000000017941 */ /* 0x000fea0003800000 */
.L_x_2199:
[----:B------:R-:W-:Y:S01]  /*2f80*/  UISETP.NE.AND UP0, UPT, UR45, 0x3, UPT ;  /* 0x000000032d00788c */ /* 0x000fe2000bf05270 */
[----:B------:R-:W-:Y:S01]  /*2f90*/  IMAD.MOV.U32 R143, RZ, RZ, R78 ;  /* 0x000000ffff8f7224 */ /* 0x000fe200078e004e */
[----:B-----5:R-:W-:Y:S01]  /*2fa0*/  MOV R130, R60 ;  /* 0x0000003c00827202 */ /* 0x020fe20000000f00 */
[----:B------:R-:W-:Y:S02]  /*2fb0*/  IMAD.MOV.U32 R155, RZ, RZ, R82 ;  /* 0x000000ffff9b7224 */ /* 0x000fe400078e0052 */
[----:B------:R-:W-:Y:S01]  /*2fc0*/  IMAD.MOV.U32 R137, RZ, RZ, R68 ;  /* 0x000000ffff897224 */ /* 0x000fe200078e0044 */
[----:B------:R-:W-:Y:S01]  /*2fd0*/  PLOP3.LUT P5, PT, PT, PT, UP0, 0x80, 0x0 ;  /* 0x000000000000781c */ /* 0x000fe20003faf008 */
[----:B------:R-:W-:Y:S02]  /*2fe0*/  IMAD.MOV.U32 R139, RZ, RZ, R72 ;  /* 0x000000ffff8b7224 */ /* 0x000fe400078e0048 */
[----:B------:R-:W-:Y:S02]  /*2ff0*/  IMAD.MOV.U32 R138, RZ, RZ, R70 ;  /* 0x000000ffff8a7224 */ /* 0x000fe400078e0046 */
[----:B------:R-:W-:-:S02]  /*3000*/  IMAD.MOV.U32 R140, RZ, RZ, R74 ;  /* 0x000000ffff8c7224 */ /* 0x000fc400078e004a */
[----:B------:R-:W-:Y:S02]  /*3010*/  IMAD.MOV.U32 R135, RZ, RZ, R64 ;  /* 0x000000ffff877224 */ /* 0x000fe400078e0040 */
[----:B------:R-:W-:Y:S02]  /*3020*/  IMAD.MOV.U32 R131, RZ, RZ, R62 ;  /* 0x000000ffff837224 */ /* 0x000fe400078e003e */
[----:B------:R-:W-:Y:S02]  /*3030*/  IMAD.MOV.U32 R136, RZ, RZ, R66 ;  /* 0x000000ffff887224 */ /* 0x000fe400078e0042 */
[----:B01----:R-:W-:Y:S02]  /*3040*/  IMAD.MOV.U32 R84, RZ, RZ, R52 ;  /* 0x000000ffff547224 */ /* 0x003fe400078e0034 */
[----:B------:R-:W-:Y:S02]  /*3050*/  IMAD.MOV.U32 R86, RZ, RZ, R56 ;  /* 0x000000ffff567224 */ /* 0x000fe400078e0038 */
[----:B------:R-:W-:-:S02]  /*3060*/  IMAD.MOV.U32 R85, RZ, RZ, R54 ;  /* 0x000000ffff557224 */ /* 0x000fc400078e0036 */
[----:B------:R-:W-:Y:S01]  /*3070*/  IMAD.MOV.U32 R87, RZ, RZ, R58 ;  /* 0x000000ffff577224 */ /* 0x000fe200078e003a */
[----:B------:R-:W-:Y:S06]  /*3080*/  @!P5 BRA `(.L_x_2201) ;  /* 0x000000000004d947 */ /* 0x000fec0003800000 */
[----:B------:R-:W-:Y:S01]  /*3090*/  BPT.TRAP 0x1 ;  /* 0x000000040000795c */ /* 0x000fe20000300000 */
.L_x_2201:
[----:B--2---:R-:W2:Y:S01]  /*30a0*/  LDL R48, [R1+0x10] ;  /* 0x0000100001307983 */ /* 0x004ea20000100800 */
[----:B------:R-:W-:Y:S01]  /*30b0*/  LEA R107, R232, R18, 0x3 ;  /* 0x00000012e86b7211 */ /* 0x000fe200078e18ff */
[----:B------:R-:W-:Y:S01]  /*30c0*/  BSSY B1, `(.L_x_2202) ;  /* 0x0000004000017945 */ /* 0x000fe20003800000 */
[----:B--2---:R-:W-:-:S04]  /*30d0*/  SHF.L.U32 R128, R48, 0x1f, RZ ;  /* 0x0000001f30807819 */ /* 0x004fc800000006ff */
[----:B------:R-:W0:Y:S02]  /*30e0*/  SYNCS.PHASECHK.TRANS64.TRYWAIT P6, [R107+URZ+0x38890], R128 ;  /* 0x038890806b0075a7 */ /* 0x000e2400080c017f */
[----:B0-----:R-:W-:Y:S05]  /*30f0*/  @!P6 BRA `(.L_x_2203) ;  /* 0x0000026400ace947 */ /* 0x001fea0003800000 */
.L_x_2533:
[----:B------:R-:W-:Y:S05]  /*3100*/  BSYNC B1 ;  /* 0x0000000000017941 */ /* 0x000fea0003800000 */
.L_x_2202:
[----:B------:R-:W-:Y:S04]  /*3110*/  BSSY B1, `(.L_x_2204) ;  /* 0x00000e8000017945 */ /* 0x000fe80003800000 */
[----:B------:R-:W-:Y:S05]  /*3120*/  @P2 BRA `(.L_x_2205) ;  /* 0x0000000c00982947 */ /* 0x000fea0003800000 */
[----:B------:R-:W-:Y:S01]  /*3130*/  IADD3 R142, P2, R42, R124, RZ ;  /* 0x0000007c2a8e7210 */ /* 0x000fe20007f5e0ff */
[----:B------:R-:W-:Y:S04]  /*3140*/  BSSY B2, `(.L_x_2206) ;  /* 0x0000073000027945 */ /* 0x000fe80003800000 */
[----:B------:R-:W-:Y:S01]  /*3150*/  IMAD.X R141, R127, 0x1, R30, P2 ;  /* 0x000000017f8d7824 */ /* 0x000fe200010e061e */
[----:B------:R-:W-:Y:S07]  /*3160*/  @P0 BRA `(.L_x_2207) ;  /* 0x0000000400c00947 */ /* 0x000fee0003800000 */
[----:B------:R1:W2:Y:S01]  /*3170*/  LDS.128 R48, [R112+0x28400] ;  /* 0x0284000070307984 */ /* 0x0002a20000000c00 */
        /* <DEDUP_REMOVED lines=8> */
[----:B------:R-:W-:Y:S01]  /*3200*/  SHF.R.U32.HI R149, RZ, 0x10, R81 ;  /* 0x00000010ff957819 */ /* 0x000fe20000011651 */
[----:B--2---:R-:W-:Y:S01]  /*3210*/  IMAD.MOV.U32 R80, RZ, RZ, R48 ;  /* 0x000000ffff507224 */ /* 0x004fe200078e0030 */
[----:B------:R-:W-:Y:S01]  /*3220*/  LOP3.LUT R82, R81, 0xff0000ff, RZ, 0xc0, !PT ;  /* 0xff0000ff51527812 */ /* 0x000fe200078ec0ff */
[----:B------:R-:W-:Y:S01]  /*3230*/  IMAD.SHL.U32 R81, R147, 0x100, RZ ;  /* 0x0000010093517824 */ /* 0x000fe200078e00ff */
[----:B------:R-:W-:Y:S01]  /*3240*/  LOP3.LUT R147, R146, 0xff00, R83, 0xf8, !PT ;  /* 0x0000ff0092937812 */ /* 0x000fe200078ef853 */
[----:B------:R-:W-:Y:S01]  /*3250*/  IMAD.U32 R146, R148, 0x10000, RZ ;  /* 0x0001000094927824 */ /* 0x000fe200078e00ff */
[----:B------:R-:W-:-:S02]  /*3260*/  F2FP.F16.E4M3.UNPACK_B R83, R155.H1 ;  /* 0x0000009bff53723e */ /* 0x000fc400030006ff */
[----:B------:R-:W-:Y:S01]  /*3270*/  LOP3.LUT R82, R82, 0xff00, R81, 0xf8, !PT ;  /* 0x0000ff0052527812 */ /* 0x000fe200078ef851 */
[----:B------:R-:W-:Y:S01]  /*3280*/  IMAD.U32 R81, R149, 0x10000, RZ ;  /* 0x0001000095517824 */ /* 0x000fe200078e00ff */
[-C--:B------:R-:W-:Y:S01]  /*3290*/  F2FP.F16.E4M3.UNPACK_B R48, R49.reuse ;  /* 0x00000031ff30723e */ /* 0x080fe200020006ff */
[--C-:B------:R-:W-:Y:S01]  /*32a0*/  HADD2.F32 R149, -RZ, R83.reuse.H0_H0 ;  /* 0x20000053ff957230 */ /* 0x100fe20000004100 */
[----:B------:R-:W-:Y:S01]  /*32b0*/  LOP3.LUT R151, R147, 0xff0000, R146, 0xf8, !PT ;  /* 0x00ff000093977812 */ /* 0x000fe200078ef892 */
[----:B------:R-:W-:Y:S01]  /*32c0*/  HADD2.F32 R150, -RZ, R83.H1_H1 ;  /* 0x30000053ff967230 */ /* 0x000fe20000004100 */
[----:B------:R-:W-:Y:S01]  /*32d0*/  LOP3.LUT R148, R82, 0xff0000, R81, 0xf8, !PT ;  /* 0x00ff000052947812 */ /* 0x000fe200078ef851 */
[--C-:B------:R-:W-:Y:S01]  /*32e0*/  HADD2.F32 R81, -RZ, R48.reuse.H1_H1 ;  /* 0x30000030ff517230 */ /* 0x100fe20000004100 */
[----:B------:R-:W-:Y:S01]  /*32f0*/  F2FP.F16.E4M3.UNPACK_B R146, R144.H1 ;  /* 0x00000090ff92723e */ /* 0x000fe200030006ff */
[----:B------:R-:W-:Y:S01]  /*3300*/  HADD2.F32 R48, -RZ, R48.H0_H0 ;  /* 0x20000030ff307230 */ /* 0x000fe20000004100 */
[----:B------:R-:W-:-:S02]  /*3310*/  F2FP.F16.E4M3.UNPACK_B R49, R49.H1 ;  /* 0x00000031ff31723e */ /* 0x000fc400030006ff */
[-C--:B------:R-:W-:Y:S01]  /*3320*/  FMUL.FTZ R153, R81, R149.reuse ;  /* 0x0000009551997220 */ /* 0x080fe20000410000 */
[--C-:B------:R-:W-:Y:S02]  /*3330*/  HADD2.F32 R147, -RZ, R146.reuse.H0_H0 ;  /* 0x20000092ff937230 */ /* 0x100fe40000004100 */
[C---:B------:R-:W-:Y:S01]  /*3340*/  FMUL.FTZ R154, R48.reuse, R149 ;  /* 0x00000095309a7220 */ /* 0x040fe20000410000 */
[--C-:B------:R-:W-:Y:S01]  /*3350*/  HADD2.F32 R83, -RZ, R49.reuse.H1_H1 ;  /* 0x30000031ff537230 */ /* 0x100fe20000004100 */
[----:B------:R-:W-:Y:S01]  /*3360*/  F2FP.F16.E4M3.UNPACK_B R149, R155 ;  /* 0x0000009bff95723e */ /* 0x000fe200020006ff */
[----:B------:R-:W-:Y:S02]  /*3370*/  HADD2.F32 R82, -RZ, R49.H0_H0 ;  /* 0x20000031ff527230 */ /* 0x000fe40000004100 */
[-C--:B------:R-:W-:Y:S01]  /*3380*/  FFMA.FTZ R48, R48, R147.reuse, -R153 ;  /* 0x0000009330307223 */ /* 0x080fe20000010899 */
[----:B------:R-:W-:Y:S02]  /*3390*/  HADD2.F32 R146, -RZ, R146.H1_H1 ;  /* 0x30000092ff927230 */ /* 0x000fe40000004100 */
[-C--:B------:R-:W-:Y:S01]  /*33a0*/  FMUL.FTZ R153, R83, R150.reuse ;  /* 0x0000009653997220 */ /* 0x080fe20000410000 */
[----:B------:R-:W-:Y:S01]  /*33b0*/  FFMA.FTZ R49, R81, R147, R154 ;  /* 0x0000009351317223 */ /* 0x000fe2000001009a */
[C---:B------:R-:W-:Y:S01]  /*33c0*/  FMUL.FTZ R150, R82.reuse, R150 ;  /* 0x0000009652967220 */ /* 0x040fe20000410000 */
[----:B------:R-:W-:Y:S01]  /*33d0*/  F2FP.F16.E4M3.UNPACK_B R81, R80.H1 ;  /* 0x00000050ff51723e */ /* 0x000fe200030006ff */
[----:B------:R-:W-:Y:S01]  /*33e0*/  FFMA.FTZ R155, R82, R146, -R153 ;  /* 0x00000092529b7223 */ /* 0x000fe20000010899 */
[----:B------:R-:W-:Y:S01]  /*33f0*/  F2FP.F16.E4M3.UNPACK_B R80, R80 ;  /* 0x00000050ff50723e */ /* 0x000fe200020006ff */
[----:B------:R-:W-:Y:S01]  /*3400*/  FFMA.FTZ R156, R83, R146, R150 ;  /* 0x00000092539c7223 */ /* 0x000fe20000010096 */
[----:B------:R-:W-:Y:S01]  /*3410*/  F2FP.F16.E4M3.UNPACK_B R144, R144 ;  /* 0x00000090ff90723e */ /* 0x000fe200020006ff */
[----:B------:R-:W-:-:S02]  /*3420*/  HADD2.F32 R82, -RZ, R81.H0_H0 ;  /* 0x20000051ff527230 */ /* 0x000fc40000004100 */
[----:B------:R-:W-:Y:S01]  /*3430*/  HADD2.F32 R83, -RZ, R81.H1_H1 ;  /* 0x30000051ff537230 */ /* 0x000fe20000004100 */
[----:B------:R-:W-:Y:S01]  /*3440*/  F2FP.SATFINITE.E4M3.F32.PACK_AB_MERGE_C R159, R156, R155, RZ ;  /* 0x0000009b9c9f723e */ /* 0x000fe200048070ff */
[--C-:B------:R-:W-:Y:S02]  /*3450*/  HADD2.F32 R147, -RZ, R149.reuse.H1_H1 ;  /* 0x30000095ff937230 */ /* 0x100fe40000004100 */
[--C-:B------:R-:W-:Y:S01]  /*3460*/  HADD2.F32 R81, -RZ, R80.reuse.H0_H0 ;  /* 0x20000050ff517230 */ /* 0x100fe20000004100 */
[----:B------:R-:W-:Y:S01]  /*3470*/  F2FP.SATFINITE.E4M3.F32.PACK_AB_MERGE_C R49, R49, R48, R159 ;  /* 0x000000303131723e */ /* 0x000fe2000480709f */
[----:B------:R-:W-:Y:S02]  /*3480*/  HADD2.F32 R149, -RZ, R149.H0_H0 ;  /* 0x20000095ff957230 */ /* 0x000fe40000004100 */
[-C--:B------:R-:W-:Y:S01]  /*3490*/  FMUL.FTZ R153, R83, R147.reuse ;  /* 0x0000009353997220 */ /* 0x080fe20000410000 */
[----:B------:R-:W-:Y:S02]  /*34a0*/  HADD2.F32 R80, -RZ, R80.H1_H1 ;  /* 0x30000050ff507230 */ /* 0x000fe40000004100 */
[----:B------:R-:W-:Y:S01]  /*34b0*/  FMUL.FTZ R154, R82, R147 ;  /* 0x00000093529a7220 */ /* 0x000fe20000410000 */
[--C-:B------:R-:W-:Y:S01]  /*34c0*/  HADD2.F32 R146, -RZ, R144.reuse.H1_H1 ;  /* 0x30000090ff927230 */ /* 0x100fe20000004100 */
[----:B------:R-:W-:Y:S01]  /*34d0*/  F2FP.F16.E4M3.UNPACK_B R147, R151.H1 ;  /* 0x00000097ff93723e */ /* 0x000fe200030006ff */
[----:B------:R-:W-:-:S02]  /*34e0*/  HADD2.F32 R144, -RZ, R144.H0_H0 ;  /* 0x20000090ff907230 */ /* 0x000fc40000004100 */
[-C--:B------:R-:W-:Y:S01]  /*34f0*/  FMUL.FTZ R150, R80, R149.reuse ;  /* 0x0000009550967220 */ /* 0x080fe20000410000 */
[----:B------:R-:W-:Y:S01]  /*3500*/  FMUL.FTZ R149, R81, R149 ;  /* 0x0000009551957220 */ /* 0x000fe20000410000 */
[-C--:B------:R-:W-:Y:S01]  /*3510*/  FFMA.FTZ R82, R82, R146.reuse, -R153 ;  /* 0x0000009252527223 */ /* 0x080fe20000010899 */
[----:B------:R-:W-:Y:S01]  /*3520*/  FFMA.FTZ R83, R83, R146, R154 ;  /* 0x0000009253537223 */ /* 0x000fe2000001009a */
[-C--:B------:R-:W-:Y:S01]  /*3530*/  FFMA.FTZ R153, R81, R144.reuse, -R150 ;  /* 0x0000009051997223 */ /* 0x080fe20000010896 */
[----:B------:R-:W-:Y:S01]  /*3540*/  F2FP.F16.E4M3.UNPACK_B R81, R51.H1 ;  /* 0x00000033ff51723e */ /* 0x000fe200030006ff */
[----:B------:R-:W-:Y:S01]  /*3550*/  FFMA.FTZ R154, R80, R144, R149 ;  /* 0x00000090509a7223 */ /* 0x000fe20000010095 */
[----:B------:R-:W-:Y:S01]  /*3560*/  F2FP.F16.E4M3.UNPACK_B R144, R148.H1 ;  /* 0x00000094ff90723e */ /* 0x000fe200030006ff */
[----:B------:R-:W-:Y:S01]  /*3570*/  HADD2.F32 R150, -RZ, R147.H1_H1 ;  /* 0x30000093ff967230 */ /* 0x000fe20000004100 */
[----:B------:R-:W-:Y:S01]  /*3580*/  F2FP.SATFINITE.E4M3.F32.PACK_AB_MERGE_C R157, R83, R82, RZ ;  /* 0x00000052539d723e */ /* 0x000fe200048070ff */
[--C-:B------:R-:W-:Y:S01]  /*3590*/  HADD2.F32 R83, -RZ, R81.reuse.H1_H1 ;  /* 0x30000051ff537230 */ /* 0x100fe20000004100 */
[----:B------:R-:W-:Y:S01]  /*35a0*/  F2FP.F16.E4M3.UNPACK_B R80, R50.H1 ;  /* 0x00000032ff50723e */ /* 0x000fe200030006ff */
[----:B------:R-:W-:Y:S01]  /*35b0*/  HADD2.F32 R82, -RZ, R81.H0_H0 ;  /* 0x20000051ff527230 */ /* 0x000fe20000004100 */
[----:B------:R-:W-:Y:S01]  /*35c0*/  F2FP.F16.E4M3.UNPACK_B R151, R151 ;  /* 0x00000097ff97723e */ /* 0x000fe200020006ff */
[----:B------:R-:W-:Y:S01]  /*35d0*/  HADD2.F32 R146, -RZ, R144.H1_H1 ;  /* 0x30000090ff927230 */ /* 0x000fe20000004100 */
        /* <DEDUP_REMOVED lines=21> */
[----:B------:R-:W-:Y:S01]  /*3730*/  HADD2.F32 R50, -RZ, R50.H1_H1 ;  /* 0x30000032ff327230 */ /* 0x000fe20000004100 */
[----:B------:R-:W-:Y:S01]  /*3740*/  F2FP.SATFINITE.E4M3.F32.PACK_AB_MERGE_C R149, R149, R156, RZ ;  /* 0x0000009c9595723e */ /* 0x000fe200048070ff */
[----:B------:R-:W-:-:S02]  /*3750*/  HADD2.F32 R147, -RZ, R147.H0_H0 ;  /* 0x20000093ff937230 */ /* 0x000fc40000004100 */
[----:B------:R-:W-:Y:S02]  /*3760*/  HADD2.F32 R144, -RZ, R144.H0_H0 ;  /* 0x20000090ff907230 */ /* 0x000fe40000004100 */
        /* <DEDUP_REMOVED lines=11> */
.L_x_2209:
[----:B------:R-:W-:Y:S05]  /*3820*/  BSYNC B3 ;  /* 0x0000000000037941 */ /* 0x000fea0003800000 */
.L_x_2208:
[----:B------:R-:W-:Y:S02]  /*3830*/  ULDC.64 UR4, c[0x0][0x2d8] ;  /* 0x0000b60000047ab9 */ /* 0x000fe40000000a00 */
[----:B------:R-:W-:-:S04]  /*3840*/  IADD3 R80, P2, P6, R142, UR4, R100 ;  /* 0x000000048e507c10 */ /* 0x000fc8000fe5e064 */
[----:B------:R-:W-:-:S05]  /*3850*/  IADD3.X R81, R141, UR5, R34, P2, P6 ;  /* 0x000000058d517c10 */ /* 0x000fca00097ec422 */
[----:B--2---:R1:W-:Y:S04]  /*3860*/  STG.E.128 desc[UR46][R80.64], R48 ;  /* 0x0000003050007986 */ /* 0x0043e8000c101d2e */
.L_x_2207:
[----:B------:R-:W-:Y:S05]  /*3870*/  BSYNC B2 ;  /* 0x0000000000027941 */ /* 0x000fea0003800000 */
.L_x_2206:
[----:B------:R-:W-:Y:S05]  /*3880*/  @P1 BRA `(.L_x_2205) ;  /* 0x0000000400c01947 */ /* 0x000fea0003800000 */
[----:B-1----:R1:W2:Y:S01]  /*3890*/  LDS.128 R48, [R112+0x2c400] ;  /* 0x02c4000070307984 */ /* 0x0022a20000000c00 */
[----:B------:R-:W-:Y:S01]  /*38a0*/  ISETP.GE.AND P2, PT, R236, R126, PT ;  /* 0x0000007eec00720c */ /* 0x000fe20003f46270 */
[----:B------:R-:W-:-:S12]  /*38b0*/  BSSY B2, `(.L_x_2210) ;  /* 0x0000069000027945 */ /* 0x000fd80003800000 */
[----:B-1----:R-:W-:Y:S05]  /*38c0*/  @P2 BRA `(.L_x_2211) ;  /* 0x00000004009c2947 */ /* 0x002fea0003800000 */
[--C-:B------:R-:W-:Y:S02]  /*38d0*/  SHF.R.U32.HI R83, RZ, 0x8, R77.reuse ;  /* 0x00000008ff537819 */ /* 0x100fe4000001164d */
[----:B------:R-:W-:Y:S02]  /*38e0*/  LOP3.LUT R78, R77, 0xff0000ff, RZ, 0xc0, !PT ;  /* 0xff0000ff4d4e7812 */ /* 0x000fe400078ec0ff */
[----:B------:R-:W-:Y:S01]  /*38f0*/  SHF.R.U32.HI R82, RZ, 0x10, R77 ;  /* 0x00000010ff527819 */ /* 0x000fe2000001164d */
[----:B------:R-:W-:Y:S01]  /*3900*/  IMAD.SHL.U32 R77, R83, 0x100, RZ ;  /* 0x00000100534d7824 */ /* 0x000fe200078e00ff */
[--C-:B------:R-:W-:Y:S02]  /*3910*/  SHF.R.U32.HI R76, RZ, 0x8, R79.reuse ;  /* 0x00000008ff4c7819 */ /* 0x100fe4000001164f */
[----:B------:R-:W-:Y:S02]  /*3920*/  SHF.R.U32.HI R81, RZ, 0x10, R79 ;  /* 0x00000010ff517819 */ /* 0x000fe4000001164f */
[----:B------:R-:W-:-:S02]  /*3930*/  LOP3.LUT R80, R79, 0xff0000ff, RZ, 0xc0, !PT ;  /* 0xff0000ff4f507812 */ /* 0x000fc400078ec0ff */
[----:B------:R-:W-:Y:S01]  /*3940*/  SHF.L.U32 R79, R76, 0x8, RZ ;  /* 0x000000084c4f7819 */ /* 0x000fe200000006ff */
[----:B--2---:R-:W-:Y:S01]  /*3950*/  IMAD.MOV.U32 R76, RZ, RZ, R48 ;  /* 0x000000ffff4c7224 */ /* 0x004fe200078e0030 */
[----:B------:R-:W-:Y:S01]  /*3960*/  LOP3.LUT R77, R78, 0xff00, R77, 0xf8, !PT ;  /* 0x0000ff004e4d7812 */ /* 0x000fe200078ef84d */
[----:B------:R-:W-:Y:S01]  /*3970*/  IMAD.U32 R78, R82, 0x10000, RZ ;  /* 0x00010000524e7824 */ /* 0x000fe200078e00ff */
[----:B------:R-:W-:Y:S01]  /*3980*/  LOP3.LUT R80, R80, 0xff00, R79, 0xf8, !PT ;  /* 0x0000ff0050507812 */ /* 0x000fe200078ef84f */
[----:B------:R-:W-:Y:S01]  /*3990*/  IMAD.U32 R81, R81, 0x10000, RZ ;  /* 0x0001000051517824 */ /* 0x000fe200078e00ff */
        /* <DEDUP_REMOVED lines=16> */
[-C--:B------:R-:W-:Y:S01]  /*3aa0*/  FFMA.FTZ R49, R77, R81.reuse, R148 ;  /* 0x000000514d317223 */ /* 0x080fe20000010094 */
[----:B------:R-:W-:Y:S02]  /*3ab0*/  HADD2.F32 R80, -RZ, R80.H1_H1 ;  /* 0x30000050ff507230 */ /* 0x000fe40000004100 */
[C---:B------:R-:W-:Y:S01]  /*3ac0*/  FMUL.FTZ R83, R79.reuse, R144 ;  /* 0x000000904f537220 */ /* 0x040fe20000410000 */
        /* <DEDUP_REMOVED lines=21> */
[-C--:B------:R-:W-:Y:S01]  /*3c20*/  F2FP.F16.E4M3.UNPACK_B R80, R82.reuse.H1 ;  /* 0x00000052ff50723e */ /* 0x080fe200030006ff */
[-C--:B------:R-:W-:Y:S01]  /*3c30*/  FMUL.FTZ R144, R76, R143.reuse ;  /* 0x0000008f4c907220 */ /* 0x080fe20000410000 */
[C---:B------:R-:W-:Y:S01]  /*3c40*/  FMUL.FTZ R143, R77.reuse, R143 ;  /* 0x0000008f4d8f7220 */ /* 0x040fe20000410000 */
[----:B------:R-:W-:Y:S02]  /*3c50*/  F2FP.F16.E4M3.UNPACK_B R82, R82 ;  /* 0x00000052ff52723e */ /* 0x000fe400020006ff */
[-C--:B------:R-:W-:Y:S01]  /*3c60*/  FFMA.FTZ R144, R77, R134.reuse, -R144 ;  /* 0x000000864d907223 */ /* 0x080fe20000010890 */
[----:B------:R-:W-:Y:S01]  /*3c70*/  F2FP.SATFINITE.E4M3.F32.PACK_AB_MERGE_C R151, R148, R83, RZ ;  /* 0x000000539497723e */ /* 0x000fe200048070ff */
[----:B------:R-:W-:Y:S01]  /*3c80*/  FFMA.FTZ R147, R76, R134, R143 ;  /* 0x000000864c937223 */ /* 0x000fe2000001008f */
[-C--:B------:R-:W-:Y:S01]  /*3c90*/  F2FP.F16.E4M3.UNPACK_B R77, R51.reuse.H1 ;  /* 0x00000033ff4d723e */ /* 0x080fe200030006ff */
[--C-:B------:R-:W-:Y:S01]  /*3ca0*/  HADD2.F32 R81, -RZ, R80.reuse.H1_H1 ;  /* 0x30000050ff517230 */ /* 0x100fe20000004100 */
[----:B------:R-:W-:Y:S01]  /*3cb0*/  F2FP.F16.E4M3.UNPACK_B R83, R146.H1 ;  /* 0x00000092ff53723e */ /* 0x000fe200030006ff */
[----:B------:R-:W-:Y:S01]  /*3cc0*/  HADD2.F32 R80, -RZ, R80.H0_H0 ;  /* 0x20000050ff507230 */ /* 0x000fe20000004100 */
        /* <DEDUP_REMOVED lines=15> */
[----:B------:R-:W-:-:S02]  /*3dc0*/  HADD2.F32 R83, -RZ, R83.H0_H0 ;  /* 0x20000053ff537230 */ /* 0x000fc40000004100 */
[C---:B------:R-:W-:Y:S01]  /*3dd0*/  FMUL.FTZ R134, R76.reuse, R134 ;  /* 0x000000864c867220 */ /* 0x040fe20000410000 */
[----:B------:R-:W-:Y:S02]  /*3de0*/  HADD2.F32 R146, -RZ, R146.H0_H0 ;  /* 0x20000092ff927230 */ /* 0x000fe40000004100 */
[-C--:B------:R-:W-:Y:S01]  /*3df0*/  FFMA.FTZ R143, R76, R78.reuse, -R143 ;  /* 0x0000004e4c8f7223 */ /* 0x080fe2000001088f */
[--C-:B------:R-:W-:Y:S02]  /*3e00*/  HADD2.F32 R76, -RZ, R51.reuse.H0_H0 ;  /* 0x20000033ff4c7230 */ /* 0x100fe40000004100 */
[----:B------:R-:W-:Y:S01]  /*3e10*/  FFMA.FTZ R134, R77, R78, R134 ;  /* 0x0000004e4d867223 */ /* 0x000fe20000010086 */
[----:B------:R-:W-:Y:S02]  /*3e20*/  HADD2.F32 R77, -RZ, R51.H1_H1 ;  /* 0x30000033ff4d7230 */ /* 0x000fe40000004100 */
[----:B------:R-:W-:Y:S01]  /*3e30*/  FFMA.FTZ R150, R79, R81, R148 ;  /* 0x000000514f967223 */ /* 0x000fe20000010094 */
[----:B------:R-:W-:-:S02]  /*3e40*/  HADD2.F32 R51, -RZ, R50.H0_H0 ;  /* 0x20000032ff337230 */ /* 0x000fc40000004100 */
[-C--:B------:R-:W-:Y:S01]  /*3e50*/  FMUL.FTZ R148, R76, R83.reuse ;  /* 0x000000534c947220 */ /* 0x080fe20000410000 */
[----:B------:R-:W-:Y:S02]  /*3e60*/  HADD2.F32 R50, -RZ, R50.H1_H1 ;  /* 0x30000032ff327230 */ /* 0x000fe40000004100 */
[----:B------:R-:W-:Y:S01]  /*3e70*/  FMUL.FTZ R81, R77, R83 ;  /* 0x000000534d517220 */ /* 0x000fe20000410000 */
[----:B------:R-:W-:Y:S02]  /*3e80*/  HADD2.F32 R82, -RZ, R82.H0_H0 ;  /* 0x20000052ff527230 */ /* 0x000fe40000004100 */
[----:B------:R-:W-:Y:S01]  /*3e90*/  FMUL.FTZ R79, R51, R146 ;  /* 0x00000092334f7220 */ /* 0x000fe20000410000 */
[----:B------:R-:W-:Y:S01]  /*3ea0*/  FFMA.FTZ R148, R77, R80, R148 ;  /* 0x000000504d947223 */ /* 0x000fe20000010094 */
[----:B------:R-:W-:Y:S01]  /*3eb0*/  FMUL.FTZ R78, R50, R146 ;  /* 0x00000092324e7220 */ /* 0x000fe20000410000 */
[----:B------:R-:W-:Y:S01]  /*3ec0*/  FFMA.FTZ R81, R76, R80, -R81 ;  /* 0x000000504c517223 */ /* 0x000fe20000010851 */
[-C--:B------:R-:W-:Y:S01]  /*3ed0*/  FFMA.FTZ R79, R50, R82.reuse, R79 ;  /* 0x00000052324f7223 */ /* 0x080fe2000001004f */
[----:B------:R-:W-:Y:S01]  /*3ee0*/  F2FP.SATFINITE.E4M3.F32.PACK_AB_MERGE_C R134, R134, R143, RZ ;  /* 0x0000008f8686723e */ /* 0x000fe200048070ff */
[----:B------:R-:W-:Y:S01]  /*3ef0*/  FFMA.FTZ R78, R51, R82, -R78 ;  /* 0x00000052334e7223 */ /* 0x000fe2000001084e */
[----:B------:R-:W-:-:S02]  /*3f00*/  F2FP.SATFINITE.E4M3.F32.PACK_AB_MERGE_C R149, R150, R149, RZ ;  /* 0x000000959695723e */ /* 0x000fc400048070ff */
[----:B------:R-:W-:Y:S02]  /*3f10*/  F2FP.SATFINITE.E4M3.F32.PACK_AB_MERGE_C R48, R147, R144, R151 ;  /* 0x000000909330723e */ /* 0x000fe40004807097 */
[----:B------:R-:W-:Y:S02]  /*3f20*/  F2FP.SATFINITE.E4M3.F32.PACK_AB_MERGE_C R50, R79, R78, R134 ;  /* 0x0000004e4f32723e */ /* 0x000fe40004807086 */
[----:B------:R-:W-:-:S07]  /*3f30*/  F2FP.SATFINITE.E4M3.F32.PACK_AB_MERGE_C R51, R148, R81, R149 ;  /* 0x000000519433723e */ /* 0x000fce0004807095 */
.L_x_2211:
[----:B------:R-:W-:Y:S05]  /*3f40*/  BSYNC B2 ;  /* 0x0000000000027941 */ /* 0x000fea0003800000 */
.L_x_2210:
[----:B------:R-:W-:Y:S02]  /*3f50*/  ULDC.64 UR4, c[0x0][0x2d8] ;  /* 0x0000b60000047ab9 */ /* 0x000fe40000000a00 */
[----:B------:R-:W-:-:S04]  /*3f60*/  IADD3 R76, P2, P6, R37, UR4, R142 ;  /* 0x00000004254c7c10 */ /* 0x000fc8000fe5e08e */
[----:B------:R-:W-:-:S05]  /*3f70*/  IADD3.X R77, R104, UR5, R141, P2, P6 ;  /* 0x00000005684d7c10 */ /* 0x000fca00097ec48d */
[----:B--2---:R2:W-:Y:S04]  /*3f80*/  STG.E.128 desc[UR46][R76.64], R48 ;  /* 0x000000304c007986 */ /* 0x0045e8000c101d2e */
.L_x_2205:
[----:B------:R-:W-:Y:S05]  /*3f90*/  BSYNC B1 ;  /* 0x0000000000017941 */ /* 0x000fea0003800000 */
.L_x_2204:
[----:B------:R-:W-:Y:S04]  /*3fa0*/  BSSY B1, `(.L_x_2212) ;  /* 0x00000ea000017945 */ /* 0x000fe80003800000 */
[----:B------:R-:W-:Y:S05]  /*3fb0*/  @P3 BRA `(.L_x_2213) ;  /* 0x0000000c00a03947 */ /* 0x000fea0003800000 */
[----:B--2---:R-:W-:Y:S01]  /*3fc0*/  IADD3 R76, P2, P3, R46, R124, R16 ;  /* 0x0000007c2e4c7210 */ /* 0x004fe20007b5e010 */
[----:B------:R-:W-:Y:S03]  /*3fd0*/  BSSY B2, `(.L_x_2214) ;  /* 0x0000073000027945 */ /* 0x000fe60003800000 */
[----:B------:R-:W-:Y:S01]  /*3fe0*/  IADD3.X R77, R3, R127, R17, P2, P3 ;  /* 0x0000007f034d7210 */ /* 0x000fe200017e6411 */
[----:B------:R-:W-:Y:S08]  /*3ff0*/  @P0 BRA `(.L_x_2215) ;  /* 0x0000000400c00947 */ /* 0x000ff00003800000 */
[----:B-1----:R1:W2:Y:S01]  /*4000*/  LDS.128 R48, [R112+0x29400] ;  /* 0x0294000070307984 */ /* 0x0022a20000000c00 */
        /* <DEDUP_REMOVED lines=12> */
[----:B--2---:R-:W-:Y:S01]  /*40d0*/  IMAD.MOV.U32 R72, RZ, RZ, R48 ;  /* 0x000000ffff487224 */ /* 0x004fe200078e0030 */
[----:B------:R-:W-:Y:S01]  /*40e0*/  SHF.L.U32 R80, R80, 0x10, RZ ;  /* 0x0000001050507819 */ /* 0x000fe200000006ff */
[----:B------:R-:W-:Y:S01]  /*40f0*/  IMAD.U32 R74, R79, 0x10000, RZ ;  /* 0x000100004f4a7824 */ /* 0x000fe200078e00ff */
[----:B------:R-:W-:-:S02]  /*4100*/  LOP3.LUT R75, R78, 0xff00, R75, 0xf8, !PT ;  /* 0x0000ff004e4b7812 */ /* 0x000fc400078ef84b */
[-C--:B------:R-:W-:Y:S02]  /*4110*/  F2FP.F16.E4M3.UNPACK_B R48, R49.reuse ;  /* 0x00000031ff30723e */ /* 0x080fe400020006ff */
[-C--:B------:R-:W-:Y:S02]  /*4120*/  F2FP.F16.E4M3.UNPACK_B R78, R140.reuse.H1 ;  /* 0x0000008cff4e723e */ /* 0x080fe400030006ff */
[----:B------:R-:W-:Y:S02]  /*4130*/  F2FP.F16.E4M3.UNPACK_B R49, R49.H1 ;  /* 0x00000031ff31723e */ /* 0x000fe400030006ff */
        /* <DEDUP_REMOVED lines=9> */
[----:B------:R-:W-:-:S02]  /*41d0*/  HADD2.F32 R73, -RZ, R48.H1_H1 ;  /* 0x30000030ff497230 */ /* 0x000fc40000004100 */
[-C--:B------:R-:W-:Y:S01]  /*41e0*/  FMUL.FTZ R134, R74, R81.reuse ;  /* 0x000000514a867220 */ /* 0x080fe20000410000 */
[----:B------:R-:W-:Y:S02]  /*41f0*/  HADD2.F32 R49, -RZ, R49.H0_H0 ;  /* 0x20000031ff317230 */ /* 0x000fe40000004100 */
[----:B------:R-:W-:Y:S02]  /*4200*/  HADD2.F32 R75, -RZ, R75.H1_H1 ;  /* 0x3000004bff4b7230 */ /* 0x000fe40000004100 */
[----:B------:R-:W-:Y:S01]  /*4210*/  FMUL.FTZ R83, R73, R80 ;  /* 0x0000005049537220 */ /* 0x000fe20000410000 */
[----:B------:R-:W-:Y:S02]  /*4220*/  HADD2.F32 R48, -RZ, R48.H0_H0 ;  /* 0x20000030ff307230 */ /* 0x000fe40000004100 */
[C---:B------:R-:W-:Y:S01]  /*4230*/  FMUL.FTZ R81, R49.reuse, R81 ;  /* 0x0000005131517220 */ /* 0x040fe20000410000 */
[-C--:B------:R-:W-:Y:S01]  /*4240*/  FFMA.FTZ R142, R49, R75.reuse, -R134 ;  /* 0x0000004b318e7223 */ /* 0x080fe20000010886 */
[----:B------:R-:W-:Y:S01]  /*4250*/  F2FP.F16.E4M3.UNPACK_B R49, R72.H1 ;  /* 0x00000048ff31723e */ /* 0x000fe200030006ff */
[C---:B------:R-:W-:Y:S01]  /*4260*/  FMUL.FTZ R80, R48.reuse, R80 ;  /* 0x0000005030507220 */ /* 0x040fe20000410000 */
[----:B------:R-:W-:Y:S01]  /*4270*/  F2FP.F16.E4M3.UNPACK_B R72, R72 ;  /* 0x00000048ff48723e */ /* 0x000fe200020006ff */
[-C--:B------:R-:W-:Y:S01]  /*4280*/  FFMA.FTZ R48, R48, R78.reuse, -R83 ;  /* 0x0000004e30307223 */ /* 0x080fe20000010853 */
[----:B------:R-:W-:Y:S01]  /*4290*/  FFMA.FTZ R143, R74, R75, R81 ;  /* 0x0000004b4a8f7223 */ /* 0x000fe20000010051 */
[----:B------:R-:W-:Y:S01]  /*42a0*/  FFMA.FTZ R141, R73, R78, R80 ;  /* 0x0000004e498d7223 */ /* 0x000fe20000010050 */
        /* <DEDUP_REMOVED lines=64> */
.L_x_2217:
[----:B------:R-:W-:Y:S05]  /*46b0*/  BSYNC B3 ;  /* 0x0000000000037941 */ /* 0x000fea0003800000 */
.L_x_2216:
[----:B------:R-:W-:Y:S02]  /*46c0*/  ULDC.64 UR4, c[0x0][0x2d8] ;  /* 0x0000b60000047ab9 */ /* 0x000fe40000000a00 */
[----:B------:R-:W-:-:S04]  /*46d0*/  IADD3 R72, P2, P3, R76, UR4, R100 ;  /* 0x000000044c487c10 */ /* 0x000fc8000fb5e064 */
[----:B------:R-:W-:-:S05]  /*46e0*/  IADD3.X R73, R77, UR5, R34, P2, P3 ;  /* 0x000000054d497c10 */ /* 0x000fca00097e6422 */
[----:B--2---:R2:W-:Y:S04]  /*46f0*/  STG.E.128 desc[UR46][R72.64], R48 ;  /* 0x0000003048007986 */ /* 0x0045e8000c101d2e */
.L_x_2215:
[----:B------:R-:W-:Y:S05]  /*4700*/  BSYNC B2 ;  /* 0x0000000000027941 */ /* 0x000fea0003800000 */
.L_x_2214:
[----:B------:R-:W-:Y:S05]  /*4710*/  @P1 BRA `(.L_x_2213) ;  /* 0x0000000400c81947 */ /* 0x000fea0003800000 */
[----:B-12---:R1:W2:Y:S01]  /*4720*/  LDS.128 R48, [R112+0x2d400] ;  /* 0x02d4000070307984 */ /* 0x0062a20000000c00 */
        /* <DEDUP_REMOVED lines=18> */
[----:B------:R-:W-:Y:S02]  /*4850*/  F2FP.F16.E4M3.UNPACK_B R50, R49 ;  /* 0x00000031ff32723e */ /* 0x000fe400020006ff */
        /* <DEDUP_REMOVED lines=8> */
[C---:B------:R-:W-:Y:S01]  /*48e0*/  FMUL.FTZ R79, R51.reuse, R74 ;  /* 0x0000004a334f7220 */ /* 0x040fe20000410000 */
        /* <DEDUP_REMOVED lines=27> */
[----:B------:R-:W-:Y:S01]  /*4aa0*/  F2FP.SATFINITE.E4M3.F32.PACK_AB_MERGE_C R138, R134, R83, RZ ;  /* 0x00000053868a723e */ /* 0x000fe200048070ff */
[-C--:B------:R-:W-:Y:S01]  /*4ab0*/  FFMA.FTZ R75, R50, R68.reuse, -R75 ;  /* 0x00000044324b7223 */ /* 0x080fe2000001084b */
[----:B------:R-:W-:Y:S01]  /*4ac0*/  FFMA.FTZ R74, R51, R68, R74 ;  /* 0x00000044334a7223 */ /* 0x000fe2000001004a */
[-C--:B------:R-:W-:Y:S01]  /*4ad0*/  FFMA.FTZ R79, R49, R137.reuse, -R72 ;  /* 0x00000089314f7223 */ /* 0x080fe20000010848 */
        /* <DEDUP_REMOVED lines=49> */
.L_x_2219:
[----:B------:R-:W-:Y:S05]  /*4df0*/  BSYNC B2 ;  /* 0x0000000000027941 */ /* 0x000fea0003800000 */
.L_x_2218:
[----:B------:R-:W-:Y:S02]  /*4e00*/  ULDC.64 UR4, c[0x0][0x2d8] ;  /* 0x0000b60000047ab9 */ /* 0x000fe40000000a00 */
[----:B------:R-:W-:-:S04]  /*4e10*/  IADD3 R68, P2, P3, R37, UR4, R76 ;  /* 0x0000000425447c10 */ /* 0x000fc8000fb5e04c */
[----:B------:R-:W-:-:S05]  /*4e20*/  IADD3.X R69, R104, UR5, R77, P2, P3 ;  /* 0x0000000568457c10 */ /* 0x000fca00097e644d */
[----:B--2---:R3:W-:Y:S04]  /*4e30*/  STG.E.128 desc[UR46][R68.64], R48 ;  /* 0x0000003044007986 */ /* 0x0047e8000c101d2e */
.L_x_2213:
[----:B------:R-:W-:Y:S05]  /*4e40*/  BSYNC B1 ;  /* 0x0000000000017941 */ /* 0x000fea0003800000 */
.L_x_2212:
[----:B------:R-:W-:Y:S01]  /*4e50*/  ISETP.NE.AND P2, PT, R145, RZ, PT ;  /* 0x000000ff9100720c */ /* 0x000fe20003f45270 */
[----:B------:R-:W-:-:S12]  /*4e60*/  BSSY B1, `(.L_x_2220) ;  /* 0x00000ec000017945 */ /* 0x000fd80003800000 */
        /* <DEDUP_REMOVED lines=10> */
[--C-:B------:R-:W-:Y:S02]  /*4f10*/  SHF.R.U32.HI R72, RZ, 0x8, R65.reuse ;  /* 0x00000008ff487819 */ /* 0x100fe40000011641 */
[----:B------:R-:W-:Y:S02]  /*4f20*/  SHF.R.U32.HI R74, RZ, 0x10, R65 ;  /* 0x00000010ff4a7819 */ /* 0x000fe40000011641 */
[----:B------:R-:W-:Y:S01]  /*4f30*/  LOP3.LUT R71, R65, 0xff0000ff, RZ, 0xc0, !PT ;  /* 0xff0000ff41477812 */ /* 0x000fe200078ec0ff */
[----:B--2---:R-:W-:Y:S01]  /*4f40*/  IMAD.MOV.U32 R65, RZ, RZ, R50 ;  /* 0x000000ffff417224 */ /* 0x004fe200078e0032 */
[----:B------:R-:W-:Y:S01]  /*4f50*/  MOV R66, R51 ;  /* 0x0000003300427202 */ /* 0x000fe20000000f00 */
[----:B------:R-:W-:Y:S01]  /*4f60*/  IMAD.SHL.U32 R51, R64, 0x100, RZ ;  /* 0x0000010040337824 */ /* 0x000fe200078e00ff */
        /* <DEDUP_REMOVED lines=98> */
.L_x_2225:
[----:B------:R-:W-:Y:S05]  /*5590*/  BSYNC B3 ;  /* 0x0000000000037941 */ /* 0x000fea0003800000 */
.L_x_2224:
[----:B------:R-:W-:Y:S02]  /*55a0*/  ULDC.64 UR4, c[0x0][0x2d8] ;  /* 0x0000b60000047ab9 */ /* 0x000fe40000000a00 */
[----:B------:R-:W-:-:S04]  /*55b0*/  IADD3 R64, P2, P3, R68, UR4, R100 ;  /* 0x0000000444407c10 */ /* 0x000fc8000fb5e064 */
[----:B------:R-:W-:-:S05]  /*55c0*/  IADD3.X R65, R69, UR5, R34, P2, P3 ;  /* 0x0000000545417c10 */ /* 0x000fca00097e6422 */
[----:B--2---:R3:W-:Y:S04]  /*55d0*/  STG.E.128 desc[UR46][R64.64], R48 ;  /* 0x0000003040007986 */ /* 0x0047e8000c101d2e */
.L_x_2223:
[----:B------:R-:W-:Y:S05]  /*55e0*/  BSYNC B2 ;  /* 0x0000000000027941 */ /* 0x000fea0003800000 */
.L_x_2222:
[----:B------:R-:W-:Y:S05]  /*55f0*/  @P1 BRA `(.L_x_2221) ;  /* 0x0000000400c81947 */ /* 0x000fea0003800000 */
[----:B-123--:R1:W2:Y:S01]  /*5600*/  LDS.128 R48, [R112+0x2e400] ;  /* 0x02e4000070307984 */ /* 0x00e2a20000000c00 */
[----:B------:R-:W-:Y:S01]  /*5610*/  ISETP.GE.AND P2, PT, R236, R126, PT ;  /* 0x0000007eec00720c */ /* 0x000fe20003f46270 */
[----:B------:R-:W-:-:S12]  /*5620*/  BSSY B2, `(.L_x_2226) ;  /* 0x000006b000027945 */ /* 0x000fd80003800000 */
[----:B-1----:R-:W-:Y:S05]  /*5630*/  @P2 BRA `(.L_x_2227) ;  /* 0x0000000400a42947 */ /* 0x002fea0003800000 */
[----:B------:R-:W-:Y:S01]  /*5640*/  SHF.R.U32.HI R70, RZ, 0x8, R61 ;  /* 0x00000008ff467819 */ /* 0x000fe2000001163d */
[----:B--2---:R-:W-:Y:S01]  /*5650*/  IMAD.MOV.U32 R62, RZ, RZ, R51 ;  /* 0x000000ffff3e7224 */ /* 0x004fe200078e0033 */
[--C-:B------:R-:W-:Y:S02]  /*5660*/  SHF.R.U32.HI R65, RZ, 0x8, R63.reuse ;  /* 0x00000008ff417819 */ /* 0x100fe4000001163f */
[----:B------:R-:W-:Y:S01]  /*5670*/  LOP3.LUT R64, R63, 0xff0000ff, RZ, 0xc0, !PT ;  /* 0xff0000ff3f407812 */ /* 0x000fe200078ec0ff */
[----:B------:R-:W-:Y:S01]  /*5680*/  IMAD.SHL.U32 R51, R70, 0x100, RZ ;  /* 0x0000010046337824 */ /* 0x000fe200078e00ff */
[----:B------:R-:W-:Y:S01]  /*5690*/  SHF.R.U32.HI R66, RZ, 0x10, R63 ;  /* 0x00000010ff427819 */ /* 0x000fe2000001163f */
[----:B------:R-:W-:Y:S01]  /*56a0*/  IMAD.SHL.U32 R63, R65, 0x100, RZ ;  /* 0x00000100413f7824 */ /* 0x000fe200078e00ff */
[----:B------:R-:W-:Y:S02]  /*56b0*/  LOP3.LUT R60, R61, 0xff0000ff, RZ, 0xc0, !PT ;  /* 0xff0000ff3d3c7812 */ /* 0x000fe400078ec0ff */
[----:B------:R-:W-:Y:S01]  /*56c0*/  SHF.R.U32.HI R67, RZ, 0x10, R61 ;  /* 0x00000010ff437819 */ /* 0x000fe2000001163d */
[----:B------:R-:W-:Y:S01]  /*56d0*/  IMAD.U32 R66, R66, 0x10000, RZ ;  /* 0x0001000042427824 */ /* 0x000fe200078e00ff */
[----:B------:R-:W-:-:S02]  /*56e0*/  LOP3.LUT R51, R60, 0xff00, R51, 0xf8, !PT ;  /* 0x0000ff003c337812 */ /* 0x000fc400078ef833 */
[----:B------:R-:W-:Y:S01]  /*56f0*/  MOV R61, R50 ;  /* 0x00000032003d7202 */ /* 0x000fe20000000f00 */
        /* <DEDUP_REMOVED lines=93> */
.L_x_2227:
[----:B------:R-:W-:Y:S05]  /*5cd0*/  BSYNC B2 ;  /* 0x0000000000027941 */ /* 0x000fea0003800000 */
.L_x_2226:
[----:B------:R-:W-:Y:S02]  /*5ce0*/  ULDC.64 UR4, c[0x0][0x2d8] ;  /* 0x0000b60000047ab9 */ /* 0x000fe40000000a00 */
[----:B------:R-:W-:-:S04]  /*5cf0*/  IADD3 R60, P2, P3, R37, UR4, R68 ;  /* 0x00000004253c7c10 */ /* 0x000fc8000fb5e044 */
[----:B------:R-:W-:-:S05]  /*5d00*/  IADD3.X R61, R104, UR5, R69, P2, P3 ;  /* 0x00000005683d7c10 */ /* 0x000fca00097e6445 */
[----:B--2---:R4:W-:Y:S04]  /*5d10*/  STG.E.128 desc[UR46][R60.64], R48 ;  /* 0x000000303c007986 */ /* 0x0049e8000c101d2e */
.L_x_2221:
[----:B------:R-:W-:Y:S05]  /*5d20*/  BSYNC B1 ;  /* 0x0000000000017941 */ /* 0x000fea0003800000 */
.L_x_2220:
        /* <DEDUP_REMOVED lines=114> */
.L_x_2232:
[----:B------:R-:W-:Y:S05]  /*6450*/  BSYNC B2 ;  /* 0x0000000000027941 */ /* 0x000fea0003800000 */
.L_x_2231:
[----:B------:R-:W-:Y:S02]  /*6460*/  ULDC.64 UR4, c[0x0][0x2d8] ;  /* 0x0000b60000047ab9 */ /* 0x000fe40000000a00 */
[----:B------:R-:W-:-:S04]  /*6470*/  IADD3 R56, P2, P3, R124, UR4, R100 ;  /* 0x000000047c387c10 */ /* 0x000fc8000fb5e064 */
[----:B------:R-:W-:-:S05]  /*6480*/  IADD3.X R57, R127, UR5, R34, P2, P3 ;  /* 0x000000057f397c10 */ /* 0x000fca00097e6422 */
[----:B--2---:R1:W-:Y:S04]  /*6490*/  STG.E.128 desc[UR46][R56.64], R48 ;  /* 0x0000003038007986 */ /* 0x0043e8000c101d2e */
.L_x_2230:
[----:B------:R-:W-:Y:S05]  /*64a0*/  BSYNC B1 ;  /* 0x0000000000017941 */ /* 0x000fea0003800000 */
.L_x_2229:
        /* <DEDUP_REMOVED lines=8> */
[----:B------:R-:W-:Y:S02]  /*6530*/  SHF.R.U32.HI R60, RZ, 0x10, R53 ;  /* 0x00000010ff3c7819 */ /* 0x000fe40000011635 */
[----:B------:R-:W-:Y:S01]  /*6540*/  LOP3.LUT R57, R53, 0xff0000ff, RZ, 0xc0, !PT ;  /* 0xff0000ff35397812 */ /* 0x000fe200078ec0ff */
[----:B------:R-:W-:Y:S01]  /*6550*/  IMAD.MOV.U32 R53, RZ, RZ, R50 ;  /* 0x000000ffff357224 */ /* 0x000fe200078e0032 */
[----:B------:R-:W-:Y:S01]  /*6560*/  SHF.R.U32.HI R59, RZ, 0x10, R55 ;  /* 0x00000010ff3b7819 */ /* 0x000fe20000011637 */
[----:B------:R-:W-:Y:S01]  /*6570*/  IMAD.SHL.U32 R50, R58, 0x100, RZ ;  /* 0x000001003a327824 */ /* 0x000fe200078e00ff */
[----:B------:R-:W-:-:S02]  /*6580*/  LOP3.LUT R56, R55, 0xff0000ff, RZ, 0xc0, !PT ;  /* 0xff0000ff37387812 */ /* 0x000fc400078ec0ff */
[----:B------:R-:W-:Y:S01]  /*6590*/  SHF.L.U32 R51, R52, 0x8, RZ ;  /* 0x0000000834337819 */ /* 0x000fe200000006ff */
[----:B------:R-:W-:Y:S01]  /*65a0*/  IMAD.U32 R55, R59, 0x10000, RZ ;  /* 0x000100003b377824 */ /* 0x000fe200078e00ff */
[----:B------:R-:W-:Y:S02]  /*65b0*/  LOP3.LUT R52, R57, 0xff00, R50, 0xf8, !PT ;  /* 0x0000ff0039347812 */ /* 0x000fe400078ef832 */
        /* <DEDUP_REMOVED lines=93> */
.L_x_2234:
[----:B------:R-:W-:Y:S05]  /*6b90*/  BSYNC B1 ;  /* 0x0000000000017941 */ /* 0x000fea0003800000 */
.L_x_2233:
[----:B------:R-:W-:Y:S02]  /*6ba0*/  ULDC.64 UR4, c[0x0][0x2d8] ;  /* 0x0000b60000047ab9 */ /* 0x000fe40000000a00 */
[----:B------:R-:W-:-:S04]  /*6bb0*/  IADD3 R124, P2, P3, R37, UR4, R124 ;  /* 0x00000004257c7c10 */ /* 0x000fc8000fb5e07c */
[----:B------:R-:W-:-:S05]  /*6bc0*/  IADD3.X R125, R104, UR5, R127, P2, P3 ;  /* 0x00000005687d7c10 */ /* 0x000fca00097e647f */
[----:B--2---:R1:W-:Y:S01]  /*6bd0*/  STG.E.128 desc[UR46][R124.64], R48 ;  /* 0x000000307c007986 */ /* 0x0043e2000c101d2e */
[----:B------:R-:W-:Y:S05]  /*6be0*/  BRA `(.L_x_2228) ;  /* 0x0000004800e47947 */ /* 0x000fea0003800000 */
.L_x_2192:
        /* <DEDUP_REMOVED lines=15> */
[----:B------:R-:W-:-:S04]  /*6ce0*/  @!P2 IMAD R55, R55, 0x60, RZ ;  /* 0x000000603737a824 */ /* 0x000fc800078e02ff */
[----:B------:R-:W-:Y:S01]  /*6cf0*/  @!P2 IMAD.IADD R55, R53, 0x1, R55 ;  /* 0x000000013537a824 */ /* 0x000fe200078e0237 */
[----:B--2---:R-:W-:-:S04]  /*6d00*/  @!P2 IADD3 R80, P3, P4, R94, R80, R52 ;  /* 0x000000505e50a210 */ /* 0x004fc80007c7e034 */
        /* <DEDUP_REMOVED lines=27> */
[----:B------:R-:W-:Y:S02]  /*6ec0*/  ISETP.NE.AND P0, PT, R61, RZ, PT ;  /* 0x000000ff3d00720c */ /* 0x000fe40003f05270 */
[----:B------:R-:W-:Y:S02]  /*6ed0*/  @!P4 IADD3.X R65, R60, R65, RZ, P6, !PT ;  /* 0x000000413c41c210 */ /* 0x000fe400037fe4ff */
[----:B-1----:R-:W-:-:S05]  /*6ee0*/  @!P4 IADD3 R66, P6, R53, R66, RZ ;  /* 0x000000423542c210 */ /* 0x002fca0007fde0ff */
[----:B------:R-:W-:Y:S01]  /*6ef0*/  @!P4 IMAD.X R67, R54, 0x1, R67, P6 ;  /* 0x000000013643c824 */ /* 0x000fe200030e0643 */
[----:B--2---:R-:W-:Y:S02]  /*6f00*/  @!P3 IADD3 R68, P6, R49, R68, RZ ;  /* 0x000000443144b210 */ /* 0x004fe40007fde0ff */
[----:B------:R-:W-:-:S03]  /*6f10*/  CS2R R54, SRZ ;  /* 0x0000000000367805 */ /* 0x000fc6000001ff00 */
        /* <DEDUP_REMOVED lines=30> */
[----:B---3--:R-:W-:Y:S02]  /*7100*/  IMAD.MOV.U32 R154, RZ, RZ, R48 ;  /* 0x000000ffff9a7224 */ /* 0x008fe400078e0030 */
[----:B------:R-:W-:Y:S02]  /*7110*/  IMAD.MOV.U32 R150, RZ, RZ, R50 ;  /* 0x000000ffff967224 */ /* 0x000fe400078e0032 */
[----:B-----5:R-:W-:-:S02]  /*7120*/  IMAD.MOV.U32 R147, RZ, RZ, R60 ;  /* 0x000000ffff937224 */ /* 0x020fc400078e003c */
[----:B------:R-:W-:Y:S01]  /*7130*/  IMAD.MOV.U32 R144, RZ, RZ, R62 ;  /* 0x000000ffff907224 */ /* 0x000fe200078e003e */
[----:B----4-:R-:W-:Y:S01]  /*7140*/  MOV R146, R56 ;  /* 0x0000003800927202 */ /* 0x010fe20000000f00 */
[----:B------:R-:W-:Y:S01]  /*7150*/  IMAD.MOV.U32 R145, RZ, RZ, R58 ;  /* 0x000000ffff917224 */ /* 0x000fe200078e003a */
[----:B------:R-:W-:Y:S01]  /*7160*/  MOV R134, R72 ;  /* 0x0000004800867202 */ /* 0x000fe20000000f00 */
[----:B------:R-:W-:Y:S02]  /*7170*/  IMAD.MOV.U32 R135, RZ, RZ, R74 ;  /* 0x000000ffff877224 */ /* 0x000fe400078e004a */
[----:B------:R-:W-:Y:S02]  /*7180*/  IMAD.MOV.U32 R136, RZ, RZ, R76 ;  /* 0x000000ffff887224 */ /* 0x000fe400078e004c */
[----:B------:R-:W-:Y:S02]  /*7190*/  IMAD.MOV.U32 R137, RZ, RZ, R78 ;  /* 0x000000ffff897224 */ /* 0x000fe400078e004e */
[----:B------:R-:W-:-:S02]  /*71a0*/  IMAD.MOV.U32 R138, RZ, RZ, R64 ;  /* 0x000000ffff8a7224 */ /* 0x000fc400078e0040 */
[----:B------:R-:W-:Y:S02]  /*71b0*/  IMAD.MOV.U32 R140, RZ, RZ, R66 ;  /* 0x000000ffff8c7224 */ /* 0x000fe400078e0042 */
[----:B------:R-:W-:Y:S02]  /*71c0*/  IMAD.MOV.U32 R142, RZ, RZ, R68 ;  /* 0x000000ffff8e7224 */ /* 0x000fe400078e0044 */
[----:B------:R-:W-:Y:S01]  /*71d0*/  IMAD.MOV.U32 R143, RZ, RZ, R70 ;  /* 0x000000ffff8f7224 */ /* 0x000fe200078e0046 */
[----:B------:R-:W-:Y:S06]  /*71e0*/  @!P5 BRA `(.L_x_2235) ;  /* 0x000000000004d947 */ /* 0x000fec0003800000 */
[----:B------:R-:W-:Y:S01]  /*71f0*/  BPT.TRAP 0x1 ;  /* 0x000000040000795c */ /* 0x000fe20000300000 */
.L_x_2235:
[----:B------:R-:W2:Y:S01]  /*7200*/  LDL R80, [R1+0x10] ;  /* 0x0000100001507983 */ /* 0x000ea20000100800 */
[----:B------:R-:W-:Y:S01]  /*7210*/  IMAD R107, R232, 0x8, R18 ;  /* 0x00000008e86b7824 */ /* 0x000fe200078e0212 */
[----:B------:R-:W0:Y:S01]  /*7220*/  LDC R139, c[0x0][0x2e4] ;  /* 0x0000b900ff8b7b82 */ /* 0x000e220000000800 */
[----:B------:R-:W-:Y:S01]  /*7230*/  IMAD.MOV.U32 R125, RZ, RZ, R127 ;  /* 0x000000ffff7d7224 */ /* 0x000fe200078e007f */
[----:B------:R-:W-:Y:S06]  /*7240*/  BSSY B1, `(.L_x_2236) ;  /* 0x0000006000017945 */ /* 0x000fec0003800000 */
[----:B------:R-:W1:Y:S01]  /*7250*/  LDC.64 R126, c[0x0][0x2f0] ;  /* 0x0000bc00ff7e7b82 */ /* 0x000e620000000a00 */
[----:B0-----:R-:W-:Y:S01]  /*7260*/  IMAD.IADD R141, R139, 0x1, -R122 ;  /* 0x000000018b8d7824 */ /* 0x001fe200078e0a7a */
[----:B--2---:R-:W-:-:S04]  /*7270*/  SHF.L.U32 R128, R80, 0x1f, RZ ;  /* 0x0000001f50807819 */ /* 0x004fc800000006ff */
[----:B------:R-:W0:Y:S02]  /*7280*/  SYNCS.PHASECHK.TRANS64.TRYWAIT P3, [R107+URZ+0x38890], R128 ;  /* 0x038890806b0075a7 */ /* 0x000e24000806017f */
[----:B01----:R-:W-:Y:S05]  /*7290*/  @!P3 BRA `(.L_x_2237) ;  /* 0x000002240058b947 */ /* 0x003fea0003800000 */
.L_x_2534:
[----:B------:R-:W-:Y:S05]  /*72a0*/  BSYNC B1 ;  /* 0x0000000000017941 */ /* 0x000fea0003800000 */
.L_x_2236:
[----:B------:R-:W-:Y:S01]  /*72b0*/  ISETP.GE.OR P3, PT, R22, R116, P0 ;  /* 0x000000741600720c */ /* 0x000fe20000766670 */
[----:B------:R-:W-:-:S12]  /*72c0*/  BSSY B1, `(.L_x_2238) ;  /* 0x00000f8000017945 */ /* 0x000fd80003800000 */
[----:B------:R-:W-:Y:S05]  /*72d0*/  @P3 BRA `(.L_x_2239) ;  /* 0x0000000c00d83947 */ /* 0x000fea0003800000 */
[----:B------:R-:W2:Y:S04]  /*72e0*/  LDL R84, [R1+0x14] ;  /* 0x0000140001547983 */ /* 0x000ea80000100800 */
[----:B------:R-:W3:Y:S04]  /*72f0*/  LDL R83, [R1+0x18] ;  /* 0x0000180001537983 */ /* 0x000ee80000100800 */
[----:B------:R-:W4:Y:S01]  /*7300*/  LDL R82, [R1+0x1c] ;  /* 0x00001c0001527983 */ /* 0x000f220000100800 */
[-C--:B------:R-:W-:Y:S01]  /*7310*/  IMAD R80, R23, R126.reuse, RZ ;  /* 0x0000007e17507224 */ /* 0x080fe200078e02ff */
        /* <DEDUP_REMOVED lines=11> */
[----:B------:R-:W-:Y:S02]  /*73d0*/  SHF.R.S32.HI R81, RZ, 0x1f, R80 ;  /* 0x0000001fff517819 */ /* 0x000fe40000011450 */
[----:B------:R-:W-:Y:S02]  /*73e0*/  SHF.L.U32 R151, R80, 0x4, RZ ;  /* 0x0000000450977819 */ /* 0x000fe400000006ff */
[----:B------:R-:W-:-:S05]  /*73f0*/  LEA.HI R81, R81, R80, RZ, 0x3 ;  /* 0x0000005051517211 */ /* 0x000fca00078f18ff */
[----:B------:R-:W-:-:S05]  /*7400*/  IMAD.SHL.U32 R81, R81, 0x800, RZ ;  /* 0x0000080051517824 */ /* 0x000fca00078e00ff */
[----:B------:R-:W-:Y:S02]  /*7410*/  LOP3.LUT R81, R81, 0xffffc000, RZ, 0xc0, !PT ;  /* 0xffffc00051517812 */ /* 0x000fe400078ec0ff */
[----:B--2---:R-:W-:-:S04]  /*7420*/  LOP3.LUT R80, R84, 0x70, R151, 0xf8, !PT ;  /* 0x0000007054507812 */ /* 0x004fc800078ef897 */
[----:B---3--:R-:W-:-:S04]  /*7430*/  LOP3.LUT R80, R80, R83, RZ, 0x3c, !PT ;  /* 0x0000005350507212 */ /* 0x008fc800078e3cff */
[----:B----4-:R-:W-:Y:S01]  /*7440*/  IADD3 R83, R80, R81, R82 ;  /* 0x0000005150537210 */ /* 0x010fe20007ffe052 */
        /* <DEDUP_REMOVED lines=13> */
[----:B------:R-:W-:-:S02]  /*7520*/  LOP3.LUT R50, R51, 0xff0000ff, RZ, 0xc0, !PT ;  /* 0xff0000ff33327812 */ /* 0x000fc400078ec0ff */
[----:B------:R-:W-:Y:S01]  /*7530*/  SHF.R.U32.HI R160, RZ, 0x10, R51 ;  /* 0x00000010ffa07819 */ /* 0x000fe20000011633 */
[----:B------:R-:W-:Y:S01]  /*7540*/  IMAD.SHL.U32 R51, R159, 0x100, RZ ;  /* 0x000001009f337824 */ /* 0x000fe200078e00ff */
[----:B------:R-:W-:Y:S01]  /*7550*/  LOP3.LUT R48, R48, 0xff00, R49, 0xf8, !PT ;  /* 0x0000ff0030307812 */ /* 0x000fe200078ef831 */
[----:B------:R-:W-:Y:S01]  /*7560*/  IMAD.U32 R49, R161, 0x10000, RZ ;  /* 0x00010000a1317824 */ /* 0x000fe200078e00ff */
[----:B------:R-:W-:Y:S02]  /*7570*/  LOP3.LUT R54, R55, 0xff0000ff, RZ, 0xc0, !PT ;  /* 0xff0000ff37367812 */ /* 0x000fe400078ec0ff */
[----:B------:R-:W-:Y:S01]  /*7580*/  SHF.R.U32.HI R164, RZ, 0x10, R55 ;  /* 0x00000010ffa47819 */ /* 0x000fe20000011637 */
[----:B------:R-:W-:Y:S01]  /*7590*/  IMAD.SHL.U32 R55, R157, 0x100, RZ ;  /* 0x000001009d377824 */ /* 0x000fe200078e00ff */
[----:B------:R-:W-:Y:S02]  /*75a0*/  SHF.R.U32.HI R158, RZ, 0x8, R53 ;  /* 0x00000008ff9e7819 */ /* 0x000fe40000011635 */
[----:B------:R-:W-:Y:S01]  /*75b0*/  LOP3.LUT R51, R50, 0xff00, R51, 0xf8, !PT ;  /* 0x0000ff0032337812 */ /* 0x000fe200078ef833 */
[----:B------:R-:W-:Y:S01]  /*75c0*/  IMAD.U32 R164, R164, 0x10000, RZ ;  /* 0x00010000a4a47824 */ /* 0x000fe200078e00ff */
[----:B------:R-:W-:Y:S01]  /*75d0*/  LOP3.LUT R50, R48, 0xff0000, R49, 0xf8, !PT ;  /* 0x00ff000030327812 */ /* 0x000fe200078ef831 */
[----:B------:R-:W-:Y:S01]  /*75e0*/  IMAD.U32 R48, R160, 0x10000, RZ ;  /* 0x00010000a0307824 */ /* 0x000fe200078e00ff */
[----:B------:R-:W-:-:S02]  /*75f0*/  LOP3.LUT R52, R53, 0xff0000ff, RZ, 0xc0, !PT ;  /* 0xff0000ff35347812 */ /* 0x000fc400078ec0ff */
[----:B------:R-:W-:Y:S02]  /*7600*/  SHF.R.U32.HI R162, RZ, 0x10, R53 ;  /* 0x00000010ffa27819 */ /* 0x000fe40000011635 */
[----:B------:R-:W-:Y:S02]  /*7610*/  LOP3.LUT R161, R54, 0xff00, R55, 0xf8, !PT ;  /* 0x0000ff0036a17812 */ /* 0x000fe400078ef837 */
[----:B------:R-:W-:Y:S01]  /*7620*/  SHF.L.U32 R53, R158, 0x8, RZ ;  /* 0x000000089e357819 */ /* 0x000fe200000006ff */
[----:B------:R-:W-:Y:S01]  /*7630*/  IMAD.U32 R162, R162, 0x10000, RZ ;  /* 0x00010000a2a27824 */ /* 0x000fe200078e00ff */
[----:B------:R-:W-:Y:S02]  /*7640*/  F2FP.F16.E4M3.UNPACK_B R160, R155.H1 ;  /* 0x0000009bffa0723e */ /* 0x000fe400030006ff */
[----:B--2---:R-:W-:Y:S02]  /*7650*/  F2FP.F16.E4M3.UNPACK_B R55, R84.H1 ;  /* 0x00000054ff37723e */ /* 0x004fe400030006ff */
[----:B-1----:R-:W-:Y:S01]  /*7660*/  F2FP.F16.E4M3.UNPACK_B R54, R80.H1 ;  /* 0x00000050ff36723e */ /* 0x002fe200030006ff */
[----:B------:R-:W-:Y:S01]  /*7670*/  HADD2.F32 R49, -RZ, R160.H0_H0 ;  /* 0x200000a0ff317230 */ /* 0x000fe20000004100 */
[----:B------:R-:W-:Y:S01]  /*7680*/  LOP3.LUT R159, R52, 0xff00, R53, 0xf8, !PT ;  /* 0x0000ff00349f7812 */ /* 0x000fe200078ef835 */
[----:B------:R-:W-:Y:S01]  /*7690*/  HADD2.F32 R53, -RZ, R55.H0_H0 ;  /* 0x20000037ff357230 */ /* 0x000fe20000004100 */
[----:B------:R-:W-:Y:S01]  /*76a0*/  F2FP.F16.E4M3.UNPACK_B R157, R154.H1 ;  /* 0x0000009aff9d723e */ /* 0x000fe200030006ff */
[--C-:B------:R-:W-:Y:S01]  /*76b0*/  HADD2.F32 R52, -RZ, R54.reuse.H0_H0 ;  /* 0x20000036ff347230 */ /* 0x100fe20000004100 */
[----:B------:R-:W-:Y:S01]  /*76c0*/  LOP3.LUT R48, R51, 0xff0000, R48, 0xf8, !PT ;  /* 0x00ff000033307812 */ /* 0x000fe200078ef830 */
[----:B------:R-:W-:-:S02]  /*76d0*/  HADD2.F32 R54, -RZ, R54.H1_H1 ;  /* 0x30000036ff367230 */ /* 0x000fc40000004100 */
[-C--:B------:R-:W-:Y:S01]  /*76e0*/  FMUL.FTZ R163, R53, R49.reuse ;  /* 0x0000003135a37220 */ /* 0x080fe20000410000 */
[--C-:B------:R-:W-:Y:S02]  /*76f0*/  HADD2.F32 R158, -RZ, R157.reuse.H0_H0 ;  /* 0x2000009dff9e7230 */ /* 0x100fe40000004100 */
[C---:B------:R-:W-:Y:S01]  /*7700*/  FMUL.FTZ R166, R52.reuse, R49 ;  /* 0x0000003134a67220 */ /* 0x040fe20000410000 */
[----:B------:R-:W-:Y:S01]  /*7710*/  LOP3.LUT R51, R159, 0xff0000, R162, 0xf8, !PT ;  /* 0x00ff00009f337812 */ /* 0x000fe200078ef8a2 */
[----:B------:R-:W-:Y:S01]  /*7720*/  HADD2.F32 R159, -RZ, R157.H1_H1 ;  /* 0x3000009dff9f7230 */ /* 0x000fe20000004100 */
[----:B------:R-:W-:Y:S01]  /*7730*/  F2FP.F16.E4M3.UNPACK_B R84, R84 ;  /* 0x00000054ff54723e */ /* 0x000fe200020006ff */
[-C--:B------:R-:W-:Y:S01]  /*7740*/  FFMA.FTZ R52, R52, R158.reuse, -R163 ;  /* 0x0000009e34347223 */ /* 0x080fe200000108a3 */
[----:B------:R-:W-:Y:S01]  /*7750*/  FFMA.FTZ R53, R53, R158, R166 ;  /* 0x0000009e35357223 */ /* 0x000fe200000100a6 */
[----:B------:R-:W-:Y:S01]  /*7760*/  HADD2.F32 R162, -RZ, R160.H1_H1 ;  /* 0x300000a0ffa27230 */ /* 0x000fe20000004100 */
[----:B------:R-:W-:Y:S01]  /*7770*/  F2FP.F16.E4M3.UNPACK_B R158, R154 ;  /* 0x0000009aff9e723e */ /* 0x000fe200020006ff */
[----:B------:R-:W-:Y:S01]  /*7780*/  HADD2.F32 R157, -RZ, R55.H1_H1 ;  /* 0x30000037ff9d7230 */ /* 0x000fe20000004100 */
[----:B------:R-:W-:Y:S01]  /*7790*/  F2FP.F16.E4M3.UNPACK_B R160, R155 ;  /* 0x0000009bffa0723e */ /* 0x000fe200020006ff */
[----:B------:R-:W-:Y:S01]  /*77a0*/  HADD2.F32 R155, -RZ, R84.H0_H0 ;  /* 0x20000054ff9b7230 */ /* 0x000fe20000004100 */
[----:B------:R-:W-:-:S02]  /*77b0*/  F2FP.F16.E4M3.UNPACK_B R154, R80 ;  /* 0x00000050ff9a723e */ /* 0x000fc400020006ff */
[-C--:B------:R-:W-:Y:S01]  /*77c0*/  FMUL.FTZ R55, R157, R162.reuse ;  /* 0x000000a29d377220 */ /* 0x080fe20000410000 */
[----:B------:R-:W-:Y:S01]  /*77d0*/  LOP3.LUT R49, R161, 0xff0000, R164, 0xf8, !PT ;  /* 0x00ff0000a1317812 */ /* 0x000fe200078ef8a4 */
        /* <DEDUP_REMOVED lines=24> */
[----:B------:R-:W-:Y:S01]  /*7960*/  HADD2.F32 R162, -RZ, R160.H0_H0 ;  /* 0x200000a0ffa27230 */ /* 0x000fe20000004100 */
[----:B------:R-:W-:Y:S01]  /*7970*/  F2FP.F16.E4M3.UNPACK_B R157, R153 ;  /* 0x00000099ff9d723e */ /* 0x000fe200020006ff */
[----:B------:R-:W-:Y:S02]  /*7980*/  HADD2.F32 R155, -RZ, R154.H0_H0 ;  /* 0x2000009aff9b7230 */ /* 0x000fe40000004100 */
        /* <DEDUP_REMOVED lines=8> */
[----:B------:R-:W-:-:S02]  /*7a10*/  HADD2.F32 R155, -RZ, R160.H1_H1 ;  /* 0x300000a0ff9b7230 */ /* 0x000fc40000004100 */
[-C--:B------:R-:W-:Y:S01]  /*7a20*/  FMUL.FTZ R167, R158, R161.reuse ;  /* 0x000000a19ea77220 */ /* 0x080fe20000410000 */
[----:B------:R-:W-:Y:S01]  /*7a30*/  FFMA.FTZ R164, R159, R162, R164 ;  /* 0x000000a29fa47223 */ /* 0x000fe200000100a4 */
[C---:B------:R-:W-:Y:S01]  /*7a40*/  FMUL.FTZ R161, R154.reuse, R161 ;  /* 0x000000a19aa17220 */ /* 0x040fe20000410000 */
[----:B------:R-:W-:Y:S02]  /*7a50*/  HADD2.F32 R159, -RZ, R157.H0_H0 ;  /* 0x2000009dff9f7230 */ /* 0x000fe40000004100 */
[-C--:B------:R-:W-:Y:S01]  /*7a60*/  FFMA.FTZ R169, R154, R155.reuse, -R167 ;  /* 0x0000009b9aa97223 */ /* 0x080fe200000108a7 */
[----:B------:R-:W-:Y:S01]  /*7a70*/  F2FP.F16.E4M3.UNPACK_B R154, R150 ;  /* 0x00000096ff9a723e */ /* 0x000fe200020006ff */
[----:B------:R-:W-:Y:S02]  /*7a80*/  HADD2.F32 R150, -RZ, R153.H0_H0 ;  /* 0x20000099ff967230 */ /* 0x000fe40000004100 */
[----:B------:R-:W-:Y:S01]  /*7a90*/  FFMA.FTZ R171, R158, R155, R161 ;  /* 0x0000009b9eab7223 */ /* 0x000fe200000100a1 */
        /* <DEDUP_REMOVED lines=110> */
.L_x_2241:
[----:B------:R-:W-:Y:S05]  /*8180*/  BSYNC B2 ;  /* 0x0000000000027941 */ /* 0x000fea0003800000 */
.L_x_2240:
        /* <DEDUP_REMOVED lines=11> */
.L_x_2239:
[----:B------:R-:W-:Y:S05]  /*8240*/  BSYNC B1 ;  /* 0x0000000000017941 */ /* 0x000fea0003800000 */
.L_x_2238:
[----:B------:R-:W-:Y:S01]  /*8250*/  ISETP.GE.OR P3, PT, R234, R116, P0 ;  /* 0x00000074ea00720c */ /* 0x000fe20000766670 */
[----:B------:R-:W-:-:S12]  /*8260*/  BSSY B1, `(.L_x_2242) ;  /* 0x00000fe000017945 */ /* 0x000fd80003800000 */
[----:B------:R-:W-:Y:S05]  /*8270*/  @P3 BRA `(.L_x_2243) ;  /* 0x0000000c00f03947 */ /* 0x000fea0003800000 */
[----:B-1----:R-:W2:Y:S01]  /*8280*/  LDL R50, [R1+0x30] ;  /* 0x0000300001327983 */ /* 0x002ea20000100800 */
[----:B------:R-:W-:Y:S01]  /*8290*/  SHF.R.S32.HI R49, RZ, 0x1f, R234 ;  /* 0x0000001fff317819 */ /* 0x000fe200000114ea */
[-C--:B------:R-:W-:Y:S01]  /*82a0*/  IMAD.WIDE.U32 R80, R234, R126.reuse, R124 ;  /* 0x0000007eea507225 */ /* 0x080fe200078e007c */
        /* <DEDUP_REMOVED lines=14> */
[----:B------:R-:W-:Y:S02]  /*8390*/  LOP3.LUT R48, R28, 0x70, R85, 0xf8, !PT ;  /* 0x000000701c307812 */ /* 0x000fe400078ef855 */
[----:B------:R-:W-:Y:S02]  /*83a0*/  SHF.L.U32 R49, R49, 0xb, RZ ;  /* 0x0000000b31317819 */ /* 0x000fe400000006ff */
[----:B------:R-:W-:Y:S02]  /*83b0*/  LOP3.LUT R48, R48, R25, RZ, 0x3c, !PT ;  /* 0x0000001930307212 */ /* 0x000fe400078e3cff */
[----:B------:R-:W-:-:S04]  /*83c0*/  LOP3.LUT R49, R49, 0xffffc000, RZ, 0xc0, !PT ;  /* 0xffffc00031317812 */ /* 0x000fc800078ec0ff */
[----:B--2---:R-:W-:Y:S01]  /*83d0*/  IADD3 R51, R48, R49, R50 ;  /* 0x0000003130337210 */ /* 0x004fe20007ffe032 */
[----:B------:R-:W-:-:S04]  /*83e0*/  IMAD R49, R232, 0x8000, R120 ;  /* 0x00008000e8317824 */ /* 0x000fc800078e0278 */
        /* <DEDUP_REMOVED lines=8> */
[----:B------:R-:W-:Y:S01]  /*8470*/  LOP3.LUT R131, R57, 0xff0000ff, RZ, 0xc0, !PT ;  /* 0xff0000ff39837812 */ /* 0x000fe200078ec0ff */
[----:B------:R-:W-:Y:S01]  /*8480*/  IMAD.MOV.U32 R56, RZ, RZ, R49 ;  /* 0x000000ffff387224 */ /* 0x000fe200078e0031 */
[----:B------:R-:W-:Y:S02]  /*8490*/  SHF.R.U32.HI R130, RZ, 0x8, R59 ;  /* 0x00000008ff827819 */ /* 0x000fe4000001163b */
[----:B------:R-:W-:Y:S02]  /*84a0*/  SHF.L.U32 R48, R148, 0x8, RZ ;  /* 0x0000000894307819 */ /* 0x000fe400000006ff */
[----:B------:R-:W-:Y:S02]  /*84b0*/  SHF.R.U32.HI R62, RZ, 0x8, R63 ;  /* 0x00000008ff3e7819 */ /* 0x000fe4000001163f */
[----:B------:R-:W-:-:S02]  /*84c0*/  SHF.R.U32.HI R150, RZ, 0x10, R61 ;  /* 0x00000010ff967819 */ /* 0x000fc4000001163d */
[----:B------:R-:W-:Y:S02]  /*84d0*/  SHF.R.U32.HI R84, RZ, 0x8, R61 ;  /* 0x00000008ff547819 */ /* 0x000fe4000001163d */
[----:B------:R-:W-:Y:S02]  /*84e0*/  LOP3.LUT R58, R61, 0xff0000ff, RZ, 0xc0, !PT ;  /* 0xff0000ff3d3a7812 */ /* 0x000fe400078ec0ff */
[----:B------:R-:W-:Y:S01]  /*84f0*/  SHF.R.U32.HI R86, RZ, 0x10, R63 ;  /* 0x00000010ff567819 */ /* 0x000fe2000001163f */
[----:B------:R-:W-:Y:S01]  /*8500*/  IMAD.SHL.U32 R49, R84, 0x100, RZ ;  /* 0x0000010054317824 */ /* 0x000fe200078e00ff */
[----:B------:R-:W-:Y:S01]  /*8510*/  LOP3.LUT R61, R63, 0xff0000ff, RZ, 0xc0, !PT ;  /* 0xff0000ff3f3d7812 */ /* 0x000fe200078ec0ff */
[----:B--2---:R-:W-:Y:S01]  /*8520*/  IMAD.MOV.U32 R63, RZ, RZ, R52 ;  /* 0x000000ffff3f7224 */ /* 0x004fe200078e0034 */
[----:B------:R-:W-:Y:S01]  /*8530*/  LOP3.LUT R131, R131, 0xff00, R48, 0xf8, !PT ;  /* 0x0000ff0083837812 */ /* 0x000fe200078ef830 */
[----:B------:R-:W-:Y:S01]  /*8540*/  IMAD.SHL.U32 R48, R130, 0x100, RZ ;  /* 0x0000010082307824 */ /* 0x000fe200078e00ff */
[----:B------:R-:W-:Y:S01]  /*8550*/  SHF.R.U32.HI R151, RZ, 0x10, R59 ;  /* 0x00000010ff977819 */ /* 0x000fe2000001163b */
[----:B------:R-:W-:Y:S01]  /*8560*/  IMAD.SHL.U32 R52, R62, 0x100, RZ ;  /* 0x000001003e347824 */ /* 0x000fe200078e00ff */
[----:B------:R-:W-:-:S02]  /*8570*/  LOP3.LUT R59, R59, 0xff0000ff, RZ, 0xc0, !PT ;  /* 0xff0000ff3b3b7812 */ /* 0x000fc400078ec0ff */
[----:B------:R-:W-:Y:S01]  /*8580*/  SHF.R.U32.HI R149, RZ, 0x10, R57 ;  /* 0x00000010ff957819 */ /* 0x000fe20000011639 */
[----:B------:R-:W-:Y:S01]  /*8590*/  IMAD.MOV.U32 R57, RZ, RZ, R50 ;  /* 0x000000ffff397224 */ /* 0x000fe200078e0032 */
[----:B------:R-:W-:Y:S01]  /*85a0*/  LOP3.LUT R59, R59, 0xff00, R48, 0xf8, !PT ;  /* 0x0000ff003b3b7812 */ /* 0x000fe200078ef830 */
[----:B------:R-:W-:Y:S01]  /*85b0*/  IMAD.U32 R48, R151, 0x10000, RZ ;  /* 0x0001000097307824 */ /* 0x000fe200078e00ff */
[----:B------:R-:W-:Y:S01]  /*85c0*/  LOP3.LUT R148, R61, 0xff00, R52, 0xf8, !PT ;  /* 0x0000ff003d947812 */ /* 0x000fe200078ef834 */
[----:B------:R-:W-:Y:S01]  /*85d0*/  IMAD.U32 R50, R149, 0x10000, RZ ;  /* 0x0001000095327824 */ /* 0x000fe200078e00ff */
[----:B------:R-:W-:Y:S01]  /*85e0*/  F2FP.F16.E4M3.UNPACK_B R130, R147.H1 ;  /* 0x00000093ff82723e */ /* 0x000fe200030006ff */
[----:B------:R-:W-:Y:S01]  /*85f0*/  IMAD.U32 R52, R150, 0x10000, RZ ;  /* 0x0001000096347824 */ /* 0x000fe200078e00ff */
[----:B------:R-:W-:Y:S02]  /*8600*/  F2FP.F16.E4M3.UNPACK_B R84, R63.H1 ;  /* 0x0000003fff54723e */ /* 0x000fe400030006ff */
[----:B------:R-:W-:-:S02]  /*8610*/  F2FP.F16.E4M3.UNPACK_B R61, R60.H1 ;  /* 0x0000003cff3d723e */ /* 0x000fc400030006ff */
[----:B------:R-:W-:Y:S01]  /*8620*/  LOP3.LUT R149, R58, 0xff00, R49, 0xf8, !PT ;  /* 0x0000ff003a957812 */ /* 0x000fe200078ef831 */
[----:B------:R-:W-:Y:S01]  /*8630*/  HADD2.F32 R49, -RZ, R130.H0_H0 ;  /* 0x20000082ff317230 */ /* 0x000fe20000004100 */
[----:B------:R-:W-:Y:S01]  /*8640*/  LOP3.LUT R48, R59, 0xff0000, R48, 0xf8, !PT ;  /* 0x00ff00003b307812 */ /* 0x000fe200078ef830 */
[----:B------:R-:W-:Y:S01]  /*8650*/  HADD2.F32 R59, -RZ, R84.H0_H0 ;  /* 0x20000054ff3b7230 */ /* 0x000fe20000004100 */
[----:B------:R-:W-:Y:S01]  /*8660*/  F2FP.F16.E4M3.UNPACK_B R62, R146.H1 ;  /* 0x00000092ff3e723e */ /* 0x000fe200030006ff */
[--C-:B------:R-:W-:Y:S01]  /*8670*/  HADD2.F32 R58, -RZ, R61.reuse.H0_H0 ;  /* 0x2000003dff3a7230 */ /* 0x100fe20000004100 */
[----:B------:R-:W-:Y:S02]  /*8680*/  LOP3.LUT R50, R131, 0xff0000, R50, 0xf8, !PT ;  /* 0x00ff000083327812 */ /* 0x000fe400078ef832 */
[----:B------:R-:W-:Y:S01]  /*8690*/  SHF.L.U32 R131, R86, 0x10, RZ ;  /* 0x0000001056837819 */ /* 0x000fe200000006ff */
[----:B------:R-:W-:Y:S02]  /*86a0*/  HADD2.F32 R86, -RZ, R62.H0_H0 ;  /* 0x2000003eff567230 */ /* 0x000fe40000004100 */
[-C--:B------:R-:W-:Y:S01]  /*86b0*/  FMUL.FTZ R151, R59, R49.reuse ;  /* 0x000000313b977220 */ /* 0x080fe20000410000 */
        /* <DEDUP_REMOVED lines=66> */
[C---:B------:R-:W-:Y:S01]  /*8ae0*/  FMUL.FTZ R131, R61.reuse, R63 ;  /* 0x0000003f3d837220 */ /* 0x040fe20000410000 */
[----:B------:R-:W-:Y:S01]  /*8af0*/  HADD2.F32 R62, -RZ, R145.H0_H0 ;  /* 0x20000091ff3e7230 */ /* 0x000fe20000004100 */
[----:B------:R-:W-:Y:S01]  /*8b00*/  F2FP.SATFINITE.E4M3.F32.PACK_AB_MERGE_C R154, R154, R59, RZ ;  /* 0x0000003b9a9a723e */ /* 0x000fe200048070ff */
[----:B------:R-:W-:Y:S02]  /*8b10*/  HADD2.F32 R57, -RZ, R57.H1_H1 ;  /* 0x30000039ff397230 */ /* 0x000fe40000004100 */
[----:B------:R-:W-:Y:S01]  /*8b20*/  FMUL.FTZ R86, R60, R144 ;  /* 0x000000903c567220 */ /* 0x000fe20000410000 */
[----:B------:R-:W-:Y:S02]  /*8b30*/  HADD2.F32 R145, -RZ, R145.H1_H1 ;  /* 0x30000091ff917230 */ /* 0x000fe40000004100 */
[-C--:B------:R-:W-:Y:S01]  /*8b40*/  FFMA.FTZ R54, R54, R62.reuse, -R131 ;  /* 0x0000003e36367223 */ /* 0x080fe20000010883 */
[----:B------:R-:W-:Y:S01]  /*8b50*/  FFMA.FTZ R84, R61, R62, R84 ;  /* 0x0000003e3d547223 */ /* 0x000fe20000010054 */
        /* <DEDUP_REMOVED lines=11> */
[----:B------:R-:W-:Y:S01]  /*8c10*/  F2FP.SATFINITE.E4M3.F32.PACK_AB_MERGE_C R54, R145, R84, R130 ;  /* 0x000000549136723e */ /* 0x000fe20004807082 */
[----:B------:R-:W-:-:S02]  /*8c20*/  HADD2.F32 R130, -RZ, R86.H0_H0 ;  /* 0x20000056ff827230 */ /* 0x000fc40000004100 */
[CC--:B------:R-:W-:Y:S01]  /*8c30*/  FMUL.FTZ R145, R63.reuse, R144.reuse ;  /* 0x000000903f917220 */ /* 0x0c0fe20000410000 */
[----:B------:R-:W-:Y:S02]  /*8c40*/  HADD2.F32 R84, -RZ, R62.H1_H1 ;  /* 0x3000003eff547230 */ /* 0x000fe40000004100 */
[C---:B------:R-:W-:Y:S01]  /*8c50*/  FMUL.FTZ R144, R60.reuse, R144 ;  /* 0x000000903c907220 */ /* 0x040fe20000410000 */
[----:B------:R-:W-:Y:S02]  /*8c60*/  HADD2.F32 R131, -RZ, R131.H1_H1 ;  /* 0x30000083ff837230 */ /* 0x000fe40000004100 */
[-C--:B------:R-:W-:Y:S01]  /*8c70*/  FFMA.FTZ R60, R60, R130.reuse, -R145 ;  /* 0x000000823c3c7223 */ /* 0x080fe20000010891 */
[----:B------:R-:W-:Y:S02]  /*8c80*/  HADD2.F32 R62, -RZ, R61.H1_H1 ;  /* 0x3000003dff3e7230 */ /* 0x000fe40000004100 */
[----:B------:R-:W-:Y:S01]  /*8c90*/  FFMA.FTZ R61, R63, R130, R144 ;  /* 0x000000823f3d7223 */ /* 0x000fe20000010090 */
[----:B------:R-:W-:-:S02]  /*8ca0*/  HADD2.F32 R63, -RZ, R86.H1_H1 ;  /* 0x30000056ff3f7230 */ /* 0x000fc40000004100 */
[----:B------:R-:W-:Y:S01]  /*8cb0*/  FMUL.FTZ R145, R84, R131 ;  /* 0x0000008354917220 */ /* 0x000fe20000410000 */
[----:B------:R-:W-:Y:S01]  /*8cc0*/  F2FP.F16.E4M3.UNPACK_B R53, R53.H1 ;  /* 0x00000035ff35723e */ /* 0x000fe200030006ff */
[----:B------:R-:W-:Y:S01]  /*8cd0*/  FMUL.FTZ R131, R62, R131 ;  /* 0x000000833e837220 */ /* 0x000fe20000410000 */
[----:B------:R-:W-:Y:S02]  /*8ce0*/  F2FP.F16.E4M3.UNPACK_B R86, R52.H1 ;  /* 0x00000034ff56723e */ /* 0x000fe400030006ff */
[----:B------:R-:W-:Y:S01]  /*8cf0*/  F2FP.F16.E4M3.UNPACK_B R56, R56.H1 ;  /* 0x00000038ff38723e */ /* 0x000fe200030006ff */
[-C--:B------:R-:W-:Y:S01]  /*8d00*/  FFMA.FTZ R146, R84, R63.reuse, R131 ;  /* 0x0000003f54927223 */ /* 0x080fe20000010083 */
[----:B------:R-:W-:Y:S01]  /*8d10*/  F2FP.SATFINITE.E4M3.F32.PACK_AB_MERGE_C R59, R147, R148, R58 ;  /* 0x00000094933b723e */ /* 0x000fe2000480703a */
[----:B------:R-:W-:Y:S01]  /*8d20*/  FFMA.FTZ R147, R62, R63, -R145 ;  /* 0x0000003f3e937223 */ /* 0x000fe20000010891 */
[--C-:B------:R-:W-:Y:S01]  /*8d30*/  HADD2.F32 R62, -RZ, R53.reuse.H0_H0 ;  /* 0x20000035ff3e7230 */ /* 0x100fe20000004100 */
[----:B------:R-:W-:Y:S01]  /*8d40*/  F2FP.F16.E4M3.UNPACK_B R50, R50.H1 ;  /* 0x00000032ff32723e */ /* 0x000fe200030006ff */
[--C-:B------:R-:W-:Y:S01]  /*8d50*/  HADD2.F32 R131, -RZ, R86.reuse.H0_H0 ;  /* 0x20000056ff837230 */ /* 0x100fe20000004100 */
[----:B------:R-:W-:Y:S01]  /*8d60*/  F2FP.SATFINITE.E4M3.F32.PACK_AB_MERGE_C R58, R150, R149, R154 ;  /* 0x00000095963a723e */ /* 0x000fe2000480709a */
[----:B------:R-:W-:Y:S01]  /*8d70*/  HADD2.F32 R53, -RZ, R53.H1_H1 ;  /* 0x30000035ff357230 */ /* 0x000fe20000004100 */
[----:B------:R-:W-:Y:S01]  /*8d80*/  F2FP.F16.E4M3.UNPACK_B R130, R49.H1 ;  /* 0x00000031ff82723e */ /* 0x000fe200030006ff */
[----:B------:R-:W-:-:S02]  /*8d90*/  HADD2.F32 R86, -RZ, R86.H1_H1 ;  /* 0x30000056ff567230 */ /* 0x000fc40000004100 */
[-C--:B------:R-:W-:Y:S01]  /*8da0*/  FMUL.FTZ R145, R62, R131.reuse ;  /* 0x000000833e917220 */ /* 0x080fe20000410000 */
[--C-:B------:R-:W-:Y:S02]  /*8db0*/  HADD2.F32 R52, -RZ, R56.reuse.H0_H0 ;  /* 0x20000038ff347230 */ /* 0x100fe40000004100 */
[----:B------:R-:W-:Y:S02]  /*8dc0*/  HADD2.F32 R56, -RZ, R56.H1_H1 ;  /* 0x30000038ff387230 */ /* 0x000fe40000004100 */
[CC--:B------:R-:W-:Y:S01]  /*8dd0*/  FMUL.FTZ R151, R53.reuse, R86.reuse ;  /* 0x0000005635977220 */ /* 0x0c0fe20000410000 */
[--C-:B------:R-:W-:Y:S02]  /*8de0*/  HADD2.F32 R84, -RZ, R50.reuse.H1_H1 ;  /* 0x30000032ff547230 */ /* 0x100fe40000004100 */
[----:B------:R-:W-:Y:S01]  /*8df0*/  FMUL.FTZ R131, R52, R131 ;  /* 0x0000008334837220 */ /* 0x000fe20000410000 */
[----:B------:R-:W-:Y:S02]  /*8e00*/  HADD2.F32 R63, -RZ, R50.H0_H0 ;  /* 0x20000032ff3f7230 */ /* 0x000fe40000004100 */
        /* <DEDUP_REMOVED lines=17> */
[CC--:B------:R-:W-:Y:S01]  /*8f20*/  FMUL.FTZ R155, R53.reuse, R144.reuse ;  /* 0x00000090359b7220 */ /* 0x0c0fe20000410000 */
        /* <DEDUP_REMOVED lines=25> */
[----:B------:R-:W-:Y:S01]  /*90c0*/  FMUL.FTZ R53, R50, R53 ;  /* 0x0000003532357220 */ /* 0x000fe20000410000 */
[----:B------:R-:W-:-:S02]  /*90d0*/  IMAD.MOV.U32 R48, RZ, RZ, R59 ;  /* 0x000000ffff307224 */ /* 0x000fc400078e003b */
[-C--:B------:R-:W-:Y:S01]  /*90e0*/  FFMA.FTZ R50, R50, R49.reuse, -R63 ;  /* 0x0000003132327223 */ /* 0x080fe2000001083f */
[----:B------:R-:W-:Y:S01]  /*90f0*/  F2FP.SATFINITE.E4M3.F32.PACK_AB_MERGE_C R51, R51, R154, RZ ;  /* 0x0000009a3333723e */ /* 0x000fe200048070ff */
[----:B------:R-:W-:Y:S01]  /*9100*/  FFMA.FTZ R56, R56, R49, R53 ;  /* 0x0000003138387223 */ /* 0x000fe20000010035 */
[----:B------:R-:W-:Y:S01]  /*9110*/  F2FP.SATFINITE.E4M3.F32.PACK_AB_MERGE_C R130, R130, R155, RZ ;  /* 0x0000009b8282723e */ /* 0x000fe200048070ff */
[----:B------:R-:W-:Y:S01]  /*9120*/  IMAD.MOV.U32 R52, RZ, RZ, R58 ;  /* 0x000000ffff347224 */ /* 0x000fe200078e003a */
[----:B------:R-:W-:Y:S01]  /*9130*/  F2FP.SATFINITE.E4M3.F32.PACK_AB_MERGE_C R51, R50, R153, R51 ;  /* 0x000000993233723e */ /* 0x000fe20004807033 */
[----:B------:R-:W-:Y:S01]  /*9140*/  IMAD.MOV.U32 R50, RZ, RZ, R57 ;  /* 0x000000ffff327224 */ /* 0x000fe200078e0039 */
[----:B------:R-:W-:Y:S02]  /*9150*/  F2FP.SATFINITE.E4M3.F32.PACK_AB_MERGE_C R49, R147, R60, R148 ;  /* 0x0000003c9331723e */ /* 0x000fe40004807094 */
[----:B------:R-:W-:Y:S02]  /*9160*/  F2FP.SATFINITE.E4M3.F32.PACK_AB_MERGE_C R53, R146, R61, R149 ;  /* 0x0000003d9235723e */ /* 0x000fe40004807095 */
[----:B------:R-:W-:-:S07]  /*9170*/  F2FP.SATFINITE.E4M3.F32.PACK_AB_MERGE_C R55, R56, R145, R130 ;  /* 0x000000913837723e */ /* 0x000fce0004807082 */
.L_x_2245:
[----:B------:R-:W-:Y:S05]  /*9180*/  BSYNC B2 ;  /* 0x0000000000027941 */ /* 0x000fea0003800000 */
.L_x_2244:
        /* <DEDUP_REMOVED lines=11> */
.L_x_2243:
[----:B------:R-:W-:Y:S05]  /*9240*/  BSYNC B1 ;  /* 0x0000000000017941 */ /* 0x000fea0003800000 */
.L_x_2242:
[----:B------:R-:W-:Y:S01]  /*9250*/  ISETP.GE.OR P3, PT, R233, R116, P0 ;  /* 0x00000074e900720c */ /* 0x000fe20000766670 */
[----:B------:R-:W-:-:S12]  /*9260*/  BSSY B1, `(.L_x_2246) ;  /* 0x00000ff000017945 */ /* 0x000fd80003800000 */
[----:B------:R-:W-:Y:S05]  /*9270*/  @P3 BRA `(.L_x_2247) ;  /* 0x0000000c00f43947 */ /* 0x000fea0003800000 */
[----:B-1-3--:R-:W2:Y:S01]  /*9280*/  LDL R50, [R1+0x2c] ;  /* 0x00002c0001327983 */ /* 0x00aea20000100800 */
        /* <DEDUP_REMOVED lines=20> */
[----:B--2---:R-:W-:Y:S01]  /*93d0*/  IADD3 R51, R48, R49, R50 ;  /* 0x0000003130337210 */ /* 0x004fe20007ffe032 */
[----:B------:R-:W-:-:S03]  /*93e0*/  IMAD R49, R232, 0x8000, R119 ;  /* 0x00008000e8317824 */ /* 0x000fc600078e0277 */
[----:B------:R-:W-:Y:S01]  /*93f0*/  LEA R51, R232, R51, 0xf ;  /* 0x00000033e8337211 */ /* 0x000fe200078e78ff */
[----:B------:R-:W-:-:S04]  /*9400*/  IMAD.IADD R49, R18, 0x1, R49 ;  /* 0x0000000112317824 */ /* 0x000fc800078e0231 */
[----:B------:R-:W-:Y:S02]  /*9410*/  IMAD.IADD R52, R18, 0x1, R51 ;  /* 0x0000000112347824 */ /* 0x000fe400078e0233 */
        /* <DEDUP_REMOVED lines=8> */
[----:B------:R-:W-:Y:S01]  /*94a0*/  IMAD.SHL.U32 R65, R61, 0x100, RZ ;  /* 0x000001003d417824 */ /* 0x000fe200078e00ff */
[----:B------:R-:W-:Y:S01]  /*94b0*/  SHF.R.U32.HI R87, RZ, 0x8, R67 ;  /* 0x00000008ff577819 */ /* 0x000fe20000011643 */
[----:B------:R-:W-:Y:S01]  /*94c0*/  IMAD.MOV.U32 R61, RZ, RZ, R50 ;  /* 0x000000ffff3d7224 */ /* 0x000fe200078e0032 */
[----:B------:R-:W-:Y:S01]  /*94d0*/  SHF.R.U32.HI R85, RZ, 0x8, R69 ;  /* 0x00000008ff557819 */ /* 0x000fe20000011645 */
[----:B------:R-:W-:Y:S01]  /*94e0*/  IMAD.MOV.U32 R62, RZ, RZ, R54 ;  /* 0x000000ffff3e7224 */ /* 0x000fe200078e0036 */
[----:B------:R-:W-:Y:S01]  /*94f0*/  LOP3.LUT R52, R64, 0xff00, R65, 0xf8, !PT ;  /* 0x0000ff0040347812 */ /* 0x000fe200078ef841 */
[----:B------:R-:W-:Y:S01]  /*9500*/  IMAD.U32 R65, R130, 0x10000, RZ ;  /* 0x0001000082417824 */ /* 0x000fe200078e00ff */
[----:B------:R-:W-:-:S02]  /*9510*/  SHF.R.U32.HI R86, RZ, 0x10, R67 ;  /* 0x00000010ff567819 */ /* 0x000fc40000011643 */
[----:B------:R-:W-:Y:S02]  /*9520*/  SHF.R.U32.HI R82, RZ, 0x8, R71 ;  /* 0x00000008ff527819 */ /* 0x000fe40000011647 */
[----:B------:R-:W-:Y:S02]  /*9530*/  LOP3.LUT R68, R67, 0xff0000ff, RZ, 0xc0, !PT ;  /* 0xff0000ff43447812 */ /* 0x000fe400078ec0ff */
[----:B------:R-:W-:Y:S01]  /*9540*/  SHF.L.U32 R67, R87, 0x8, RZ ;  /* 0x0000000857437819 */ /* 0x000fe200000006ff */
[----:B------:R-:W-:Y:S01]  /*9550*/  IMAD.SHL.U32 R50, R82, 0x100, RZ ;  /* 0x0000010052327824 */ /* 0x000fe200078e00ff */
[----:B------:R-:W-:Y:S02]  /*9560*/  LOP3.LUT R70, R69, 0xff0000ff, RZ, 0xc0, !PT ;  /* 0xff0000ff45467812 */ /* 0x000fe400078ec0ff */
[----:B------:R-:W-:Y:S01]  /*9570*/  SHF.R.U32.HI R84, RZ, 0x10, R69 ;  /* 0x00000010ff547819 */ /* 0x000fe20000011645 */
[----:B------:R-:W-:Y:S01]  /*9580*/  IMAD.SHL.U32 R69, R85, 0x100, RZ ;  /* 0x0000010055457824 */ /* 0x000fe200078e00ff */
[----:B------:R-:W-:Y:S01]  /*9590*/  LOP3.LUT R52, R52, 0xff0000, R65, 0xf8, !PT ;  /* 0x00ff000034347812 */ /* 0x000fe200078ef841 */
[----:B------:R-:W-:Y:S01]  /*95a0*/  IMAD.U32 R65, R86, 0x10000, RZ ;  /* 0x0001000056417824 */ /* 0x000fe200078e00ff */
[----:B------:R-:W-:-:S02]  /*95b0*/  LOP3.LUT R81, R71, 0xff0000ff, RZ, 0xc0, !PT ;  /* 0xff0000ff47517812 */ /* 0x000fc400078ec0ff */
[----:B------:R-:W-:Y:S02]  /*95c0*/  SHF.R.U32.HI R83, RZ, 0x10, R71 ;  /* 0x00000010ff537819 */ /* 0x000fe40000011647 */
[----:B------:R-:W-:Y:S02]  /*95d0*/  LOP3.LUT R48, R68, 0xff00, R67, 0xf8, !PT ;  /* 0x0000ff0044307812 */ /* 0x000fe400078ef843 */
[----:B------:R-:W-:Y:S01]  /*95e0*/  F2FP.F16.E4M3.UNPACK_B R71, R142.H1 ;  /* 0x0000008eff47723e */ /* 0x000fe200030006ff */
[----:B------:R-:W-:Y:S01]  /*95f0*/  IMAD.U32 R83, R83, 0x10000, RZ ;  /* 0x0001000053537824 */ /* 0x000fe200078e00ff */
[----:B------:R-:W-:Y:S02]  /*9600*/  F2FP.F16.E4M3.UNPACK_B R64, R63.H1 ;  /* 0x0000003fff40723e */ /* 0x000fe400030006ff */
[----:B------:R-:W-:Y:S02]  /*9610*/  F2FP.F16.E4M3.UNPACK_B R67, R66.H1 ;  /* 0x00000042ff43723e */ /* 0x000fe400030006ff */
[----:B------:R-:W-:-:S02]  /*9620*/  LOP3.LUT R54, R70, 0xff00, R69, 0xf8, !PT ;  /* 0x0000ff0046367812 */ /* 0x000fc400078ef845 */
[----:B------:R-:W-:Y:S01]  /*9630*/  LOP3.LUT R82, R81, 0xff00, R50, 0xf8, !PT ;  /* 0x0000ff0051527812 */ /* 0x000fe200078ef832 */
[----:B------:R-:W-:Y:S01]  /*9640*/  HADD2.F32 R50, -RZ, R71.H0_H0 ;  /* 0x20000047ff327230 */ /* 0x000fe20000004100 */
[----:B------:R-:W-:Y:S01]  /*9650*/  LOP3.LUT R48, R48, 0xff0000, R65, 0xf8, !PT ;  /* 0x00ff000030307812 */ /* 0x000fe200078ef841 */
[----:B------:R-:W-:Y:S01]  /*9660*/  HADD2.F32 R65, -RZ, R64.H0_H0 ;  /* 0x20000040ff417230 */ /* 0x000fe20000004100 */
[----:B------:R-:W-:Y:S01]  /*9670*/  F2FP.F16.E4M3.UNPACK_B R69, R138.H1 ;  /* 0x0000008aff45723e */ /* 0x000fe200030006ff */
[----:B------:R-:W-:Y:S01]  /*9680*/  HADD2.F32 R68, -RZ, R67.H0_H0 ;  /* 0x20000043ff447230 */ /* 0x000fe20000004100 */
[----:B------:R-:W-:Y:S01]  /*9690*/  F2FP.F16.E4M3.UNPACK_B R142, R142 ;  /* 0x0000008eff8e723e */ /* 0x000fe200020006ff */
[----:B------:R-:W-:Y:S02]  /*96a0*/  IMAD.U32 R81, R84, 0x10000, RZ ;  /* 0x0001000054517824 */ /* 0x000fe400078e00ff */
[----:B------:R-:W-:Y:S01]  /*96b0*/  FMUL.FTZ R85, R65, R50 ;  /* 0x0000003241557220 */ /* 0x000fe20000410000 */
[----:B------:R-:W-:-:S02]  /*96c0*/  HADD2.F32 R70, -RZ, R69.H0_H0 ;  /* 0x20000045ff467230 */ /* 0x000fc40000004100 */
[C---:B------:R-:W-:Y:S01]  /*96d0*/  FMUL.FTZ R84, R68.reuse, R50 ;  /* 0x0000003244547220 */ /* 0x040fe20000410000 */
[----:B------:R-:W-:Y:S01]  /*96e0*/  HADD2.F32 R71, -RZ, R71.H1_H1 ;  /* 0x30000047ff477230 */ /* 0x000fe20000004100 */
[----:B------:R-:W-:Y:S01]  /*96f0*/  F2FP.F16.E4M3.UNPACK_B R66, R66 ;  /* 0x00000042ff42723e */ /* 0x000fe200020006ff */
[----:B------:R-:W-:Y:S02]  /*9700*/  HADD2.F32 R69, -RZ, R69.H1_H1 ;  /* 0x30000045ff457230 */ /* 0x000fe40000004100 */
[-C--:B------:R-:W-:Y:S01]  /*9710*/  FFMA.FTZ R85, R68, R70.reuse, R85 ;  /* 0x0000004644557223 */ /* 0x080fe20000010055 */
[----:B------:R-:W-:Y:S01]  /*9720*/  FFMA.FTZ R84, R65, R70, -R84 ;  /* 0x0000004641547223 */ /* 0x000fe20000010854 */
[----:B------:R-:W-:Y:S01]  /*9730*/  HADD2.F32 R68, -RZ, R67.H1_H1 ;  /* 0x30000043ff447230 */ /* 0x000fe20000004100 */
[----:B------:R-:W-:Y:S01]  /*9740*/  F2FP.F16.E4M3.UNPACK_B R63, R63 ;  /* 0x0000003fff3f723e */ /* 0x000fe200020006ff */
[----:B------:R-:W-:Y:S01]  /*9750*/  HADD2.F32 R65, -RZ, R64.H1_H1 ;  /* 0x30000040ff417230 */ /* 0x000fe20000004100 */
[----:B------:R-:W-:Y:S01]  /*9760*/  LOP3.LUT R50, R82, 0xff0000, R83, 0xf8, !PT ;  /* 0x00ff000052327812 */ /* 0x000fe200078ef853 */
[----:B------:R-:W-:-:S02]  /*9770*/  HADD2.F32 R70, -RZ, R142.H0_H0 ;  /* 0x2000008eff467230 */ /* 0x000fc40000004100 */
[CC--:B------:R-:W-:Y:S01]  /*9780*/  FMUL.FTZ R82, R68.reuse, R71.reuse ;  /* 0x0000004744527220 */ /* 0x0c0fe20000410000 */
        /* <DEDUP_REMOVED lines=38> */
[----:B------:R-:W-:Y:S01]  /*99f0*/  F2FP.F16.E4M3.UNPACK_B R140, R140 ;  /* 0x0000008cff8c723e */ /* 0x000fe200020006ff */
[----:B------:R-:W-:Y:S01]  /*9a00*/  FMUL.FTZ R70, R63, R70 ;  /* 0x000000463f467220 */ /* 0x000fe20000410000 */
[----:B------:R-:W-:Y:S01]  /*9a10*/  FFMA.FTZ R142, R67, R66, R142 ;  /* 0x00000042438e7223 */ /* 0x000fe2000001008e */
[----:B------:R-:W-:Y:S01]  /*9a20*/  FFMA.FTZ R131, R63, R68, -R64 ;  /* 0x000000443f837223 */ /* 0x000fe20000010840 */
[----:B------:R-:W-:Y:S01]  /*9a30*/  F2FP.F16.E4M3.UNPACK_B R63, R62 ;  /* 0x0000003eff3f723e */ /* 0x000fe200020006ff */
[--C-:B------:R-:W-:Y:S02]  /*9a40*/  HADD2.F32 R67, -RZ, R143.reuse.H0_H0 ;  /* 0x2000008fff437230 */ /* 0x100fe40000004100 */
[----:B------:R-:W-:Y:S01]  /*9a50*/  FFMA.FTZ R145, R65, R68, R70 ;  /* 0x0000004441917223 */ /* 0x000fe20000010046 */
[----:B------:R-:W-:Y:S01]  /*9a60*/  HADD2.F32 R66, -RZ, R143.H1_H1 ;  /* 0x3000008fff427230 */ /* 0x000fe20000004100 */
[----:B------:R-:W-:Y:S01]  /*9a70*/  F2FP.F16.E4M3.UNPACK_B R70, R54 ;  /* 0x00000036ff46723e */ /* 0x000fe200020006ff */
        /* <DEDUP_REMOVED lines=9> */
[-C--:B------:R-:W-:Y:S01]  /*9b10*/  FMUL.FTZ R68, R63, R66.reuse ;  /* 0x000000423f447220 */ /* 0x080fe20000410000 */
[----:B------:R-:W-:Y:S02]  /*9b20*/  HADD2.F32 R140, -RZ, R140.H1_H1 ;  /* 0x3000008cff8c7230 */ /* 0x000fe40000004100 */
[C---:B------:R-:W-:Y:S01]  /*9b30*/  FMUL.FTZ R66, R61.reuse, R66 ;  /* 0x000000423d427220 */ /* 0x040fe20000410000 */
        /* <DEDUP_REMOVED lines=8> */
[----:B------:R-:W-:Y:S01]  /*9bc0*/  HADD2.F32 R68, -RZ, R67.H0_H0 ;  /* 0x20000043ff447230 */ /* 0x000fe20000004100 */
[----:B------:R-:W-:Y:S01]  /*9bd0*/  F2FP.SATFINITE.E4M3.F32.PACK_AB_MERGE_C R64, R87, R84, RZ ;  /* 0x000000545740723e */ /* 0x000fe200048070ff */
[--C-:B------:R-:W-:Y:S01]  /*9be0*/  HADD2.F32 R81, -RZ, R70.reuse.H0_H0 ;  /* 0x20000046ff517230 */ /* 0x100fe20000004100 */
[----:B------:R-:W-:Y:S01]  /*9bf0*/  F2FP.F16.E4M3.UNPACK_B R69, R52 ;  /* 0x00000034ff45723e */ /* 0x000fe200020006ff */
[----:B------:R-:W-:Y:S01]  /*9c00*/  HADD2.F32 R66, -RZ, R65.H0_H0 ;  /* 0x20000041ff427230 */ /* 0x000fe20000004100 */
[----:B------:R-:W-:Y:S01]  /*9c10*/  F2FP.SATFINITE.E4M3.F32.PACK_AB_MERGE_C R62, R61, R62, R130 ;  /* 0x0000003e3d3e723e */ /* 0x000fe20004807082 */
[----:B------:R-:W-:Y:S01]  /*9c20*/  HADD2.F32 R67, -RZ, R67.H1_H1 ;  /* 0x30000043ff437230 */ /* 0x000fe20000004100 */
[----:B------:R-:W-:Y:S01]  /*9c30*/  F2FP.SATFINITE.E4M3.F32.PACK_AB_MERGE_C R64, R82, R71, R64 ;  /* 0x000000475240723e */ /* 0x000fe20004807040 */
[----:B------:R-:W-:Y:S01]  /*9c40*/  HADD2.F32 R71, -RZ, R69.H0_H0 ;  /* 0x20000045ff477230 */ /* 0x000fe20000004100 */
[----:B------:R-:W-:Y:S01]  /*9c50*/  F2FP.SATFINITE.E4M3.F32.PACK_AB_MERGE_C R61, R140, R83, R142 ;  /* 0x000000538c3d723e */ /* 0x000fe2000480708e */
[-C--:B------:R-:W-:Y:S01]  /*9c60*/  FMUL.FTZ R83, R68, R81.reuse ;  /* 0x0000005144537220 */ /* 0x080fe20000410000 */
[----:B------:R-:W-:Y:S01]  /*9c70*/  FMUL.FTZ R81, R66, R81 ;  /* 0x0000005142517220 */ /* 0x000fe20000410000 */
[----:B------:R-:W-:Y:S01]  /*9c80*/  HADD2.F32 R70, -RZ, R70.H1_H1 ;  /* 0x30000046ff467230 */ /* 0x000fe20000004100 */
[----:B------:R-:W-:Y:S01]  /*9c90*/  F2FP.F16.E4M3.UNPACK_B R49, R49.H1 ;  /* 0x00000031ff31723e */ /* 0x000fe200030006ff */
[----:B------:R-:W-:-:S02]  /*9ca0*/  HADD2.F32 R65, -RZ, R65.H1_H1 ;  /* 0x30000041ff417230 */ /* 0x000fc40000004100 */
[-C--:B------:R-:W-:Y:S01]  /*9cb0*/  FFMA.FTZ R82, R68, R71.reuse, R81 ;  /* 0x0000004744527223 */ /* 0x080fe20000010051 */
[----:B------:R-:W-:Y:S02]  /*9cc0*/  HADD2.F32 R68, -RZ, R69.H1_H1 ;  /* 0x30000045ff447230 */ /* 0x000fe40000004100 */
[-C--:B------:R-:W-:Y:S01]  /*9cd0*/  FMUL.FTZ R84, R67, R70.reuse ;  /* 0x0000004643547220 */ /* 0x080fe20000410000 */
[----:B------:R-:W-:Y:S01]  /*9ce0*/  FFMA.FTZ R83, R66, R71, -R83 ;  /* 0x0000004742537223 */ /* 0x000fe20000010853 */
[C---:B------:R-:W-:Y:S01]  /*9cf0*/  FMUL.FTZ R70, R65.reuse, R70 ;  /* 0x0000004641467220 */ /* 0x040fe20000410000 */
[----:B------:R-:W-:Y:S01]  /*9d00*/  F2FP.F16.E4M3.UNPACK_B R66, R53.H1 ;  /* 0x00000035ff42723e */ /* 0x000fe200030006ff */
[----:B------:R-:W-:Y:S01]  /*9d10*/  FFMA.FTZ R84, R65, R68, -R84 ;  /* 0x0000004441547223 */ /* 0x000fe20000010854 */
[----:B------:R-:W-:Y:S01]  /*9d20*/  F2FP.F16.E4M3.UNPACK_B R65, R54.H1 ;  /* 0x00000036ff41723e */ /* 0x000fe200030006ff */
[----:B------:R-:W-:Y:S01]  /*9d30*/  FFMA.FTZ R85, R67, R68, R70 ;  /* 0x0000004443557223 */ /* 0x000fe20000010046 */
[----:B------:R-:W-:Y:S01]  /*9d40*/  F2FP.F16.E4M3.UNPACK_B R52, R52.H1 ;  /* 0x00000034ff34723e */ /* 0x000fe200030006ff */
[----:B------:R-:W-:Y:S01]  /*9d50*/  HADD2.F32 R54, -RZ, R66.H0_H0 ;  /* 0x20000042ff367230 */ /* 0x000fe20000004100 */
[----:B------:R-:W-:Y:S01]  /*9d60*/  F2FP.F16.E4M3.UNPACK_B R69, R50 ;  /* 0x00000032ff45723e */ /* 0x000fe200020006ff */
[----:B------:R-:W-:-:S02]  /*9d70*/  HADD2.F32 R67, -RZ, R65.H0_H0 ;  /* 0x20000041ff437230 */ /* 0x000fc40000004100 */
[----:B------:R-:W-:Y:S02]  /*9d80*/  HADD2.F32 R53, -RZ, R49.H0_H0 ;  /* 0x20000031ff357230 */ /* 0x000fe40000004100 */
[----:B------:R-:W-:Y:S02]  /*9d90*/  HADD2.F32 R66, -RZ, R66.H1_H1 ;  /* 0x30000042ff427230 */ /* 0x000fe40000004100 */
[-C--:B------:R-:W-:Y:S01]  /*9da0*/  FMUL.FTZ R70, R54, R67.reuse ;  /* 0x0000004336467220 */ /* 0x080fe20000410000 */
[----:B------:R-:W-:Y:S02]  /*9db0*/  HADD2.F32 R68, -RZ, R65.H1_H1 ;  /* 0x30000041ff447230 */ /* 0x000fe40000004100 */
[----:B------:R-:W-:Y:S01]  /*9dc0*/  FMUL.FTZ R67, R53, R67 ;  /* 0x0000004335437220 */ /* 0x000fe20000410000 */
[----:B------:R-:W-:Y:S02]  /*9dd0*/  HADD2.F32 R65, -RZ, R52.H0_H0 ;  /* 0x20000034ff417230 */ /* 0x000fe40000004100 */
[----:B------:R-:W-:-:S02]  /*9de0*/  HADD2.F32 R49, -RZ, R49.H1_H1 ;  /* 0x30000031ff317230 */ /* 0x000fc40000004100 */
        /* <DEDUP_REMOVED lines=58> */
.L_x_2249:
[----:B------:R-:W-:Y:S05]  /*a190*/  BSYNC B2 ;  /* 0x0000000000027941 */ /* 0x000fea0003800000 */
.L_x_2248:
        /* <DEDUP_REMOVED lines=11> */
.L_x_2247:
[----:B------:R-:W-:Y:S05]  /*a250*/  BSYNC B1 ;  /* 0x0000000000017941 */ /* 0x000fea0003800000 */
.L_x_2246:
[C---:B------:R-:W-:Y:S01]  /*a260*/  ISETP.GE.OR P3, PT, R235.reuse, R116, P0 ;  /* 0x00000074eb00720c */ /* 0x040fe20000766670 */
[----:B------:R-:W-:Y:S01]  /*a270*/  IMAD.WIDE.U32 R124, R235, R126, R124 ;  /* 0x0000007eeb7c7225 */ /* 0x000fe200078e007c */
[----:B-1-34-:R-:W-:-:S05]  /*a280*/  SHF.R.S32.HI R49, RZ, 0x1f, R235 ;  /* 0x0000001fff317819 */ /* 0x01afca00000114eb */
[----:B------:R-:W-:-:S04]  /*a290*/  IMAD R48, R49, R126, RZ ;  /* 0x0000007e31307224 */ /* 0x000fc800078e02ff */
[----:B------:R-:W-:Y:S02]  /*a2a0*/  IMAD R61, R235, R127, R48 ;  /* 0x0000007feb3d7224 */ /* 0x000fe400078e0230 */
[----:B------:R-:W-:Y:S05]  /*a2b0*/  @P3 BRA `(.L_x_2228) ;  /* 0x0000001400303947 */ /* 0x000fea0003800000 */
[----:B------:R-:W2:Y:S01]  /*a2c0*/  LDL R50, [R1+0x28] ;  /* 0x0000280001327983 */ /* 0x000ea20000100800 */
[----:B------:R-:W1:Y:S01]  /*a2d0*/  LDC.64 R56, c[0x0][0x2d8] ;  /* 0x0000b600ff387b82 */ /* 0x000e620000000a00 */
[----:B------:R-:W-:Y:S01]  /*a2e0*/  IMAD.IADD R61, R125, 0x1, R61 ;  /* 0x000000017d3d7824 */ /* 0x000fe200078e023d */
[----:B------:R-:W-:Y:S01]  /*a2f0*/  IADD3 R59, P3, P4, R100, R124, R36 ;  /* 0x0000007c643b7210 */ /* 0x000fe20007c7e024 */
[----:B------:R-:W-:Y:S01]  /*a300*/  BSSY B1, `(.L_x_2250) ;  /* 0x00000ec000017945 */ /* 0x000fe20003800000 */
[----:B------:R-:W-:Y:S02]  /*a310*/  ISETP.NE.AND P6, PT, R0, RZ, PT ;  /* 0x000000ff0000720c */ /* 0x000fe40003fc5270 */
[----:B------:R-:W-:Y:S02]  /*a320*/  IADD3.X R48, R34, R61, R103, P3, P4 ;  /* 0x0000003d22307210 */ /* 0x000fe40001fe8467 */
[----:B------:R-:W-:Y:S02]  /*a330*/  SEL R141, R122, R141, !P6 ;  /* 0x0000008d7a8d7207 */ /* 0x000fe40007000000 */
[----:B-1----:R-:W-:-:S05]  /*a340*/  IADD3 R58, P3, R59, R56, RZ ;  /* 0x000000383b3a7210 */ /* 0x002fca0007f7e0ff */
        /* <DEDUP_REMOVED lines=24> */
[----:B------:R-:W-:Y:S01]  /*a4d0*/  IMAD.SHL.U32 R48, R65, 0x100, RZ ;  /* 0x0000010041307824 */ /* 0x000fe200078e00ff */
[----:B------:R-:W-:Y:S01]  /*a4e0*/  SHF.R.U32.HI R64, RZ, 0x8, R77 ;  /* 0x00000008ff407819 */ /* 0x000fe2000001164d */
[----:B------:R-:W-:Y:S01]  /*a4f0*/  IMAD.U32 R52, R72, 0x10000, RZ ;  /* 0x0001000048347824 */ /* 0x000fe200078e00ff */
[----:B------:R-:W-:Y:S01]  /*a500*/  SHF.R.U32.HI R68, RZ, 0x8, R75 ;  /* 0x00000008ff447819 */ /* 0x000fe2000001164b */
[----:B------:R-:W-:Y:S01]  /*a510*/  IMAD.MOV.U32 R65, RZ, RZ, R50 ;  /* 0x000000ffff417224 */ /* 0x000fe200078e0032 */
[----:B------:R-:W-:Y:S01]  /*a520*/  SHF.R.U32.HI R62, RZ, 0x8, R79 ;  /* 0x00000008ff3e7819 */ /* 0x000fe2000001164f */
[----:B------:R-:W-:Y:S01]  /*a530*/  IMAD.MOV.U32 R69, RZ, RZ, R54 ;  /* 0x000000ffff457224 */ /* 0x000fe200078e0036 */
[----:B------:R-:W-:Y:S01]  /*a540*/  LOP3.LUT R67, R67, 0xff00, R48, 0xf8, !PT ;  /* 0x0000ff0043437812 */ /* 0x000fe200078ef830 */
[----:B------:R-:W-:Y:S01]  /*a550*/  IMAD.SHL.U32 R50, R64, 0x100, RZ ;  /* 0x0000010040327824 */ /* 0x000fe200078e00ff */
[----:B------:R-:W-:Y:S01]  /*a560*/  SHF.R.U32.HI R70, RZ, 0x10, R75 ;  /* 0x00000010ff467819 */ /* 0x000fe2000001164b */
[----:B------:R-:W-:Y:S01]  /*a570*/  IMAD.SHL.U32 R54, R62, 0x100, RZ ;  /* 0x000001003e367824 */ /* 0x000fe200078e00ff */
[----:B------:R-:W-:-:S02]  /*a580*/  LOP3.LUT R71, R75, 0xff0000ff, RZ, 0xc0, !PT ;  /* 0xff0000ff4b477812 */ /* 0x000fc400078ec0ff */
[----:B------:R-:W-:Y:S02]  /*a590*/  SHF.L.U32 R48, R68, 0x8, RZ ;  /* 0x0000000844307819 */ /* 0x000fe400000006ff */
[----:B------:R-:W-:Y:S02]  /*a5a0*/  LOP3.LUT R52, R67, 0xff0000, R52, 0xf8, !PT ;  /* 0x00ff000043347812 */ /* 0x000fe400078ef834 */
[----:B------:R-:W-:Y:S02]  /*a5b0*/  LOP3.LUT R73, R77, 0xff0000ff, RZ, 0xc0, !PT ;  /* 0xff0000ff4d497812 */ /* 0x000fe400078ec0ff */
[----:B------:R-:W-:Y:S02]  /*a5c0*/  F2FP.F16.E4M3.UNPACK_B R72, R136.H1 ;  /* 0x00000088ff48723e */ /* 0x000fe400030006ff */
[----:B------:R-:W-:Y:S02]  /*a5d0*/  F2FP.F16.E4M3.UNPACK_B R67, R66.H1 ;  /* 0x00000042ff43723e */ /* 0x000fe400030006ff */
[----:B------:R-:W-:-:S02]  /*a5e0*/  F2FP.F16.E4M3.UNPACK_B R62, R60.H1 ;  /* 0x0000003cff3e723e */ /* 0x000fc400030006ff */
        /* <DEDUP_REMOVED lines=8> */
[----:B------:R-:W-:Y:S02]  /*a670*/  SHF.R.U32.HI R74, RZ, 0x10, R79 ;  /* 0x00000010ff4a7819 */ /* 0x000fe4000001164f */
[----:B------:R-:W-:Y:S01]  /*a680*/  LOP3.LUT R77, R79, 0xff0000ff, RZ, 0xc0, !PT ;  /* 0xff0000ff4f4d7812 */ /* 0x000fe200078ec0ff */
[----:B------:R-:W-:Y:S01]  /*a690*/  FMUL.FTZ R79, R68, R73 ;  /* 0x00000049444f7220 */ /* 0x000fe20000410000 */
[----:B------:R-:W-:Y:S01]  /*a6a0*/  LOP3.LUT R48, R71, 0xff0000, R48, 0xf8, !PT ;  /* 0x00ff000047307812 */ /* 0x000fe200078ef830 */
[----:B------:R-:W-:-:S02]  /*a6b0*/  HADD2.F32 R71, -RZ, R70.H0_H0 ;  /* 0x20000046ff477230 */ /* 0x000fc40000004100 */
[----:B------:R-:W-:Y:S01]  /*a6c0*/  FMUL.FTZ R73, R64, R73 ;  /* 0x0000004940497220 */ /* 0x000fe20000410000 */
[----:B------:R-:W-:Y:S01]  /*a6d0*/  LOP3.LUT R77, R77, 0xff00, R54, 0xf8, !PT ;  /* 0x0000ff004d4d7812 */ /* 0x000fe200078ef836 */
[----:B------:R-:W-:Y:S01]  /*a6e0*/  IMAD.U32 R54, R76, 0x10000, RZ ;  /* 0x000100004c367824 */ /* 0x000fe200078e00ff */
[----:B------:R-:W-:Y:S01]  /*a6f0*/  F2FP.F16.E4M3.UNPACK_B R136, R136 ;  /* 0x00000088ff88723e */ /* 0x000fe200020006ff */
[-C--:B------:R-:W-:Y:S01]  /*a700*/  FFMA.FTZ R76, R68, R71.reuse, R73 ;  /* 0x00000047444c7223 */ /* 0x080fe20000010049 */
[----:B------:R-:W-:Y:S01]  /*a710*/  FFMA.FTZ R79, R64, R71, -R79 ;  /* 0x00000047404f7223 */ /* 0x000fe2000001084f */
[----:B------:R-:W-:Y:S01]  /*a720*/  HADD2.F32 R73, -RZ, R72.H1_H1 ;  /* 0x30000048ff497230 */ /* 0x000fe20000004100 */
[----:B------:R-:W-:Y:S01]  /*a730*/  F2FP.F16.E4M3.UNPACK_B R66, R66 ;  /* 0x00000042ff42723e */ /* 0x000fe200020006ff */
[----:B------:R-:W-:Y:S01]  /*a740*/  HADD2.F32 R68, -RZ, R67.H1_H1 ;  /* 0x30000043ff447230 */ /* 0x000fe20000004100 */
[----:B------:R-:W-:Y:S01]  /*a750*/  F2FP.F16.E4M3.UNPACK_B R60, R60 ;  /* 0x0000003cff3c723e */ /* 0x000fe200020006ff */
[----:B------:R-:W-:Y:S01]  /*a760*/  HADD2.F32 R64, -RZ, R62.H1_H1 ;  /* 0x3000003eff407230 */ /* 0x000fe20000004100 */
[----:B------:R-:W-:Y:S01]  /*a770*/  LOP3.LUT R54, R75, 0xff0000, R54, 0xf8, !PT ;  /* 0x00ff00004b367812 */ /* 0x000fe200078ef836 */
[----:B------:R-:W-:Y:S01]  /*a780*/  HADD2.F32 R71, -RZ, R70.H1_H1 ;  /* 0x30000046ff477230 */ /* 0x000fe20000004100 */
[----:B------:R-:W-:Y:S01]  /*a790*/  F2FP.F16.E4M3.UNPACK_B R134, R134 ;  /* 0x00000086ff86723e */ /* 0x000fe200020006ff */
[----:B------:R-:W-:Y:S01]  /*a7a0*/  FMUL.FTZ R75, R68, R73 ;  /* 0x00000049444b7220 */ /* 0x000fe20000410000 */
[----:B------:R-:W-:-:S02]  /*a7b0*/  HADD2.F32 R70, -RZ, R136.H0_H0 ;  /* 0x20000088ff467230 */ /* 0x000fc40000004100 */
        /* <DEDUP_REMOVED lines=11> */
[----:B------:R-:W-:Y:S02]  /*a870*/  IMAD.U32 R50, R74, 0x10000, RZ ;  /* 0x000100004a327824 */ /* 0x000fe400078e00ff */
[----:B------:R-:W-:Y:S01]  /*a880*/  FFMA.FTZ R74, R67, R64, R70 ;  /* 0x00000040434a7223 */ /* 0x000fe20000010046 */
[----:B------:R-:W-:Y:S02]  /*a890*/  HADD2.F32 R60, -RZ, R60.H1_H1 ;  /* 0x3000003cff3c7230 */ /* 0x000fe40000004100 */
[----:B------:R-:W-:Y:S01]  /*a8a0*/  FMUL.FTZ R67, R66, R73 ;  /* 0x0000004942437220 */ /* 0x000fe20000410000 */
[----:B------:R-:W-:Y:S01]  /*a8b0*/  HADD2.F32 R71, -RZ, R134.H1_H1 ;  /* 0x30000086ff477230 */ /* 0x000fe20000004100 */
[----:B------:R-:W-:-:S02]  /*a8c0*/  F2FP.F16.E4M3.UNPACK_B R62, R137.H1 ;  /* 0x00000089ff3e723e */ /* 0x000fc400030006ff */
[----:B------:R-:W-:Y:S01]  /*a8d0*/  F2FP.F16.E4M3.UNPACK_B R64, R69.H1 ;  /* 0x00000045ff40723e */ /* 0x000fe200030006ff */
[C---:B------:R-:W-:Y:S01]  /*a8e0*/  FMUL.FTZ R73, R60.reuse, R73 ;  /* 0x000000493c497220 */ /* 0x040fe20000410000 */
[----:B------:R-:W-:Y:S01]  /*a8f0*/  FFMA.FTZ R75, R60, R71, -R67 ;  /* 0x000000473c4b7223 */ /* 0x000fe20000010843 */
[----:B------:R-:W-:Y:S01]  /*a900*/  F2FP.F16.E4M3.UNPACK_B R68, R135.H1 ;  /* 0x00000087ff44723e */ /* 0x000fe200030006ff */
[----:B------:R-:W-:Y:S01]  /*a910*/  HADD2.F32 R70, -RZ, R62.H0_H0 ;  /* 0x2000003eff467230 */ /* 0x000fe20000004100 */
[----:B------:R-:W-:Y:S01]  /*a920*/  F2FP.F16.E4M3.UNPACK_B R60, R65.H1 ;  /* 0x00000041ff3c723e */ /* 0x000fe200030006ff */
[----:B------:R-:W-:Y:S01]  /*a930*/  HADD2.F32 R67, -RZ, R64.H0_H0 ;  /* 0x20000040ff437230 */ /* 0x000fe20000004100 */
[----:B------:R-:W-:Y:S01]  /*a940*/  LOP3.LUT R50, R77, 0xff0000, R50, 0xf8, !PT ;  /* 0x00ff00004d327812 */ /* 0x000fe200078ef832 */
[----:B------:R-:W-:Y:S01]  /*a950*/  FFMA.FTZ R77, R66, R71, R73 ;  /* 0x00000047424d7223 */ /* 0x000fe20000010049 */
[----:B------:R-:W-:Y:S01]  /*a960*/  HADD2.F32 R73, -RZ, R62.H1_H1 ;  /* 0x3000003eff497230 */ /* 0x000fe20000004100 */
[----:B------:R-:W-:Y:S01]  /*a970*/  F2FP.F16.E4M3.UNPACK_B R137, R137 ;  /* 0x00000089ff89723e */ /* 0x000fe200020006ff */
[----:B------:R-:W-:-:S02]  /*a980*/  HADD2.F32 R62, -RZ, R60.H0_H0 ;  /* 0x2000003cff3e7230 */ /* 0x000fc40000004100 */
[CC--:B------:R-:W-:Y:S01]  /*a990*/  FMUL.FTZ R71, R67.reuse, R70.reuse ;  /* 0x0000004643477220 */ /* 0x0c0fe20000410000 */
[----:B------:R-:W-:Y:S01]  /*a9a0*/  HADD2.F32 R66, -RZ, R68.H0_H0 ;  /* 0x20000044ff427230 */ /* 0x000fe20000004100 */
[----:B------:R-:W-:Y:S01]  /*a9b0*/  F2FP.F16.E4M3.UNPACK_B R69, R69 ;  /* 0x00000045ff45723e */ /* 0x000fe200020006ff */
[----:B------:R-:W-:Y:S02]  /*a9c0*/  HADD2.F32 R64, -RZ, R64.H1_H1 ;  /* 0x30000040ff407230 */ /* 0x000fe40000004100 */
[C---:B------:R-:W-:Y:S01]  /*a9d0*/  FMUL.FTZ R70, R62.reuse, R70 ;  /* 0x000000463e467220 */ /* 0x040fe20000410000 */
[----:B------:R-:W-:Y:S02]  /*a9e0*/  HADD2.F32 R60, -RZ, R60.H1_H1 ;  /* 0x3000003cff3c7230 */ /* 0x000fe40000004100 */
[-C--:B------:R-:W-:Y:S01]  /*a9f0*/  FFMA.FTZ R80, R62, R66.reuse, -R71 ;  /* 0x000000423e507223 */ /* 0x080fe20000010847 */
[----:B------:R-:W-:Y:S02]  /*aa00*/  HADD2.F32 R71, -RZ, R68.H1_H1 ;  /* 0x30000044ff477230 */ /* 0x000fe40000004100 */
[----:B------:R-:W-:Y:S01]  /*aa10*/  FMUL.FTZ R83, R64, R73 ;  /* 0x0000004940537220 */ /* 0x000fe20000410000 */
[----:B------:R-:W-:Y:S01]  /*aa20*/  F2FP.F16.E4M3.UNPACK_B R65, R65 ;  /* 0x00000041ff41723e */ /* 0x000fe200020006ff */
[C---:B------:R-:W-:Y:S01]  /*aa30*/  FMUL.FTZ R73, R60.reuse, R73 ;  /* 0x000000493c497220 */ /* 0x040fe20000410000 */
[----:B------:R-:W-:Y:S01]  /*aa40*/  FFMA.FTZ R82, R67, R66, R70 ;  /* 0x0000004243527223 */ /* 0x000fe20000010046 */
[----:B------:R-:W-:Y:S01]  /*aa50*/  FFMA.FTZ R83, R60, R71, -R83 ;  /* 0x000000473c537223 */ /* 0x000fe20000010853 */
[----:B------:R-:W-:Y:S01]  /*aa60*/  F2FP.F16.E4M3.UNPACK_B R135, R135 ;  /* 0x00000087ff87723e */ /* 0x000fe200020006ff */
[----:B------:R-:W-:Y:S01]  /*aa70*/  FFMA.FTZ R85, R64, R71, R73 ;  /* 0x0000004740557223 */ /* 0x000fe20000010049 */
[----:B------:R-:W-:Y:S01]  /*aa80*/  HADD2.F32 R71, -RZ, R137.H0_H0 ;  /* 0x20000089ff477230 */ /* 0x000fe20000004100 */
[----:B------:R-:W-:Y:S01]  /*aa90*/  F2FP.SATFINITE.E4M3.F32.PACK_AB_MERGE_C R78, R78, R79, RZ ;  /* 0x0000004f4e4e723e */ /* 0x000fe200048070ff */
[----:B------:R-:W-:Y:S01]  /*aaa0*/  HADD2.F32 R62, -RZ, R69.H0_H0 ;  /* 0x20000045ff3e7230 */ /* 0x000fe20000004100 */
[----:B------:R-:W-:Y:S01]  /*aab0*/  F2FP.SATFINITE.E4M3.F32.PACK_AB_MERGE_C R83, R83, R80, RZ ;  /* 0x000000505353723e */ /* 0x000fe200048070ff */
[----:B------:R-:W-:Y:S01]  /*aac0*/  HADD2.F32 R66, -RZ, R137.H1_H1 ;  /* 0x30000089ff427230 */ /* 0x000fe20000004100 */
[----:B------:R-:W-:Y:S01]  /*aad0*/  F2FP.SATFINITE.E4M3.F32.PACK_AB_MERGE_C R85, R85, R82, RZ ;  /* 0x000000525555723e */ /* 0x000fe200048070ff */
[----:B------:R-:W-:-:S02]  /*aae0*/  HADD2.F32 R60, -RZ, R65.H0_H0 ;  /* 0x20000041ff3c7230 */ /* 0x000fc40000004100 */
[-C--:B------:R-:W-:Y:S01]  /*aaf0*/  FMUL.FTZ R73, R62, R71.reuse ;  /* 0x000000473e497220 */ /* 0x080fe20000410000 */
[----:B------:R-:W-:Y:S01]  /*ab00*/  HADD2.F32 R69, -RZ, R69.H1_H1 ;  /* 0x30000045ff457230 */ /* 0x000fe20000004100 */
[----:B------:R-:W-:Y:S01]  /*ab10*/  F2FP.SATFINITE.E4M3.F32.PACK_AB_MERGE_C R80, R75, R72, R78 ;  /* 0x000000484b50723e */ /* 0x000fe2000480704e */
[----:B------:R-:W-:Y:S02]  /*ab20*/  HADD2.F32 R65, -RZ, R65.H1_H1 ;  /* 0x30000041ff417230 */ /* 0x000fe40000004100 */
[----:B------:R-:W-:Y:S01]  /*ab30*/  FMUL.FTZ R71, R60, R71 ;  /* 0x000000473c477220 */ /* 0x000fe20000410000 */
[--C-:B------:R-:W-:Y:S02]  /*ab40*/  HADD2.F32 R67, -RZ, R135.reuse.H0_H0 ;  /* 0x20000087ff437230 */ /* 0x100fe40000004100 */
[-C--:B------:R-:W-:Y:S01]  /*ab50*/  FMUL.FTZ R68, R69, R66.reuse ;  /* 0x0000004245447220 */ /* 0x080fe20000410000 */
[----:B------:R-:W-:Y:S02]  /*ab60*/  HADD2.F32 R64, -RZ, R135.H1_H1 ;  /* 0x30000087ff407230 */ /* 0x000fe40000004100 */
[----:B------:R-:W-:Y:S01]  /*ab70*/  FMUL.FTZ R66, R65, R66 ;  /* 0x0000004241427220 */ /* 0x000fe20000410000 */
[----:B------:R-:W-:Y:S01]  /*ab80*/  F2FP.SATFINITE.E4M3.F32.PACK_AB_MERGE_C R76, R81, R76, RZ ;  /* 0x0000004c514c723e */ /* 0x000fe200048070ff */
[-C--:B------:R-:W-:Y:S01]  /*ab90*/  FFMA.FTZ R71, R62, R67.reuse, R71 ;  /* 0x000000433e477223 */ /* 0x080fe20000010047 */
[----:B------:R-:W-:Y:S01]  /*aba0*/  FFMA.FTZ R73, R60, R67, -R73 ;  /* 0x000000433c497223 */ /* 0x000fe20000010849 */
[-C--:B------:R-:W-:Y:S01]  /*abb0*/  FFMA.FTZ R62, R65, R64.reuse, -R68 ;  /* 0x00000040413e7223 */ /* 0x080fe20000010844 */
[----:B------:R-:W-:Y:S01]  /*abc0*/  FFMA.FTZ R70, R69, R64, R66 ;  /* 0x0000004045467223 */ /* 0x000fe20000010042 */
[----:B------:R-:W-:-:S02]  /*abd0*/  F2FP.F16.E4M3.UNPACK_B R64, R53 ;  /* 0x00000035ff40723e */ /* 0x000fc400020006ff */
[----:B------:R-:W-:Y:S02]  /*abe0*/  F2FP.F16.E4M3.UNPACK_B R68, R54 ;  /* 0x00000036ff44723e */ /* 0x000fe400020006ff */
[----:B------:R-:W-:Y:S01]  /*abf0*/  F2FP.F16.E4M3.UNPACK_B R60, R49 ;  /* 0x00000031ff3c723e */ /* 0x000fe200020006ff */
        /* <DEDUP_REMOVED lines=16> */
[----:B------:R-:W-:Y:S01]  /*ad00*/  F2FP.F16.E4M3.UNPACK_B R49, R49.H1 ;  /* 0x00000031ff31723e */ /* 0x000fe200030006ff */
[C---:B------:R-:W-:Y:S01]  /*ad10*/  FMUL.FTZ R69, R60.reuse, R69 ;  /* 0x000000453c457220 */ /* 0x040fe20000410000 */
[----:B------:R-:W-:Y:S01]  /*ad20*/  F2FP.F16.E4M3.UNPACK_B R62, R53.H1 ;  /* 0x00000035ff3e723e */ /* 0x000fe200030006ff */
[-C--:B------:R-:W-:Y:S01]  /*ad30*/  FFMA.FTZ R72, R60, R65.reuse, -R67 ;  /* 0x000000413c487223 */ /* 0x080fe20000010843 */
[----:B------:R-:W-:Y:S01]  /*ad40*/  F2FP.F16.E4M3.UNPACK_B R60, R54.H1 ;  /* 0x00000036ff3c723e */ /* 0x000fe200030006ff */
[----:B------:R-:W-:Y:S01]  /*ad50*/  FFMA.FTZ R73, R64, R65, R69 ;  /* 0x0000004140497223 */ /* 0x000fe20000010045 */
[----:B------:R-:W-:Y:S01]  /*ad60*/  F2FP.F16.E4M3.UNPACK_B R52, R52.H1 ;  /* 0x00000034ff34723e */ /* 0x000fe200030006ff */
[----:B------:R-:W-:Y:S01]  /*ad70*/  HADD2.F32 R53, -RZ, R49.H0_H0 ;  /* 0x20000031ff357230 */ /* 0x000fe20000004100 */
[----:B------:R-:W-:Y:S01]  /*ad80*/  F2FP.SATFINITE.E4M3.F32.PACK_AB_MERGE_C R82, R77, R74, R76 ;  /* 0x0000004a4d52723e */ /* 0x000fe2000480704c */
[----:B------:R-:W-:-:S02]  /*ad90*/  HADD2.F32 R54, -RZ, R62.H0_H0 ;  /* 0x2000003eff367230 */ /* 0x000fc40000004100 */
[----:B------:R-:W-:Y:S02]  /*ada0*/  HADD2.F32 R64, -RZ, R60.H0_H0 ;  /* 0x2000003cff407230 */ /* 0x000fe40000004100 */
        /* <DEDUP_REMOVED lines=57> */
[----:B------:R-:W-:-:S02]  /*b140*/  F2FP.SATFINITE.E4M3.F32.PACK_AB_MERGE_C R51, R51, R78, RZ ;  /* 0x0000004e3333723e */ /* 0x000fc400048070ff */
[----:B------:R-:W-:Y:S02]  /*b150*/  F2FP.SATFINITE.E4M3.F32.PACK_AB_MERGE_C R60, R60, R81, RZ ;  /* 0x000000513c3c723e */ /* 0x000fe400048070ff */
[----:B------:R-:W-:Y:S01]  /*b160*/  F2FP.SATFINITE.E4M3.F32.PACK_AB_MERGE_C R51, R48, R79, R51 ;  /* 0x0000004f3033723e */ /* 0x000fe20004807033 */
[----:B------:R-:W-:Y:S01]  /*b170*/  IMAD.MOV.U32 R48, RZ, RZ, R80 ;  /* 0x000000ffff307224 */ /* 0x000fe200078e0050 */
[----:B------:R-:W-:Y:S01]  /*b180*/  F2FP.SATFINITE.E4M3.F32.PACK_AB_MERGE_C R55, R50, R69, R60 ;  /* 0x000000453237723e */ /* 0x000fe2000480703c */
[----:B------:R-:W-:Y:S01]  /*b190*/  IMAD.MOV.U32 R50, RZ, RZ, R83 ;  /* 0x000000ffff327224 */ /* 0x000fe200078e0053 */
[----:B------:R-:W-:Y:S02]  /*b1a0*/  F2FP.SATFINITE.E4M3.F32.PACK_AB_MERGE_C R53, R73, R70, R75 ;  /* 0x000000464935723e */ /* 0x000fe4000480704b */
[----:B------:R-:W-:-:S07]  /*b1b0*/  MOV R52, R82 ;  /* 0x0000005200347202 */ /* 0x000fce0000000f00 */
.L_x_2251:
[----:B------:R-:W-:Y:S05]  /*b1c0*/  BSYNC B1 ;  /* 0x0000000000017941 */ /* 0x000fea0003800000 */
.L_x_2250:
        /* <DEDUP_REMOVED lines=10> */
.L_x_2191:
[----:B------:R-:W-:-:S06]  /*b270*/  UISETP.NE.AND UP0, UPT, UR45, 0x3, UPT ;  /* 0x000000032d00788c */ /* 0x000fcc000bf05270 */
[----:B------:R-:W-:-:S13]  /*b280*/  PLOP3.LUT P5, PT, PT, PT, UP0, 0x80, 0x0 ;  /* 0x000000000000781c */ /* 0x000fda0003faf008 */
[----:B------:R-:W-:Y:S05]  /*b290*/  @!P5 BRA `(.L_x_2252) ;  /* 0x000000000004d947 */ /* 0x000fea0003800000 */
[----:B------:R-:W-:Y:S01]  /*b2a0*/  BPT.TRAP 0x1 ;  /* 0x000000040000795c */ /* 0x000fe20000300000 */
.L_x_2252:
[----:B------:R-:W2:Y:S01]  /*b2b0*/  LDL R48, [R1+0x10] ;  /* 0x0000100001307983 */ /* 0x000ea20000100800 */
[----:B------:R-:W-:Y:S01]  /*b2c0*/  IMAD R107, R232, 0x8, R18 ;  /* 0x00000008e86b7824 */ /* 0x000fe200078e0212 */
[----:B------:R-:W-:Y:S01]  /*b2d0*/  BSSY B1, `(.L_x_2253) ;  /* 0x0000008000017945 */ /* 0x000fe20003800000 */
[----:B------:R-:W-:Y:S01]  /*b2e0*/  IMAD R116, R24, -0x80, R2 ;  /* 0xffffff8018747824 */ /* 0x000fe200078e0202 */
[----:B------:R-:W-:-:S04]  /*b2f0*/  SHF.R.S32.HI R49, RZ, 0x1f, R24 ;  /* 0x0000001fff317819 */ /* 0x000fc80000011418 */
[----:B------:R-:W-:Y:S02]  /*b300*/  VIMNMX R116, R116, 0x80, PT ;  /* 0x0000008074747848 */ /* 0x000fe40003fe0100 */
[----:B--2---:R-:W-:Y:S01]  /*b310*/  SHF.L.U32 R128, R48, 0x1f, RZ ;  /* 0x0000001f30807819 */ /* 0x004fe200000006ff */
[----:B------:R-:W-:-:S03]  /*b320*/  IMAD R48, R4, R24, RZ ;  /* 0x0000001804307224 */ /* 0x000fc600078e02ff */
[----:B------:R-:W0:Y:S02]  /*b330*/  SYNCS.PHASECHK.TRANS64.TRYWAIT P2, [R107+URZ+0x38890], R128 ;  /* 0x038890806b0075a7 */ /* 0x000e24000804017f */
[----:B0-----:R-:W-:Y:S05]  /*b340*/  @!P2 BRA `(.L_x_2254) ;  /* 0x000001e40040a947 */ /* 0x001fea0003800000 */
.L_x_2535:
[----:B------:R-:W-:Y:S05]  /*b350*/  BSYNC B1 ;  /* 0x0000000000017941 */ /* 0x000fea0003800000 */
.L_x_2253:
[----:B------:R-:W-:Y:S01]  /*b360*/  ISETP.GE.AND P2, PT, R22, R116, PT ;  /* 0x000000741600720c */ /* 0x000fe20003f46270 */
[----:B------:R-:W-:Y:S01]  /*b370*/  IMAD R49, R49, R132, R48 ;  /* 0x0000008431317224 */ /* 0x000fe200078e0230 */
[----:B------:R-:W-:Y:S01]  /*b380*/  BSSY B1, `(.L_x_2255) ;  /* 0x000000e000017945 */ /* 0x000fe20003800000 */
[----:B------:R-:W-:-:S04]  /*b390*/  IMAD.WIDE.U32 R56, R132, R24, RZ ;  /* 0x0000001884387225 */ /* 0x000fc800078e00ff */
[----:B------:R-:W-:-:S06]  /*b3a0*/  IMAD.IADD R62, R49, 0x1, R57 ;  /* 0x00000001313e7824 */ /* 0x000fcc00078e0239 */
        /* <DEDUP_REMOVED lines=11> */
.L_x_2256:
[----:B------:R-:W-:Y:S05]  /*b460*/  BSYNC B1 ;  /* 0x0000000000017941 */ /* 0x000fea0003800000 */
.L_x_2255:
        /* <DEDUP_REMOVED lines=15> */
.L_x_2258:
[----:B------:R-:W-:Y:S05]  /*b560*/  BSYNC B1 ;  /* 0x0000000000017941 */ /* 0x000fea0003800000 */
.L_x_2257:
        /* <DEDUP_REMOVED lines=15> */
.L_x_2260:
[----:B------:R-:W-:Y:S05]  /*b660*/  BSYNC B1 ;  /* 0x0000000000017941 */ /* 0x000fea0003800000 */
.L_x_2259:
[----:B------:R-:W-:-:S13]  /*b670*/  ISETP.GE.AND P2, PT, R235, R116, PT ;  /* 0x00000074eb00720c */ /* 0x000fda0003f46270 */
[----:B------:R-:W-:Y:S05]  /*b680*/  @P2 BRA `(.L_x_2228) ;  /* 0x00000000003c2947 */ /* 0x000fea0003800000 */
[----:B-123--:R-:W1:Y:S01]  /*b690*/  LDC.64 R48, c[0x0][0x2f0] ;  /* 0x0000bc00ff307b82 */ /* 0x00ee620000000a00 */
[----:B------:R-:W-:Y:S01]  /*b6a0*/  MOV R57, R62 ;  /* 0x0000003e00397202 */ /* 0x000fe20000000f00 */
[----:B------:R-:W-:Y:S06]  /*b6b0*/  @!P1 LDS.128 R52, [R112+0x2f400] ;  /* 0x02f4000070349984 */ /* 0x000fec0000000c00 */
[----:B------:R-:W2:Y:S01]  /*b6c0*/  @!P0 LDC.64 R50, c[0x0][0x2d8] ;  /* 0x0000b600ff328b82 */ /* 0x000ea20000000a00 */
[----:B-1----:R-:W-:-:S04]  /*b6d0*/  IMAD.WIDE.U32 R58, R48, 0x60, R56 ;  /* 0x00000060303a7825 */ /* 0x002fc800078e0038 */
[----:B------:R-:W-:-:S04]  /*b6e0*/  IMAD R49, R49, 0x60, RZ ;  /* 0x0000006031317824 */ /* 0x000fc800078e02ff */
[----:B------:R-:W-:Y:S01]  /*b6f0*/  IMAD.IADD R48, R59, 0x1, R49 ;  /* 0x000000013b307824 */ /* 0x000fe200078e0231 */
[----:B--2---:R-:W-:-:S04]  /*b700*/  @!P0 IADD3 R56, P2, P3, R58, R50, R35 ;  /* 0x000000323a388210 */ /* 0x004fc80007b5e023 */
[----:B------:R-:W-:Y:S02]  /*b710*/  @!P0 IADD3.X R57, R48, R51, R38, P2, P3 ;  /* 0x0000003330398210 */ /* 0x000fe400017e6426 */
[----:B------:R-:W1:Y:S02]  /*b720*/  @!P1 LDC.64 R50, c[0x0][0x2d8] ;  /* 0x0000b600ff329b82 */ /* 0x000e640000000a00 */
[----:B-1----:R-:W-:-:S04]  /*b730*/  @!P1 IADD3 R58, P2, P3, R39, R50, R58 ;  /* 0x00000032273a9210 */ /* 0x002fc80007b5e03a */
[----:B------:R-:W-:Y:S02]  /*b740*/  @!P1 IADD3.X R59, R105, R51, R48, P2, P3 ;  /* 0x00000033693b9210 */ /* 0x000fe400017e6430 */
[----:B------:R-:W1:Y:S04]  /*b750*/  @!P0 LDS.128 R48, [R112+0x2b400] ;  /* 0x02b4000070308984 */ /* 0x000e680000000c00 */
[----:B-1----:R4:W-:Y:S04]  /*b760*/  @!P0 STG.E.128 desc[UR46][R56.64], R48 ;  /* 0x0000003038008986 */ /* 0x0029e8000c101d2e */
[----:B------:R4:W-:Y:S02]  /*b770*/  @!P1 STG.E.128 desc[UR46][R58.64], R52 ;  /* 0x000000343a009986 */ /* 0x0009e4000c101d2e */
.L_x_2228:
[----:B------:R-:W-:Y:S05]  /*b780*/  BSYNC B0 ;  /* 0x0000000000007941 */ /* 0x000fea0003800000 */
.L_x_2190:
        /* <DEDUP_REMOVED lines=17> */
.L_x_2262:
[----:B------:R-:W-:Y:S05]  /*b8a0*/  BSYNC B0 ;  /* 0x0000000000007941 */ /* 0x000fea0003800000 */
.L_x_2261:
[----:B------:R-:W2:Y:S01]  /*b8b0*/  SYNCS.PHASECHK.TRANS64.TRYWAIT P3, [R107+URZ+0x388b0], R128 ;  /* 0x0388b0806b0075a7 */ /* 0x000ea2000806017f */
[----:B------:R-:W-:Y:S01]  /*b8c0*/  ULDC UR41, c[0x0][0x2e4] ;  /* 0x0000b90000297ab9 */ /* 0x000fe20000000800 */
[----:B------:R-:W-:Y:S01]  /*b8d0*/  ULDC.64 UR36, c[0x0][0x318] ;  /* 0x0000c60000247ab9 */ /* 0x000fe20000000a00 */
[----:B------:R-:W-:Y:S01]  /*b8e0*/  ULDC.64 UR38, c[0x0][0x308] ;  /* 0x0000c20000267ab9 */ /* 0x000fe20000000a00 */
[----:B------:R-:W-:Y:S04]  /*b8f0*/  BSSY B0, `(.L_x_2263) ;  /* 0x0000002000007945 */ /* 0x000fe80003800000 */
[----:B--2---:R-:W-:Y:S05]  /*b900*/  @!P3 BRA `(.L_x_2264) ;  /* 0x000001dc00e4b947 */ /* 0x004fea0003800000 */
.L_x_2536:
[----:B------:R-:W-:Y:S05]  /*b910*/  BSYNC B0 ;  /* 0x0000000000007941 */ /* 0x000fea0003800000 */
.L_x_2263:
        /* <DEDUP_REMOVED lines=17> */
.L_x_2266:
[----:B------:R-:W-:Y:S05]  /*ba30*/  BSYNC B0 ;  /* 0x0000000000007941 */ /* 0x000fea0003800000 */
.L_x_2265:
[----:B------:R-:W-:Y:S01]  /*ba40*/  ISETP.GE.AND P3, PT, R234, R116, PT ;  /* 0x00000074ea00720c */ /* 0x000fe20003f66270 */
[----:B------:R-:W-:-:S12]  /*ba50*/  BSSY B0, `(.L_x_2267) ;  /* 0x0000011000007945 */ /* 0x000fd80003800000 */
[----:B------:R-:W-:Y:S05]  /*ba60*/  @P3 BRA `(.L_x_2268) ;  /* 0x00000000003c3947 */ /* 0x000fea0003800000 */
[----:B---3--:R-:W-:Y:S01]  /*ba70*/  IADD3 R51, P3, R52, 0x20, RZ ;  /* 0x0000002034337810 */ /* 0x008fe20007f7e0ff */
[----:B-1----:R-:W-:Y:S02]  /*ba80*/  IMAD.MOV.U32 R48, RZ, RZ, R98 ;  /* 0x000000ffff307224 */ /* 0x002fe400078e0062 */
[----:B------:R-:W-:Y:S02]  /*ba90*/  IMAD.MOV.U32 R49, RZ, RZ, R106 ;  /* 0x000000ffff317224 */ /* 0x000fe400078e006a */
        /* <DEDUP_REMOVED lines=12> */
.L_x_2268:
[----:B------:R-:W-:Y:S05]  /*bb60*/  BSYNC B0 ;  /* 0x0000000000007941 */ /* 0x000fea0003800000 */
.L_x_2267:
[----:B------:R-:W-:Y:S01]  /*bb70*/  ISETP.GE.AND P3, PT, R233, R116, PT ;  /* 0x00000074e900720c */ /* 0x000fe20003f66270 */
[----:B------:R-:W-:-:S12]  /*bb80*/  BSSY B0, `(.L_x_2269) ;  /* 0x0000011000007945 */ /* 0x000fd80003800000 */
[----:B------:R-:W-:Y:S05]  /*bb90*/  @P3 BRA `(.L_x_2270) ;  /* 0x00000000003c3947 */ /* 0x000fea0003800000 */
[----:B---34-:R-:W-:Y:S01]  /*bba0*/  IADD3 R51, P3, R52, 0x40, RZ ;  /* 0x0000004034337810 */ /* 0x018fe20007f7e0ff */
        /* <DEDUP_REMOVED lines=14> */
.L_x_2270:
[----:B------:R-:W-:Y:S05]  /*bc90*/  BSYNC B0 ;  /* 0x0000000000007941 */ /* 0x000fea0003800000 */
.L_x_2269:
[----:B------:R-:W-:Y:S01]  /*bca0*/  ISETP.GE.AND P3, PT, R235, R116, PT ;  /* 0x00000074eb00720c */ /* 0x000fe20003f66270 */
[----:B------:R-:W-:-:S12]  /*bcb0*/  BSSY B0, `(.L_x_2271) ;  /* 0x0000011000007945 */ /* 0x000fd80003800000 */
[----:B------:R-:W-:Y:S05]  /*bcc0*/  @P3 BRA `(.L_x_2272) ;  /* 0x00000000003c3947 */ /* 0x000fea0003800000 */
[----:B-1-34-:R-:W-:Y:S01]  /*bcd0*/  IADD3 R51, P3, R52, 0x60, RZ ;  /* 0x0000006034337810 */ /* 0x01afe20007f7e0ff */
[----:B------:R-:W-:Y:S02]  /*bce0*/  IMAD.MOV.U32 R48, RZ, RZ, R98 ;  /* 0x000000ffff307224 */ /* 0x000fe400078e0062 */
        /* <DEDUP_REMOVED lines=13> */
.L_x_2272:
[----:B------:R-:W-:Y:S05]  /*bdc0*/  BSYNC B0 ;  /* 0x0000000000007941 */ /* 0x000fea0003800000 */
.L_x_2271:
[----:B-1-34-:R-:W3:Y:S01]  /*bdd0*/  LDL.LU R49, [R1+0x10] ;  /* 0x0000100001317983 */ /* 0x01aee20000300800 */
[----:B0-2---:R-:W-:Y:S01]  /*bde0*/  @!P2 VIADD R107, R107, 0x388c0 ;  /* 0x000388c06b6ba836 */ /* 0x005fe20000000000 */
[----:B------:R-:W-:Y:S01]  /*bdf0*/  ISETP.NE.AND P3, PT, R108, RZ, PT ;  /* 0x000000ff6c00720c */ /* 0x000fe20003f65270 */
[----:B------:R-:W-:Y:S01]  /*be00*/  VIADD R232, R232, 0x1 ;  /* 0x00000001e8e87836 */ /* 0x000fe20000000000 */
[----:B------:R-:W-:Y:S01]  /*be10*/  @!PT LDS RZ, [RZ] ;  /* 0x00000000fffff984 */ /* 0x000fe20000000800 */
[----:B------:R-:W-:Y:S01]  /*be20*/  @!PT LDS RZ, [RZ] ;  /* 0x00000000fffff984 */ /* 0x000fe20000000800 */
[----:B------:R-:W-:Y:S01]  /*be30*/  @!PT LDS RZ, [RZ] ;  /* 0x00000000fffff984 */ /* 0x000fe20000000800 */
[----:B------:R-:W-:Y:S01]  /*be40*/  @!PT LDS RZ, [RZ] ;  /* 0x00000000fffff984 */ /* 0x000fe20000000800 */
[----:B------:R0:W-:Y:S06]  /*be50*/  MEMBAR.ALL.CTA ;  /* 0x0000000000007992 */ /* 0x0001ec0000008000 */
[----:B0-----:R-:W0:Y:S01]  /*be60*/  FENCE.VIEW.ASYNC.S ;  /* 0x00000000000073c6 */ /* 0x001e220000000000 */
[----:B------:R-:W-:Y:S01]  /*be70*/  @!P2 PRMT R107, RZ, 0x654, R107 ;  /* 0x00000654ff6ba816 */ /* 0x000fe2000000006b */
[----:B0-----:R0:W-:Y:S06]  /*be80*/  BAR.SYNC.DEFER_BLOCKING R129, 0x80 ;  /* 0x000200810000751d */ /* 0x0011ec0000010000 */
[----:B------:R0:W-:Y:S01]  /*be90*/  @!P2 SYNCS.ARRIVE.TRANS64.RED.A1T0 RZ, [R107+URZ], RZ ;  /* 0x000000ff6bffa9a7 */ /* 0x0001e2000810043f */
[----:B------:R-:W-:-:S04]  /*bea0*/  ISETP.NE.AND P2, PT, R232, 0x2, PT ;  /* 0x00000002e800780c */ /* 0x000fc80003f45270 */
[----:B------:R-:W-:Y:S02]  /*beb0*/  SEL R48, RZ, 0x1, P2 ;  /* 0x00000001ff307807 */ /* 0x000fe40001000000 */
[----:B------:R-:W-:Y:S02]  /*bec0*/  SEL R232, R232, RZ, P2 ;  /* 0x000000ffe8e87207 */ /* 0x000fe40001000000 */
[----:B---3--:R-:W-:-:S05]  /*bed0*/  LOP3.LUT R49, R49, R48, RZ, 0x3c, !PT ;  /* 0x0000003031317212 */ /* 0x008fca00078e3cff */
[----:B------:R0:W-:Y:S01]  /*bee0*/  STL [R1+0x10], R49 ;  /* 0x0000103101007387 */ /* 0x0001e20000100800 */
[----:B------:R-:W-:Y:S05]  /*bef0*/  @P3 BRA `(.L_x_2273) ;  /* 0xffffff6400c83947 */ /* 0x000fea000383ffff */
[----:B0-----:R-:W0:Y:S01]  /*bf00*/  S2R R49, SR_TID.X ;  /* 0x0000000000317919 */ /* 0x001e220000002100 */
[----:B------:R-:W-:Y:S02]  /*bf10*/  PLOP3.LUT P0, PT, PT, PT, PT, 0x8, 0x0 ;  /* 0x000000000000781c */ /* 0x000fe40003f0e170 */
[----:B0-----:R-:W-:-:S04]  /*bf20*/  SHF.R.U32.HI R49, RZ, 0x7, R49 ;  /* 0x00000007ff317819 */ /* 0x001fc80000011631 */
[----:B------:R-:W-:-:S13]  /*bf30*/  ISETP.NE.AND P3, PT, R49, 0x1, PT ;  /* 0x000000013100780c */ /* 0x000fda0003f65270 */
[----:B------:R-:W-:Y:S06]  /*bf40*/  @!P3 BAR.ARV 0x9, 0x100 ;  /* 0x024400000000bb1d */ /* 0x000fec0000002000 */
.L_x_2185:
[----:B------:R-:W2:Y:S01]  /*bf50*/  LDC R0, c[0x0][0x428] ;  /* 0x00010a00ff007b82 */ /* 0x000ea20000000800 */
[----:B------:R-:W-:Y:S05]  /*bf60*/  @P0 BRA `(.L_x_2274) ;  /* 0x00000000000c0947 */ /* 0x000fea0003800000 */
[----:B------:R-:W3:Y:S01]  /*bf70*/  FENCE.VIEW.ASYNC.G ;  /* 0x00000000000073c6 */ /* 0x000ee20000000100 */
[----:B------:R-:W-:Y:S05]  /*bf80*/  WARPSYNC.ALL ;  /* 0x0000000000007948 */ /* 0x000fea0003800000 */
[----:B---3--:R-:W-:Y:S06]  /*bf90*/  BAR.ARV 0xc, 0x180 ;  /* 0x0306000000007b1d */ /* 0x008fec0000002000 */
.L_x_2274:
[----:B------:R-:W3:Y:S01]  /*bfa0*/  LDL R4, [R1+0x44] ;  /* 0x0000440001047983 */ /* 0x000ee20000100800 */
[----:B------:R-:W-:-:S03]  /*bfb0*/  ULDC.64 UR4, c[0x0][0x990] ;  /* 0x0002640000047ab9 */ /* 0x000fc60000000a00 */
[----:B------:R-:W4:Y:S04]  /*bfc0*/  LDL R5, [R1+0x24] ;  /* 0x0000240001057983 */ /* 0x000f280000100800 */
[----:B------:R-:W4:Y:S04]  /*bfd0*/  LDL R27, [R1+0xc] ;  /* 0x00000c00011b7983 */ /* 0x000f280000100800 */
[----:B------:R-:W4:Y:S04]  /*bfe0*/  LDL R26, [R1+0x20] ;  /* 0x00002000011a7983 */ /* 0x000f280000100800 */
[----:B------:R-:W4:Y:S01]  /*bff0*/  LDL R25, [R1+0x4] ;  /* 0x0000040001197983 */ /* 0x000f220000100800 */
[----:B--2---:R-:W-:Y:S01]  /*c000*/  ISETP.NE.AND P2, PT, R0, 0x1, PT ;  /* 0x000000010000780c */ /* 0x004fe20003f45270 */
[----:B------:R-:W-:-:S02]  /*c010*/  ULDC.64 UR6, c[0x0][0x998] ;  /* 0x0002660000067ab9 */ /* 0x000fc40000000a00 */
[----:B------:R-:W2:Y:S01]  /*c020*/  LDL.LU R24, [R1+0x8] ;  /* 0x0000080001187983 */ /* 0x000ea20000300800 */
[----:B------:R-:W-:Y:S02]  /*c030*/  ISETP.NE.U32.AND P0, PT, RZ, UR4, PT ;  /* 0x00000004ff007c0c */ /* 0x000fe4000bf05070 */
[----:B------:R-:W-:Y:S02]  /*c040*/  ISETP.NE.U32.AND P1, PT, RZ, UR6, PT ;  /* 0x00000006ff007c0c */ /* 0x000fe4000bf25070 */
[----:B------:R-:W-:Y:S02]  /*c050*/  ISETP.NE.AND.EX P0, PT, RZ, UR5, PT, P0 ;  /* 0x00000005ff007c0c */ /* 0x000fe4000bf05300 */
[----:B------:R-:W-:-:S03]  /*c060*/  ISETP.NE.AND.EX P1, PT, RZ, UR7, PT, P1 ;  /* 0x00000007ff007c0c */ /* 0x000fc6000bf25310 */
[----:B------:R-:W2:Y:S08]  /*c070*/  @P2 LDC R0, c[0x0][0x42c] ;  /* 0x00010b00ff002b82 */ /* 0x000eb00000000800 */
[----:B0-----:R-:W3:Y:S08]  /*c080*/  @P0 LDC.64 R10, c[0x0][0x9a8] ;  /* 0x00026a00ff0a0b82 */ /* 0x001ef00000000a00 */
[----:B------:R-:W0:Y:S08]  /*c090*/  @P2 LDC R3, c[0x0][0x430] ;  /* 0x00010c00ff032b82 */ /* 0x000e300000000800 */
[----:B-1----:R-:W1:Y:S08]  /*c0a0*/  @P1 LDC.64 R12, c[0x0][0x9b8] ;  /* 0x00026e00ff0c1b82 */ /* 0x002e700000000a00 */
[----:B------:R-:W1:Y:S08]  /*c0b0*/  @P0 LDC.64 R14, c[0x0][0x9b0] ;  /* 0x00026c00ff0e0b82 */ /* 0x000e700000000a00 */
[----:B------:R-:W1:Y:S01]  /*c0c0*/  @P1 LDC.64 R20, c[0x0][0x9c0] ;  /* 0x00027000ff141b82 */ /* 0x000e620000000a00 */
[----:B--2---:R-:W-:Y:S01]  /*c0d0*/  @P2 IMAD.HI.U32 R2, R24, R0, RZ ;  /* 0x0000000018022227 */ /* 0x004fe200078e00ff */
[----:B------:R-:W-:-:S03]  /*c0e0*/  MOV R7, R24 ;  /* 0x0000001800077202 */ /* 0x000fc60000000f00 */
[-C--:B---3--:R-:W-:Y:S01]  /*c0f0*/  @P0 IMAD R0, R4, R10.reuse, RZ ;  /* 0x0000000a04000224 */ /* 0x088fe200078e02ff */
[----:B0-----:R-:W-:Y:S01]  /*c100*/  @P2 SHF.R.U32.HI R7, RZ, R3, R2 ;  /* 0x00000003ff072219 */ /* 0x001fe20000011602 */
[----:B----4-:R-:W-:-:S03]  /*c110*/  @P0 IMAD.WIDE.U32 R2, R5, R10, RZ ;  /* 0x0000000a05020225 */ /* 0x010fc600078e00ff */
[----:B------:R-:W-:Y:S01]  /*c120*/  @P0 SHF.R.S32.HI R9, RZ, 0x1f, R7 ;  /* 0x0000001fff090819 */ /* 0x000fe20000011407 */
[----:B------:R-:W-:Y:S02]  /*c130*/  @P0 IMAD R11, R5, R11, R0 ;  /* 0x0000000b050b0224 */ /* 0x000fe400078e0200 */
[-C--:B-1----:R-:W-:Y:S02]  /*c140*/  @P1 IMAD R4, R4, R12.reuse, RZ ;  /* 0x0000000c04041224 */ /* 0x082fe400078e02ff */
[----:B------:R-:W-:Y:S01]  /*c150*/  @P0 IMAD.IADD R3, R3, 0x1, R11 ;  /* 0x0000000103030824 */ /* 0x000fe200078e020b */
[----:B------:R-:W-:Y:S01]  /*c160*/  @P1 SHF.R.S32.HI R11, RZ, 0x1f, R7 ;  /* 0x0000001fff0b1819 */ /* 0x000fe20000011407 */
[C---:B------:R-:W-:Y:S02]  /*c170*/  @P1 IMAD R13, R5.reuse, R13, R4 ;  /* 0x0000000d050d1224 */ /* 0x040fe400078e0204 */
[----:B------:R-:W-:-:S04]  /*c180*/  @P1 IMAD.WIDE.U32 R4, R5, R12, RZ ;  /* 0x0000000c05041225 */ /* 0x000fc800078e00ff */
[----:B------:R-:W-:Y:S02]  /*c190*/  @P0 IMAD R0, R9, R14, RZ ;  /* 0x0000000e09000224 */ /* 0x000fe400078e02ff */
        /* <DEDUP_REMOVED lines=14> */
[----:B------:R-:W-:Y:S01]  /*c280*/  @P1 LEA.HI.X R9, R6, UR7, R3, 0x2, P4 ;  /* 0x0000000706091c11 */ /* 0x000fe2000a0f1403 */
[----:B------:R-:W-:-:S04]  /*c290*/  IMAD.MOV.U32 R3, RZ, RZ, 0x3f800000 ;  /* 0x3f800000ff037424 */ /* 0x000fc800078e00ff */
[----:B------:R-:W2:Y:S01]  /*c2a0*/  @P1 LDG.E R0, desc[UR46][R8.64] ;  /* 0x0000002e08001981 */ /* 0x000ea2000c1e1900 */
[----:B------:R-:W-:Y:S01]  /*c2b0*/  IADD3 R2, R26, 0xff, -R27 ;  /* 0x000000ff1a027810 */ /* 0x000fe20007ffe81b */
[----:B------:R-:W1:Y:S02]  /*c2c0*/  @P2 LDC R6, c[0x0][0x42c] ;  /* 0x00010b00ff062b82 */ /* 0x000e640000000800 */
[----:B------:R3:W2:Y:S02]  /*c2d0*/  @P0 LDG.E R3, desc[UR46][R4.64] ;  /* 0x0000002e04030981 */ /* 0x0006a4000c1e1900 */
[----:B------:R-:W-:-:S05]  /*c2e0*/  IMAD R2, R25, 0x80, R2 ;  /* 0x0000008019027824 */ /* 0x000fca00078e0202 */
[----:B------:R-:W-:-:S04]  /*c2f0*/  SHF.R.S32.HI R7, RZ, 0x1f, R2 ;  /* 0x0000001fff077819 */ /* 0x000fc80000011402 */
[----:B------:R-:W-:-:S04]  /*c300*/  LEA.HI R7, R7, R2, RZ, 0x7 ;  /* 0x0000000207077211 */ /* 0x000fc800078f38ff */
[----:B------:R-:W-:-:S04]  /*c310*/  SHF.R.S32.HI R2, RZ, 0x7, R7 ;  /* 0x00000007ff027819 */ /* 0x000fc80000011407 */
[----:B------:R-:W-:-:S04]  /*c320*/  VIMNMX R133, R133, R2, PT ;  /* 0x0000000285857248 */ /* 0x000fc80003fe0100 */
[----:B------:R-:W-:Y:S01]  /*c330*/  ISETP.GE.AND P1, PT, R133, 0x1, PT ;  /* 0x000000018500780c */ /* 0x000fe20003f26270 */
[----:B-1----:R-:W-:Y:S01]  /*c340*/  @P2 IMAD.HI.U32 R6, R24, R6, RZ ;  /* 0x0000000618062227 */ /* 0x002fe200078e00ff */
[----:B---3--:R-:W-:-:S04]  /*c350*/  MOV R4, R24 ;  /* 0x0000001800047202 */ /* 0x008fc80000000f00 */
[----:B0-----:R-:W-:Y:S01]  /*c360*/  @P2 SHF.R.U32.HI R4, RZ, R11, R6 ;  /* 0x0000000bff042219 */ /* 0x001fe20000011606 */
[----:B------:R-:W-:Y:S01]  /*c370*/  IMAD.MOV.U32 R154, RZ, RZ, RZ ;  /* 0x000000ffff9a7224 */ /* 0x000fe200078e00ff */
[----:B------:R-:W-:Y:S01]  /*c380*/  PLOP3.LUT P0, PT, PT, PT, PT, 0x80, 0x0 ;  /* 0x000000000000781c */ /* 0x000fe20003f0f070 */
[----:B------:R-:W-:Y:S01]  /*c390*/  IMAD.MOV.U32 R153, RZ, RZ, RZ ;  /* 0x000000ffff997224 */ /* 0x000fe200078e00ff */
[----:B------:R-:W-:Y:S01]  /*c3a0*/  CS2R R134, SRZ ;  /* 0x0000000000867805 */ /* 0x000fe2000001ff00 */
[----:B------:R0:W-:Y:S01]  /*c3b0*/  STL [R1+0x8], R4 ;  /* 0x0000080401007387 */ /* 0x0001e20000100800 */
[----:B------:R-:W-:Y:S01]  /*c3c0*/  IMAD.MOV.U32 R151, RZ, RZ, RZ ;  /* 0x000000ffff977224 */ /* 0x000fe200078e00ff */
        /* <DEDUP_REMOVED lines=19> */
[----:B------:R-:W-:Y:S01]  /*c500*/  CS2R R102, SRZ ;  /* 0x0000000000667805 */ /* 0x000fe2000001ff00 */
[----:B------:R-:W-:Y:S01]  /*c510*/  IMAD.MOV.U32 R110, RZ, RZ, RZ ;  /* 0x000000ffff6e7224 */ /* 0x000fe200078e00ff */
        /* <DEDUP_REMOVED lines=44> */
[----:B0-----:R-:W-:Y:S01]  /*c7e0*/  CS2R R4, SRZ ;  /* 0x0000000000047805 */ /* 0x001fe2000001ff00 */
[----:B--2---:R-:W-:Y:S01]  /*c7f0*/  FMUL.FTZ R2, R3, R0 ;  /* 0x0000000003027220 */ /* 0x004fe20000410000 */
[----:B------:R-:W-:-:S03]  /*c800*/  IMAD.MOV.U32 R3, RZ, RZ, RZ ;  /* 0x000000ffff037224 */ /* 0x000fc600078e00ff */
[----:B------:R-:W-:Y:S01]  /*c810*/  FMUL.FTZ R2, R2, UR4 ;  /* 0x0000000402027c20 */ /* 0x000fe20008410000 */
[----:B------:R-:W-:Y:S01]  /*c820*/  IMAD.MOV.U32 R0, RZ, RZ, RZ ;  /* 0x000000ffff007224 */ /* 0x000fe200078e00ff */
        /* <DEDUP_REMOVED lines=9> */
[----:B0-----:R1:W-:Y:S02]  /*c8c0*/  STL [R1], R0 ;  /* 0x0000000001007387 */ /* 0x0013e40000100800 */
.L_x_2539:
[----:B------:R-:W1:Y:S02]  /*c8d0*/  LDL R3, [R1] ;  /* 0x0000000001037983 */ /* 0x000e640000100800 */
[----:B-1----:R-:W-:-:S04]  /*c8e0*/  LEA.HI R0, R3, R3, RZ, 0x1 ;  /* 0x0000000303007211 */ /* 0x002fc800078f08ff */
[----:B------:R-:W-:-:S04]  /*c8f0*/  LOP3.LUT R0, R0, 0x1e, RZ, 0xc0, !PT ;  /* 0x0000001e00007812 */ /* 0x000fc800078ec0ff */
[----:B------:R-:W-:Y:S01]  /*c900*/  IADD3 R0, R3, -R0, RZ ;  /* 0x8000000003007210 */ /* 0x000fe20007ffe0ff */
        /* <DEDUP_REMOVED lines=10> */
[----:B------:R-:W-:Y:S01]  /*c9b0*/  IMAD.U32 R4, RZ, RZ, UR4 ;  /* 0x00000004ff047e24 */ /* 0x000fe2000f8e00ff */
[----:B0-----:R0:W1:Y:S01]  /*c9c0*/  LDC.64 R14, c[0x4][R0] ;  /* 0x01000000000e7b82 */ /* 0x0010620000000a00 */
[----:B------:R-:W-:Y:S01]  /*c9d0*/  IMAD.U32 R5, RZ, RZ, UR5 ;  /* 0x00000005ff057e24 */ /* 0x000fe2000f8e00ff */
[----:B------:R-:W-:Y:S01]  /*c9e0*/  ULDC.64 UR4, c[0x4][0x28] ;  /* 0x01000a0000047ab9 */ /* 0x000fe20000000a00 */
[----:B------:R-:W-:Y:S01]  /*c9f0*/  IMAD.U32 R6, RZ, RZ, UR6 ;  /* 0x00000006ff067e24 */ /* 0x000fe2000f8e00ff */
[----:B------:R-:W-:Y:S01]  /*ca00*/  MOV R8, 0x70 ;  /* 0x0000007000087802 */ /* 0x000fe20000000f00 */
[----:B------:R-:W-:Y:S02]  /*ca10*/  IMAD.U32 R7, RZ, RZ, UR7 ;  /* 0x00000007ff077e24 */ /* 0x000fe4000f8e00ff */
[----:B------:R-:W-:-:S02]  /*ca20*/  IMAD.U32 R10, RZ, RZ, UR4 ;  /* 0x00000004ff0a7e24 */ /* 0x000fc4000f8e00ff */
[----:B------:R-:W-:Y:S02]  /*ca30*/  IMAD.U32 R11, RZ, RZ, UR5 ;  /* 0x00000005ff0b7e24 */ /* 0x000fe4000f8e00ff */
[----:B------:R-:W-:Y:S02]  /*ca40*/  IMAD.MOV.U32 R12, RZ, RZ, 0x1 ;  /* 0x00000001ff0c7424 */ /* 0x000fe400078e00ff */
[----:B0-----:R-:W-:-:S07]  /*ca50*/  IMAD.MOV.U32 R13, RZ, RZ, RZ ;  /* 0x000000ffff0d7224 */ /* 0x001fce00078e00ff */
[----:B------:R-:W-:-:S07]  /*ca60*/  LEPC R20, `(.L_x_2277) ;  /* 0x000000001014794e */ /* 0x000fce0000000000 */
[----:B-1---5:R-:W-:Y:S05]  /*ca70*/  CALL.ABS.NOINC R14 ;  /* 0x000000000e007343 */ /* 0x022fea0003c00000 */
.L_x_2277:
        /* <DEDUP_REMOVED lines=13> */
.L_x_2281:
[----:B--2---:R2:W3:Y:S02]  /*cb50*/  SYNCS.PHASECHK.TRANS64.TRYWAIT P0, [R18+URZ+0x38800], R3 ;  /* 0x03880003120075a7 */ /* 0x0044e4000800017f */
[----:B---3--:R-:W-:Y:S05]  /*cb60*/  @!P0 NANOSLEEP.SYNCS 0x989680 ;  /* 0x009896800000895d */ /* 0x008fea0003900000 */
[----:B------:R-:W3:Y:S02]  /*cb70*/  @!P0 SYNCS.PHASECHK.TRANS64 P0, [R18+URZ+0x38800], R3 ;  /* 0x03880003120085a7 */ /* 0x000ee4000800007f */
[----:B---3--:R-:W-:Y:S05]  /*cb80*/  @!P0 BRA `(.L_x_2281) ;  /* 0xfffffffc00f08947 */ /* 0x008fea000383ffff */
.L_x_2280:
[----:B------:R-:W-:Y:S05]  /*cb90*/  BSYNC B0 ;  /* 0x0000000000007941 */ /* 0x000fea0003800000 */
.L_x_2279:
[----:B------:R-:W-:Y:S05]  /*cba0*/  BRA `(.L_x_2282) ;  /* 0x0000009800187947 */ /* 0x000fea0003800000 */
.L_x_2278:
[----:B------:R-:W1:Y:S01]  /*cbb0*/  LDC.64 R12, c[0x0][0x3d8] ;  /* 0x0000f600ff0c7b82 */ /* 0x000e620000000a00 */
[----:B-----5:R-:W-:Y:S01]  /*cbc0*/  SHF.R.S32.HI R3, RZ, 0x1f, R123 ;  /* 0x0000001fff037819 */ /* 0x020fe2000001147b */
[--C-:B------:R-:W-:Y:S01]  /*cbd0*/  IMAD.MOV.U32 R4, RZ, RZ, R19.reuse ;  /* 0x000000ffff047224 */ /* 0x100fe200078e0013 */
[----:B------:R-:W-:Y:S01]  /*cbe0*/  ISETP.NE.AND P4, PT, R24, RZ, PT ;  /* 0x000000ff1800720c */ /* 0x000fe20003f85270 */
[--C-:B------:R-:W-:Y:S01]  /*cbf0*/  IMAD.MOV.U32 R8, RZ, RZ, R16.reuse ;  /* 0x000000ffff087224 */ /* 0x100fe200078e0010 */
[----:B------:R-:W-:Y:S02]  /*cc00*/  SHF.R.S32.HI R5, RZ, 0x1f, R19 ;  /* 0x0000001fff057819 */ /* 0x000fe40000011413 */
[----:B------:R-:W-:Y:S01]  /*cc10*/  SHF.R.S32.HI R9, RZ, 0x1f, R16 ;  /* 0x0000001fff097819 */ /* 0x000fe20000011410 */
[----:B0-----:R-:W0:Y:S01]  /*cc20*/  LDC.64 R14, c[0x0][0x3e8] ;  /* 0x0000fa00ff0e7b82 */ /* 0x001e220000000a00 */
[-C--:B-1----:R-:W-:Y:S01]  /*cc30*/  IMAD R7, R23, R12.reuse, RZ ;  /* 0x0000000c17077224 */ /* 0x082fe200078e02ff */
[C---:B------:R-:W-:Y:S01]  /*cc40*/  SHF.L.U64.HI R27, R12.reuse, 0x5, R13 ;  /* 0x000000050c1b7819 */ /* 0x040fe2000001020d */
[----:B------:R-:W-:Y:S01]  /*cc50*/  IMAD R0, R3, R12, RZ ;  /* 0x0000000c03007224 */ /* 0x000fe200078e02ff */
[----:B------:R-:W-:Y:S01]  /*cc60*/  SHF.L.U32 R28, R12, 0x5, RZ ;  /* 0x000000050c1c7819 */ /* 0x000fe200000006ff */
[----:B------:R-:W-:-:S02]  /*cc70*/  IMAD R24, R22, R13, R7 ;  /* 0x0000000d16187224 */ /* 0x000fc400078e0207 */
[----:B------:R-:W-:Y:S01]  /*cc80*/  IMAD.WIDE.U32 R60, R123, R12, RZ ;  /* 0x0000000c7b3c7225 */ /* 0x000fe200078e00ff */
[----:B0-----:R-:W-:-:S03]  /*cc90*/  SHF.L.U64.HI R29, R14, 0x5, R15 ;  /* 0x000000050e1d7819 */ /* 0x001fc6000001020f */
[----:B------:R-:W-:Y:S02]  /*cca0*/  IMAD R6, R3, R14, RZ ;  /* 0x0000000e03067224 */ /* 0x000fe400078e02ff */
[C---:B------:R-:W-:Y:S02]  /*ccb0*/  IMAD R63, R123.reuse, R13, R0 ;  /* 0x0000000d7b3f7224 */ /* 0x040fe400078e0200 */
[----:B------:R-:W-:Y:S02]  /*ccc0*/  IMAD R57, R123, R15, R6 ;  /* 0x0000000f7b397224 */ /* 0x000fe400078e0206 */
[----:B------:R-:W-:-:S04]  /*ccd0*/  IMAD.WIDE.U32 R6, R22, R12, R4 ;  /* 0x0000000c16067225 */ /* 0x000fc800078e0004 */
[----:B------:R-:W-:Y:S01]  /*cce0*/  IMAD.WIDE.U32 R10, R22, R12, R8 ;  /* 0x0000000c160a7225 */ /* 0x000fe200078e0008 */
[----:B------:R-:W-:-:S03]  /*ccf0*/  IADD3 R65, P0, R6, R60, RZ ;  /* 0x0000003c06417210 */ /* 0x000fc60007f1e0ff */
[----:B------:R-:W-:Y:S01]  /*cd00*/  IMAD R3, R23, R14, RZ ;  /* 0x0000000e17037224 */ /* 0x000fe200078e02ff */
[----:B------:R-:W-:Y:S01]  /*cd10*/  IADD3 R25, P2, R10, R60, RZ ;  /* 0x0000003c0a197210 */ /* 0x000fe20007f5e0ff */
[----:B------:R-:W-:-:S04]  /*cd20*/  IMAD.WIDE.U32 R58, R123, R14, RZ ;  /* 0x0000000e7b3a7225 */ /* 0x000fc800078e00ff */
[----:B------:R-:W-:-:S04]  /*cd30*/  IMAD.WIDE.U32 R4, R22, R14, R4 ;  /* 0x0000000e16047225 */ /* 0x000fc800078e0004 */
[----:B------:R-:W-:Y:S01]  /*cd40*/  IMAD.WIDE.U32 R8, R22, R14, R8 ;  /* 0x0000000e16087225 */ /* 0x000fe200078e0008 */
[----:B------:R-:W-:-:S03]  /*cd50*/  IADD3 R67, P1, R4, R58, RZ ;  /* 0x0000003a04437210 */ /* 0x000fc60007f3e0ff */
[----:B------:R-:W-:Y:S01]  /*cd60*/  IMAD.IADD R63, R63, 0x1, R61 ;  /* 0x000000013f3f7824 */ /* 0x000fe200078e023d */
[----:B------:R-:W-:Y:S01]  /*cd70*/  IADD3 R71, P3, R8, R58, RZ ;  /* 0x0000003a08477210 */ /* 0x000fe20007f7e0ff */
[----:B------:R-:W-:Y:S02]  /*cd80*/  IMAD R3, R22, R15, R3 ;  /* 0x0000000f16037224 */ /* 0x000fe400078e0203 */
[----:B------:R-:W-:Y:S01]  /*cd90*/  IMAD.IADD R57, R57, 0x1, R59 ;  /* 0x0000000139397824 */ /* 0x000fe200078e023b */
[C---:B------:R-:W-:Y:S01]  /*cda0*/  IADD3.X R54, R63.reuse, R7, R24, P0, !PT ;  /* 0x000000073f367210 */ /* 0x040fe200007fe418 */
[----:B------:R-:W-:Y:S01]  /*cdb0*/  IMAD.SHL.U32 R30, R14, 0x20, RZ ;  /* 0x000000200e1e7824 */ /* 0x000fe200078e00ff */
[----:B------:R-:W-:Y:S02]  /*cdc0*/  IADD3.X R24, R63, R24, R11, P2, !PT ;  /* 0x000000183f187210 */ /* 0x000fe400017fe40b */
[C---:B------:R-:W-:Y:S02]  /*cdd0*/  IADD3.X R69, R57.reuse, R5, R3, P1, !PT ;  /* 0x0000000539457210 */ /* 0x040fe40000ffe403 */
[----:B------:R-:W-:Y:S01]  /*cde0*/  IADD3.X R26, R57, R3, R9, P3, !PT ;  /* 0x00000003391a7210 */ /* 0x000fe20001ffe409 */
[----:B------:R-:W-:Y:S06]  /*cdf0*/  @!P4 BRA `(.L_x_2283) ;  /* 0x000000000040c947 */ /* 0x000fec0003800000 */
        /* <DEDUP_REMOVED lines=15> */
[----:B-1----:R-:W-:Y:S05]  /*cef0*/  CALL.ABS.NOINC R14 ;  /* 0x000000000e007343 */ /* 0x002fea0003c00000 */
.L_x_2283:
[----:B------:R-:W2:Y:S01]  /*cf00*/  LDL R21, [R1+0x4] ;  /* 0x0000040001157983 */ /* 0x000ea20000100800 */
[----:B------:R-:W0:Y:S01]  /*cf10*/  LDC.64 R6, c[0x0][0x3d8] ;  /* 0x0000f600ff067b82 */ /* 0x000e220000000a00 */
[----:B------:R-:W-:Y:S02]  /*cf20*/  ULDC.U8 UR4, c[0x0][0x3f0] ;  /* 0x0000fc0000047ab9 */ /* 0x000fe40000000000 */
[----:B------:R-:W3:Y:S05]  /*cf30*/  LDL R33, [R1+0xc] ;  /* 0x00000c0001217983 */ /* 0x000eea0000100800 */
[----:B------:R-:W1:Y:S01]  /*cf40*/  LDC.64 R4, c[0x0][0x3e8] ;  /* 0x0000fa00ff047b82 */ /* 0x000e620000000a00 */
[----:B------:R-:W-:-:S02]  /*cf50*/  ISETP.NE.AND P0, PT, RZ, UR4, PT ;  /* 0x00000004ff007c0c */ /* 0x000fc4000bf05270 */
[----:B------:R-:W-:Y:S01]  /*cf60*/  LEA.HI R32, R32, R31, RZ, 0x3 ;  /* 0x0000001f20207211 */ /* 0x000fe200078f18ff */
[----:B------:R-:W-:Y:S03]  /*cf70*/  BSSY B0, `(.L_x_2284) ;  /* 0x0000941000007945 */ /* 0x000fe60003800000 */
[----:B------:R-:W-:-:S05]  /*cf80*/  LOP3.LUT R20, R32, 0xfffffff8, RZ, 0xc0, !PT ;  /* 0xfffffff820147812 */ /* 0x000fca00078ec0ff */
[----:B------:R-:W-:Y:S01]  /*cf90*/  IMAD.IADD R20, R31, 0x1, -R20 ;  /* 0x000000011f147824 */ /* 0x000fe200078e0a14 */
[----:B--2---:R-:W-:Y:S01]  /*cfa0*/  SHF.R.S32.HI R3, RZ, 0x1f, R21 ;  /* 0x0000001fff037819 */ /* 0x004fe20000011415 */
[----:B0-----:R-:W-:-:S04]  /*cfb0*/  IMAD.WIDE.U32 R8, R21, R6, RZ ;  /* 0x0000000615087225 */ /* 0x001fc800078e00ff */
[C---:B------:R-:W-:Y:S02]  /*cfc0*/  IMAD R0, R3.reuse, R6, RZ ;  /* 0x0000000603007224 */ /* 0x040fe400078e02ff */
[-C--:B-1----:R-:W-:Y:S02]  /*cfd0*/  IMAD R10, R3, R4.reuse, RZ ;  /* 0x00000004030a7224 */ /* 0x082fe400078e02ff */
[C---:B------:R-:W-:Y:S02]  /*cfe0*/  IMAD R3, R21.reuse, R7, R0 ;  /* 0x0000000715037224 */ /* 0x040fe400078e0200 */
[----:B------:R-:W-:-:S04]  /*cff0*/  IMAD.WIDE.U32 R14, R21, R4, RZ ;  /* 0x00000004150e7225 */ /* 0x000fc800078e00ff */
[----:B------:R-:W-:Y:S02]  /*d000*/  IMAD R11, R21, R5, R10 ;  /* 0x00000005150b7224 */ /* 0x000fe400078e020a */
[----:B------:R-:W-:Y:S02]  /*d010*/  IMAD.IADD R9, R9, 0x1, R3 ;  /* 0x0000000109097824 */ /* 0x000fe400078e0203 */
[----:B---3--:R-:W-:Y:S02]  /*d020*/  IMAD R0, R21, -0x80, R33 ;  /* 0xffffff8015007824 */ /* 0x008fe400078e0221 */
[----:B------:R-:W-:Y:S01]  /*d030*/  IMAD.IADD R3, R15, 0x1, R11 ;  /* 0x000000010f037824 */ /* 0x000fe200078e020b */
[C---:B------:R-:W-:Y:S01]  /*d040*/  SHF.L.U64.HI R13, R8.reuse, 0x7, R9 ;  /* 0x00000007080d7819 */ /* 0x040fe20000010209 */
[----:B------:R-:W-:Y:S01]  /*d050*/  IMAD.SHL.U32 R12, R8, 0x80, RZ ;  /* 0x00000080080c7824 */ /* 0x000fe200078e00ff */
[----:B------:R-:W-:Y:S01]  /*d060*/  VIMNMX R72, R0, 0x80, PT ;  /* 0x0000008000487848 */ /* 0x000fe20003fe0100 */
[C---:B------:R-:W-:Y:S01]  /*d070*/  IMAD.SHL.U32 R10, R14.reuse, 0x80, RZ ;  /* 0x000000800e0a7824 */ /* 0x040fe200078e00ff */
[----:B------:R-:W-:Y:S01]  /*d080*/  SHF.L.U64.HI R11, R14, 0x7, R3 ;  /* 0x000000070e0b7819 */ /* 0x000fe20000010203 */
[----:B------:R-:W-:Y:S06]  /*d090*/  @!P0 BRA `(.L_x_2285) ;  /* 0x0000004800748947 */ /* 0x000fec0003800000 */
[----:B------:R-:W0:Y:S01]  /*d0a0*/  LDC R0, c[0x0][0x428] ;  /* 0x00010a00ff007b82 */ /* 0x000e220000000800 */
[----:B------:R-:W-:Y:S01]  /*d0b0*/  ISETP.GE.AND P0, PT, R22, R72, PT ;  /* 0x000000481600720c */ /* 0x000fe20003f06270 */
[----:B------:R-:W-:Y:S01]  /*d0c0*/  BSSY B1, `(.L_x_2286) ;  /* 0x000001c000017945 */ /* 0x000fe20003800000 */
[----:B------:R-:W-:Y:S02]  /*d0d0*/  LEA R3, R21, R22, 0x7 ;  /* 0x0000001615037211 */ /* 0x000fe400078e38ff */
[----:B------:R-:W-:Y:S02]  /*d0e0*/  CS2R R8, SRZ ;  /* 0x0000000000087805 */ /* 0x000fe4000001ff00 */
[----:B------:R-:W-:Y:S02]  /*d0f0*/  CS2R R36, SRZ ;  /* 0x0000000000247805 */ /* 0x000fe4000001ff00 */
[----:B------:R-:W-:Y:S02]  /*d100*/  CS2R R50, SRZ ;  /* 0x0000000000327805 */ /* 0x000fe4000001ff00 */
[----:B------:R-:W-:-:S02]  /*d110*/  CS2R R38, SRZ ;  /* 0x0000000000267805 */ /* 0x000fc4000001ff00 */
[----:B------:R-:W-:Y:S02]  /*d120*/  CS2R R48, SRZ ;  /* 0x0000000000307805 */ /* 0x000fe4000001ff00 */
[----:B0-----:R-:W-:-:S13]  /*d130*/  ISETP.NE.AND P1, PT, R0, 0x1, PT ;  /* 0x000000010000780c */ /* 0x001fda0003f25270 */
[----:B------:R-:W0:Y:S08]  /*d140*/  @P1 LDC R0, c[0x0][0x42c] ;  /* 0x00010b00ff001b82 */ /* 0x000e300000000800 */
[----:B------:R-:W1:Y:S01]  /*d150*/  @P1 LDC R31, c[0x0][0x430] ;  /* 0x00010c00ff1f1b82 */ /* 0x000e620000000800 */
        /* <DEDUP_REMOVED lines=18> */
.L_x_2287:
[----:B------:R-:W-:Y:S05]  /*d280*/  BSYNC B1 ;  /* 0x0000000000017941 */ /* 0x000fea0003800000 */
.L_x_2286:
[----:B------:R-:W-:Y:S01]  /*d290*/  ISETP.GE.AND P2, PT, R234, R72, PT ;  /* 0x00000048ea00720c */ /* 0x000fe20003f46270 */
[----:B------:R-:W-:Y:S01]  /*d2a0*/  IMAD R3, R20, 0x20, R3 ;  /* 0x0000002014037824 */ /* 0x000fe200078e0203 */
[----:B------:R-:W-:Y:S01]  /*d2b0*/  BSSY B1, `(.L_x_2288) ;  /* 0x000001b000017945 */ /* 0x000fe20003800000 */
[----:B------:R-:W-:Y:S02]  /*d2c0*/  CS2R R40, SRZ ;  /* 0x0000000000287805 */ /* 0x000fe4000001ff00 */
[----:B------:R-:W-:Y:S01]  /*d2d0*/  CS2R R20, SRZ ;  /* 0x0000000000147805 */ /* 0x000fe2000001ff00 */
[----:B0-----:R-:W-:Y:S01]  /*d2e0*/  @P1 IMAD.HI.U32 R0, R3, R0, RZ ;  /* 0x0000000003001227 */ /* 0x001fe200078e00ff */
[----:B------:R-:W-:-:S06]  /*d2f0*/  CS2R R42, SRZ ;  /* 0x00000000002a7805 */ /* 0x000fcc000001ff00 */
[----:B------:R-:W-:Y:S05]  /*d300*/  @P2 BRA `(.L_x_2289) ;  /* 0x0000000000542947 */ /* 0x000fea0003800000 */
[----:B--2---:R-:W-:Y:S01]  /*d310*/  IADD3 R14, P3, P4, R65, R28, R12 ;  /* 0x0000001c410e7210 */ /* 0x004fe20007c7e00c */
        /* <DEDUP_REMOVED lines=10> */
[----:B------:R-:W-:Y:S02]  /*d3c0*/  ISETP.GE.AND P5, PT, R19, UR4, PT ;  /* 0x0000000413007c0c */ /* 0x000fe4000bfa6270 */
[----:B------:R-:W-:Y:S02]  /*d3d0*/  ISETP.GE.AND P4, PT, R236, UR4, PT ;  /* 0x00000004ec007c0c */ /* 0x000fe4000bf86270 */
[----:B------:R-:W-:-:S02]  /*d3e0*/  IADD3.X R15, R9, UR7, RZ, P3, !PT ;  /* 0x00000007090f7c10 */ /* 0x000fc40009ffe4ff */
[----:B------:R-:W-:-:S04]  /*d3f0*/  IADD3 R24, P3, R24, UR8, RZ ;  /* 0x0000000818187c10 */ /* 0x000fc8000ff7e0ff */
[----:B------:R-:W-:Y:S02]  /*d400*/  IADD3.X R25, R8, UR9, RZ, P3, !PT ;  /* 0x0000000908197c10 */ /* 0x000fe40009ffe4ff */
[----:B------:R-:W-:Y:S01]  /*d410*/  CS2R R8, SRZ ;  /* 0x0000000000087805 */ /* 0x000fe2000001ff00 */
[----:B------:R0:W5:Y:S05]  /*d420*/  @!P5 LDG.E.64 R40, desc[UR46][R14.64] ;  /* 0x0000002e0e28d981 */ /* 0x00016a000c1e1b00 */
[----:B------:R0:W5:Y:S04]  /*d430*/  @!P4 LDG.E.64 R8, desc[UR46][R14.64+0x40] ;  /* 0x0000402e0e08c981 */ /* 0x000168000c1e1b00 */
[----:B------:R0:W5:Y:S04]  /*d440*/  @!P5 LDG.E.64 R42, desc[UR46][R24.64] ;  /* 0x0000002e182ad981 */ /* 0x000168000c1e1b00 */
[----:B------:R0:W5:Y:S02]  /*d450*/  @!P4 LDG.E.64 R20, desc[UR46][R24.64+0x40] ;  /* 0x0000402e1814c981 */ /* 0x000164000c1e1b00 */
.L_x_2289:
[----:B------:R-:W-:Y:S05]  /*d460*/  BSYNC B1 ;  /* 0x0000000000017941 */ /* 0x000fea0003800000 */
.L_x_2288:
[-C--:B------:R-:W-:Y:S01]  /*d470*/  ISETP.GE.AND P3, PT, R233, R72.reuse, PT ;  /* 0x00000048e900720c */ /* 0x080fe20003f66270 */
[----:B------:R-:W-:Y:S01]  /*d480*/  BSSY B1, `(.L_x_2290) ;  /* 0x0000024000017945 */ /* 0x000fe20003800000 */
[----:B-1----:R-:W-:Y:S01]  /*d490*/  @P1 SHF.R.U32.HI R3, RZ, R31, R0 ;  /* 0x0000001fff031219 */ /* 0x002fe20000011600 */
[----:B------:R-:W-:Y:S01]  /*d4a0*/  IMAD.MOV.U32 R62, RZ, RZ, R60 ;  /* 0x000000ffff3e7224 */ /* 0x000fe200078e003c */
[----:B------:R-:W-:Y:S01]  /*d4b0*/  ISETP.GE.AND P4, PT, R235, R72, PT ;  /* 0x00000048eb00720c */ /* 0x000fe20003f86270 */
[----:B------:R-:W-:Y:S01]  /*d4c0*/  IMAD.MOV.U32 R59, RZ, RZ, R57 ;  /* 0x000000ffff3b7224 */ /* 0x000fe200078e0039 */
[----:B0-2---:R-:W-:Y:S02]  /*d4d0*/  CS2R R24, SRZ ;  /* 0x0000000000187805 */ /* 0x005fe4000001ff00 */
        /* <DEDUP_REMOVED lines=30> */
.L_x_2291:
[----:B------:R-:W-:Y:S05]  /*d6c0*/  BSYNC B1 ;  /* 0x0000000000017941 */ /* 0x000fea0003800000 */
.L_x_2290:
[----:B------:R-:W-:Y:S04]  /*d6d0*/  BSSY B1, `(.L_x_2292) ;  /* 0x0000019000017945 */ /* 0x000fe80003800000 */
[----:B------:R-:W-:Y:S05]  /*d6e0*/  @P4 BRA `(.L_x_2293) ;  /* 0x00000000005c4947 */ /* 0x000fea0003800000 */
[----:B0-----:R-:W-:Y:S01]  /*d6f0*/  IMAD R15, R7, 0x60, RZ ;  /* 0x00000060070f7824 */ /* 0x001fe200078e02ff */
[----:B------:R-:W-:Y:S01]  /*d700*/  ULDC.64 UR4, c[0x0][0x3c8] ;  /* 0x0000f20000047ab9 */ /* 0x000fe20000000a00 */
[----:B------:R-:W-:Y:S01]  /*d710*/  IMAD.WIDE.U32 R12, R6, 0x60, R12 ;  /* 0x00000060060c7825 */ /* 0x000fe200078e000c */
[----:B------:R-:W-:Y:S01]  /*d720*/  ULDC.64 UR6, c[0x0][0x3e0] ;  /* 0x0000f80000067ab9 */ /* 0x000fe20000000a00 */
[----:B------:R-:W-:Y:S02]  /*d730*/  CS2R R32, SRZ ;  /* 0x0000000000207805 */ /* 0x000fe4000001ff00 */
[----:B------:R-:W-:Y:S01]  /*d740*/  CS2R R34, SRZ ;  /* 0x0000000000227805 */ /* 0x000fe2000001ff00 */
[----:B------:R-:W-:Y:S01]  /*d750*/  IMAD.IADD R13, R15, 0x1, R13 ;  /* 0x000000010f0d7824 */ /* 0x000fe200078e020d */
[----:B------:R-:W-:Y:S01]  /*d760*/  IADD3 R12, P1, P5, R65, UR4, R12 ;  /* 0x00000004410c7c10 */ /* 0x000fe2000fd3e00c */
[----:B------:R-:W-:Y:S01]  /*d770*/  IMAD R25, R5, 0x60, RZ ;  /* 0x0000006005197824 */ /* 0x000fe200078e02ff */
[----:B------:R-:W-:Y:S01]  /*d780*/  ULDC UR4, c[0x0][0x3d4] ;  /* 0x0000f50000047ab9 */ /* 0x000fe20000000800 */
[----:B------:R-:W-:Y:S01]  /*d790*/  IMAD.WIDE.U32 R10, R4, 0x60, R10 ;  /* 0x00000060040a7825 */ /* 0x000fe200078e000a */
[----:B------:R-:W-:-:S02]  /*d7a0*/  IADD3.X R13, R54, UR5, R13, P1, P5 ;  /* 0x00000005360d7c10 */ /* 0x000fc40008fea40d */
[----:B------:R-:W-:Y:S01]  /*d7b0*/  CS2R R26, SRZ ;  /* 0x00000000001a7805 */ /* 0x000fe2000001ff00 */
[----:B------:R-:W-:Y:S01]  /*d7c0*/  IMAD.IADD R0, R25, 0x1, R11 ;  /* 0x0000000119007824 */ /* 0x000fe200078e020b */
[----:B------:R-:W-:Y:S02]  /*d7d0*/  IADD3 R10, P1, P5, R67, UR6, R10 ;  /* 0x00000006430a7c10 */ /* 0x000fe4000fd3e00a */
[----:B------:R-:W-:Y:S02]  /*d7e0*/  CS2R R24, SRZ ;  /* 0x0000000000187805 */ /* 0x000fe4000001ff00 */
[----:B------:R-:W-:Y:S02]  /*d7f0*/  IADD3.X R11, R69, UR7, R0, P1, P5 ;  /* 0x00000007450b7c10 */ /* 0x000fe40008fea400 */
[----:B------:R-:W-:Y:S02]  /*d800*/  ISETP.GE.AND P1, PT, R19, UR4, PT ;  /* 0x0000000413007c0c */ /* 0x000fe4000bf26270 */
[----:B------:R-:W-:-:S11]  /*d810*/  ISETP.GE.AND P5, PT, R236, UR4, PT ;  /* 0x00000004ec007c0c */ /* 0x000fd6000bfa6270 */
[----:B------:R1:W5:Y:S04]  /*d820*/  @!P1 LDG.E.64 R32, desc[UR46][R12.64] ;  /* 0x0000002e0c209981 */ /* 0x000368000c1e1b00 */
[----:B------:R1:W5:Y:S04]  /*d830*/  @!P5 LDG.E.64 R24, desc[UR46][R12.64+0x40] ;  /* 0x0000402e0c18d981 */ /* 0x000368000c1e1b00 */
[----:B------:R1:W5:Y:S04]  /*d840*/  @!P1 LDG.E.64 R34, desc[UR46][R10.64] ;  /* 0x0000002e0a229981 */ /* 0x000368000c1e1b00 */
[----:B------:R1:W5:Y:S02]  /*d850*/  @!P5 LDG.E.64 R26, desc[UR46][R10.64+0x40] ;  /* 0x0000402e0a1ad981 */ /* 0x000364000c1e1b00 */
.L_x_2293:
[----:B------:R-:W-:Y:S05]  /*d860*/  BSYNC B1 ;  /* 0x0000000000017941 */ /* 0x000fea0003800000 */
.L_x_2292:
[-C--:B------:R-:W-:Y:S01]  /*d870*/  IMAD R0, R55, R6.reuse, RZ ;  /* 0x0000000637007224 */ /* 0x080fe200078e02ff */
[----:B------:R-:W-:Y:S01]  /*d880*/  ULDC.64 UR4, c[0x0][0x3c8] ;  /* 0x0000f20000047ab9 */ /* 0x000fe20000000a00 */
[----:B-1----:R-:W-:Y:S01]  /*d890*/  IMAD.WIDE.U32 R10, R3, R6, R62 ;  /* 0x00000006030a7225 */ /* 0x002fe200078e003e */
        /* <DEDUP_REMOVED lines=11> */
.L_x_2542:
[----:B------:R-:W-:-:S03]  /*d950*/  UMOV UR4, 0xffffffff ;  /* 0xffffffff00047882 */ /* 0x000fc60000000000 */
[----:B------:R-:W-:Y:S05]  /*d960*/  BRA.DIV UR4, `(.L_x_2295) ;  /* 0x000001c204307947 */ /* 0x000fea000b800000 */
.L_x_2545:
[----:B------:R-:W-:-:S03]  /*d970*/  UMOV UR4, 0xffffffff ;  /* 0xffffffff00047882 */ /* 0x000fc60000000000 */
[----:B------:R-:W-:Y:S05]  /*d980*/  BRA.DIV UR4, `(.L_x_2296) ;  /* 0x000001c204507947 */ /* 0x000fea000b800000 */
.L_x_2548:
[----:B------:R-:W-:-:S03]  /*d990*/  UMOV UR4, 0xffffffff ;  /* 0xffffffff00047882 */ /* 0x000fc60000000000 */
[----:B------:R-:W-:Y:S05]  /*d9a0*/  BRA.DIV UR4, `(.L_x_2297) ;  /* 0x000001c204707947 */ /* 0x000fea000b800000 */
.L_x_2551:
[----:B------:R-:W-:-:S03]  /*d9b0*/  UMOV UR4, 0xffffffff ;  /* 0xffffffff00047882 */ /* 0x000fc60000000000 */
[----:B------:R-:W-:Y:S05]  /*d9c0*/  BRA.DIV UR4, `(.L_x_2298) ;  /* 0x000001c204907947 */ /* 0x000fea000b800000 */
.L_x_2554:
[----:B------:R-:W-:-:S03]  /*d9d0*/  UMOV UR4, 0xffffffff ;  /* 0xffffffff00047882 */ /* 0x000fc60000000000 */
[----:B------:R-:W-:Y:S05]  /*d9e0*/  BRA.DIV UR4, `(.L_x_2299) ;  /* 0x000001c204b07947 */ /* 0x000fea000b800000 */
.L_x_2557:
[----:B------:R-:W-:-:S03]  /*d9f0*/  UMOV UR4, 0xffffffff ;  /* 0xffffffff00047882 */ /* 0x000fc60000000000 */
[----:B------:R-:W-:Y:S05]  /*da00*/  BRA.DIV UR4, `(.L_x_2300) ;  /* 0x000001c204d07947 */ /* 0x000fea000b800000 */
.L_x_2560:
[----:B------:R-:W-:-:S03]  /*da10*/  UMOV UR4, 0xffffffff ;  /* 0xffffffff00047882 */ /* 0x000fc60000000000 */
[----:B------:R-:W-:Y:S05]  /*da20*/  BRA.DIV UR4, `(.L_x_2301) ;  /* 0x000001c204f07947 */ /* 0x000fea000b800000 */
.L_x_2563:
[----:B------:R-:W-:-:S03]  /*da30*/  UMOV UR4, 0xffffffff ;  /* 0xffffffff00047882 */ /* 0x000fc60000000000 */
[----:B------:R-:W-:Y:S05]  /*da40*/  BRA.DIV UR4, `(.L_x_2302) ;  /* 0x000001c604107947 */ /* 0x000fea000b800000 */
.L_x_2566:
[----:B------:R-:W-:-:S03]  /*da50*/  UMOV UR4, 0xffffffff ;  /* 0xffffffff00047882 */ /* 0x000fc60000000000 */
[----:B------:R-:W-:Y:S05]  /*da60*/  BRA.DIV UR4, `(.L_x_2303) ;  /* 0x000001c604307947 */ /* 0x000fea000b800000 */
.L_x_2569:
[----:B------:R-:W-:-:S03]  /*da70*/  UMOV UR4, 0xffffffff ;  /* 0xffffffff00047882 */ /* 0x000fc60000000000 */
[----:B------:R-:W-:Y:S05]  /*da80*/  BRA.DIV UR4, `(.L_x_2304) ;  /* 0x000001c604507947 */ /* 0x000fea000b800000 */
.L_x_2572:
[----:B------:R-:W-:-:S03]  /*da90*/  UMOV UR4, 0xffffffff ;  /* 0xffffffff00047882 */ /* 0x000fc60000000000 */
[----:B------:R-:W-:Y:S05]  /*daa0*/  BRA.DIV UR4, `(.L_x_2305) ;  /* 0x000001c604707947 */ /* 0x000fea000b800000 */
.L_x_2575:
[----:B------:R-:W-:-:S03]  /*dab0*/  UMOV UR4, 0xffffffff ;  /* 0xffffffff00047882 */ /* 0x000fc60000000000 */
[----:B------:R-:W-:Y:S05]  /*dac0*/  BRA.DIV UR4, `(.L_x_2306) ;  /* 0x000001c604907947 */ /* 0x000fea000b800000 */
.L_x_2578:
[----:B------:R-:W-:-:S03]  /*dad0*/  UMOV UR4, 0xffffffff ;  /* 0xffffffff00047882 */ /* 0x000fc60000000000 */
[----:B------:R-:W-:Y:S05]  /*dae0*/  BRA.DIV UR4, `(.L_x_2307) ;  /* 0x000001c604b07947 */ /* 0x000fea000b800000 */
.L_x_2581:
[----:B------:R-:W-:-:S03]  /*daf0*/  UMOV UR4, 0xffffffff ;  /* 0xffffffff00047882 */ /* 0x000fc60000000000 */
[----:B------:R-:W-:Y:S05]  /*db00*/  BRA.DIV UR4, `(.L_x_2308) ;  /* 0x000001c604d07947 */ /* 0x000fea000b800000 */
.L_x_2584:
[----:B------:R-:W-:-:S03]  /*db10*/  UMOV UR4, 0xffffffff ;  /* 0xffffffff00047882 */ /* 0x000fc60000000000 */
[----:B------:R-:W-:Y:S05]  /*db20*/  BRA.DIV UR4, `(.L_x_2309) ;  /* 0x000001c604f07947 */ /* 0x000fea000b800000 */
.L_x_2587:
[----:B------:R-:W-:Y:S01]  /*db30*/  ULEA.HI UR4, UR43, UR43, URZ, 0x1 ;  /* 0x0000002b2b047291 */ /* 0x000fe2000f8f083f */
[----:B------:R-:W-:Y:S03]  /*db40*/  BSSY B1, `(.L_x_2310) ;  /* 0x0000007000017945 */ /* 0x000fe60003800000 */
[----:B------:R-:W-:-:S04]  /*db50*/  ULOP3.LUT UR4, UR4, 0xfffffffe, URZ, 0xc0, !UPT ;  /* 0xfffffffe04047892 */ /* 0x000fc8000f8ec03f */
[----:B------:R-:W-:-:S06]  /*db60*/  UIADD3 UR4, UR43, -UR4, URZ ;  /* 0x800000042b047290 */ /* 0x000fcc000fffe03f */
[----:B------:R-:W-:-:S05]  /*db70*/  IMAD.U32 R3, RZ, RZ, UR4 ;  /* 0x00000004ff037e24 */ /* 0x000fca000f8e00ff */
[----:B------:R-:W-:-:S04]  /*db80*/  SHF.L.U32 R3, R3, 0x1f, RZ ;  /* 0x0000001f03037819 */ /* 0x000fc800000006ff */
[----:B------:R-:W1:Y:S02]  /*db90*/  SYNCS.PHASECHK.TRANS64.TRYWAIT P1, [R18+URZ+0x38800], R3 ;  /* 0x03880003120075a7 */ /* 0x000e64000802017f */
[----:B-1----:R-:W-:Y:S05]  /*dba0*/  @!P1 BRA `(.L_x_2311) ;  /* 0x000001c400f89947 */ /* 0x002fea0003800000 */
.L_x_2588:
[----:B------:R-:W-:Y:S05]  /*dbb0*/  BSYNC B1 ;  /* 0x0000000000017941 */ /* 0x000fea0003800000 */
.L_x_2310:
[----:B------:R-:W-:Y:S04]  /*dbc0*/  BSSY B1, `(.L_x_2312) ;  /* 0x00000fa000017945 */ /* 0x000fe80003800000 */
[----:B------:R-:W-:Y:S05]  /*dbd0*/  @P0 BRA `(.L_x_2313) ;  /* 0x0000000c00e00947 */ /* 0x000fea0003800000 */
[----:B------:R2:W5:Y:S01]  /*dbe0*/  LDL R61, [R1+0x34] ;  /* 0x00003400013d7983 */ /* 0x0005620000100800 */
[----:B------:R-:W3:Y:S01]  /*dbf0*/  LDC R0, c[0x0][0x3d4] ;  /* 0x0000f500ff007b82 */ /* 0x000ee20000000800 */
[----:B------:R-:W-:Y:S01]  /*dc00*/  BSSY B2, `(.L_x_2314) ;  /* 0x000007a000027945 */ /* 0x000fe20003800000 */
[-C--:B---3--:R-:W-:Y:S02]  /*dc10*/  ISETP.GE.AND P0, PT, R19, R0.reuse, PT ;  /* 0x000000001300720c */ /* 0x088fe40003f06270 */
[----:B------:R-:W-:-:S11]  /*dc20*/  ISETP.GE.AND P1, PT, R236, R0, PT ;  /* 0x00000000ec00720c */ /* 0x000fd60003f26270 */
[----:B--2---:R-:W-:Y:S05]  /*dc30*/  @P0 BRA `(.L_x_2315) ;  /* 0x0000000400d80947 */ /* 0x004fea0003800000 */
[----:B-----5:R-:W2:Y:S01]  /*dc40*/  LDS.128 R4, [R61+0x20400] ;  /* 0x020400003d047984 */ /* 0x020ea20000000c00 */
[----:B------:R-:W-:Y:S02]  /*dc50*/  SHF.R.U32.HI R10, RZ, 0x8, R51 ;  /* 0x00000008ff0a7819 */ /* 0x000fe40000011633 */
[----:B------:R-:W-:Y:S02]  /*dc60*/  LOP3.LUT R11, R51, 0xff, RZ, 0xc0, !PT ;  /* 0x000000ff330b7812 */ /* 0x000fe400078ec0ff */
[----:B------:R-:W-:Y:S02]  /*dc70*/  LOP3.LUT R10, R10, 0xff, RZ, 0xc0, !PT ;  /* 0x000000ff0a0a7812 */ /* 0x000fe400078ec0ff */
[----:B------:R-:W-:Y:S02]  /*dc80*/  SHF.R.U32.HI R12, RZ, 0x8, R49 ;  /* 0x00000008ff0c7819 */ /* 0x000fe40000011631 */
[----:B------:R-:W-:Y:S02]  /*dc90*/  SHF.R.U32.HI R0, RZ, 0x8, R50 ;  /* 0x00000008ff007819 */ /* 0x000fe40000011632 */
[----:B------:R-:W-:-:S02]  /*dca0*/  PRMT R10, R10, 0x7604, R11 ;  /* 0x000076040a0a7816 */ /* 0x000fc4000000000b */
[----:B------:R-:W-:Y:S02]  /*dcb0*/  SHF.R.U32.HI R11, RZ, 0x10, R51 ;  /* 0x00000010ff0b7819 */ /* 0x000fe40000011633 */
[----:B0-----:R-:W-:Y:S02]  /*dcc0*/  LOP3.LUT R15, R49, 0xff, RZ, 0xc0, !PT ;  /* 0x000000ff310f7812 */ /* 0x001fe400078ec0ff */
[----:B------:R-:W-:Y:S01]  /*dcd0*/  LOP3.LUT R12, R12, 0xff, RZ, 0xc0, !PT ;  /* 0x000000ff0c0c7812 */ /* 0x000fe200078ec0ff */
[----:B------:R-:W-:Y:S01]  /*dce0*/  IMAD.U32 R11, R11, 0x10000, RZ ;  /* 0x000100000b0b7824 */ /* 0x000fe200078e00ff */
[----:B-1----:R-:W-:Y:S02]  /*dcf0*/  LOP3.LUT R3, R50, 0xff, RZ, 0xc0, !PT ;  /* 0x000000ff32037812 */ /* 0x002fe400078ec0ff */
[----:B------:R-:W-:Y:S02]  /*dd00*/  LOP3.LUT R0, R0, 0xff, RZ, 0xc0, !PT ;  /* 0x000000ff00007812 */ /* 0x000fe400078ec0ff */
[----:B------:R-:W-:-:S02]  /*dd10*/  SHF.R.U32.HI R14, RZ, 0x10, R49 ;  /* 0x00000010ff0e7819 */ /* 0x000fc40000011631 */
[----:B------:R-:W-:Y:S02]  /*dd20*/  PRMT R12, R12, 0x7604, R15 ;  /* 0x000076040c0c7816 */ /* 0x000fe4000000000f */
[----:B------:R-:W-:Y:S02]  /*dd30*/  PRMT R3, R0, 0x7604, R3 ;  /* 0x0000760400037816 */ /* 0x000fe40000000003 */
[----:B------:R-:W-:Y:S02]  /*dd40*/  SHF.L.U32 R15, R14, 0x10, RZ ;  /* 0x000000100e0f7819 */ /* 0x000fe400000006ff */
[----:B------:R-:W-:Y:S02]  /*dd50*/  SHF.R.U32.HI R0, RZ, 0x8, R48 ;  /* 0x00000008ff007819 */ /* 0x000fe40000011630 */
        /* <DEDUP_REMOVED lines=8> */
[----:B------:R-:W-:Y:S02]  /*dde0*/  LOP3.LUT R50, R11, 0xff000000, R51, 0xf8, !PT ;  /* 0xff0000000b327812 */ /* 0x000fe400078ef833 */
[----:B--2---:R-:W-:Y:S02]  /*ddf0*/  F2FP.F16.E4M3.UNPACK_B R0, R6.H1 ;  /* 0x00000006ff00723e */ /* 0x004fe400030006ff */
[----:B------:R-:W-:Y:S02]  /*de00*/  F2FP.F16.E4M3.UNPACK_B R51, R52 ;  /* 0x00000034ff33723e */ /* 0x000fe400020006ff */
[--C-:B------:R-:W-:Y:S01]  /*de10*/  LOP3.LUT R13, R13, 0xff0000, R48.reuse, 0xf8, !PT ;  /* 0x00ff00000d0d7812 */ /* 0x100fe200078ef830 */
        /* <DEDUP_REMOVED lines=88> */
.L_x_2315:
[----:B------:R-:W-:Y:S05]  /*e3a0*/  BSYNC B2 ;  /* 0x0000000000027941 */ /* 0x000fea0003800000 */
.L_x_2314:
[----:B------:R-:W-:Y:S05]  /*e3b0*/  @P1 BRA `(.L_x_2313) ;  /* 0x0000000400e81947 */ /* 0x000fea0003800000 */
[----:B--2--5:R-:W2:Y:S01]  /*e3c0*/  LDS.128 R4, [R61+0x24400] ;  /* 0x024400003d047984 */ /* 0x024ea20000000c00 */
[----:B-1----:R-:W-:Y:S02]  /*e3d0*/  SHF.R.U32.HI R3, RZ, 0x8, R36 ;  /* 0x00000008ff037819 */ /* 0x002fe40000011624 */
[----:B------:R-:W-:Y:S02]  /*e3e0*/  SHF.R.U32.HI R11, RZ, 0x8, R37 ;  /* 0x00000008ff0b7819 */ /* 0x000fe40000011625 */
[----:B0-----:R-:W-:Y:S02]  /*e3f0*/  SHF.R.U32.HI R15, RZ, 0x8, R39 ;  /* 0x00000008ff0f7819 */ /* 0x001fe40000011627 */
        /* <DEDUP_REMOVED lines=26> */
[----:B--2---:R-:W-:-:S02]  /*e5a0*/  F2FP.F16.E4M3.UNPACK_B R0, R6.H1 ;  /* 0x00000006ff00723e */ /* 0x004fc400030006ff */
        /* <DEDUP_REMOVED lines=91> */
.L_x_2313:
[----:B------:R-:W-:Y:S05]  /*eb60*/  BSYNC B1 ;  /* 0x0000000000017941 */ /* 0x000fea0003800000 */
.L_x_2312:
[----:B------:R-:W-:Y:S04]  /*eb70*/  BSSY B1, `(.L_x_2316) ;  /* 0x00000fa000017945 */ /* 0x000fe80003800000 */
[----:B------:R-:W-:Y:S05]  /*eb80*/  @P2 BRA `(.L_x_2317) ;  /* 0x0000000c00e02947 */ /* 0x000fea0003800000 */
[----:B-----5:R4:W5:Y:S01]  /*eb90*/  LDL R51, [R1+0x34] ;  /* 0x0000340001337983 */ /* 0x0209620000100800 */
[----:B------:R-:W0:Y:S01]  /*eba0*/  LDC R0, c[0x0][0x3d4] ;  /* 0x0000f500ff007b82 */ /* 0x000e220000000800 */
[----:B------:R-:W-:Y:S01]  /*ebb0*/  BSSY B2, `(.L_x_2318) ;  /* 0x000007e000027945 */ /* 0x000fe20003800000 */
[-C--:B0-----:R-:W-:Y:S02]  /*ebc0*/  ISETP.GE.AND P0, PT, R19, R0.reuse, PT ;  /* 0x000000001300720c */ /* 0x081fe40003f06270 */
[----:B------:R-:W-:-:S11]  /*ebd0*/  ISETP.GE.AND P1, PT, R236, R0, PT ;  /* 0x00000000ec00720c */ /* 0x000fd60003f26270 */
[----:B----4-:R-:W-:Y:S05]  /*ebe0*/  @P0 BRA `(.L_x_2319) ;  /* 0x0000000400e80947 */ /* 0x010fea0003800000 */
[----:B--23-5:R-:W0:Y:S01]  /*ebf0*/  LDS.128 R4, [R51+0x21400] ;  /* 0x0214000033047984 */ /* 0x02ce220000000c00 */
[----:B-1----:R-:W-:Y:S02]  /*ec00*/  SHF.R.U32.HI R3, RZ, 0x8, R40 ;  /* 0x00000008ff037819 */ /* 0x002fe40000011628 */
        /* <DEDUP_REMOVED lines=120> */
.L_x_2319:
[----:B------:R-:W-:Y:S05]  /*f390*/  BSYNC B2 ;  /* 0x0000000000027941 */ /* 0x000fea0003800000 */
.L_x_2318:
[----:B------:R-:W-:Y:S05]  /*f3a0*/  @P1 BRA `(.L_x_2317) ;  /* 0x0000000400d81947 */ /* 0x000fea0003800000 */
[----:B0-23-5:R-:W0:Y:S01]  /*f3b0*/  LDS.128 R4, [R51+0x25400] ;  /* 0x0254000033047984 */ /* 0x02de220000000c00 */
[----:B------:R-:W-:Y:S02]  /*f3c0*/  SHF.R.U32.HI R10, RZ, 0x8, R9 ;  /* 0x00000008ff0a7819 */ /* 0x000fe40000011609 */
[----:B------:R-:W-:Y:S02]  /*f3d0*/  SHF.R.U32.HI R0, RZ, 0x8, R8 ;  /* 0x00000008ff007819 */ /* 0x000fe40000011608 */
[----:B------:R-:W-:Y:S02]  /*f3e0*/  LOP3.LUT R11, R9, 0xff, RZ, 0xc0, !PT ;  /* 0x000000ff090b7812 */ /* 0x000fe400078ec0ff */
[----:B------:R-:W-:Y:S02]  /*f3f0*/  LOP3.LUT R10, R10, 0xff, RZ, 0xc0, !PT ;  /* 0x000000ff0a0a7812 */ /* 0x000fe400078ec0ff */
[----:B------:R-:W-:Y:S02]  /*f400*/  SHF.R.U32.HI R12, RZ, 0x8, R21 ;  /* 0x00000008ff0c7819 */ /* 0x000fe40000011615 */
[----:B-1----:R-:W-:-:S02]  /*f410*/  LOP3.LUT R3, R8, 0xff, RZ, 0xc0, !PT ;  /* 0x000000ff08037812 */ /* 0x002fc400078ec0ff */
        /* <DEDUP_REMOVED lines=87> */
[--C-:B------:R-:W-:Y:S01]  /*f990*/  HADD2.F32 R3, -RZ, R7.reuse.H1_H1 ;  /* 0x30000007ff037230 */ /* 0x100fe20000004100 */
[----:B------:R-:W-:Y:S01]  /*f9a0*/  F2FP.SATFINITE.E4M3.F32.PACK_AB_MERGE_C R14, R15, R14, RZ ;  /* 0x0000000e0f0e723e */ /* 0x000fe200048070ff */
        /* <DEDUP_REMOVED lines=20> */
[----:B------:R-:W-:-:S05]  /*faf0*/  F2FP.SATFINITE.E4M3.F32.PACK_AB_MERGE_C R5, R0, R3, R5 ;  /* 0x000000030005723e */ /* 0x000fca0004807005 */
[----:B------:R4:W-:Y:S02]  /*fb00*/  STS.128 [R51+0x25400], R4 ;  /* 0x0254000433007388 */ /* 0x0009e40000000c00 */
.L_x_2317:
[----:B------:R-:W-:Y:S05]  /*fb10*/  BSYNC B1 ;  /* 0x0000000000017941 */ /* 0x000fea0003800000 */
.L_x_2316:
[----:B------:R-:W-:Y:S04]  /*fb20*/  BSSY B1, `(.L_x_2320) ;  /* 0x00000fa000017945 */ /* 0x000fe80003800000 */
[----:B------:R-:W-:Y:S05]  /*fb30*/  @P3 BRA `(.L_x_2321) ;  /* 0x0000000c00e03947 */ /* 0x000fea0003800000 */
[----:B-----5:R0:W5:Y:S01]  /*fb40*/  LDL R40, [R1+0x34] ;  /* 0x0000340001287983 */ /* 0x0201620000100800 */
[----:B------:R-:W1:Y:S01]  /*fb50*/  LDC R0, c[0x0][0x3d4] ;  /* 0x0000f500ff007b82 */ /* 0x000e620000000800 */
[----:B------:R-:W-:Y:S01]  /*fb60*/  BSSY B2, `(.L_x_2322) ;  /* 0x000007a000027945 */ /* 0x000fe20003800000 */
[-C--:B-1----:R-:W-:Y:S02]  /*fb70*/  ISETP.GE.AND P0, PT, R19, R0.reuse, PT ;  /* 0x000000001300720c */ /* 0x082fe40003f06270 */
[----:B------:R-:W-:-:S11]  /*fb80*/  ISETP.GE.AND P1, PT, R236, R0, PT ;  /* 0x00000000ec00720c */ /* 0x000fd60003f26270 */
[----:B0-----:R-:W-:Y:S05]  /*fb90*/  @P0 BRA `(.L_x_2323) ;  /* 0x0000000400d80947 */ /* 0x001fea0003800000 */
[----:B--2345:R-:W0:Y:S01]  /*fba0*/  LDS.128 R4, [R40+0x22400] ;  /* 0x0224000028047984 */ /* 0x03ce220000000c00 */
[----:B------:R-:W-:Y:S02]  /*fbb0*/  SHF.R.U32.HI R8, RZ, 0x8, R45 ;  /* 0x00000008ff087819 */ /* 0x000fe4000001162d */
[----:B------:R-:W-:Y:S02]  /*fbc0*/  LOP3.LUT R9, R45, 0xff, RZ, 0xc0, !PT ;  /* 0x000000ff2d097812 */ /* 0x000fe400078ec0ff */
[----:B------:R-:W-:Y:S02]  /*fbd0*/  LOP3.LUT R8, R8, 0xff, RZ, 0xc0, !PT ;  /* 0x000000ff08087812 */ /* 0x000fe400078ec0ff */
[----:B------:R-:W-:Y:S02]  /*fbe0*/  SHF.R.U32.HI R10, RZ, 0x8, R47 ;  /* 0x00000008ff0a7819 */ /* 0x000fe4000001162f */
[----:B------:R-:W-:Y:S02]  /*fbf0*/  SHF.R.U32.HI R0, RZ, 0x8, R44 ;  /* 0x00000008ff007819 */ /* 0x000fe4000001162c */
[----:B------:R-:W-:-:S02]  /*fc00*/  PRMT R8, R8, 0x7604, R9 ;  /* 0x0000760408087816 */ /* 0x000fc40000000009 */
[----:B------:R-:W-:Y:S02]  /*fc10*/  SHF.R.U32.HI R9, RZ, 0x10, R45 ;  /* 0x00000010ff097819 */ /* 0x000fe4000001162d */
[----:B------:R-:W-:Y:S02]  /*fc20*/  LOP3.LUT R13, R47, 0xff, RZ, 0xc0, !PT ;  /* 0x000000ff2f0d7812 */ /* 0x000fe400078ec0ff */
[----:B------:R-:W-:Y:S01]  /*fc30*/  LOP3.LUT R10, R10, 0xff, RZ, 0xc0, !PT ;  /* 0x000000ff0a0a7812 */ /* 0x000fe200078ec0ff */
[----:B------:R-:W-:Y:S01]  /*fc40*/  IMAD.U32 R9, R9, 0x10000, RZ ;  /* 0x0001000009097824 */ /* 0x000fe200078e00ff */
[----:B------:R-:W-:Y:S02]  /*fc50*/  SHF.R.U32.HI R12, RZ, 0x10, R47 ;  /* 0x00000010ff0c7819 */ /* 0x000fe4000001162f */
[----:B------:R-:W-:Y:S02]  /*fc60*/  LOP3.LUT R3, R44, 0xff, RZ, 0xc0, !PT ;  /* 0x000000ff2c037812 */ /* 0x000fe400078ec0ff */
        /* <DEDUP_REMOVED lines=81> */
[----:B------:R-:W-:Y:S01]  /*10180*/  HADD2.F32 R3, -RZ, R7.H1_H1 ;  /* 0x30000007ff037230 */ /* 0x000fe20000004100 */
[----:B------:R-:W-:Y:S01]  /*10190*/  F2FP.SATFINITE.E4M3.F32.PACK_AB_MERGE_C R14, R15, R14, RZ ;  /* 0x0000000e0f0e723e */ /* 0x000fe200048070ff */
        /* <DEDUP_REMOVED lines=17> */
[----:B------:R-:W-:Y:S02]  /*102b0*/  F2FP.SATFINITE.E4M3.F32.PACK_AB_MERGE_C R6, R20, R21, R6 ;  /* 0x000000151406723e */ /* 0x000fe40004807006 */
[----:B------:R-:W-:Y:S02]  /*102c0*/  F2FP.SATFINITE.E4M3.F32.PACK_AB_MERGE_C R7, R39, R38, R7 ;  /* 0x000000262707723e */ /* 0x000fe40004807007 */
[----:B------:R-:W-:Y:S02]  /*102d0*/  F2FP.SATFINITE.E4M3.F32.PACK_AB_MERGE_C R4, R10, R11, R14 ;  /* 0x0000000b0a04723e */ /* 0x000fe4000480700e */
[----:B------:R-:W-:-:S05]  /*102e0*/  F2FP.SATFINITE.E4M3.F32.PACK_AB_MERGE_C R5, R0, R3, R5 ;  /* 0x000000030005723e */ /* 0x000fca0004807005 */
[----:B------:R0:W-:Y:S02]  /*102f0*/  STS.128 [R40+0x22400], R4 ;  /* 0x0224000428007388 */ /* 0x0001e40000000c00 */
.L_x_2323:
[----:B------:R-:W-:Y:S05]  /*10300*/  BSYNC B2 ;  /* 0x0000000000027941 */ /* 0x000fea0003800000 */
.L_x_2322:
[----:B------:R-:W-:Y:S05]  /*10310*/  @P1 BRA `(.L_x_2321) ;  /* 0x0000000400e81947 */ /* 0x000fea0003800000 */
[----:B0-2345:R-:W0:Y:S01]  /*10320*/  LDS.128 R4, [R40+0x26400] ;  /* 0x0264000028047984 */ /* 0x03de220000000c00 */
[----:B------:R-:W-:Y:S02]  /*10330*/  SHF.R.U32.HI R3, RZ, 0x8, R28 ;  /* 0x00000008ff037819 */ /* 0x000fe4000001161c */
        /* <DEDUP_REMOVED lines=81> */
[----:B------:R-:W-:Y:S01]  /*10850*/  HADD2.F32 R5, -RZ, R4.H1_H1 ;  /* 0x30000004ff057230 */ /* 0x000fe20000004100 */
[----:B------:R-:W-:Y:S01]  /*10860*/  F2FP.SATFINITE.E4M3.F32.PACK_AB_MERGE_C R29, R36, R29, RZ ;  /* 0x0000001d241d723e */ /* 0x000fe200048070ff */
[----:B------:R-:W-:Y:S01]  /*10870*/  HADD2.F32 R9, -RZ, R8.H1_H1 ;  /* 0x30000008ff097230 */ /* 0x000fe20000004100 */
[----:B------:R-:W-:Y:S01]  /*10880*/  F2FP.SATFINITE.E4M3.F32.PACK_AB_MERGE_C R28, R37, R28, RZ ;  /* 0x0000001c251c723e */ /* 0x000fe200048070ff */
[----:B------:R-:W-:-:S02]  /*10890*/  HADD2.F32 R3, -RZ, R0.H1_H1 ;  /* 0x30000000ff037230 */ /* 0x000fc40000004100 */
[C---:B------:R-:W-:Y:S01]  /*108a0*/  FMUL.FTZ R11, R5.reuse, R13 ;  /* 0x0000000d050b7220 */ /* 0x040fe20000410000 */
[----:B------:R-:W-:Y:S02]  /*108b0*/  HADD2.F32 R8, -RZ, R8.H0_H0 ;  /* 0x20000008ff087230 */ /* 0x000fe40000004100 */
[----:B------:R-:W-:Y:S01]  /*108c0*/  FMUL.FTZ R15, R5, R9 ;  /* 0x00000009050f7220 */ /* 0x000fe20000410000 */
[----:B------:R-:W-:Y:S02]  /*108d0*/  HADD2.F32 R4, -RZ, R4.H0_H0 ;  /* 0x20000004ff047230 */ /* 0x000fe40000004100 */
[C---:B------:R-:W-:Y:S01]  /*108e0*/  FMUL.FTZ R5, R3.reuse, R10 ;  /* 0x0000000a03057220 */ /* 0x040fe20000410000 */
[----:B------:R-:W-:Y:S02]  /*108f0*/  HADD2.F32 R0, -RZ, R0.H0_H0 ;  /* 0x20000000ff007230 */ /* 0x000fe40000004100 */
[-C--:B------:R-:W-:Y:S01]  /*10900*/  FMUL.FTZ R3, R3, R8.reuse ;  /* 0x0000000803037220 */ /* 0x080fe20000410000 */
[----:B------:R-:W-:Y:S01]  /*10910*/  F2FP.SATFINITE.E4M3.F32.PACK_AB_MERGE_C R31, R38, R31, R28 ;  /* 0x0000001f261f723e */ /* 0x000fe2000480701c */
        /* <DEDUP_REMOVED lines=10> */
[----:B------:R-:W-:Y:S01]  /*109c0*/  HADD2.F32 R0, -RZ, R6.H1_H1 ;  /* 0x30000006ff007230 */ /* 0x000fe20000004100 */
[----:B------:R-:W-:Y:S01]  /*109d0*/  F2FP.SATFINITE.E4M3.F32.PACK_AB_MERGE_C R30, R20, R21, R29 ;  /* 0x00000015141e723e */ /* 0x000fe2000480701d */
[----:B------:R-:W-:Y:S02]  /*109e0*/  HADD2.F32 R5, -RZ, R12.H0_H0 ;  /* 0x2000000cff057230 */ /* 0x000fe40000004100 */
[----:B------:R-:W-:Y:S01]  /*109f0*/  FMUL.FTZ R12, R3, R8 ;  /* 0x00000008030c7220 */ /* 0x000fe20000410000 */
[----:B------:R-:W-:-:S02]  /*10a00*/  HADD2.F32 R7, -RZ, R7.H0_H0 ;  /* 0x20000007ff077230 */ /* 0x000fc40000004100 */
[C---:B------:R-:W-:Y:S01]  /*10a10*/  FMUL.FTZ R3, R0.reuse, R9 ;  /* 0x0000000900037220 */ /* 0x040fe20000410000 */
[----:B------:R-:W-:Y:S02]  /*10a20*/  HADD2.F32 R6, -RZ, R6.H0_H0 ;  /* 0x20000006ff067230 */ /* 0x000fe40000004100 */
[----:B------:R-:W-:Y:S01]  /*10a30*/  FMUL.FTZ R0, R0, R5 ;  /* 0x0000000500007220 */ /* 0x000fe20000410000 */
[----:B------:R-:W-:Y:S01]  /*10a40*/  F2FP.SATFINITE.E4M3.F32.PACK_AB_MERGE_C R28, R10, R11, R14 ;  /* 0x0000000b0a1c723e */ /* 0x000fe2000480700e */
[C---:B------:R-:W-:Y:S01]  /*10a50*/  FFMA.FTZ R12, R7.reuse, R4, -R12 ;  /* 0x00000004070c7223 */ /* 0x040fe2000001080c */
[----:B------:R-:W-:Y:S01]  /*10a60*/  FFMA.FTZ R13, R7, R8, R13 ;  /* 0x00000008070d7223 */ /* 0x000fe2000001000d */
[C---:B------:R-:W-:Y:S01]  /*10a70*/  FFMA.FTZ R3, R6.reuse, R5, -R3 ;  /* 0x0000000506037223 */ /* 0x040fe20000010803 */
[----:B------:R-:W-:-:S03]  /*10a80*/  FFMA.FTZ R0, R6, R9, R0 ;  /* 0x0000000906007223 */ /* 0x000fc60000010000 */
[----:B------:R-:W-:-:S04]  /*10a90*/  F2FP.SATFINITE.E4M3.F32.PACK_AB_MERGE_C R12, R13, R12, RZ ;  /* 0x0000000c0d0c723e */ /* 0x000fc800048070ff */
[----:B------:R-:W-:-:S05]  /*10aa0*/  F2FP.SATFINITE.E4M3.F32.PACK_AB_MERGE_C R29, R0, R3, R12 ;  /* 0x00000003001d723e */ /* 0x000fca000480700c */
[----:B------:R0:W-:Y:S02]  /*10ab0*/  STS.128 [R40+0x26400], R28 ;  /* 0x0264001c28007388 */ /* 0x0001e40000000c00 */
.L_x_2321:
[----:B------:R-:W-:Y:S05]  /*10ac0*/  BSYNC B1 ;  /* 0x0000000000017941 */ /* 0x000fea0003800000 */
.L_x_2320:
        /* <DEDUP_REMOVED lines=129> */
.L_x_2326:
[----:B------:R-:W-:Y:S05]  /*112e0*/  BSYNC B1 ;  /* 0x0000000000017941 */ /* 0x000fea0003800000 */
.L_x_2325:
[----:B------:R-:W-:Y:S05]  /*112f0*/  @P1 BRA `(.L_x_2324) ;  /* 0x0000005000201947 */ /* 0x000fea0003800000 */
[----:B0-2345:R-:W0:Y:S01]  /*11300*/  LDS.128 R4, [R36+0x27400] ;  /* 0x0274000024047984 */ /* 0x03de220000000c00 */
        /* <DEDUP_REMOVED lines=116> */
[----:B------:R0:W-:Y:S01]  /*11a50*/  STS.128 [R36+0x27400], R24 ;  /* 0x0274001824007388 */ /* 0x0001e20000000c00 */
[----:B------:R-:W-:Y:S05]  /*11a60*/  BRA `(.L_x_2324) ;  /* 0x0000004800447947 */ /* 0x000fea0003800000 */
.L_x_2285:
[----:B------:R-:W0:Y:S01]  /*11a70*/  LDC R21, c[0x0][0x3d4] ;  /* 0x0000f500ff157b82 */ /* 0x000e220000000800 */
[-C--:B------:R-:W-:Y:S01]  /*11a80*/  ISETP.GE.AND P0, PT, R233, R72.reuse, PT ;  /* 0x00000048e900720c */ /* 0x080fe20003f06270 */
[----:B------:R-:W-:Y:S01]  /*11a90*/  ULDC.64 UR4, c[0x0][0x3c8] ;  /* 0x0000f20000047ab9 */ /* 0x000fe20000000a00 */
[-C--:B------:R-:W-:Y:S01]  /*11aa0*/  ISETP.GE.AND P1, PT, R235, R72.reuse, PT ;  /* 0x00000048eb00720c */ /* 0x080fe20003f26270 */
[----:B------:R-:W2:Y:S01]  /*11ab0*/  LDL R62, [R1+0x4] ;  /* 0x00000400013e7983 */ /* 0x000ea20000100800 */
[-C--:B------:R-:W-:Y:S01]  /*11ac0*/  ISETP.GE.AND P2, PT, R234, R72.reuse, PT ;  /* 0x00000048ea00720c */ /* 0x080fe20003f46270 */
[----:B------:R-:W-:Y:S01]  /*11ad0*/  ULDC.64 UR6, c[0x0][0x3e0] ;  /* 0x0000f80000067ab9 */ /* 0x000fe20000000a00 */
[----:B------:R-:W-:Y:S02]  /*11ae0*/  ISETP.GE.AND P3, PT, R22, R72, PT ;  /* 0x000000481600720c */ /* 0x000fe40003f66270 */
[CC--:B0-----:R-:W-:Y:S02]  /*11af0*/  ISETP.GE.OR P0, PT, R16.reuse, R21.reuse, P0 ;  /* 0x000000151000720c */ /* 0x0c1fe40000706670 */
[----:B------:R-:W-:-:S02]  /*11b00*/  ISETP.GE.OR P1, PT, R16, R21, P1 ;  /* 0x000000151000720c */ /* 0x000fc40000f26670 */
[CC--:B------:R-:W-:Y:S02]  /*11b10*/  ISETP.GE.OR P2, PT, R16.reuse, R21.reuse, P2 ;  /* 0x000000151000720c */ /* 0x0c0fe40001746670 */
[----:B------:R-:W-:-:S07]  /*11b20*/  ISETP.GE.OR P3, PT, R16, R21, P3 ;  /* 0x000000151000720c */ /* 0x000fce0001f66670 */
[----:B------:R-:W0:Y:S01]  /*11b30*/  @!P0 LDC.64 R8, c[0x0][0x3c8] ;  /* 0x0000f200ff088b82 */ /* 0x000e220000000a00 */
[C---:B------:R-:W-:Y:S01]  /*11b40*/  @!P0 LEA R64, P4, R6.reuse, R12, 0x6 ;  /* 0x0000000c06408211 */ /* 0x040fe200078830ff */
[----:B------:R-:W-:Y:S02]  /*11b50*/  @!P1 IMAD R15, R7, 0x60, RZ ;  /* 0x00000060070f9824 */ /* 0x000fe400078e02ff */
[C---:B------:R-:W-:Y:S01]  /*11b60*/  @!P1 IMAD.WIDE.U32 R68, R6.reuse, 0x60, R12 ;  /* 0x0000006006449825 */ /* 0x040fe200078e000c */
[----:B------:R-:W-:-:S03]  /*11b70*/  @!P0 LEA.HI.X R0, R6, R13, R7, 0x6, P4 ;  /* 0x0000000d06008211 */ /* 0x000fc600020f3407 */
[----:B------:R-:W1:Y:S01]  /*11b80*/  @!P1 LDC.64 R32, c[0x0][0x3c8] ;  /* 0x0000f200ff209b82 */ /* 0x000e620000000a00 */
[----:B------:R-:W-:-:S07]  /*11b90*/  @!P1 IMAD.IADD R15, R15, 0x1, R69 ;  /* 0x000000010f0f9824 */ /* 0x000fce00078e0245 */
[----:B------:R-:W3:Y:S01]  /*11ba0*/  @!P0 LDC.64 R34, c[0x0][0x3e0] ;  /* 0x0000f800ff228b82 */ /* 0x000ee20000000a00 */
[----:B0-----:R-:W-:-:S04]  /*11bb0*/  @!P0 IADD3 R64, P4, P5, R25, R8, R64 ;  /* 0x0000000819408210 */ /* 0x001fc80007d9e040 */
[----:B------:R-:W-:Y:S02]  /*11bc0*/  @!P0 IADD3.X R65, R24, R9, R0, P4, P5 ;  /* 0x0000000918418210 */ /* 0x000fe400027ea400 */
[----:B------:R-:W-:-:S04]  /*11bd0*/  @!P2 IADD3 R3, P4, P5, R25, R28, R12 ;  /* 0x0000001c1903a210 */ /* 0x000fc80007d9e00c */
[----:B------:R-:W-:Y:S02]  /*11be0*/  @!P2 IADD3.X R14, R24, R27, R13, P4, P5 ;  /* 0x0000001b180ea210 */ /* 0x000fe400027ea40d */
[----:B------:R-:W-:-:S04]  /*11bf0*/  @!P3 IADD3 R8, P4, P5, R25, UR4, R12 ;  /* 0x000000041908bc10 */ /* 0x000fc8000fd9e00c */
[----:B------:R-:W-:Y:S02]  /*11c00*/  @!P3 IADD3.X R9, R24, UR5, R13, P4, P5 ;  /* 0x000000051809bc10 */ /* 0x000fe4000a7ea40d */
[----:B-1----:R-:W-:-:S04]  /*11c10*/  @!P1 IADD3 R68, P4, P5, R25, R32, R68 ;  /* 0x0000002019449210 */ /* 0x002fc80007d9e044 */
[----:B------:R-:W-:Y:S02]  /*11c20*/  @!P1 IADD3.X R69, R24, R33, R15, P4, P5 ;  /* 0x0000002118459210 */ /* 0x000fe400027ea40f */
[--C-:B------:R-:W-:Y:S01]  /*11c30*/  @!P2 IADD3 R15, P4, P5, R71, R30, R10.reuse ;  /* 0x0000001e470fa210 */ /* 0x100fe20007d9e00a */
[----:B------:R-:W0:Y:S03]  /*11c40*/  @!P2 LDC.64 R24, c[0x0][0x3c8] ;  /* 0x0000f200ff18ab82 */ /* 0x000e260000000a00 */
[----:B------:R-:W-:Y:S01]  /*11c50*/  @!P2 IADD3.X R0, R26, R29, R11, P4, P5 ;  /* 0x0000001d1a00a210 */ /* 0x000fe200027ea40b */
[----:B------:R-:W-:Y:S01]  /*11c60*/  @!P1 IMAD R29, R5, 0x60, RZ ;  /* 0x00000060051d9824 */ /* 0x000fe200078e02ff */
[----:B------:R-:W-:-:S03]  /*11c70*/  @!P3 IADD3 R12, P4, P5, R71, UR6, R10 ;  /* 0x00000006470cbc10 */ /* 0x000fc6000fd9e00a */
[----:B------:R-:W1:Y:S01]  /*11c80*/  @!P1 LDC.64 R30, c[0x0][0x3e0] ;  /* 0x0000f800ff1e9b82 */ /* 0x000e620000000a00 */
[----:B------:R-:W-:Y:S02]  /*11c90*/  @!P3 IADD3.X R13, R26, UR7, R11, P4, P5 ;  /* 0x000000071a0dbc10 */ /* 0x000fe4000a7ea40b */
[----:B------:R-:W-:-:S04]  /*11ca0*/  @!P0 LEA R66, P4, R4, R10, 0x6 ;  /* 0x0000000a04428211 */ /* 0x000fc800078830ff */
[C---:B------:R-:W-:Y:S01]  /*11cb0*/  @!P0 LEA.HI.X R27, R4.reuse, R11, R5, 0x6, P4 ;  /* 0x0000000b041b8211 */ /* 0x040fe200020f3405 */
[----:B------:R-:W4:Y:S01]  /*11cc0*/  @!P2 LDC.64 R32, c[0x0][0x3e0] ;  /* 0x0000f800ff20ab82 */ /* 0x000f220000000a00 */
[----:B---3--:R-:W-:Y:S01]  /*11cd0*/  @!P0 IADD3 R66, P4, P5, R71, R34, R66 ;  /* 0x0000002247428210 */ /* 0x008fe20007d9e042 */
[----:B------:R-:W-:-:S03]  /*11ce0*/  @!P1 IMAD.WIDE.U32 R10, R4, 0x60, R10 ;  /* 0x00000060040a9825 */ /* 0x000fc600078e000a */
[----:B------:R-:W-:Y:S02]  /*11cf0*/  @!P0 IADD3.X R67, R26, R35, R27, P4, P5 ;  /* 0x000000231a438210 */ /* 0x000fe400027ea41b */
[----:B------:R-:W-:Y:S02]  /*11d00*/  @!P1 IADD3 R29, R29, R11, RZ ;  /* 0x0000000b1d1d9210 */ /* 0x000fe40007ffe0ff */
[----:B-1----:R-:W-:-:S04]  /*11d10*/  @!P1 IADD3 R70, P4, P5, R71, R30, R10 ;  /* 0x0000001e47469210 */ /* 0x002fc80007d9e00a */
[----:B------:R-:W-:Y:S02]  /*11d20*/  @!P1 IADD3.X R71, R26, R31, R29, P4, P5 ;  /* 0x0000001f1a479210 */ /* 0x000fe400027ea41d */
[----:B------:R-:W-:Y:S02]  /*11d30*/  CS2R R52, SRZ ;  /* 0x0000000000347805 */ /* 0x000fe4000001ff00 */
[----:B0-----:R-:W-:Y:S02]  /*11d40*/  @!P2 IADD3 R10, P4, R3, R24, RZ ;  /* 0x00000018030aa210 */ /* 0x001fe40007f9e0ff */
[----:B------:R-:W-:Y:S02]  /*11d50*/  CS2R R54, SRZ ;  /* 0x0000000000367805 */ /* 0x000fe4000001ff00 */
[----:B------:R-:W-:Y:S02]  /*11d60*/  CS2R R34, SRZ ;  /* 0x0000000000227805 */ /* 0x000fe4000001ff00 */
[----:B------:R-:W-:-:S02]  /*11d70*/  CS2R R40, SRZ ;  /* 0x0000000000287805 */ /* 0x000fc4000001ff00 */
[----:B------:R-:W-:Y:S01]  /*11d80*/  CS2R R42, SRZ ;  /* 0x00000000002a7805 */ /* 0x000fe2000001ff00 */
[----:B------:R-:W-:Y:S01]  /*11d90*/  @!P2 IMAD.X R11, R14, 0x1, R25, P4 ;  /* 0x000000010e0ba824 */ /* 0x000fe200020e0619 */
[----:B----4-:R-:W-:Y:S02]  /*11da0*/  @!P2 IADD3 R14, P4, R15, R32, RZ ;  /* 0x000000200f0ea210 */ /* 0x010fe40007f9e0ff */
[----:B------:R-:W-:Y:S02]  /*11db0*/  CS2R R24, SRZ ;  /* 0x0000000000187805 */ /* 0x000fe4000001ff00 */
[----:B------:R-:W-:Y:S02]  /*11dc0*/  CS2R R26, SRZ ;  /* 0x00000000001a7805 */ /* 0x000fe4000001ff00 */
[----:B------:R-:W-:Y:S01]  /*11dd0*/  CS2R R28, SRZ ;  /* 0x00000000001c7805 */ /* 0x000fe2000001ff00 */
[----:B------:R-:W5:Y:S01]  /*11de0*/  @!P0 LDG.E.128 R40, desc[UR46][R66.64] ;  /* 0x0000002e42288981 */ /* 0x000f62000c1e1d00 */
[----:B------:R-:W-:Y:S01]  /*11df0*/  @!P2 IMAD.X R15, R0, 0x1, R33, P4 ;  /* 0x00000001000fa824 */ /* 0x000fe200020e0621 */
[----:B------:R-:W-:Y:S01]  /*11e00*/  CS2R R30, SRZ ;  /* 0x00000000001e7805 */ /* 0x000fe2000001ff00 */
[----:B------:R-:W0:Y:S01]  /*11e10*/  LDC R0, c[0x0][0x428] ;  /* 0x00010a00ff007b82 */ /* 0x000e220000000800 */
[----:B------:R1:W5:Y:S04]  /*11e20*/  @!P3 LDG.E.128 R24, desc[UR46][R8.64] ;  /* 0x0000002e0818b981 */ /* 0x000368000c1e1d00 */
[----:B------:R-:W5:Y:S01]  /*11e30*/  @!P2 LDG.E.128 R52, desc[UR46][R14.64] ;  /* 0x0000002e0e34a981 */ /* 0x000f62000c1e1d00 */
[----:B------:R-:W-:-:S02]  /*11e40*/  CS2R R32, SRZ ;  /* 0x0000000000207805 */ /* 0x000fc4000001ff00 */
[----:B------:R-:W-:Y:S02]  /*11e50*/  CS2R R48, SRZ ;  /* 0x0000000000307805 */ /* 0x000fe4000001ff00 */
[----:B------:R-:W-:Y:S01]  /*11e60*/  CS2R R50, SRZ ;  /* 0x0000000000327805 */ /* 0x000fe2000001ff00 */
[----:B------:R-:W5:Y:S01]  /*11e70*/  @!P3 LDG.E.128 R28, desc[UR46][R12.64] ;  /* 0x0000002e0c1cb981 */ /* 0x000f62000c1e1d00 */
[----:B------:R-:W-:Y:S02]  /*11e80*/  CS2R R36, SRZ ;  /* 0x0000000000247805 */ /* 0x000fe4000001ff00 */
[----:B------:R-:W-:Y:S01]  /*11e90*/  CS2R R38, SRZ ;  /* 0x0000000000267805 */ /* 0x000fe2000001ff00 */
[----:B------:R-:W5:Y:S01]  /*11ea0*/  @!P0 LDG.E.128 R32, desc[UR46][R64.64] ;  /* 0x0000002e40208981 */ /* 0x000f62000c1e1d00 */
[----:B------:R-:W-:-:S03]  /*11eb0*/  CS2R R44, SRZ ;  /* 0x00000000002c7805 */ /* 0x000fc6000001ff00 */
[----:B------:R3:W5:Y:S01]  /*11ec0*/  @!P2 LDG.E.128 R48, desc[UR46][R10.64] ;  /* 0x0000002e0a30a981 */ /* 0x000762000c1e1d00 */
[----:B------:R-:W-:-:S03]  /*11ed0*/  CS2R R46, SRZ ;  /* 0x00000000002e7805 */ /* 0x000fc6000001ff00 */
[----:B------:R4:W5:Y:S01]  /*11ee0*/  @!P1 LDG.E.128 R36, desc[UR46][R68.64] ;  /* 0x0000002e44249981 */ /* 0x000962000c1e1d00 */
[----:B0-----:R-:W-:-:S03]  /*11ef0*/  ISETP.NE.AND P0, PT, R0, 0x1, PT ;  /* 0x000000010000780c */ /* 0x001fc60003f05270 */
[----:B------:R4:W5:Y:S10]  /*11f00*/  @!P1 LDG.E.128 R44, desc[UR46][R70.64] ;  /* 0x0000002e462c9981 */ /* 0x000974000c1e1d00 */
[----:B------:R-:W0:Y:S08]  /*11f10*/  @P0 LDC R0, c[0x0][0x42c] ;  /* 0x00010b00ff000b82 */ /* 0x000e300000000800 */
[----:B-1----:R-:W1:Y:S01]  /*11f20*/  @P0 LDC R9, c[0x0][0x430] ;  /* 0x00010c00ff090b82 */ /* 0x002e620000000800 */
[----:B---3--:R-:W-:-:S02]  /*11f30*/  IMAD.MOV.U32 R10, RZ, RZ, R58 ;  /* 0x000000ffff0a7224 */ /* 0x008fc400078e003a */
[----:B------:R-:W-:Y:S02]  /*11f40*/  IMAD.MOV.U32 R11, RZ, RZ, R57 ;  /* 0x000000ffff0b7224 */ /* 0x000fe400078e0039 */
[----:B--2---:R-:W-:-:S04]  /*11f50*/  IMAD R3, R62, 0x80, R22 ;  /* 0x000000803e037824 */ /* 0x004fc800078e0216 */
[----:B------:R-:W-:-:S04]  /*11f60*/  IMAD R3, R20, 0x20, R3 ;  /* 0x0000002014037824 */ /* 0x000fc800078e0203 */
[----:B0-----:R-:W-:-:S05]  /*11f70*/  @P0 IMAD.HI.U32 R0, R3, R0, RZ ;  /* 0x0000000003000227 */ /* 0x001fca00078e00ff */
[----:B-1----:R-:W-:Y:S01]  /*11f80*/  @P0 SHF.R.U32.HI R3, RZ, R9, R0 ;  /* 0x00000009ff030219 */ /* 0x002fe20000011600 */
[----:B------:R-:W-:-:S03]  /*11f90*/  IMAD.MOV.U32 R62, RZ, RZ, R60 ;  /* 0x000000ffff3e7224 */ /* 0x000fc600078e003c */
[----:B------:R-:W-:Y:S01]  /*11fa0*/  SHF.R.S32.HI R13, RZ, 0x1f, R3 ;  /* 0x0000001fff0d7819 */ /* 0x000fe20000011403 */
        /* <DEDUP_REMOVED lines=11> */
[----:B----4-:R-:W-:Y:S08]  /*12060*/  BRA.DIV UR4, `(.L_x_2327) ;  /* 0x0000018204dc7947 */ /* 0x010ff0000b800000 */
.L_x_2591:
[----:B------:R-:W-:-:S03]  /*12070*/  UMOV UR4, 0xffffffff ;  /* 0xffffffff00047882 */ /* 0x000fc60000000000 */
[----:B------:R-:W-:Y:S05]  /*12080*/  BRA.DIV UR4, `(.L_x_2328) ;  /* 0x0000018204fc7947 */ /* 0x000fea000b800000 */
.L_x_2594:
[----:B------:R-:W-:-:S03]  /*12090*/  UMOV UR4, 0xffffffff ;  /* 0xffffffff00047882 */ /* 0x000fc60000000000 */
[----:B------:R-:W-:Y:S05]  /*120a0*/  BRA.DIV UR4, `(.L_x_2329) ;  /* 0x00000186041c7947 */ /* 0x000fea000b800000 */
.L_x_2597:
[----:B------:R-:W-:-:S03]  /*120b0*/  UMOV UR4, 0xffffffff ;  /* 0xffffffff00047882 */ /* 0x000fc60000000000 */
[----:B------:R-:W-:Y:S05]  /*120c0*/  BRA.DIV UR4, `(.L_x_2330) ;  /* 0x00000186043c7947 */ /* 0x000fea000b800000 */
.L_x_2600:
[----:B------:R-:W-:-:S03]  /*120d0*/  UMOV UR4, 0xffffffff ;  /* 0xffffffff00047882 */ /* 0x000fc60000000000 */
[----:B------:R-:W-:Y:S05]  /*120e0*/  BRA.DIV UR4, `(.L_x_2331) ;  /* 0x00000186045c7947 */ /* 0x000fea000b800000 */
.L_x_2603:
[----:B------:R-:W-:-:S03]  /*120f0*/  UMOV UR4, 0xffffffff ;  /* 0xffffffff00047882 */ /* 0x000fc60000000000 */
[----:B------:R-:W-:Y:S05]  /*12100*/  BRA.DIV UR4, `(.L_x_2332) ;  /* 0x00000186047c7947 */ /* 0x000fea000b800000 */
.L_x_2606:
[----:B------:R-:W-:-:S03]  /*12110*/  UMOV UR4, 0xffffffff ;  /* 0xffffffff00047882 */ /* 0x000fc60000000000 */
[----:B------:R-:W-:Y:S05]  /*12120*/  BRA.DIV UR4, `(.L_x_2333) ;  /* 0x00000186049c7947 */ /* 0x000fea000b800000 */
.L_x_2609:
[----:B------:R-:W-:-:S03]  /*12130*/  UMOV UR4, 0xffffffff ;  /* 0xffffffff00047882 */ /* 0x000fc60000000000 */
[----:B------:R-:W-:Y:S05]  /*12140*/  BRA.DIV UR4, `(.L_x_2334) ;  /* 0x0000018604bc7947 */ /* 0x000fea000b800000 */
.L_x_2612:
[----:B------:R-:W-:-:S03]  /*12150*/  UMOV UR4, 0xffffffff ;  /* 0xffffffff00047882 */ /* 0x000fc60000000000 */
[----:B------:R-:W-:Y:S05]  /*12160*/  BRA.DIV UR4, `(.L_x_2335) ;  /* 0x0000018604dc7947 */ /* 0x000fea000b800000 */
.L_x_2615:
[----:B------:R-:W-:-:S03]  /*12170*/  UMOV UR4, 0xffffffff ;  /* 0xffffffff00047882 */ /* 0x000fc60000000000 */
[----:B------:R-:W-:Y:S05]  /*12180*/  BRA.DIV UR4, `(.L_x_2336) ;  /* 0x0000018604fc7947 */ /* 0x000fea000b800000 */
.L_x_2618:
[----:B------:R-:W-:-:S03]  /*12190*/  UMOV UR4, 0xffffffff ;  /* 0xffffffff00047882 */ /* 0x000fc60000000000 */
[----:B------:R-:W-:Y:S05]  /*121a0*/  BRA.DIV UR4, `(.L_x_2337) ;  /* 0x0000018a041c7947 */ /* 0x000fea000b800000 */
.L_x_2621:
[----:B------:R-:W-:-:S03]  /*121b0*/  UMOV UR4, 0xffffffff ;  /* 0xffffffff00047882 */ /* 0x000fc60000000000 */
[----:B------:R-:W-:Y:S05]  /*121c0*/  BRA.DIV UR4, `(.L_x_2338) ;  /* 0x0000018a043c7947 */ /* 0x000fea000b800000 */
.L_x_2624:
[----:B------:R-:W-:-:S03]  /*121d0*/  UMOV UR4, 0xffffffff ;  /* 0xffffffff00047882 */ /* 0x000fc60000000000 */
[----:B------:R-:W-:Y:S05]  /*121e0*/  BRA.DIV UR4, `(.L_x_2339) ;  /* 0x0000018a045c7947 */ /* 0x000fea000b800000 */
.L_x_2627:
[----:B------:R-:W-:-:S03]  /*121f0*/  UMOV UR4, 0xffffffff ;  /* 0xffffffff00047882 */ /* 0x000fc60000000000 */
[----:B------:R-:W-:Y:S05]  /*12200*/  BRA.DIV UR4, `(.L_x_2340) ;  /* 0x0000018a047c7947 */ /* 0x000fea000b800000 */
.L_x_2630:
[----:B------:R-:W-:-:S03]  /*12210*/  UMOV UR4, 0xffffffff ;  /* 0xffffffff00047882 */ /* 0x000fc60000000000 */
[----:B------:R-:W-:Y:S05]  /*12220*/  BRA.DIV UR4, `(.L_x_2341) ;  /* 0x0000018a049c7947 */ /* 0x000fea000b800000 */
.L_x_2633:
[----:B------:R-:W-:-:S03]  /*12230*/  UMOV UR4, 0xffffffff ;  /* 0xffffffff00047882 */ /* 0x000fc60000000000 */
[----:B------:R-:W-:Y:S05]  /*12240*/  BRA.DIV UR4, `(.L_x_2342) ;  /* 0x0000018a04bc7947 */ /* 0x000fea000b800000 */
.L_x_2636:
        /* <DEDUP_REMOVED lines=9> */
[----:B------:R-:W-:-:S04]  /*122e0*/  MOV R3, UR4 ;  /* 0x0000000400037c02 */ /* 0x000fc80008000f00 */
[----:B------:R-:W-:-:S04]  /*122f0*/  SHF.L.U32 R3, R3, 0x1f, RZ ;  /* 0x0000001f03037819 */ /* 0x000fc800000006ff */
[----:B------:R-:W0:Y:S02]  /*12300*/  SYNCS.PHASECHK.TRANS64.TRYWAIT P4, [R18+URZ+0x38800], R3 ;  /* 0x03880003120075a7 */ /* 0x000e24000808017f */
[----:B0-----:R-:W-:Y:S05]  /*12310*/  @!P4 BRA `(.L_x_2344) ;  /* 0x0000018800b0c947 */ /* 0x001fea0003800000 */
.L_x_2637:
[----:B------:R-:W-:Y:S05]  /*12320*/  BSYNC B1 ;  /* 0x0000000000017941 */ /* 0x000fea0003800000 */
.L_x_2343:
[----:B------:R-:W-:Y:S04]  /*12330*/  BSSY B1, `(.L_x_2345) ;  /* 0x0000104000017945 */ /* 0x000fe80003800000 */
[----:B------:R-:W-:Y:S05]  /*12340*/  @P3 BRA `(.L_x_2346) ;  /* 0x0000001000083947 */ /* 0x000fea0003800000 */
[----:B------:R-:W2:Y:S04]  /*12350*/  LDL R13, [R1+0x14] ;  /* 0x00001400010d7983 */ /* 0x000ea80000100800 */
[----:B------:R-:W3:Y:S04]  /*12360*/  LDL R11, [R1+0x18] ;  /* 0x00001800010b7983 */ /* 0x000ee80000100800 */
[----:B------:R-:W4:Y:S04]  /*12370*/  LDL R10, [R1+0x1c] ;  /* 0x00001c00010a7983 */ /* 0x000f280000100800 */
[----:B------:R-:W4:Y:S01]  /*12380*/  LDL R77, [R1+0x34] ;  /* 0x00003400014d7983 */ /* 0x000f220000100800 */
[----:B-----5:R-:W-:-:S02]  /*12390*/  SHF.R.U32.HI R0, RZ, 0x8, R24 ;  /* 0x00000008ff007819 */ /* 0x020fc40000011618 */
[----:B0-----:R-:W-:Y:S02]  /*123a0*/  LOP3.LUT R3, R24, 0xff, RZ, 0xc0, !PT ;  /* 0x000000ff18037812 */ /* 0x001fe400078ec0ff */
[----:B------:R-:W-:Y:S02]  /*123b0*/  LOP3.LUT R4, R0, 0xff, RZ, 0xc0, !PT ;  /* 0x000000ff00047812 */ /* 0x000fe400078ec0ff */
[----:B------:R-:W-:Y:S02]  /*123c0*/  LEA.HI R0, R21, R20, RZ, 0x1c ;  /* 0x0000001415007211 */ /* 0x000fe400078fe0ff */
[----:B------:R-:W-:Y:S02]  /*123d0*/  PRMT R12, R4, 0x7604, R3 ;  /* 0x00007604040c7816 */ /* 0x000fe40000000003 */
[----:B------:R-:W-:Y:S02]  /*123e0*/  SHF.R.S32.HI R3, RZ, 0x1f, R0 ;  /* 0x0000001fff037819 */ /* 0x000fe40000011400 */
[----:B------:R-:W-:-:S02]  /*123f0*/  SHF.R.U32.HI R9, RZ, 0x8, R28 ;  /* 0x00000008ff097819 */ /* 0x000fc4000001161c */
[----:B------:R-:W-:Y:S01]  /*12400*/  LEA.HI R3, R3, R0, RZ, 0x3 ;  /* 0x0000000003037211 */ /* 0x000fe200078f18ff */
[----:B------:R-:W-:Y:S01]  /*12410*/  IMAD.SHL.U32 R0, R0, 0x10, RZ ;  /* 0x0000001000007824 */ /* 0x000fe200078e00ff */
[----:B------:R-:W-:Y:S02]  /*12420*/  LOP3.LUT R8, R28, 0xff, RZ, 0xc0, !PT ;  /* 0x000000ff1c087812 */ /* 0x000fe400078ec0ff */
[----:B------:R-:W-:Y:S01]  /*12430*/  LOP3.LUT R9, R9, 0xff, RZ, 0xc0, !PT ;  /* 0x000000ff09097812 */ /* 0x000fe200078ec0ff */
[----:B------:R-:W-:Y:S01]  /*12440*/  IMAD.SHL.U32 R3, R3, 0x800, RZ ;  /* 0x0000080003037824 */ /* 0x000fe200078e00ff */
[----:B------:R-:W-:Y:S02]  /*12450*/  SHF.R.U32.HI R6, RZ, 0x8, R25 ;  /* 0x00000008ff067819 */ /* 0x000fe40000011619 */
[----:B------:R-:W-:Y:S02]  /*12460*/  PRMT R61, R9, 0x7604, R8 ;  /* 0x00007604093d7816 */ /* 0x000fe40000000008 */
[----:B------:R-:W-:-:S02]  /*12470*/  LOP3.LUT R3, R3, 0xffffc000, RZ, 0xc0, !PT ;  /* 0xffffc00003037812 */ /* 0x000fc400078ec0ff */
[----:B------:R-:W-:Y:S02]  /*12480*/  SHF.R.U32.HI R9, RZ, 0x8, R29 ;  /* 0x00000008ff097819 */ /* 0x000fe4000001161d */
[----:B------:R-:W-:Y:S02]  /*12490*/  LOP3.LUT R5, R25, 0xff, RZ, 0xc0, !PT ;  /* 0x000000ff19057812 */ /* 0x000fe400078ec0ff */
[----:B------:R-:W-:Y:S02]  /*124a0*/  LOP3.LUT R6, R6, 0xff, RZ, 0xc0, !PT ;  /* 0x000000ff06067812 */ /* 0x000fe400078ec0ff */
[----:B------:R-:W-:Y:S02]  /*124b0*/  LOP3.LUT R9, R9, 0xff, RZ, 0xc0, !PT ;  /* 0x000000ff09097812 */ /* 0x000fe400078ec0ff */
[----:B------:R-:W-:Y:S02]  /*124c0*/  PRMT R14, R6, 0x7604, R5 ;  /* 0x00007604060e7816 */ /* 0x000fe40000000005 */
        /* <DEDUP_REMOVED lines=11> */
[----:B------:R-:W-:Y:S02]  /*12580*/  LOP3.LUT R15, R15, 0xff, RZ, 0xc0, !PT ;  /* 0x000000ff0f0f7812 */ /* 0x000fe400078ec0ff */
[----:B------:R-:W-:-:S02]  /*12590*/  LOP3.LUT R57, R57, 0xff, RZ, 0xc0, !PT ;  /* 0x000000ff39397812 */ /* 0x000fc400078ec0ff */
[----:B------:R-:W-:Y:S02]  /*125a0*/  PRMT R15, R15, 0x7054, R58 ;  /* 0x000070540f0f7816 */ /* 0x000fe4000000003a */
[----:B------:R-:W-:Y:S02]  /*125b0*/  SHF.R.U32.HI R58, RZ, 0x10, R31 ;  /* 0x00000010ff3a7819 */ /* 0x000fe4000001161f */
[----:B------:R-:W-:Y:S02]  /*125c0*/  PRMT R59, R57, 0x7054, R60 ;  /* 0x00007054393b7816 */ /* 0x000fe4000000003c */
[----:B------:R-:W-:Y:S02]  /*125d0*/  SHF.R.U32.HI R57, RZ, 0x10, R30 ;  /* 0x00000010ff397819 */ /* 0x000fe4000001161e */
[----:B------:R-:W-:Y:S02]  /*125e0*/  LOP3.LUT R58, R58, 0xff, RZ, 0xc0, !PT ;  /* 0x000000ff3a3a7812 */ /* 0x000fe400078ec0ff */
[----:B------:R-:W-:-:S02]  /*125f0*/  LOP3.LUT R57, R57, 0xff, RZ, 0xc0, !PT ;  /* 0x000000ff39397812 */ /* 0x000fc400078ec0ff */
[----:B------:R-:W-:Y:S02]  /*12600*/  LOP3.LUT R60, R15, 0xff000000, R26, 0xf8, !PT ;  /* 0xff0000000f3c7812 */ /* 0x000fe400078ef81a */
[----:B--2---:R-:W-:Y:S02]  /*12610*/  LOP3.LUT R0, R13, 0x70, R0, 0xf8, !PT ;  /* 0x000000700d007812 */ /* 0x004fe400078ef800 */
[----:B------:R-:W-:Y:S02]  /*12620*/  SHF.R.U32.HI R13, RZ, 0x8, R31 ;  /* 0x00000008ff0d7819 */ /* 0x000fe4000001161f */
[----:B---3--:R-:W-:Y:S02]  /*12630*/  LOP3.LUT R0, R0, R11, RZ, 0x3c, !PT ;  /* 0x0000000b00007212 */ /* 0x008fe400078e3cff */
[----:B------:R-:W-:Y:S02]  /*12640*/  LOP3.LUT R13, R13, 0xff, RZ, 0xc0, !PT ;  /* 0x000000ff0d0d7812 */ /* 0x000fe400078ec0ff */
[----:B----4-:R-:W-:-:S02]  /*12650*/  IADD3 R3, R0, R3, R10 ;  /* 0x0000000300037210 */ /* 0x010fc40007ffe00a */
[----:B------:R-:W-:Y:S02]  /*12660*/  SHF.R.U32.HI R10, RZ, 0x8, R30 ;  /* 0x00000008ff0a7819 */ /* 0x000fe4000001161e */
[----:B------:R-:W-:Y:S01]  /*12670*/  LOP3.LUT R0, R29, 0xff, RZ, 0xc0, !PT ;  /* 0x000000ff1d007812 */ /* 0x000fe200078ec0ff */
[----:B------:R-:W0:Y:S01]  /*12680*/  LDS.128 R4, [R77+0x20400] ;  /* 0x020400004d047984 */ /* 0x000e220000000c00 */
[----:B------:R-:W-:Y:S02]  /*12690*/  LOP3.LUT R11, R10, 0xff, RZ, 0xc0, !PT ;  /* 0x000000ff0a0b7812 */ /* 0x000fe400078ec0ff */
[----:B------:R-:W-:Y:S02]  /*126a0*/  LOP3.LUT R10, R31, 0xff, RZ, 0xc0, !PT ;  /* 0x000000ff1f0a7812 */ /* 0x000fe400078ec0ff */
[----:B------:R-:W-:Y:S01]  /*126b0*/  PRMT R65, R9, 0x7604, R0 ;  /* 0x0000760409417816 */ /* 0x000fe20000000000 */
[----:B------:R-:W-:Y:S01]  /*126c0*/  IMAD.IADD R0, R18, 0x1, R3 ;  /* 0x0000000112007824 */ /* 0x000fe200078e0203 */
[----:B------:R-:W-:-:S02]  /*126d0*/  PRMT R62, R11, 0x7604, R8 ;  /* 0x000076040b3e7816 */ /* 0x000fc40000000008 */
[----:B------:R-:W-:Y:S02]  /*126e0*/  PRMT R69, R13, 0x7604, R10 ;  /* 0x000076040d457816 */ /* 0x000fe4000000000a */
[----:B------:R-:W1:Y:S01]  /*126f0*/  LDS.128 R8, [R0+0x20400] ;  /* 0x0204000000087984 */ /* 0x000e620000000c00 */
[----:B------:R-:W-:Y:S02]  /*12700*/  SHF.R.U32.HI R13, RZ, 0x10, R25 ;  /* 0x00000010ff0d7819 */ /* 0x000fe40000011619 */
[----:B------:R-:W-:Y:S02]  /*12710*/  SHF.R.U32.HI R3, RZ, 0x10, R24 ;  /* 0x00000010ff037819 */ /* 0x000fe40000011618 */
[----:B------:R-:W-:Y:S02]  /*12720*/  LOP3.LUT R13, R13, 0xff, RZ, 0xc0, !PT ;  /* 0x000000ff0d0d7812 */ /* 0x000fe400078ec0ff */
[----:B------:R-:W-:Y:S02]  /*12730*/  LOP3.LUT R3, R3, 0xff, RZ, 0xc0, !PT ;  /* 0x000000ff03037812 */ /* 0x000fe400078ec0ff */
[----:B------:R-:W-:-:S02]  /*12740*/  PRMT R13, R13, 0x7054, R14 ;  /* 0x000070540d0d7816 */ /* 0x000fc4000000000e */
[----:B------:R-:W-:Y:S02]  /*12750*/  SHF.R.U32.HI R14, RZ, 0x10, R29 ;  /* 0x00000010ff0e7819 */ /* 0x000fe4000001161d */
[----:B------:R-:W-:Y:S02]  /*12760*/  PRMT R3, R3, 0x7054, R12 ;  /* 0x0000705403037816 */ /* 0x000fe4000000000c */
[----:B------:R-:W-:Y:S02]  /*12770*/  LOP3.LUT R14, R14, 0xff, RZ, 0xc0, !PT ;  /* 0x000000ff0e0e7812 */ /* 0x000fe400078ec0ff */
[----:B------:R-:W-:Y:S02]  /*12780*/  SHF.R.U32.HI R12, RZ, 0x10, R28 ;  /* 0x00000010ff0c7819 */ /* 0x000fe4000001161c */
[----:B------:R-:W-:Y:S02]  /*12790*/  PRMT R65, R14, 0x7054, R65 ;  /* 0x000070540e417816 */ /* 0x000fe40000000041 */
[----:B------:R-:W-:-:S02]  /*127a0*/  PRMT R69, R58, 0x7054, R69 ;  /* 0x000070543a457816 */ /* 0x000fc40000000045 */
[----:B------:R-:W-:Y:S02]  /*127b0*/  LOP3.LUT R65, R65, 0xff000000, R29, 0xf8, !PT ;  /* 0xff00000041417812 */ /* 0x000fe400078ef81d */
[----:B------:R-:W-:Y:S02]  /*127c0*/  LOP3.LUT R58, R13, 0xff000000, R25, 0xf8, !PT ;  /* 0xff0000000d3a7812 */ /* 0x000fe400078ef819 */
[----:B------:R-:W-:Y:S02]  /*127d0*/  LOP3.LUT R12, R12, 0xff, RZ, 0xc0, !PT ;  /* 0x000000ff0c0c7812 */ /* 0x000fe400078ec0ff */
[----:B------:R-:W-:Y:S02]  /*127e0*/  PRMT R67, R57, 0x7054, R62 ;  /* 0x0000705439437816 */ /* 0x000fe4000000003e */
[----:B------:R-:W-:Y:S02]  /*127f0*/  LOP3.LUT R69, R69, 0xff000000, R31, 0xf8, !PT ;  /* 0xff00000045457812 */ /* 0x000fe400078ef81f */
[----:B------:R-:W-:-:S02]  /*12800*/  F2FP.F16.E4M3.UNPACK_B R62, R65 ;  /* 0x00000041ff3e723e */ /* 0x000fc400020006ff */
[----:B------:R-:W-:Y:S02]  /*12810*/  F2FP.F16.E4M3.UNPACK_B R31, R58 ;  /* 0x0000003aff1f723e */ /* 0x000fe400020006ff */
[----:B------:R-:W-:Y:S01]  /*12820*/  PRMT R63, R12, 0x7054, R61 ;  /* 0x000070540c3f7816 */ /* 0x000fe2000000003d */
[--C-:B------:R-:W-:Y:S01]  /*12830*/  HADD2.F32 R64, -RZ, R62.reuse.H0_H0 ;  /* 0x2000003eff407230 */ /* 0x100fe20000004100 */
[----:B0-----:R-:W-:Y:S01]  /*12840*/  F2FP.F16.E4M3.UNPACK_B R12, R5 ;  /* 0x00000005ff0c723e */ /* 0x001fe200020006ff */
[----:B------:R-:W-:Y:S01]  /*12850*/  HADD2.F32 R62, -RZ, R62.H1_H1 ;  /* 0x3000003eff3e7230 */ /* 0x000fe20000004100 */
[----:B-1----:R-:W-:Y:S02]  /*12860*/  F2FP.F16.E4M3.UNPACK_B R25, R9 ;  /* 0x00000009ff19723e */ /* 0x002fe400020006ff */
[----:B------:R-:W-:Y:S02]  /*12870*/  F2FP.F16.E4M3.UNPACK_B R13, R5.H1 ;  /* 0x00000005ff0d723e */ /* 0x000fe400030006ff */
[----:B------:R-:W-:Y:S01]  /*12880*/  LOP3.LUT R61, R59, 0xff000000, R27, 0xf8, !PT ;  /* 0xff0000003b3d7812 */ /* 0x000fe200078ef81b */
[----:B------:R-:W-:Y:S01]  /*12890*/  HADD2.F32 R5, -RZ, R25.H0_H0 ;  /* 0x20000019ff057230 */ /* 0x000fe20000004100 */
[----:B------:R-:W-:Y:S01]  /*128a0*/  LOP3.LUT R57, R3, 0xff000000, R24, 0xf8, !PT ;  /* 0xff00000003397812 */ /* 0x000fe200078ef818 */
[----:B------:R-:W-:Y:S01]  /*128b0*/  HADD2.F32 R59, -RZ, R31.H0_H0 ;  /* 0x2000001fff3b7230 */ /* 0x000fe20000004100 */
[-C--:B------:R-:W-:Y:S01]  /*128c0*/  F2FP.F16.E4M3.UNPACK_B R15, R7.reuse ;  /* 0x00000007ff0f723e */ /* 0x080fe200020006ff */
[----:B------:R-:W-:Y:S01]  /*128d0*/  HADD2.F32 R25, -RZ, R25.H1_H1 ;  /* 0x30000019ff197230 */ /* 0x000fe20000004100 */
[----:B------:R-:W-:Y:S01]  /*128e0*/  F2FP.F16.E4M3.UNPACK_B R24, R7.H1 ;  /* 0x00000007ff18723e */ /* 0x000fe200030006ff */
[----:B------:R-:W-:Y:S01]  /*128f0*/  HADD2.F32 R31, -RZ, R31.H1_H1 ;  /* 0x3000001fff1f7230 */ /* 0x000fe20000004100 */
[----:B------:R-:W-:-:S02]  /*12900*/  F2FP.F16.E4M3.UNPACK_B R7, R6 ;  /* 0x00000006ff07723e */ /* 0x000fc400020006ff */
[----:B------:R-:W-:Y:S01]  /*12910*/  F2FP.F16.E4M3.UNPACK_B R14, R6.H1 ;  /* 0x00000006ff0e723e */ /* 0x000fe200030006ff */
[--C-:B------:R-:W-:Y:S01]  /*12920*/  HADD2.F32 R6, -RZ, R12.reuse.H0_H0 ;  /* 0x2000000cff067230 */ /* 0x100fe20000004100 */
[----:B------:R-:W-:Y:S01]  /*12930*/  F2FP.F16.E4M3.UNPACK_B R26, R9.H1 ;  /* 0x00000009ff1a723e */ /* 0x000fe200030006ff */
[----:B------:R-:W-:Y:S01]  /*12940*/  FMUL.FTZ R9, R5, R64 ;  /* 0x0000004005097220 */ /* 0x000fe20000410000 */
[----:B------:R-:W-:Y:S01]  /*12950*/  LOP3.LUT R66, R67, 0xff000000, R30, 0xf8, !PT ;  /* 0xff00000043427812 */ /* 0x000fe200078ef81e */
[----:B------:R-:W-:Y:S01]  /*12960*/  FMUL.FTZ R67, R5, R59 ;  /* 0x0000003b05437220 */ /* 0x000fe20000410000 */
[----:B------:R-:W-:Y:S01]  /*12970*/  F2FP.F16.E4M3.UNPACK_B R65, R65.H1 ;  /* 0x00000041ff41723e */ /* 0x000fe200030006ff */
[C---:B------:R-:W-:Y:S01]  /*12980*/  FFMA.FTZ R5, R6.reuse, R59, -R9 ;  /* 0x0000003b06057223 */ /* 0x040fe20000010809 */
[----:B------:R-:W-:Y:S01]  /*12990*/  F2FP.F16.E4M3.UNPACK_B R58, R58.H1 ;  /* 0x0000003aff3a723e */ /* 0x000fe200030006ff */
[----:B------:R-:W-:Y:S01]  /*129a0*/  FFMA.FTZ R9, R6, R64, R67 ;  /* 0x0000004006097223 */ /* 0x000fe20000010043 */
[----:B------:R-:W-:Y:S01]  /*129b0*/  LOP3.LUT R63, R63, 0xff000000, R28, 0xf8, !PT ;  /* 0xff0000003f3f7812 */ /* 0x000fe200078ef81c */
[----:B------:R-:W-:Y:S01]  /*129c0*/  HADD2.F32 R12, -RZ, R12.H1_H1 ;  /* 0x3000000cff0c7230 */ /* 0x000fe20000004100 */
[-C--:B------:R-:W-:Y:S01]  /*129d0*/  F2FP.F16.E4M3.UNPACK_B R27, R10.reuse ;  /* 0x0000000aff1b723e */ /* 0x080fe200020006ff */
[----:B------:R-:W-:Y:S01]  /*129e0*/  HADD2.F32 R67, -RZ, R65.H0_H0 ;  /* 0x20000041ff437230 */ /* 0x000fe20000004100 */
[----:B------:R-:W-:Y:S01]  /*129f0*/  F2FP.F16.E4M3.UNPACK_B R28, R10.H1 ;  /* 0x0000000aff1c723e */ /* 0x000fe200030006ff */
[----:B------:R-:W-:-:S02]  /*12a00*/  HADD2.F32 R10, -RZ, R26.H0_H0 ;  /* 0x2000001aff0a7230 */ /* 0x000fc40000004100 */
[CC--:B------:R-:W-:Y:S01]  /*12a10*/  FMUL.FTZ R71, R25.reuse, R62.reuse ;  /* 0x0000003e19477220 */ /* 0x0c0fe20000410000 */
[----:B------:R-:W-:Y:S02]  /*12a20*/  HADD2.F32 R59, -RZ, R58.H0_H0 ;  /* 0x2000003aff3b7230 */ /* 0x000fe40000004100 */
[----:B------:R-:W-:Y:S01]  /*12a30*/  FMUL.FTZ R25, R25, R31 ;  /* 0x0000001f19197220 */ /* 0x000fe20000410000 */
[----:B------:R-:W-:Y:S02]  /*12a40*/  HADD2.F32 R6, -RZ, R13.H0_H0 ;  /* 0x2000000dff067230 */ /* 0x000fe40000004100 */
[----:B------:R-:W-:Y:S01]  /*12a50*/  FMUL.FTZ R73, R10, R67 ;  /* 0x000000430a497220 */ /* 0x000fe20000410000 */
[----:B------:R-:W-:Y:S01]  /*12a60*/  FFMA.FTZ R64, R12, R31, -R71 ;  /* 0x0000001f0c407223 */ /* 0x000fe20000010847 */
[----:B------:R-:W-:Y:S01]  /*12a70*/  F2FP.F16.E4M3.UNPACK_B R29, R11 ;  /* 0x0000000bff1d723e */ /* 0x000fe200020006ff */
[----:B------:R-:W-:Y:S01]  /*12a80*/  FMUL.FTZ R10, R10, R59 ;  /* 0x0000003b0a0a7220 */ /* 0x000fe20000410000 */
[----:B------:R-:W-:Y:S01]  /*12a90*/  FFMA.FTZ R62, R12, R62, R25 ;  /* 0x0000003e0c3e7223 */ /* 0x000fe20000010019 */
[----:B------:R-:W-:Y:S01]  /*12aa0*/  F2FP.F16.E4M3.UNPACK_B R31, R69 ;  /* 0x00000045ff1f723e */ /* 0x000fe200020006ff */
[----:B------:R-:W-:Y:S01]  /*12ab0*/  HADD2.F32 R65, -RZ, R65.H1_H1 ;  /* 0x30000041ff417230 */ /* 0x000fe20000004100 */
[----:B------:R-:W-:Y:S01]  /*12ac0*/  F2FP.F16.E4M3.UNPACK_B R12, R61 ;  /* 0x0000003dff0c723e */ /* 0x000fe200020006ff */
[----:B------:R-:W-:-:S02]  /*12ad0*/  HADD2.F32 R26, -RZ, R26.H1_H1 ;  /* 0x3000001aff1a7230 */ /* 0x000fc40000004100 */
[C---:B------:R-:W-:Y:S01]  /*12ae0*/  FFMA.FTZ R73, R6.reuse, R59, -R73 ;  /* 0x0000003b06497223 */ /* 0x040fe20000010849 */
[----:B------:R-:W-:Y:S02]  /*12af0*/  HADD2.F32 R58, -RZ, R58.H1_H1 ;  /* 0x3000003aff3a7230 */ /* 0x000fe40000004100 */
[----:B------:R-:W-:Y:S01]  /*12b00*/  FFMA.FTZ R67, R6, R67, R10 ;  /* 0x0000004306437223 */ /* 0x000fe2000001000a */
[----:B------:R-:W-:Y:S02]  /*12b10*/  HADD2.F32 R13, -RZ, R13.H1_H1 ;  /* 0x3000000dff0d7230 */ /* 0x000fe40000004100 */
[C---:B------:R-:W-:Y:S01]  /*12b20*/  FMUL.FTZ R68, R26.reuse, R65 ;  /* 0x000000411a447220 */ /* 0x040fe20000410000 */
        /* <DEDUP_REMOVED lines=8> */
[----:B------:R-:W-:Y:S01]  /*12bb0*/  F2FP.F16.E4M3.UNPACK_B R30, R11.H1 ;  /* 0x0000000bff1e723e */ /* 0x000fe200030006ff */
[----:B------:R-:W-:Y:S01]  /*12bc0*/  FMUL.FTZ R10, R10, R25 ;  /* 0x000000190a0a7220 */ /* 0x000fe20000410000 */
[----:B------:R-:W-:Y:S01]  /*12bd0*/  F2FP.F16.E4M3.UNPACK_B R69, R69.H1 ;  /* 0x00000045ff45723e */ /* 0x000fe200030006ff */
[----:B------:R-:W-:Y:S01]  /*12be0*/  HADD2.F32 R26, -RZ, R31.H1_H1 ;  /* 0x3000001fff1a7230 */ /* 0x000fe20000004100 */
[----:B------:R-:W-:Y:S01]  /*12bf0*/  F2FP.F16.E4M3.UNPACK_B R61, R61.H1 ;  /* 0x0000003dff3d723e */ /* 0x000fe200030006ff */
        /* <DEDUP_REMOVED lines=8> */
[----:B------:R-:W-:Y:S01]  /*12c80*/  HADD2.F32 R10, -RZ, R30.H0_H0 ;  /* 0x2000001eff0a7230 */ /* 0x000fe20000004100 */
[----:B------:R-:W-:Y:S01]  /*12c90*/  F2FP.F16.E4M3.UNPACK_B R11, R8 ;  /* 0x00000008ff0b723e */ /* 0x000fe200020006ff */
[----:B------:R-:W-:-:S02]  /*12ca0*/  HADD2.F32 R13, -RZ, R61.H0_H0 ;  /* 0x2000003dff0d7230 */ /* 0x000fc40000004100 */
        /* <DEDUP_REMOVED lines=9> */
[C---:B------:R-:W-:Y:S01]  /*12d40*/  FFMA.FTZ R76, R6.reuse, R25, R10 ;  /* 0x00000019064c7223 */ /* 0x040fe2000001000a */
[-C--:B------:R-:W-:Y:S01]  /*12d50*/  F2FP.F16.E4M3.UNPACK_B R3, R4.reuse ;  /* 0x00000004ff03723e */ /* 0x080fe200020006ff */
[----:B------:R-:W-:Y:S01]  /*12d60*/  HADD2.F32 R30, -RZ, R30.H1_H1 ;  /* 0x3000001eff1e7230 */ /* 0x000fe20000004100 */
[----:B------:R-:W-:Y:S01]  /*12d70*/  F2FP.F16.E4M3.UNPACK_B R4, R4.H1 ;  /* 0x00000004ff04723e */ /* 0x000fe200030006ff */
[----:B------:R-:W-:Y:S01]  /*12d80*/  FFMA.FTZ R75, R6, R13, -R31 ;  /* 0x0000000d064b7223 */ /* 0x000fe2000001081f */
[----:B------:R-:W-:Y:S01]  /*12d90*/  HADD2.F32 R61, -RZ, R61.H1_H1 ;  /* 0x3000003dff3d7230 */ /* 0x000fe20000004100 */
[----:B------:R-:W-:Y:S01]  /*12da0*/  F2FP.F16.E4M3.UNPACK_B R63, R63 ;  /* 0x0000003fff3f723e */ /* 0x000fe200020006ff */
[----:B------:R-:W-:-:S02]  /*12db0*/  HADD2.F32 R25, -RZ, R15.H0_H0 ;  /* 0x2000000fff197230 */ /* 0x000fc40000004100 */
[C---:B------:R-:W-:Y:S01]  /*12dc0*/  FMUL.FTZ R31, R30.reuse, R69 ;  /* 0x000000451e1f7220 */ /* 0x040fe20000410000 */
[----:B------:R-:W-:Y:S02]  /*12dd0*/  HADD2.F32 R10, -RZ, R8.H0_H0 ;  /* 0x20000008ff0a7230 */ /* 0x000fe40000004100 */
[----:B------:R-:W-:Y:S01]  /*12de0*/  FMUL.FTZ R30, R30, R61 ;  /* 0x0000003d1e1e7220 */ /* 0x000fe20000410000 */
[----:B------:R-:W-:Y:S01]  /*12df0*/  HADD2.F32 R13, -RZ, R12.H0_H0 ;  /* 0x2000000cff0d7230 */ /* 0x000fe20000004100 */
[----:B------:R-:W-:Y:S01]  /*12e00*/  F2FP.F16.E4M3.UNPACK_B R57, R57 ;  /* 0x00000039ff39723e */ /* 0x000fe200020006ff */
[----:B------:R-:W-:Y:S02]  /*12e10*/  HADD2.F32 R24, -RZ, R24.H1_H1 ;  /* 0x30000018ff187230 */ /* 0x000fe40000004100 */
[C---:B------:R-:W-:Y:S01]  /*12e20*/  FMUL.FTZ R29, R10.reuse, R25 ;  /* 0x000000190a1d7220 */ /* 0x040fe20000410000 */
[----:B------:R-:W-:Y:S02]  /*12e30*/  HADD2.F32 R6, -RZ, R4.H0_H0 ;  /* 0x20000004ff067230 */ /* 0x000fe40000004100 */
[----:B------:R-:W-:Y:S01]  /*12e40*/  FMUL.FTZ R10, R10, R13 ;  /* 0x0000000d0a0a7220 */ /* 0x000fe20000410000 */
[----:B------:R-:W-:-:S02]  /*12e50*/  HADD2.F32 R8, -RZ, R8.H1_H1 ;  /* 0x30000008ff087230 */ /* 0x000fc40000004100 */
[----:B------:R-:W-:Y:S01]  /*12e60*/  FFMA.FTZ R69, R24, R69, R30 ;  /* 0x0000004518457223 */ /* 0x000fe2000001001e */
        /* <DEDUP_REMOVED lines=14> */
[C---:B------:R-:W-:Y:S01]  /*12f50*/  FMUL.FTZ R25, R6.reuse, R15 ;  /* 0x0000000f06197220 */ /* 0x040fe20000410000 */
[----:B------:R-:W-:Y:S01]  /*12f60*/  HADD2.F32 R11, -RZ, R11.H1_H1 ;  /* 0x3000000bff0b7230 */ /* 0x000fe20000004100 */
[----:B------:R-:W-:Y:S01]  /*12f70*/  F2FP.F16.E4M3.UNPACK_B R12, R66.H1 ;  /* 0x00000042ff0c723e */ /* 0x000fe200030006ff */
[----:B------:R-:W-:Y:S01]  /*12f80*/  FMUL.FTZ R29, R6, R13 ;  /* 0x0000000d061d7220 */ /* 0x000fe20000410000 */
[----:B------:R-:W-:Y:S01]  /*12f90*/  HADD2.F32 R4, -RZ, R3.H0_H0 ;  /* 0x20000003ff047230 */ /* 0x000fe20000004100 */
[----:B------:R-:W-:Y:S01]  /*12fa0*/  F2FP.F16.E4M3.UNPACK_B R8, R60.H1 ;  /* 0x0000003cff08723e */ /* 0x000fe200030006ff */
[----:B------:R-:W-:-:S02]  /*12fb0*/  HADD2.F32 R6, -RZ, R57.H1_H1 ;  /* 0x30000039ff067230 */ /* 0x000fc40000004100 */
[C---:B------:R-:W-:Y:S01]  /*12fc0*/  FMUL.FTZ R24, R11.reuse, R10 ;  /* 0x0000000a0b187220 */ /* 0x040fe20000410000 */
[----:B------:R-:W-:Y:S02]  /*12fd0*/  HADD2.F32 R3, -RZ, R3.H1_H1 ;  /* 0x30000003ff037230 */ /* 0x000fe40000004100 */
[C---:B------:R-:W-:Y:S01]  /*12fe0*/  FFMA.FTZ R25, R4.reuse, R13, -R25 ;  /* 0x0000000d04197223 */ /* 0x040fe20000010819 */
[----:B------:R-:W-:Y:S01]  /*12ff0*/  FFMA.FTZ R29, R4, R15, R29 ;  /* 0x0000000f041d7223 */ /* 0x000fe2000001001d */
[-C--:B------:R-:W-:Y:S01]  /*13000*/  FMUL.FTZ R11, R11, R6.reuse ;  /* 0x000000060b0b7220 */ /* 0x080fe20000410000 */
[----:B------:R-:W-:Y:S02]  /*13010*/  HADD2.F32 R13, -RZ, R12.H0_H0 ;  /* 0x2000000cff0d7230 */ /* 0x000fe40000004100 */
[C---:B------:R-:W-:Y:S01]  /*13020*/  FFMA.FTZ R24, R3.reuse, R6, -R24 ;  /* 0x0000000603187223 */ /* 0x040fe20000010818 */
[----:B------:R-:W-:Y:S02]  /*13030*/  HADD2.F32 R4, -RZ, R28.H0_H0 ;  /* 0x2000001cff047230 */ /* 0x000fe40000004100 */
[----:B------:R-:W-:Y:S01]  /*13040*/  FFMA.FTZ R10, R3, R10, R11 ;  /* 0x0000000a030a7223 */ /* 0x000fe2000001000b */
[--C-:B------:R-:W-:Y:S01]  /*13050*/  HADD2.F32 R6, -RZ, R8.reuse.H0_H0 ;  /* 0x20000008ff067230 */ /* 0x100fe20000004100 */
[----:B------:R-:W-:Y:S01]  /*13060*/  F2FP.F16.E4M3.UNPACK_B R60, R60 ;  /* 0x0000003cff3c723e */ /* 0x000fe200020006ff */
[----:B------:R-:W-:-:S02]  /*13070*/  HADD2.F32 R11, -RZ, R8.H1_H1 ;  /* 0x30000008ff0b7230 */ /* 0x000fc40000004100 */
[C---:B------:R-:W-:Y:S01]  /*13080*/  FMUL.FTZ R8, R4.reuse, R13 ;  /* 0x0000000d04087220 */ /* 0x040fe20000410000 */
[----:B------:R-:W-:Y:S02]  /*13090*/  HADD2.F32 R3, -RZ, R14.H0_H0 ;  /* 0x2000000eff037230 */ /* 0x000fe40000004100 */
[----:B------:R-:W-:Y:S01]  /*130a0*/  FMUL.FTZ R4, R4, R6 ;  /* 0x0000000604047220 */ /* 0x000fe20000410000 */
[----:B------:R-:W-:Y:S01]  /*130b0*/  HADD2.F32 R28, -RZ, R28.H1_H1 ;  /* 0x3000001cff1c7230 */ /* 0x000fe20000004100 */
[----:B------:R-:W-:Y:S01]  /*130c0*/  F2FP.F16.E4M3.UNPACK_B R66, R66 ;  /* 0x00000042ff42723e */ /* 0x000fe200020006ff */
[----:B------:R-:W-:Y:S02]  /*130d0*/  HADD2.F32 R15, -RZ, R12.H1_H1 ;  /* 0x3000000cff0f7230 */ /* 0x000fe40000004100 */
[----:B------:R-:W-:Y:S01]  /*130e0*/  FFMA.FTZ R57, R3, R6, -R8 ;  /* 0x0000000603397223 */ /* 0x000fe20000010808 */
[----:B------:R-:W-:Y:S02]  /*130f0*/  HADD2.F32 R14, -RZ, R14.H1_H1 ;  /* 0x3000000eff0e7230 */ /* 0x000fe40000004100 */
[----:B------:R-:W-:Y:S01]  /*13100*/  FMUL.FTZ R6, R28, R11 ;  /* 0x0000000b1c067220 */ /* 0x000fe20000410000 */
[----:B------:R-:W-:-:S02]  /*13110*/  HADD2.F32 R8, -RZ, R66.H0_H0 ;  /* 0x20000042ff087230 */ /* 0x000fc40000004100 */
[----:B------:R-:W-:Y:S01]  /*13120*/  FMUL.FTZ R61, R28, R15 ;  /* 0x0000000f1c3d7220 */ /* 0x000fe20000410000 */
[----:B------:R-:W-:Y:S01]  /*13130*/  FFMA.FTZ R28, R3, R13, R4 ;  /* 0x0000000d031c7223 */ /* 0x000fe20000010004 */
[C---:B------:R-:W-:Y:S01]  /*13140*/  FFMA.FTZ R15, R14.reuse, R15, R6 ;  /* 0x0000000f0e0f7223 */ /* 0x040fe20000010006 */
[----:B------:R-:W-:Y:S02]  /*13150*/  HADD2.F32 R6, -RZ, R60.H0_H0 ;  /* 0x2000003cff067230 */ /* 0x000fe40000004100 */
[----:B------:R-:W-:Y:S01]  /*13160*/  FFMA.FTZ R70, R14, R11, -R61 ;  /* 0x0000000b0e467223 */ /* 0x000fe2000001083d */
[--C-:B------:R-:W-:Y:S01]  /*13170*/  HADD2.F32 R4, -RZ, R27.reuse.H0_H0 ;  /* 0x2000001bff047230 */ /* 0x100fe20000004100 */
[----:B------:R-:W-:Y:S01]  /*13180*/  F2FP.SATFINITE.E4M3.F32.PACK_AB_MERGE_C R68, R68, R73, RZ ;  /* 0x000000494444723e */ /* 0x000fe200048070ff */
[----:B------:R-:W-:Y:S01]  /*13190*/  HADD2.F32 R66, -RZ, R66.H1_H1 ;  /* 0x30000042ff427230 */ /* 0x000fe20000004100 */
        /* <DEDUP_REMOVED lines=8> */
[----:B------:R-:W-:Y:S01]  /*13220*/  FMUL.FTZ R27, R27, R60 ;  /* 0x0000003c1b1b7220 */ /* 0x000fe20000410000 */
        /* <DEDUP_REMOVED lines=10> */
[----:B------:R-:W-:Y:S02]  /*132d0*/  F2FP.SATFINITE.E4M3.F32.PACK_AB_MERGE_C R5, R64, R5, R68 ;  /* 0x000000054005723e */ /* 0x000fe40004807044 */
[----:B------:R-:W-:-:S02]  /*132e0*/  F2FP.SATFINITE.E4M3.F32.PACK_AB_MERGE_C R7, R72, R71, R7 ;  /* 0x000000474807723e */ /* 0x000fc40004807007 */
[----:B------:R-:W-:Y:S02]  /*132f0*/  F2FP.SATFINITE.E4M3.F32.PACK_AB_MERGE_C R4, R24, R25, R4 ;  /* 0x000000191804723e */ /* 0x000fe40004807004 */
[----:B------:R-:W-:Y:S02]  /*13300*/  F2FP.SATFINITE.E4M3.F32.PACK_AB_MERGE_C R8, R10, R29, R8 ;  /* 0x0000001d0a08723e */ /* 0x000fe40004807008 */
[----:B------:R-:W-:Y:S02]  /*13310*/  F2FP.SATFINITE.E4M3.F32.PACK_AB_MERGE_C R6, R13, R6, R57 ;  /* 0x000000060d06723e */ /* 0x000fe40004807039 */
[----:B------:R-:W-:Y:S02]  /*13320*/  F2FP.SATFINITE.E4M3.F32.PACK_AB_MERGE_C R9, R62, R9, R58 ;  /* 0x000000093e09723e */ /* 0x000fe4000480703a */
[----:B------:R-:W-:Y:S01]  /*13330*/  F2FP.SATFINITE.E4M3.F32.PACK_AB_MERGE_C R11, R74, R65, R11 ;  /* 0x000000414a0b723e */ /* 0x000fe2000480700b */
[----:B------:R1:W-:Y:S01]  /*13340*/  STS.128 [R77+0x20400], R4 ;  /* 0x020400044d007388 */ /* 0x0003e20000000c00 */
[----:B------:R-:W-:-:S05]  /*13350*/  F2FP.SATFINITE.E4M3.F32.PACK_AB_MERGE_C R10, R66, R3, R15 ;  /* 0x00000003420a723e */ /* 0x000fca000480700f */
[----:B------:R1:W-:Y:S02]  /*13360*/  STS.128 [R0+0x20400], R8 ;  /* 0x0204000800007388 */ /* 0x0003e40000000c00 */
.L_x_2346:
[----:B------:R-:W-:Y:S05]  /*13370*/  BSYNC B1 ;  /* 0x0000000000017941 */ /* 0x000fea0003800000 */
.L_x_2345:
[----:B------:R-:W-:Y:S04]  /*13380*/  BSSY B1, `(.L_x_2347) ;  /* 0x00000fd000017945 */ /* 0x000fe80003800000 */
[----:B------:R-:W-:Y:S05]  /*13390*/  @P2 BRA `(.L_x_2348) ;  /* 0x0000000c00ec2947 */ /* 0x000fea0003800000 */
[----:B-1----:R-:W2:Y:S04]  /*133a0*/  LDL R8, [R1+0x30] ;  /* 0x0000300001087983 */ /* 0x002ea80000100800 */
[----:B------:R-:W3:Y:S01]  /*133b0*/  LDL R69, [R1+0x58] ;  /* 0x0000580001457983 */ /* 0x000ee20000100800 */
[----:B-----5:R-:W-:Y:S02]  /*133c0*/  SHF.R.U32.HI R0, RZ, 0x8, R48 ;  /* 0x00000008ff007819 */ /* 0x020fe40000011630 */
[----:B0-----:R-:W-:Y:S02]  /*133d0*/  LOP3.LUT R3, R48, 0xff, RZ, 0xc0, !PT ;  /* 0x000000ff30037812 */ /* 0x001fe400078ec0ff */
[----:B------:R-:W-:Y:S02]  /*133e0*/  LOP3.LUT R0, R0, 0xff, RZ, 0xc0, !PT ;  /* 0x000000ff00007812 */ /* 0x000fe400078ec0ff */
[----:B------:R-:W-:-:S02]  /*133f0*/  SHF.R.U32.HI R4, RZ, 0x8, R49 ;  /* 0x00000008ff047819 */ /* 0x000fc40000011631 */
[----:B------:R-:W-:Y:S02]  /*13400*/  PRMT R13, R0, 0x7604, R3 ;  /* 0x00007604000d7816 */ /* 0x000fe40000000003 */
[----:B------:R-:W-:Y:S02]  /*13410*/  LOP3.LUT R5, R49, 0xff, RZ, 0xc0, !PT ;  /* 0x000000ff31057812 */ /* 0x000fe400078ec0ff */
[----:B------:R-:W-:Y:S02]  /*13420*/  LOP3.LUT R0, R4, 0xff, RZ, 0xc0, !PT ;  /* 0x000000ff04007812 */ /* 0x000fe400078ec0ff */
[----:B------:R-:W-:Y:S02]  /*13430*/  LEA.HI R6, R21, R20, RZ, 0x1c ;  /* 0x0000001415067211 */ /* 0x000fe400078fe0ff */
[----:B------:R-:W-:Y:S01]  /*13440*/  PRMT R12, R0, 0x7604, R5 ;  /* 0x00007604000c7816 */ /* 0x000fe20000000005 */
[----:B------:R-:W-:Y:S01]  /*13450*/  IMAD.SHL.U32 R0, R234, 0x80, RZ ;  /* 0x00000080ea007824 */ /* 0x000fe200078e00ff */
[----:B------:R-:W-:-:S02]  /*13460*/  SHF.R.U32.HI R3, RZ, 0x8, R50 ;  /* 0x00000008ff037819 */ /* 0x000fc40000011632 */
[----:B------:R-:W-:Y:S02]  /*13470*/  SHF.R.S32.HI R5, RZ, 0x1f, R6 ;  /* 0x0000001fff057819 */ /* 0x000fe40000011406 */
[----:B------:R-:W-:Y:S01]  /*13480*/  LOP3.LUT R9, R0, 0x380, RZ, 0xc0, !PT ;  /* 0x0000038000097812 */ /* 0x000fe200078ec0ff */
[----:B------:R-:W-:Y:S01]  /*13490*/  IMAD.SHL.U32 R0, R6, 0x10, RZ ;  /* 0x0000001006007824 */ /* 0x000fe200078e00ff */
[----:B------:R-:W-:Y:S02]  /*134a0*/  LOP3.LUT R4, R50, 0xff, RZ, 0xc0, !PT ;  /* 0x000000ff32047812 */ /* 0x000fe400078ec0ff */
[----:B------:R-:W-:Y:S02]  /*134b0*/  LOP3.LUT R3, R3, 0xff, RZ, 0xc0, !PT ;  /* 0x000000ff03037812 */ /* 0x000fe400078ec0ff */
[----:B------:R-:W-:Y:S02]  /*134c0*/  LEA.HI R7, R5, R6, RZ, 0x3 ;  /* 0x0000000605077211 */ /* 0x000fe400078f18ff */
[----:B------:R-:W-:-:S02]  /*134d0*/  PRMT R15, R3, 0x7604, R4 ;  /* 0x00007604030f7816 */ /* 0x000fc40000000004 */
[----:B------:R-:W-:Y:S01]  /*134e0*/  LOP3.LUT R0, R9, 0x70, R0, 0xf8, !PT ;  /* 0x0000007009007812 */ /* 0x000fe200078ef800 */
[----:B------:R-:W-:Y:S01]  /*134f0*/  IMAD.SHL.U32 R7, R7, 0x800, RZ ;  /* 0x0000080007077824 */ /* 0x000fe200078e00ff */
[----:B------:R-:W-:Y:S02]  /*13500*/  SHF.R.U32.HI R3, RZ, 0x8, R51 ;  /* 0x00000008ff037819 */ /* 0x000fe40000011633 */
[----:B------:R-:W-:Y:S02]  /*13510*/  SHF.R.U32.HI R9, RZ, 0x3, R9 ;  /* 0x00000003ff097819 */ /* 0x000fe40000011609 */
[----:B------:R-:W-:Y:S02]  /*13520*/  LOP3.LUT R4, R51, 0xff, RZ, 0xc0, !PT ;  /* 0x000000ff33047812 */ /* 0x000fe400078ec0ff */
[----:B------:R-:W-:Y:S02]  /*13530*/  LOP3.LUT R3, R3, 0xff, RZ, 0xc0, !PT ;  /* 0x000000ff03037812 */ /* 0x000fe400078ec0ff */
[----:B------:R-:W-:-:S02]  /*13540*/  LOP3.LUT R0, R0, R9, RZ, 0x3c, !PT ;  /* 0x0000000900007212 */ /* 0x000fc400078e3cff */
[----:B------:R-:W-:Y:S02]  /*13550*/  LOP3.LUT R9, R7, 0xffffc000, RZ, 0xc0, !PT ;  /* 0xffffc00007097812 */ /* 0x000fe400078ec0ff */
[----:B------:R-:W-:Y:S02]  /*13560*/  PRMT R14, R3, 0x7604, R4 ;  /* 0x00007604030e7816 */ /* 0x000fe40000000004 */
[----:B------:R-:W-:Y:S02]  /*13570*/  SHF.R.U32.HI R5, RZ, 0x8, R52 ;  /* 0x00000008ff057819 */ /* 0x000fe40000011634 */
[----:B------:R-:W-:Y:S02]  /*13580*/  LOP3.LUT R6, R52, 0xff, RZ, 0xc0, !PT ;  /* 0x000000ff34067812 */ /* 0x000fe400078ec0ff */
[----:B------:R-:W-:Y:S02]  /*13590*/  LOP3.LUT R5, R5, 0xff, RZ, 0xc0, !PT ;  /* 0x000000ff05057812 */ /* 0x000fe400078ec0ff */
[----:B------:R-:W-:-:S02]  /*135a0*/  SHF.R.U32.HI R28, RZ, 0x8, R55 ;  /* 0x00000008ff1c7819 */ /* 0x000fc40000011637 */
[----:B------:R-:W-:Y:S02]  /*135b0*/  PRMT R27, R5, 0x7604, R6 ;  /* 0x00007604051b7816 */ /* 0x000fe40000000006 */
[----:B------:R-:W-:Y:S02]  /*135c0*/  LOP3.LUT R29, R55, 0xff, RZ, 0xc0, !PT ;  /* 0x000000ff371d7812 */ /* 0x000fe400078ec0ff */
[----:B------:R-:W-:Y:S02]  /*135d0*/  LOP3.LUT R28, R28, 0xff, RZ, 0xc0, !PT ;  /* 0x000000ff1c1c7812 */ /* 0x000fe400078ec0ff */
[----:B------:R-:W-:Y:S02]  /*135e0*/  LOP3.LUT R24, R53, 0xff, RZ, 0xc0, !PT ;  /* 0x000000ff35187812 */ /* 0x000fe400078ec0ff */
[----:B------:R-:W-:Y:S02]  /*135f0*/  PRMT R28, R28, 0x7604, R29 ;  /* 0x000076041c1c7816 */ /* 0x000fe4000000001d */
[----:B------:R-:W-:-:S02]  /*13600*/  SHF.R.U32.HI R29, RZ, 0x10, R53 ;  /* 0x00000010ff1d7819 */ /* 0x000fc40000011635 */
[----:B------:R-:W-:Y:S02]  /*13610*/  SHF.R.U32.HI R25, RZ, 0x8, R54 ;  /* 0x00000008ff197819 */ /* 0x000fe40000011636 */
[----:B------:R-:W-:Y:S01]  /*13620*/  LOP3.LUT R26, R54, 0xff, RZ, 0xc0, !PT ;  /* 0x000000ff361a7812 */ /* 0x000fe200078ec0ff */
[----:B------:R-:W-:Y:S01]  /*13630*/  IMAD.U32 R29, R29, 0x10000, RZ ;  /* 0x000100001d1d7824 */ /* 0x000fe200078e00ff */
[----:B------:R-:W-:Y:S02]  /*13640*/  LOP3.LUT R25, R25, 0xff, RZ, 0xc0, !PT ;  /* 0x000000ff19197812 */ /* 0x000fe400078ec0ff */
[----:B------:R-:W-:Y:S02]  /*13650*/  SHF.R.U32.HI R59, RZ, 0x10, R55 ;  /* 0x00000010ff3b7819 */ /* 0x000fe40000011637 */
[----:B------:R-:W-:Y:S02]  /*13660*/  LOP3.LUT R13, R13, 0xff0000, R48, 0xf8, !PT ;  /* 0x00ff00000d0d7812 */ /* 0x000fe400078ef830 */
[----:B------:R-:W-:Y:S01]  /*13670*/  PRMT R57, R25, 0x7604, R26 ;  /* 0x0000760419397816 */ /* 0x000fe2000000001a */
[----:B------:R-:W-:Y:S01]  /*13680*/  IMAD.U32 R59, R59, 0x10000, RZ ;  /* 0x000100003b3b7824 */ /* 0x000fe200078e00ff */
[----:B------:R-:W-:-:S02]  /*13690*/  SHF.R.U32.HI R25, RZ, 0x10, R51 ;  /* 0x00000010ff197819 */ /* 0x000fc40000011633 */
[----:B------:R-:W-:Y:S02]  /*136a0*/  LOP3.LUT R15, R15, 0xff0000, R50, 0xf8, !PT ;  /* 0x00ff00000f0f7812 */ /* 0x000fe400078ef832 */
[----:B------:R-:W-:Y:S01]  /*136b0*/  LOP3.LUT R59, R28, 0xff0000, R59, 0xf8, !PT ;  /* 0x00ff00001c3b7812 */ /* 0x000fe200078ef83b */
[----:B------:R-:W-:Y:S01]  /*136c0*/  IMAD.U32 R25, R25, 0x10000, RZ ;  /* 0x0001000019197824 */ /* 0x000fe200078e00ff */
[----:B------:R-:W-:Y:S02]  /*136d0*/  LOP3.LUT R57, R57, 0xff0000, R54, 0xf8, !PT ;  /* 0x00ff000039397812 */ /* 0x000fe400078ef836 */
[----:B------:R-:W-:Y:S02]  /*136e0*/  LOP3.LUT R59, R59, 0xff000000, R55, 0xf8, !PT ;  /* 0xff0000003b3b7812 */ /* 0x000fe400078ef837 */
[----:B------:R-:W-:Y:S02]  /*136f0*/  LOP3.LUT R25, R14, 0xff0000, R25, 0xf8, !PT ;  /* 0x00ff00000e197812 */ /* 0x000fe400078ef819 */
[----:B------:R-:W-:-:S02]  /*13700*/  LOP3.LUT R50, R15, 0xff000000, R50, 0xf8, !PT ;  /* 0xff0000000f327812 */ /* 0x000fc400078ef832 */
[----:B------:R-:W-:Y:S02]  /*13710*/  LOP3.LUT R54, R57, 0xff000000, R54, 0xf8, !PT ;  /* 0xff00000039367812 */ /* 0x000fe400078ef836 */
[--C-:B------:R-:W-:Y:S02]  /*13720*/  LOP3.LUT R27, R27, 0xff0000, R52.reuse, 0xf8, !PT ;  /* 0x00ff00001b1b7812 */ /* 0x100fe400078ef834 */
[----:B------:R-:W-:Y:S02]  /*13730*/  LOP3.LUT R51, R25, 0xff000000, R51, 0xf8, !PT ;  /* 0xff00000019337812 */ /* 0x000fe400078ef833 */
[----:B------:R-:W-:Y:S02]  /*13740*/  LOP3.LUT R52, R27, 0xff000000, R52, 0xf8, !PT ;  /* 0xff0000001b347812 */ /* 0x000fe400078ef834 */
[----:B--2---:R-:W-:Y:S02]  /*13750*/  IADD3 R3, R0, R9, R8 ;  /* 0x0000000900037210 */ /* 0x004fe40007ffe008 */
[----:B------:R-:W-:Y:S01]  /*13760*/  SHF.R.U32.HI R8, RZ, 0x8, R53 ;  /* 0x00000008ff087819 */ /* 0x000fe20000011635 */
[----:B---3--:R-:W0:Y:S02]  /*13770*/  LDS.128 R4, [R69+0x20400] ;  /* 0x0204000045047984 */ /* 0x008e240000000c00 */
[----:B------:R-:W-:Y:S01]  /*13780*/  IMAD.IADD R0, R18, 0x1, R3 ;  /* 0x0000000112007824 */ /* 0x000fe200078e0203 */
[----:B------:R-:W-:-:S04]  /*13790*/  LOP3.LUT R3, R8, 0xff, RZ, 0xc0, !PT ;  /* 0x000000ff08037812 */ /* 0x000fc800078ec0ff */
[----:B------:R-:W1:Y:S01]  /*137a0*/  LDS.128 R8, [R0+0x20400] ;  /* 0x0204000000087984 */ /* 0x000e620000000c00 */
[----:B------:R-:W-:Y:S02]  /*137b0*/  PRMT R24, R3, 0x7604, R24 ;  /* 0x0000760403187816 */ /* 0x000fe40000000018 */
[----:B------:R-:W-:Y:S02]  /*137c0*/  SHF.R.U32.HI R3, RZ, 0x10, R49 ;  /* 0x00000010ff037819 */ /* 0x000fe40000011631 */
[----:B------:R-:W-:Y:S02]  /*137d0*/  LOP3.LUT R31, R24, 0xff0000, R29, 0xf8, !PT ;  /* 0x00ff0000181f7812 */ /* 0x000fe400078ef81d */
[----:B------:R-:W-:Y:S02]  /*137e0*/  SHF.L.U32 R3, R3, 0x10, RZ ;  /* 0x0000001003037819 */ /* 0x000fe400000006ff */
[----:B------:R-:W-:Y:S02]  /*137f0*/  LOP3.LUT R29, R13, 0xff000000, R48, 0xf8, !PT ;  /* 0xff0000000d1d7812 */ /* 0x000fe400078ef830 */
[----:B------:R-:W-:-:S02]  /*13800*/  LOP3.LUT R3, R12, 0xff0000, R3, 0xf8, !PT ;  /* 0x00ff00000c037812 */ /* 0x000fc400078ef803 */
[----:B------:R-:W-:Y:S02]  /*13810*/  LOP3.LUT R53, R31, 0xff000000, R53, 0xf8, !PT ;  /* 0xff0000001f357812 */ /* 0x000fe400078ef835 */
[----:B------:R-:W-:Y:S02]  /*13820*/  LOP3.LUT R48, R3, 0xff000000, R49, 0xf8, !PT ;  /* 0xff00000003307812 */ /* 0x000fe400078ef831 */
[-C--:B------:R-:W-:Y:S02]  /*13830*/  F2FP.F16.E4M3.UNPACK_B R49, R53.reuse ;  /* 0x00000035ff31723e */ /* 0x080fe400020006ff */
[-C--:B------:R-:W-:Y:S02]  /*13840*/  F2FP.F16.E4M3.UNPACK_B R30, R48.reuse ;  /* 0x00000030ff1e723e */ /* 0x080fe400020006ff */
[----:B------:R-:W-:Y:S01]  /*13850*/  F2FP.F16.E4M3.UNPACK_B R53, R53.H1 ;  /* 0x00000035ff35723e */ /* 0x000fe200030006ff */
[----:B------:R-:W-:Y:S01]  /*13860*/  HADD2.F32 R55, -RZ, R49.H0_H0 ;  /* 0x20000031ff377230 */ /* 0x000fe20000004100 */
[----:B------:R-:W-:Y:S01]  /*13870*/  F2FP.F16.E4M3.UNPACK_B R48, R48.H1 ;  /* 0x00000030ff30723e */ /* 0x000fe200030006ff */
[----:B------:R-:W-:Y:S01]  /*13880*/  HADD2.F32 R31, -RZ, R30.H0_H0 ;  /* 0x2000001eff1f7230 */ /* 0x000fe20000004100 */
[----:B0-----:R-:W-:-:S02]  /*13890*/  F2FP.F16.E4M3.UNPACK_B R12, R5 ;  /* 0x00000005ff0c723e */ /* 0x001fc400020006ff */
[-C--:B------:R-:W-:Y:S02]  /*138a0*/  F2FP.F16.E4M3.UNPACK_B R14, R7.reuse ;  /* 0x00000007ff0e723e */ /* 0x080fe400020006ff */
[----:B------:R-:W-:Y:S02]  /*138b0*/  F2FP.F16.E4M3.UNPACK_B R15, R7.H1 ;  /* 0x00000007ff0f723e */ /* 0x000fe400030006ff */
[-C--:B-1----:R-:W-:Y:S02]  /*138c0*/  F2FP.F16.E4M3.UNPACK_B R24, R9.reuse ;  /* 0x00000009ff18723e */ /* 0x082fe400020006ff */
[-C--:B------:R-:W-:Y:S02]  /*138d0*/  F2FP.F16.E4M3.UNPACK_B R7, R6.reuse ;  /* 0x00000006ff07723e */ /* 0x080fe400020006ff */
[----:B------:R-:W-:Y:S01]  /*138e0*/  F2FP.F16.E4M3.UNPACK_B R13, R6.H1 ;  /* 0x00000006ff0d723e */ /* 0x000fe200030006ff */
[----:B------:R-:W-:Y:S01]  /*138f0*/  HADD2.F32 R26, -RZ, R24.H0_H0 ;  /* 0x20000018ff1a7230 */ /* 0x000fe20000004100 */
[----:B------:R-:W-:Y:S01]  /*13900*/  F2FP.F16.E4M3.UNPACK_B R25, R9.H1 ;  /* 0x00000009ff19723e */ /* 0x000fe200030006ff */
[----:B------:R-:W-:Y:S01]  /*13910*/  HADD2.F32 R6, -RZ, R12.H0_H0 ;  /* 0x2000000cff067230 */ /* 0x000fe20000004100 */
[----:B------:R-:W-:Y:S01]  /*13920*/  F2FP.F16.E4M3.UNPACK_B R27, R11 ;  /* 0x0000000bff1b723e */ /* 0x000fe200020006ff */
[----:B------:R-:W-:-:S02]  /*13930*/  HADD2.F32 R24, -RZ, R24.H1_H1 ;  /* 0x30000018ff187230 */ /* 0x000fc40000004100 */
[C---:B------:R-:W-:Y:S01]  /*13940*/  FMUL.FTZ R60, R26.reuse, R31 ;  /* 0x0000001f1a3c7220 */ /* 0x040fe20000410000 */
[----:B------:R-:W-:Y:S01]  /*13950*/  FMUL.FTZ R57, R26, R55 ;  /* 0x000000371a397220 */ /* 0x000fe20000410000 */
[----:B------:R-:W-:Y:S01]  /*13960*/  F2FP.F16.E4M3.UNPACK_B R28, R11.H1 ;  /* 0x0000000bff1c723e */ /* 0x000fe200030006ff */
[----:B------:R-:W-:Y:S02]  /*13970*/  HADD2.F32 R12, -RZ, R12.H1_H1 ;  /* 0x3000000cff0c7230 */ /* 0x000fe40000004100 */
[C---:B------:R-:W-:Y:S01]  /*13980*/  FFMA.FTZ R60, R6.reuse, R55, R60 ;  /* 0x00000037063c7223 */ /* 0x040fe2000001003c */
[----:B------:R-:W-:Y:S01]  /*13990*/  FFMA.FTZ R58, R6, R31, -R57 ;  /* 0x0000001f063a7223 */ /* 0x000fe20000010839 */
[----:B------:R-:W-:Y:S01]  /*139a0*/  HADD2.F32 R55, -RZ, R49.H1_H1 ;  /* 0x30000031ff377230 */ /* 0x000fe20000004100 */
[-C--:B------:R-:W-:Y:S01]  /*139b0*/  F2FP.F16.E4M3.UNPACK_B R11, R10.reuse ;  /* 0x0000000aff0b723e */ /* 0x080fe200020006ff */
[----:B------:R-:W-:Y:S01]  /*139c0*/  HADD2.F32 R31, -RZ, R30.H1_H1 ;  /* 0x3000001eff1f7230 */ /* 0x000fe20000004100 */
[----:B------:R-:W-:Y:S01]  /*139d0*/  F2FP.F16.E4M3.UNPACK_B R26, R10.H1 ;  /* 0x0000000aff1a723e */ /* 0x000fe200030006ff */
[----:B------:R-:W-:Y:S01]  /*139e0*/  HADD2.F32 R57, -RZ, R53.H0_H0 ;  /* 0x20000035ff397230 */ /* 0x000fe20000004100 */
[----:B------:R-:W-:Y:S01]  /*139f0*/  F2FP.F16.E4M3.UNPACK_B R5, R5.H1 ;  /* 0x00000005ff05723e */ /* 0x000fe200030006ff */
[----:B------:R-:W-:-:S02]  /*13a00*/  HADD2.F32 R10, -RZ, R25.H0_H0 ;  /* 0x20000019ff0a7230 */ /* 0x000fc40000004100 */
[C---:B------:R-:W-:Y:S01]  /*13a10*/  FMUL.FTZ R61, R24.reuse, R55 ;  /* 0x00000037183d7220 */ /* 0x040fe20000410000 */
[----:B------:R-:W-:Y:S02]  /*13a20*/  HADD2.F32 R49, -RZ, R48.H0_H0 ;  /* 0x20000030ff317230 */ /* 0x000fe40000004100 */
[----:B------:R-:W-:Y:S01]  /*13a30*/  FMUL.FTZ R24, R24, R31 ;  /* 0x0000001f18187220 */ /* 0x000fe20000410000 */
[----:B------:R-:W-:Y:S02]  /*13a40*/  HADD2.F32 R6, -RZ, R5.H0_H0 ;  /* 0x20000005ff067230 */ /* 0x000fe40000004100 */
[----:B------:R-:W-:Y:S01]  /*13a50*/  FMUL.FTZ R63, R10, R57 ;  /* 0x000000390a3f7220 */ /* 0x000fe20000410000 */
[----:B------:R-:W-:Y:S01]  /*13a60*/  FFMA.FTZ R61, R12, R31, -R61 ;  /* 0x0000001f0c3d7223 */ /* 0x000fe2000001083d */
[----:B------:R-:W-:Y:S01]  /*13a70*/  FMUL.FTZ R10, R10, R49 ;  /* 0x000000310a0a7220 */ /* 0x000fe20000410000 */
[----:B------:R-:W-:Y:S01]  /*13a80*/  FFMA.FTZ R55, R12, R55, R24 ;  /* 0x000000370c377223 */ /* 0x000fe20000010018 */
[----:B------:R-:W-:Y:S01]  /*13a90*/  F2FP.F16.E4M3.UNPACK_B R30, R59 ;  /* 0x0000003bff1e723e */ /* 0x000fe200020006ff */
[C---:B------:R-:W-:Y:S01]  /*13aa0*/  FFMA.FTZ R63, R6.reuse, R49, -R63 ;  /* 0x00000031063f7223 */ /* 0x040fe2000001083f */
[----:B------:R-:W-:Y:S01]  /*13ab0*/  F2FP.F16.E4M3.UNPACK_B R12, R51 ;  /* 0x00000033ff0c723e */ /* 0x000fe200020006ff */
[----:B------:R-:W-:Y:S01]  /*13ac0*/  FFMA.FTZ R57, R6, R57, R10 ;  /* 0x0000003906397223 */ /* 0x000fe2000001000a */
[----:B------:R-:W-:Y:S01]  /*13ad0*/  HADD2.F32 R24, -RZ, R53.H1_H1 ;  /* 0x30000035ff187230 */ /* 0x000fe20000004100 */
[----:B------:R-:W-:Y:S01]  /*13ae0*/  F2FP.F16.E4M3.UNPACK_B R59, R59.H1 ;  /* 0x0000003bff3b723e */ /* 0x000fe200030006ff */
[----:B------:R-:W-:Y:S01]  /*13af0*/  HADD2.F32 R25, -RZ, R25.H1_H1 ;  /* 0x30000019ff197230 */ /* 0x000fe20000004100 */
[----:B------:R-:W-:Y:S01]  /*13b00*/  F2FP.F16.E4M3.UNPACK_B R51, R51.H1 ;  /* 0x00000033ff33723e */ /* 0x000fe200030006ff */
[----:B------:R-:W-:Y:S01]  /*13b10*/  HADD2.F32 R49, -RZ, R30.H0_H0 ;  /* 0x2000001eff317230 */ /* 0x000fe20000004100 */
[----:B------:R-:W-:Y:S01]  /*13b20*/  F2FP.F16.E4M3.UNPACK_B R9, R8 ;  /* 0x00000008ff09723e */ /* 0x000fe200020006ff */
[----:B------:R-:W-:-:S02]  /*13b30*/  HADD2.F32 R10, -RZ, R27.H0_H0 ;  /* 0x2000001bff0a7230 */ /* 0x000fc40000004100 */
[C---:B------:R-:W-:Y:S01]  /*13b40*/  FMUL.FTZ R62, R25.reuse, R24 ;  /* 0x00000018193e7220 */ /* 0x040fe20000410000 */
[----:B------:R-:W-:Y:S01]  /*13b50*/  HADD2.F32 R48, -RZ, R48.H1_H1 ;  /* 0x30000030ff307230 */ /* 0x000fe20000004100 */
[----:B------:R-:W-:Y:S01]  /*13b60*/  F2FP.F16.E4M3.UNPACK_B R8, R8.H1 ;  /* 0x00000008ff08723e */ /* 0x000fe200030006ff */
[----:B------:R-:W-:Y:S02]  /*13b70*/  HADD2.F32 R31, -RZ, R12.H0_H0 ;  /* 0x2000000cff1f7230 */ /* 0x000fe40000004100 */
[C---:B------:R-:W-:Y:S01]  /*13b80*/  FMUL.FTZ R53, R10.reuse, R49 ;  /* 0x000000310a357220 */ /* 0x040fe20000410000 */
[----:B------:R-:W-:Y:S02]  /*13b90*/  HADD2.F32 R5, -RZ, R5.H1_H1 ;  /* 0x30000005ff057230 */ /* 0x000fe40000004100 */
[----:B------:R-:W-:Y:S01]  /*13ba0*/  FMUL.FTZ R25, R25, R48 ;  /* 0x0000003019197220 */ /* 0x000fe20000410000 */
[----:B------:R-:W-:Y:S02]  /*13bb0*/  HADD2.F32 R6, -RZ, R14.H0_H0 ;  /* 0x2000000eff067230 */ /* 0x000fe40000004100 */
[----:B------:R-:W-:Y:S01]  /*13bc0*/  FMUL.FTZ R10, R10, R31 ;  /* 0x0000001f0a0a7220 */ /* 0x000fe20000410000 */
[----:B------:R-:W-:-:S02]  /*13bd0*/  HADD2.F32 R30, -RZ, R30.H1_H1 ;  /* 0x3000001eff1e7230 */ /* 0x000fc40000004100 */
[C---:B------:R-:W-:Y:S01]  /*13be0*/  FFMA.FTZ R62, R5.reuse, R48, -R62 ;  /* 0x00000030053e7223 */ /* 0x040fe2000001083e */
[----:B------:R-:W-:Y:S01]  /*13bf0*/  FFMA.FTZ R48, R5, R24, R25 ;  /* 0x0000001805307223 */ /* 0x000fe20000010019 */
[C---:B------:R-:W-:Y:S01]  /*13c00*/  FFMA.FTZ R53, R6.reuse, R31, -R53 ;  /* 0x0000001f06357223 */ /* 0x040fe20000010835 */
[----:B------:R-:W-:Y:S01]  /*13c10*/  FFMA.FTZ R64, R6, R49, R10 ;  /* 0x0000003106407223 */ /* 0x000fe2000001000a */
[----:B------:R-:W-:Y:S01]  /*13c20*/  HADD2.F32 R24, -RZ, R59.H0_H0 ;  /* 0x2000003bff187230 */ /* 0x000fe20000004100 */
[-C--:B------:R-:W-:Y:S01]  /*13c30*/  F2FP.F16.E4M3.UNPACK_B R3, R4.reuse ;  /* 0x00000004ff03723e */ /* 0x080fe200020006ff */
[----:B------:R-:W-:Y:S01]  /*13c40*/  HADD2.F32 R6, -RZ, R28.H0_H0 ;  /* 0x2000001cff067230 */ /* 0x000fe20000004100 */
[----:B------:R-:W-:Y:S01]  /*13c50*/  F2FP.F16.E4M3.UNPACK_B R4, R4.H1 ;  /* 0x00000004ff04723e */ /* 0x000fe200030006ff */
[----:B------:R-:W-:Y:S02]  /*13c60*/  HADD2.F32 R27, -RZ, R27.H1_H1 ;  /* 0x3000001bff1b7230 */ /* 0x000fe40000004100 */
        /* <DEDUP_REMOVED lines=8> */
[----:B------:R-:W-:-:S02]  /*13cf0*/  HADD2.F32 R51, -RZ, R51.H1_H1 ;  /* 0x30000033ff337230 */ /* 0x000fc40000004100 */
[C---:B------:R-:W-:Y:S01]  /*13d00*/  FFMA.FTZ R68, R5.reuse, R10, -R68 ;  /* 0x0000000a05447223 */ /* 0x040fe20000010844 */
[-C--:B------:R-:W-:Y:S01]  /*13d10*/  F2FP.F16.E4M3.UNPACK_B R10, R29.reuse.H1 ;  /* 0x0000001dff0a723e */ /* 0x080fe200030006ff */
[C---:B------:R-:W-:Y:S01]  /*13d20*/  FFMA.FTZ R66, R14.reuse, R12, -R25 ;  /* 0x0000000c0e427223 */ /* 0x040fe20000010819 */
[----:B------:R-:W-:Y:S01]  /*13d30*/  FFMA.FTZ R65, R14, R30, R27 ;  /* 0x0000001e0e417223 */ /* 0x000fe2000001001b */
[----:B------:R-:W-:Y:S01]  /*13d40*/  F2FP.F16.E4M3.UNPACK_B R14, R52.H1 ;  /* 0x00000034ff0e723e */ /* 0x000fe200030006ff */
[----:B------:R-:W-:Y:S02]  /*13d50*/  HADD2.F32 R59, -RZ, R59.H1_H1 ;  /* 0x3000003bff3b7230 */ /* 0x000fe40000004100 */
[----:B------:R-:W-:Y:S01]  /*13d60*/  FFMA.FTZ R67, R5, R24, R31 ;  /* 0x0000001805437223 */ /* 0x000fe2000001001f */
        /* <DEDUP_REMOVED lines=8> */
[----:B------:R-:W-:Y:S02]  /*13df0*/  HADD2.F32 R15, -RZ, R15.H1_H1 ;  /* 0x3000000fff0f7230 */ /* 0x000fe40000004100 */
[C---:B------:R-:W-:Y:S01]  /*13e00*/  FMUL.FTZ R25, R6.reuse, R12 ;  /* 0x0000000c06197220 */ /* 0x040fe20000410000 */
[----:B------:R-:W-:Y:S02]  /*13e10*/  HADD2.F32 R5, -RZ, R4.H0_H0 ;  /* 0x20000004ff057230 */ /* 0x000fe40000004100 */
[----:B------:R-:W-:Y:S01]  /*13e20*/  FMUL.FTZ R28, R6, R24 ;  /* 0x00000018061c7220 */ /* 0x000fe20000410000 */
[----:B------:R-:W-:-:S02]  /*13e30*/  HADD2.F32 R8, -RZ, R8.H1_H1 ;  /* 0x30000008ff087230 */ /* 0x000fc40000004100 */
[C---:B------:R-:W-:Y:S01]  /*13e40*/  FFMA.FTZ R51, R15.reuse, R51, -R30 ;  /* 0x000000330f337223 */ /* 0x040fe2000001081e */
[----:B------:R-:W-:Y:S01]  /*13e50*/  FFMA.FTZ R70, R15, R59, R70 ;  /* 0x0000003b0f467223 */ /* 0x000fe20000010046 */
[C---:B------:R-:W-:Y:S01]  /*13e60*/  FFMA.FTZ R24, R5.reuse, R24, R25 ;  /* 0x0000001805187223 */ /* 0x040fe20000010019 */
[----:B------:R-:W-:Y:S02]  /*13e70*/  HADD2.F32 R25, -RZ, R14.H1_H1 ;  /* 0x3000000eff197230 */ /* 0x000fe40000004100 */
[----:B------:R-:W-:Y:S01]  /*13e80*/  FFMA.FTZ R28, R5, R12, -R28 ;  /* 0x0000000c051c7223 */ /* 0x000fe2000001081c */
[----:B------:R-:W-:Y:S01]  /*13e90*/  HADD2.F32 R15, -RZ, R10.H1_H1 ;  /* 0x3000000aff0f7230 */ /* 0x000fe20000004100 */
[----:B------:R-:W-:Y:S01]  /*13ea0*/  F2FP.F16.E4M3.UNPACK_B R10, R54.H1 ;  /* 0x00000036ff0a723e */ /* 0x000fe200030006ff */
        /* <DEDUP_REMOVED lines=11> */
[----:B------:R-:W-:Y:S01]  /*13f60*/  F2FP.F16.E4M3.UNPACK_B R54, R54 ;  /* 0x00000036ff36723e */ /* 0x000fe200020006ff */
        /* <DEDUP_REMOVED lines=24> */
[-C--:B------:R-:W-:Y:S01]  /*140f0*/  FMUL.FTZ R9, R26, R5.reuse ;  /* 0x000000051a097220 */ /* 0x080fe20000410000 */
[----:B------:R-:W-:Y:S02]  /*14100*/  FFMA.FTZ R26, R3, R8, R4 ;  /* 0x00000008031a7223 */ /* 0x000fe40000010004 */
        /* <DEDUP_REMOVED lines=36> */
.L_x_2348:
[----:B------:R-:W-:Y:S05]  /*14350*/  BSYNC B1 ;  /* 0x0000000000017941 */ /* 0x000fea0003800000 */
.L_x_2347:
[----:B------:R-:W-:Y:S04]  /*14360*/  BSSY B1, `(.L_x_2349) ;  /* 0x0000105000017945 */ /* 0x000fe80003800000 */
[----:B------:R-:W-:Y:S05]  /*14370*/  @P1 BRA `(.L_x_2350) ;  /* 0x00000010000c1947 */ /* 0x000fea0003800000 */
[----:B-12---:R-:W2:Y:S04]  /*14380*/  LDL R11, [R1+0x2c] ;  /* 0x00002c00010b7983 */ /* 0x006ea80000100800 */
[----:B------:R-:W3:Y:S01]  /*14390*/  LDL R61, [R1+0x54] ;  /* 0x00005400013d7983 */ /* 0x000ee20000100800 */
[----:B------:R-:W-:Y:S01]  /*143a0*/  LEA.HI R7, R21, R20, RZ, 0x1c ;  /* 0x0000001415077211 */ /* 0x000fe200078fe0ff */
[----:B------:R-:W-:Y:S01]  /*143b0*/  IMAD.SHL.U32 R4, R233, 0x80, RZ ;  /* 0x00000080e9047824 */ /* 0x000fe200078e00ff */
[----:B-----5:R-:W-:Y:S02]  /*143c0*/  SHF.R.U32.HI R6, RZ, 0x8, R33 ;  /* 0x00000008ff067819 */ /* 0x020fe40000011621 */
[----:B------:R-:W-:Y:S01]  /*143d0*/  SHF.R.U32.HI R0, RZ, 0x8, R32 ;  /* 0x00000008ff007819 */ /* 0x000fe20000011620 */
[----:B------:R-:W-:Y:S01]  /*143e0*/  IMAD.SHL.U32 R8, R7, 0x10, RZ ;  /* 0x0000001007087824 */ /* 0x000fe200078e00ff */
[----:B------:R-:W-:-:S02]  /*143f0*/  SHF.R.S32.HI R10, RZ, 0x1f, R7 ;  /* 0x0000001fff0a7819 */ /* 0x000fc40000011407 */
[----:B------:R-:W-:Y:S02]  /*14400*/  LOP3.LUT R5, R33, 0xff, RZ, 0xc0, !PT ;  /* 0x000000ff21057812 */ /* 0x000fe400078ec0ff */
[----:B------:R-:W-:Y:S02]  /*14410*/  LOP3.LUT R6, R6, 0xff, RZ, 0xc0, !PT ;  /* 0x000000ff06067812 */ /* 0x000fe400078ec0ff */
[----:B------:R-:W-:Y:S02]  /*14420*/  LOP3.LUT R9, R4, 0x380, RZ, 0xc0, !PT ;  /* 0x0000038004097812 */ /* 0x000fe400078ec0ff */
[----:B0-----:R-:W-:Y:S02]  /*14430*/  LOP3.LUT R3, R32, 0xff, RZ, 0xc0, !PT ;  /* 0x000000ff20037812 */ /* 0x001fe400078ec0ff */
[----:B------:R-:W-:Y:S02]  /*14440*/  LOP3.LUT R4, R0, 0xff, RZ, 0xc0, !PT ;  /* 0x000000ff00047812 */ /* 0x000fe400078ec0ff */
[----:B------:R-:W-:-:S02]  /*14450*/  LEA.HI R10, R10, R7, RZ, 0x3 ;  /* 0x000000070a0a7211 */ /* 0x000fc400078f18ff */
[----:B------:R-:W-:Y:S02]  /*14460*/  PRMT R14, R6, 0x7604, R5 ;  /* 0x00007604060e7816 */ /* 0x000fe40000000005 */
[----:B------:R-:W-:Y:S01]  /*14470*/  SHF.R.U32.HI R6, RZ, 0x8, R35 ;  /* 0x00000008ff067819 */ /* 0x000fe20000011623 */
[----:B------:R-:W-:Y:S01]  /*14480*/  IMAD.SHL.U32 R10, R10, 0x800, RZ ;  /* 0x000008000a0a7824 */ /* 0x000fe200078e00ff */
[----:B------:R-:W-:Y:S02]  /*14490*/  LOP3.LUT R0, R9, 0x70, R8, 0xf8, !PT ;  /* 0x0000007009007812 */ /* 0x000fe400078ef808 */
[----:B------:R-:W-:Y:S02]  /*144a0*/  PRMT R12, R4, 0x7604, R3 ;  /* 0x00007604040c7816 */ /* 0x000fe40000000003 */
[----:B------:R-:W-:Y:S02]  /*144b0*/  SHF.R.U32.HI R9, RZ, 0x3, R9 ;  /* 0x00000003ff097819 */ /* 0x000fe40000011609 */
[----:B------:R-:W-:-:S02]  /*144c0*/  SHF.R.U32.HI R4, RZ, 0x8, R34 ;  /* 0x00000008ff047819 */ /* 0x000fc40000011622 */
[----:B------:R-:W-:Y:S02]  /*144d0*/  LOP3.LUT R5, R35, 0xff, RZ, 0xc0, !PT ;  /* 0x000000ff23057812 */ /* 0x000fe400078ec0ff */
[----:B------:R-:W-:Y:S02]  /*144e0*/  LOP3.LUT R6, R6, 0xff, RZ, 0xc0, !PT ;  /* 0x000000ff06067812 */ /* 0x000fe400078ec0ff */
[----:B------:R-:W-:Y:S02]  /*144f0*/  LOP3.LUT R0, R0, R9, RZ, 0x3c, !PT ;  /* 0x0000000900007212 */ /* 0x000fe400078e3cff */
[----:B------:R-:W-:Y:S02]  /*14500*/  LOP3.LUT R3, R34, 0xff, RZ, 0xc0, !PT ;  /* 0x000000ff22037812 */ /* 0x000fe400078ec0ff */
[----:B------:R-:W-:Y:S02]  /*14510*/  SHF.R.U32.HI R8, RZ, 0x8, R40 ;  /* 0x00000008ff087819 */ /* 0x000fe40000011628 */
[----:B------:R-:W-:-:S02]  /*14520*/  LOP3.LUT R4, R4, 0xff, RZ, 0xc0, !PT ;  /* 0x000000ff04047812 */ /* 0x000fc400078ec0ff */
[----:B------:R-:W-:Y:S02]  /*14530*/  LOP3.LUT R9, R10, 0xffffc000, RZ, 0xc0, !PT ;  /* 0xffffc0000a097812 */ /* 0x000fe400078ec0ff */
[----:B------:R-:W-:Y:S02]  /*14540*/  PRMT R26, R6, 0x7604, R5 ;  /* 0x00007604061a7816 */ /* 0x000fe40000000005 */
[----:B------:R-:W-:Y:S02]  /*14550*/  SHF.R.U32.HI R5, RZ, 0x8, R41 ;  /* 0x00000008ff057819 */ /* 0x000fe40000011629 */
[----:B------:R-:W-:Y:S02]  /*14560*/  LOP3.LUT R7, R40, 0xff, RZ, 0xc0, !PT ;  /* 0x000000ff28077812 */ /* 0x000fe400078ec0ff */
[----:B------:R-:W-:Y:S02]  /*14570*/  LOP3.LUT R8, R8, 0xff, RZ, 0xc0, !PT ;  /* 0x000000ff08087812 */ /* 0x000fe400078ec0ff */
[----:B------:R-:W-:-:S02]  /*14580*/  PRMT R24, R4, 0x7604, R3 ;  /* 0x0000760404187816 */ /* 0x000fc40000000003 */
[----:B------:R-:W-:Y:S02]  /*14590*/  SHF.R.U32.HI R6, RZ, 0x8, R42 ;  /* 0x00000008ff067819 */ /* 0x000fe4000001162a */
[----:B------:R-:W-:Y:S02]  /*145a0*/  LOP3.LUT R5, R5, 0xff, RZ, 0xc0, !PT ;  /* 0x000000ff05057812 */ /* 0x000fe400078ec0ff */
[----:B------:R-:W-:Y:S02]  /*145b0*/  SHF.R.U32.HI R13, RZ, 0x8, R43 ;  /* 0x00000008ff0d7819 */ /* 0x000fe4000001162b */
[----:B------:R-:W-:Y:S02]  /*145c0*/  PRMT R27, R8, 0x7604, R7 ;  /* 0x00007604081b7816 */ /* 0x000fe40000000007 */
[----:B------:R-:W-:Y:S02]  /*145d0*/  LOP3.LUT R7, R6, 0xff, RZ, 0xc0, !PT ;  /* 0x000000ff06077812 */ /* 0x000fe400078ec0ff */
[----:B------:R-:W-:-:S02]  /*145e0*/  LOP3.LUT R4, R42, 0xff, RZ, 0xc0, !PT ;  /* 0x000000ff2a047812 */ /* 0x000fc400078ec0ff */
[----:B------:R-:W-:Y:S02]  /*145f0*/  LOP3.LUT R6, R43, 0xff, RZ, 0xc0, !PT ;  /* 0x000000ff2b067812 */ /* 0x000fe400078ec0ff */
[----:B------:R-:W-:Y:S02]  /*14600*/  LOP3.LUT R13, R13, 0xff, RZ, 0xc0, !PT ;  /* 0x000000ff0d0d7812 */ /* 0x000fe400078ec0ff */
[----:B------:R-:W-:Y:S02]  /*14610*/  PRMT R31, R7, 0x7604, R4 ;  /* 0x00007604071f7816 */ /* 0x000fe40000000004 */
[----:B------:R-:W-:Y:S02]  /*14620*/  PRMT R49, R13, 0x7604, R6 ;  /* 0x000076040d317816 */ /* 0x000fe40000000006 */
[----:B------:R-:W-:Y:S02]  /*14630*/  SHF.R.U32.HI R15, RZ, 0x10, R34 ;  /* 0x00000010ff0f7819 */ /* 0x000fe40000011622 */
[----:B------:R-:W-:-:S02]  /*14640*/  SHF.R.U32.HI R13, RZ, 0x10, R33 ;  /* 0x00000010ff0d7819 */ /* 0x000fc40000011621 */
[----:B------:R-:W-:Y:S02]  /*14650*/  LOP3.LUT R15, R15, 0xff, RZ, 0xc0, !PT ;  /* 0x000000ff0f0f7812 */ /* 0x000fe400078ec0ff */
[----:B------:R-:W-:Y:S02]  /*14660*/  LOP3.LUT R13, R13, 0xff, RZ, 0xc0, !PT ;  /* 0x000000ff0d0d7812 */ /* 0x000fe400078ec0ff */
[----:B------:R-:W-:Y:S02]  /*14670*/  PRMT R15, R15, 0x7054, R24 ;  /* 0x000070540f0f7816 */ /* 0x000fe40000000018 */
[----:B------:R-:W-:Y:S02]  /*14680*/  SHF.R.U32.HI R25, RZ, 0x10, R35 ;  /* 0x00000010ff197819 */ /* 0x000fe40000011623 */
[----:B------:R-:W-:Y:S02]  /*14690*/  PRMT R13, R13, 0x7054, R14 ;  /* 0x000070540d0d7816 */ /* 0x000fe4000000000e */
[----:B------:R-:W-:-:S02]  /*146a0*/  SHF.R.U32.HI R24, RZ, 0x10, R42 ;  /* 0x00000010ff187819 */ /* 0x000fc4000001162a */
[----:B------:R-:W-:Y:S02]  /*146b0*/  SHF.R.U32.HI R14, RZ, 0x10, R41 ;  /* 0x00000010ff0e7819 */ /* 0x000fe40000011629 */
[----:B------:R-:W-:Y:S02]  /*146c0*/  LOP3.LUT R25, R25, 0xff, RZ, 0xc0, !PT ;  /* 0x000000ff19197812 */ /* 0x000fe400078ec0ff */
[----:B------:R-:W-:Y:S02]  /*146d0*/  LOP3.LUT R24, R24, 0xff, RZ, 0xc0, !PT ;  /* 0x000000ff18187812 */ /* 0x000fe400078ec0ff */
[----:B------:R-:W-:Y:S02]  /*146e0*/  LOP3.LUT R14, R14, 0xff, RZ, 0xc0, !PT ;  /* 0x000000ff0e0e7812 */ /* 0x000fe400078ec0ff */
[----:B------:R-:W-:Y:S02]  /*146f0*/  PRMT R25, R25, 0x7054, R26 ;  /* 0x0000705419197816 */ /* 0x000fe4000000001a */
[----:B------:R-:W-:-:S02]  /*14700*/  PRMT R31, R24, 0x7054, R31 ;  /* 0x00007054181f7816 */ /* 0x000fc4000000001f */
[----:B------:R-:W-:Y:S02]  /*14710*/  SHF.R.U32.HI R26, RZ, 0x10, R43 ;  /* 0x00000010ff1a7819 */ /* 0x000fe4000001162b */
[----:B------:R-:W-:Y:S02]  /*14720*/  LOP3.LUT R48, R31, 0xff000000, R42, 0xf8, !PT ;  /* 0xff0000001f307812 */ /* 0x000fe400078ef82a */
[----:B------:R-:W-:Y:S02]  /*14730*/  LOP3.LUT R26, R26, 0xff, RZ, 0xc0, !PT ;  /* 0x000000ff1a1a7812 */ /* 0x000fe400078ec0ff */
[----:B------:R-:W-:Y:S02]  /*14740*/  LOP3.LUT R34, R15, 0xff000000, R34, 0xf8, !PT ;  /* 0xff0000000f227812 */ /* 0x000fe400078ef822 */
[----:B------:R-:W-:Y:S02]  /*14750*/  PRMT R49, R26, 0x7054, R49 ;  /* 0x000070541a317816 */ /* 0x000fe40000000031 */
[----:B------:R-:W-:-:S02]  /*14760*/  LOP3.LUT R35, R25, 0xff000000, R35, 0xf8, !PT ;  /* 0xff00000019237812 */ /* 0x000fc400078ef823 */
[----:B------:R-:W-:Y:S02]  /*14770*/  LOP3.LUT R50, R49, 0xff000000, R43, 0xf8, !PT ;  /* 0xff00000031327812 */ /* 0x000fe400078ef82b */
[----:B--2---:R-:W-:Y:S02]  /*14780*/  IADD3 R3, R0, R9, R11 ;  /* 0x0000000900037210 */ /* 0x004fe40007ffe00b */
[----:B------:R-:W-:Y:S01]  /*14790*/  LOP3.LUT R0, R41, 0xff, RZ, 0xc0, !PT ;  /* 0x000000ff29007812 */ /* 0x000fe200078ec0ff */
[----:B---3--:R-:W0:Y:S03]  /*147a0*/  LDS.128 R8, [R61+0x20400] ;  /* 0x020400003d087984 */ /* 0x008e260000000c00 */
[----:B------:R-:W-:Y:S01]  /*147b0*/  PRMT R29, R5, 0x7604, R0 ;  /* 0x00007604051d7816 */ /* 0x000fe20000000000 */
[----:B------:R-:W-:Y:S01]  /*147c0*/  IMAD.IADD R0, R18, 0x1, R3 ;  /* 0x0000000112007824 */ /* 0x000fe200078e0203 */
[----:B------:R-:W-:-:S02]  /*147d0*/  SHF.R.U32.HI R3, RZ, 0x10, R32 ;  /* 0x00000010ff037819 */ /* 0x000fc40000011620 */
[----:B------:R-:W-:Y:S02]  /*147e0*/  PRMT R29, R14, 0x7054, R29 ;  /* 0x000070540e1d7816 */ /* 0x000fe4000000001d */
[----:B------:R-:W1:Y:S01]  /*147f0*/  LDS.128 R4, [R0+0x20400] ;  /* 0x0204000000047984 */ /* 0x000e620000000c00 */
[----:B------:R-:W-:Y:S02]  /*14800*/  LOP3.LUT R3, R3, 0xff, RZ, 0xc0, !PT ;  /* 0x000000ff03037812 */ /* 0x000fe400078ec0ff */
[----:B------:R-:W-:Y:S02]  /*14810*/  LOP3.LUT R41, R29, 0xff000000, R41, 0xf8, !PT ;  /* 0xff0000001d297812 */ /* 0x000fe400078ef829 */
[----:B------:R-:W-:Y:S02]  /*14820*/  PRMT R3, R3, 0x7054, R12 ;  /* 0x0000705403037816 */ /* 0x000fe4000000000c */
[----:B------:R-:W-:Y:S02]  /*14830*/  SHF.R.U32.HI R12, RZ, 0x10, R40 ;  /* 0x00000010ff0c7819 */ /* 0x000fe40000011628 */
[----:B------:R-:W-:-:S02]  /*14840*/  LOP3.LUT R30, R3, 0xff000000, R32, 0xf8, !PT ;  /* 0xff000000031e7812 */ /* 0x000fc400078ef820 */
[----:B------:R-:W-:Y:S02]  /*14850*/  LOP3.LUT R32, R13, 0xff000000, R33, 0xf8, !PT ;  /* 0xff0000000d207812 */ /* 0x000fe400078ef821 */
[----:B------:R-:W-:Y:S02]  /*14860*/  LOP3.LUT R12, R12, 0xff, RZ, 0xc0, !PT ;  /* 0x000000ff0c0c7812 */ /* 0x000fe400078ec0ff */
[-C--:B------:R-:W-:Y:S02]  /*14870*/  F2FP.F16.E4M3.UNPACK_B R31, R32.reuse ;  /* 0x00000020ff1f723e */ /* 0x080fe400020006ff */
[----:B------:R-:W-:Y:S02]  /*14880*/  PRMT R27, R12, 0x7054, R27 ;  /* 0x000070540c1b7816 */ /* 0x000fe4000000001b */
[-C--:B------:R-:W-:Y:S01]  /*14890*/  F2FP.F16.E4M3.UNPACK_B R42, R41.reuse ;  /* 0x00000029ff2a723e */ /* 0x080fe200020006ff */
[--C-:B------:R-:W-:Y:S01]  /*148a0*/  HADD2.F32 R33, -RZ, R31.reuse.H0_H0 ;  /* 0x2000001fff217230 */ /* 0x100fe20000004100 */
[----:B------:R-:W-:Y:S01]  /*148b0*/  F2FP.F16.E4M3.UNPACK_B R41, R41.H1 ;  /* 0x00000029ff29723e */ /* 0x000fe200030006ff */
[----:B------:R-:W-:Y:S01]  /*148c0*/  HADD2.F32 R31, -RZ, R31.H1_H1 ;  /* 0x3000001fff1f7230 */ /* 0x000fe20000004100 */
[----:B------:R-:W-:Y:S01]  /*148d0*/  F2FP.F16.E4M3.UNPACK_B R32, R32.H1 ;  /* 0x00000020ff20723e */ /* 0x000fe200030006ff */
[----:B------:R-:W-:Y:S01]  /*148e0*/  HADD2.F32 R43, -RZ, R42.H0_H0 ;  /* 0x2000002aff2b7230 */ /* 0x000fe20000004100 */
[----:B------:R-:W-:-:S02]  /*148f0*/  LOP3.LUT R40, R27, 0xff000000, R40, 0xf8, !PT ;  /* 0xff0000001b287812 */ /* 0x000fc400078ef828 */
[----:B0-----:R-:W-:Y:S02]  /*14900*/  F2FP.F16.E4M3.UNPACK_B R12, R9 ;  /* 0x00000009ff0c723e */ /* 0x001fe400020006ff */
[-C--:B------:R-:W-:Y:S02]  /*14910*/  F2FP.F16.E4M3.UNPACK_B R14, R11.reuse ;  /* 0x0000000bff0e723e */ /* 0x080fe400020006ff */
[----:B------:R-:W-:Y:S02]  /*14920*/  F2FP.F16.E4M3.UNPACK_B R15, R11.H1 ;  /* 0x0000000bff0f723e */ /* 0x000fe400030006ff */
[-C--:B------:R-:W-:Y:S02]  /*14930*/  F2FP.F16.E4M3.UNPACK_B R11, R10.reuse ;  /* 0x0000000aff0b723e */ /* 0x080fe400020006ff */
[-C--:B-1----:R-:W-:Y:S02]  /*14940*/  F2FP.F16.E4M3.UNPACK_B R24, R5.reuse ;  /* 0x00000005ff18723e */ /* 0x082fe400020006ff */
[----:B------:R-:W-:Y:S01]  /*14950*/  F2FP.F16.E4M3.UNPACK_B R13, R10.H1 ;  /* 0x0000000aff0d723e */ /* 0x000fe200030006ff */
[----:B------:R-:W-:Y:S01]  /*14960*/  HADD2.F32 R10, -RZ, R12.H0_H0 ;  /* 0x2000000cff0a7230 */ /* 0x000fe20000004100 */
[----:B------:R-:W-:Y:S01]  /*14970*/  F2FP.F16.E4M3.UNPACK_B R25, R5.H1 ;  /* 0x00000005ff19723e */ /* 0x000fe200030006ff */
[--C-:B------:R-:W-:Y:S01]  /*14980*/  HADD2.F32 R26, -RZ, R24.reuse.H0_H0 ;  /* 0x20000018ff1a7230 */ /* 0x100fe20000004100 */
[-C--:B------:R-:W-:Y:S01]  /*14990*/  F2FP.F16.E4M3.UNPACK_B R28, R7.reuse ;  /* 0x00000007ff1c723e */ /* 0x080fe200020006ff */
[----:B------:R-:W-:Y:S01]  /*149a0*/  HADD2.F32 R24, -RZ, R24.H1_H1 ;  /* 0x30000018ff187230 */ /* 0x000fe20000004100 */
[----:B------:R-:W-:Y:S01]  /*149b0*/  F2FP.F16.E4M3.UNPACK_B R29, R7.H1 ;  /* 0x00000007ff1d723e */ /* 0x000fe200030006ff */
[----:B------:R-:W-:Y:S01]  /*149c0*/  HADD2.F32 R12, -RZ, R12.H1_H1 ;  /* 0x3000000cff0c7230 */ /* 0x000fe20000004100 */
[-C--:B------:R-:W-:Y:S01]  /*149d0*/  F2FP.F16.E4M3.UNPACK_B R5, R4.reuse ;  /* 0x00000004ff05723e */ /* 0x080fe200020006ff */
[C---:B------:R-:W-:Y:S01]  /*149e0*/  FMUL.FTZ R49, R26.reuse, R43 ;  /* 0x0000002b1a317220 */ /* 0x040fe20000410000 */
[----:B------:R-:W-:Y:S01]  /*149f0*/  F2FP.F16.E4M3.UNPACK_B R7, R4.H1 ;  /* 0x00000004ff07723e */ /* 0x000fe200030006ff */
[-C--:B------:R-:W-:Y:S01]  /*14a00*/  FMUL.FTZ R4, R26, R33.reuse ;  /* 0x000000211a047220 */ /* 0x080fe20000410000 */
[-C--:B------:R-:W-:Y:S01]  /*14a10*/  F2FP.F16.E4M3.UNPACK_B R26, R6.reuse ;  /* 0x00000006ff1a723e */ /* 0x080fe200020006ff */
[C---:B------:R-:W-:Y:S01]  /*14a20*/  FFMA.FTZ R51, R10.reuse, R33, -R49 ;  /* 0x000000210a337223 */ /* 0x040fe20000010831 */
[----:B------:R-:W-:Y:S01]  /*14a30*/  F2FP.F16.E4M3.UNPACK_B R27, R6.H1 ;  /* 0x00000006ff1b723e */ /* 0x000fe200030006ff */
[----:B------:R-:W-:Y:S01]  /*14a40*/  FFMA.FTZ R52, R10, R43, R4 ;  /* 0x0000002b0a347223 */ /* 0x000fe20000010004 */
[----:B------:R-:W-:Y:S01]  /*14a50*/  HADD2.F32 R43, -RZ, R42.H1_H1 ;  /* 0x3000002aff2b7230 */ /* 0x000fe20000004100 */
[----:B------:R-:W-:Y:S01]  /*14a60*/  F2FP.F16.E4M3.UNPACK_B R9, R9.H1 ;  /* 0x00000009ff09723e */ /* 0x000fe200030006ff */
[----:B------:R-:W-:Y:S01]  /*14a70*/  HADD2.F32 R49, -RZ, R41.H0_H0 ;  /* 0x20000029ff317230 */ /* 0x000fe20000004100 */
[----:B------:R-:W-:Y:S01]  /*14a80*/  F2FP.F16.E4M3.UNPACK_B R10, R35 ;  /* 0x00000023ff0a723e */ /* 0x000fe200020006ff */
[----:B------:R-:W-:-:S02]  /*14a90*/  HADD2.F32 R6, -RZ, R25.H0_H0 ;  /* 0x20000019ff067230 */ /* 0x000fc40000004100 */
[C---:B------:R-:W-:Y:S01]  /*14aa0*/  FMUL.FTZ R53, R24.reuse, R43 ;  /* 0x0000002b18357220 */ /* 0x040fe20000410000 */
[----:B------:R-:W-:Y:S02]  /*14ab0*/  HADD2.F32 R33, -RZ, R32.H0_H0 ;  /* 0x20000020ff217230 */ /* 0x000fe40000004100 */
[----:B------:R-:W-:Y:S01]  /*14ac0*/  FMUL.FTZ R24, R24, R31 ;  /* 0x0000001f18187220 */ /* 0x000fe20000410000 */
[----:B------:R-:W-:Y:S02]  /*14ad0*/  HADD2.F32 R4, -RZ, R9.H0_H0 ;  /* 0x20000009ff047230 */ /* 0x000fe40000004100 */
[----:B------:R-:W-:Y:S01]  /*14ae0*/  FMUL.FTZ R55, R6, R49 ;  /* 0x0000003106377220 */ /* 0x000fe20000410000 */
[C---:B------:R-:W-:Y:S01]  /*14af0*/  FFMA.FTZ R42, R12.reuse, R31, -R53 ;  /* 0x0000001f0c2a7223 */ /* 0x040fe20000010835 */
[----:B------:R-:W-:Y:S01]  /*14b00*/  FFMA.FTZ R43, R12, R43, R24 ;  /* 0x0000002b0c2b7223 */ /* 0x000fe20000010018 */
[-C--:B------:R-:W-:Y:S01]  /*14b10*/  FMUL.FTZ R6, R6, R33.reuse ;  /* 0x0000002106067220 */ /* 0x080fe20000410000 */
[----:B------:R-:W-:Y:S01]  /*14b20*/  F2FP.F16.E4M3.UNPACK_B R24, R50 ;  /* 0x00000032ff18723e */ /* 0x000fe200020006ff */
[----:B------:R-:W-:Y:S01]  /*14b30*/  FFMA.FTZ R55, R4, R33, -R55 ;  /* 0x0000002104377223 */ /* 0x000fe20000010837 */
[----:B------:R-:W-:-:S02]  /*14b40*/  HADD2.F32 R12, -RZ, R41.H1_H1 ;  /* 0x30000029ff0c7230 */ /* 0x000fc40000004100 */
[----:B------:R-:W-:Y:S01]  /*14b50*/  FFMA.FTZ R49, R4, R49, R6 ;  /* 0x0000003104317223 */ /* 0x000fe20000010006 */
[----:B------:R-:W-:Y:S01]  /*14b60*/  HADD2.F32 R6, -RZ, R28.H0_H0 ;  /* 0x2000001cff067230 */ /* 0x000fe20000004100 */
[----:B------:R-:W-:Y:S01]  /*14b70*/  F2FP.F16.E4M3.UNPACK_B R50, R50.H1 ;  /* 0x00000032ff32723e */ /* 0x000fe200030006ff */
[----:B------:R-:W-:Y:S01]  /*14b80*/  HADD2.F32 R33, -RZ, R24.H0_H0 ;  /* 0x20000018ff217230 */ /* 0x000fe20000004100 */
[----:B------:R-:W-:Y:S01]  /*14b90*/  F2FP.F16.E4M3.UNPACK_B R35, R35.H1 ;  /* 0x00000023ff23723e */ /* 0x000fe200030006ff */
[----:B------:R-:W-:Y:S01]  /*14ba0*/  HADD2.F32 R25, -RZ, R25.H1_H1 ;  /* 0x30000019ff197230 */ /* 0x000fe20000004100 */
[----:B------:R-:W-:Y:S01]  /*14bb0*/  F2FP.F16.E4M3.UNPACK_B R3, R8 ;  /* 0x00000008ff03723e */ /* 0x000fe200020006ff */
[----:B------:R-:W-:Y:S02]  /*14bc0*/  HADD2.F32 R31, -RZ, R10.H0_H0 ;  /* 0x2000000aff1f7230 */ /* 0x000fe40000004100 */
[----:B------:R-:W-:Y:S01]  /*14bd0*/  FMUL.FTZ R41, R6, R33 ;  /* 0x0000002106297220 */ /* 0x000fe20000410000 */
[----:B------:R-:W-:-:S02]  /*14be0*/  HADD2.F32 R32, -RZ, R32.H1_H1 ;  /* 0x30000020ff207230 */ /* 0x000fc40000004100 */
[C---:B------:R-:W-:Y:S01]  /*14bf0*/  FMUL.FTZ R54, R25.reuse, R12 ;  /* 0x0000000c19367220 */ /* 0x040fe20000410000 */
[----:B------:R-:W-:Y:S02]  /*14c00*/  HADD2.F32 R4, -RZ, R14.H0_H0 ;  /* 0x2000000eff047230 */ /* 0x000fe40000004100 */
[-C--:B------:R-:W-:Y:S01]  /*14c10*/  FMUL.FTZ R6, R6, R31.reuse ;  /* 0x0000001f06067220 */ /* 0x080fe20000410000 */
[----:B------:R-:W-:Y:S02]  /*14c20*/  HADD2.F32 R9, -RZ, R9.H1_H1 ;  /* 0x30000009ff097230 */ /* 0x000fe40000004100 */
[----:B------:R-:W-:Y:S01]  /*14c30*/  FMUL.FTZ R25, R25, R32 ;  /* 0x0000002019197220 */ /* 0x000fe20000410000 */
[----:B------:R-:W-:Y:S02]  /*14c40*/  HADD2.F32 R28, -RZ, R28.H1_H1 ;  /* 0x3000001cff1c7230 */ /* 0x000fe40000004100 */
[----:B------:R-:W-:Y:S01]  /*14c50*/  FFMA.FTZ R41, R4, R31, -R41 ;  /* 0x0000001f04297223 */ /* 0x000fe20000010829 */
[----:B------:R-:W-:-:S02]  /*14c60*/  HADD2.F32 R31, -RZ, R24.H1_H1 ;  /* 0x30000018ff1f7230 */ /* 0x000fc40000004100 */
[C---:B------:R-:W-:Y:S01]  /*14c70*/  FFMA.FTZ R54, R9.reuse, R32, -R54 ;  /* 0x0000002009367223 */ /* 0x040fe20000010836 */
[----:B------:R-:W-:Y:S01]  /*14c80*/  FFMA.FTZ R53, R4, R33, R6 ;  /* 0x0000002104357223 */ /* 0x000fe20000010006 */
[----:B------:R-:W-:Y:S01]  /*14c90*/  FFMA.FTZ R32, R9, R12, R25 ;  /* 0x0000000c09207223 */ /* 0x000fe20000010019 */
[----:B------:R-:W-:Y:S02]  /*14ca0*/  HADD2.F32 R33, -RZ, R50.H0_H0 ;  /* 0x20000032ff217230 */ /* 0x000fe40000004100 */
[----:B------:R-:W-:Y:S01]  /*14cb0*/  FMUL.FTZ R57, R28, R31 ;  /* 0x0000001f1c397220 */ /* 0x000fe20000410000 */
[----:B------:R-:W-:Y:S01]  /*14cc0*/  HADD2.F32 R6, -RZ, R29.H0_H0 ;  /* 0x2000001dff067230 */ /* 0x000fe20000004100 */
[----:B------:R-:W-:Y:S01]  /*14cd0*/  F2FP.F16.E4M3.UNPACK_B R12, R40.H1 ;  /* 0x00000028ff0c723e */ /* 0x000fe200030006ff */
[----:B------:R-:W-:Y:S01]  /*14ce0*/  HADD2.F32 R9, -RZ, R10.H1_H1 ;  /* 0x3000000aff097230 */ /* 0x000fe20000004100 */
[----:B------:R-:W-:Y:S01]  /*14cf0*/  F2FP.F16.E4M3.UNPACK_B R8, R8.H1 ;  /* 0x00000008ff08723e */ /* 0x000fe200030006ff */
[----:B------:R-:W-:-:S02]  /*14d00*/  HADD2.F32 R25, -RZ, R35.H0_H0 ;  /* 0x20000023ff197230 */ /* 0x000fc40000004100 */
[----:B------:R-:W-:Y:S01]  /*14d10*/  FMUL.FTZ R59, R6, R33 ;  /* 0x00000021063b7220 */ /* 0x000fe20000410000 */
[----:B------:R-:W-:Y:S02]  /*14d20*/  HADD2.F32 R14, -RZ, R14.H1_H1 ;  /* 0x3000000eff0e7230 */ /* 0x000fe40000004100 */
[----:B------:R-:W-:Y:S01]  /*14d30*/  FMUL.FTZ R28, R28, R9 ;  /* 0x000000091c1c7220 */ /* 0x000fe20000410000 */
[----:B------:R-:W-:Y:S02]  /*14d40*/  HADD2.F32 R4, -RZ, R15.H0_H0 ;  /* 0x2000000fff047230 */ /* 0x000fe40000004100 */
[----:B------:R-:W-:Y:S01]  /*14d50*/  FMUL.FTZ R6, R6, R25 ;  /* 0x0000001906067220 */ /* 0x000fe20000410000 */
[----:B------:R-:W-:Y:S02]  /*14d60*/  HADD2.F32 R10, -RZ, R35.H1_H1 ;  /* 0x30000023ff0a7230 */ /* 0x000fe40000004100 */
[C---:B------:R-:W-:Y:S01]  /*14d70*/  FFMA.FTZ R58, R14.reuse, R9, -R57 ;  /* 0x000000090e3a7223 */ /* 0x040fe20000010839 */
[----:B------:R-:W-:Y:S01]  /*14d80*/  F2FP.F16.E4M3.UNPACK_B R9, R30.H1 ;  /* 0x0000001eff09723e */ /* 0x000fe200030006ff */
[----:B------:R-:W-:Y:S01]  /*14d90*/  FFMA.FTZ R60, R14, R31, R28 ;  /* 0x0000001f0e3c7223 */ /* 0x000fe2000001001c */
[----:B------:R-:W-:Y:S01]  /*14da0*/  FFMA.FTZ R57, R4, R33, R6 ;  /* 0x0000002104397223 */ /* 0x000fe20000010006 */
[----:B------:R-:W-:-:S02]  /*14db0*/  HADD2.F32 R50, -RZ, R50.H1_H1 ;  /* 0x30000032ff327230 */ /* 0x000fc40000004100 */
[----:B------:R-:W-:Y:S01]  /*14dc0*/  FFMA.FTZ R59, R4, R25, -R59 ;  /* 0x00000019043b7223 */ /* 0x000fe2000001083b */
[----:B------:R-:W-:Y:S01]  /*14dd0*/  HADD2.F32 R29, -RZ, R29.H1_H1 ;  /* 0x3000001dff1d7230 */ /* 0x000fe20000004100 */
[----:B------:R-:W-:Y:S01]  /*14de0*/  F2FP.F16.E4M3.UNPACK_B R40, R40 ;  /* 0x00000028ff28723e */ /* 0x000fe200020006ff */
[----:B------:R-:W-:Y:S01]  /*14df0*/  HADD2.F32 R31, -RZ, R12.H0_H0 ;  /* 0x2000000cff1f7230 */ /* 0x000fe20000004100 */
[----:B------:R-:W-:Y:S01]  /*14e00*/  F2FP.F16.E4M3.UNPACK_B R30, R30 ;  /* 0x0000001eff1e723e */ /* 0x000fe200020006ff */
[----:B------:R-:W-:Y:S02]  /*14e10*/  HADD2.F32 R6, -RZ, R7.H0_H0 ;  /* 0x20000007ff067230 */ /* 0x000fe40000004100 */
[C---:B------:R-:W-:Y:S01]  /*14e20*/  FMUL.FTZ R14, R29.reuse, R50 ;  /* 0x000000321d0e7220 */ /* 0x040fe20000410000 */
[----:B------:R-:W-:Y:S02]  /*14e30*/  HADD2.F32 R25, -RZ, R9.H0_H0 ;  /* 0x20000009ff197230 */ /* 0x000fe40000004100 */
[----:B------:R-:W-:Y:S01]  /*14e40*/  FMUL.FTZ R33, R29, R10 ;  /* 0x0000000a1d217220 */ /* 0x000fe20000410000 */
[----:B------:R-:W-:-:S02]  /*14e50*/  HADD2.F32 R4, -RZ, R8.H0_H0 ;  /* 0x20000008ff047230 */ /* 0x000fc40000004100 */
[C---:B------:R-:W-:Y:S01]  /*14e60*/  FMUL.FTZ R29, R6.reuse, R31 ;  /* 0x0000001f061d7220 */ /* 0x040fe20000410000 */
[----:B------:R-:W-:Y:S02]  /*14e70*/  HADD2.F32 R12, -RZ, R12.H1_H1 ;  /* 0x3000000cff0c7230 */ /* 0x000fe40000004100 */
[-C--:B------:R-:W-:Y:S01]  /*14e80*/  FMUL.FTZ R6, R6, R25.reuse ;  /* 0x0000001906067220 */ /* 0x080fe20000410000 */
[----:B------:R-:W-:Y:S02]  /*14e90*/  HADD2.F32 R7, -RZ, R7.H1_H1 ;  /* 0x30000007ff077230 */ /* 0x000fe40000004100 */
[C---:B------:R-:W-:Y:S01]  /*14ea0*/  FFMA.FTZ R29, R4.reuse, R25, -R29 ;  /* 0x00000019041d7223 */ /* 0x040fe2000001081d */
[----:B------:R-:W-:Y:S02]  /*14eb0*/  HADD2.F32 R15, -RZ, R15.H1_H1 ;  /* 0x3000000fff0f7230 */ /* 0x000fe40000004100 */
[----:B------:R-:W-:Y:S01]  /*14ec0*/  FFMA.FTZ R31, R4, R31, R6 ;  /* 0x0000001f041f7223 */ /* 0x000fe20000010006 */
[----:B------:R-:W-:-:S02]  /*14ed0*/  HADD2.F32 R9, -RZ, R9.H1_H1 ;  /* 0x30000009ff097230 */ /* 0x000fc40000004100 */
[----:B------:R-:W-:Y:S01]  /*14ee0*/  FMUL.FTZ R25, R7, R12 ;  /* 0x0000000c07197220 */ /* 0x000fe20000410000 */
        /* <DEDUP_REMOVED lines=8> */
[----:B------:R-:W-:-:S02]  /*14f70*/  HADD2.F32 R7, -RZ, R30.H0_H0 ;  /* 0x2000001eff077230 */ /* 0x000fc40000004100 */
[----:B------:R-:W-:Y:S02]  /*14f80*/  HADD2.F32 R4, -RZ, R3.H0_H0 ;  /* 0x20000003ff047230 */ /* 0x000fe40000004100 */
[C---:B------:R-:W-:Y:S01]  /*14f90*/  FMUL.FTZ R9, R6.reuse, R15 ;  /* 0x0000000f06097220 */ /* 0x040fe20000410000 */
[----:B------:R-:W-:Y:S02]  /*14fa0*/  HADD2.F32 R40, -RZ, R40.H1_H1 ;  /* 0x30000028ff287230 */ /* 0x000fe40000004100 */
[-C--:B------:R-:W-:Y:S01]  /*14fb0*/  FMUL.FTZ R25, R6, R7.reuse ;  /* 0x0000000706197220 */ /* 0x080fe20000410000 */
[----:B------:R-:W-:Y:S02]  /*14fc0*/  HADD2.F32 R5, -RZ, R5.H1_H1 ;  /* 0x30000005ff057230 */ /* 0x000fe40000004100 */
[----:B------:R-:W-:Y:S01]  /*14fd0*/  FFMA.FTZ R12, R4, R7, -R9 ;  /* 0x00000007040c7223 */ /* 0x000fe20000010809 */
[----:B------:R-:W-:Y:S01]  /*14fe0*/  HADD2.F32 R30, -RZ, R30.H1_H1 ;  /* 0x3000001eff1e7230 */ /* 0x000fe20000004100 */
[----:B------:R-:W-:Y:S01]  /*14ff0*/  F2FP.F16.E4M3.UNPACK_B R7, R48.H1 ;  /* 0x00000030ff07723e */ /* 0x000fe200030006ff */
[----:B------:R-:W-:-:S02]  /*15000*/  HADD2.F32 R3, -RZ, R3.H1_H1 ;  /* 0x30000003ff037230 */ /* 0x000fc40000004100 */
[C---:B------:R-:W-:Y:S01]  /*15010*/  FMUL.FTZ R8, R5.reuse, R40 ;  /* 0x0000002805087220 */ /* 0x040fe20000410000 */
[----:B------:R-:W-:Y:S01]  /*15020*/  FFMA.FTZ R25, R4, R15, R25 ;  /* 0x0000000f04197223 */ /* 0x000fe20000010019 */
[----:B------:R-:W-:Y:S01]  /*15030*/  F2FP.F16.E4M3.UNPACK_B R6, R34.H1 ;  /* 0x00000022ff06723e */ /* 0x000fe200030006ff */
[-C--:B------:R-:W-:Y:S01]  /*15040*/  FMUL.FTZ R5, R5, R30.reuse ;  /* 0x0000001e05057220 */ /* 0x080fe20000410000 */
[C---:B------:R-:W-:Y:S01]  /*15050*/  FFMA.FTZ R15, R3.reuse, R30, -R8 ;  /* 0x0000001e030f7223 */ /* 0x040fe20000010808 */
[----:B------:R-:W-:Y:S01]  /*15060*/  HADD2.F32 R8, -RZ, R7.H0_H0 ;  /* 0x20000007ff087230 */ /* 0x000fe20000004100 */
[----:B------:R-:W-:Y:S01]  /*15070*/  F2FP.F16.E4M3.UNPACK_B R34, R34 ;  /* 0x00000022ff22723e */ /* 0x000fe200020006ff */
[----:B------:R-:W-:Y:S02]  /*15080*/  HADD2.F32 R4, -RZ, R27.H0_H0 ;  /* 0x2000001bff047230 */ /* 0x000fe40000004100 */
[----:B------:R-:W-:Y:S01]  /*15090*/  FFMA.FTZ R40, R3, R40, R5 ;  /* 0x0000002803287223 */ /* 0x000fe20000010005 */
[----:B------:R-:W-:Y:S01]  /*150a0*/  HADD2.F32 R5, -RZ, R6.H0_H0 ;  /* 0x20000006ff057230 */ /* 0x000fe20000004100 */
[----:B------:R-:W-:Y:S01]  /*150b0*/  F2FP.F16.E4M3.UNPACK_B R48, R48 ;  /* 0x00000030ff30723e */ /* 0x000fe200020006ff */
[----:B------:R-:W-:-:S02]  /*150c0*/  HADD2.F32 R3, -RZ, R13.H0_H0 ;  /* 0x2000000dff037230 */ /* 0x000fc40000004100 */
[C---:B------:R-:W-:Y:S01]  /*150d0*/  FMUL.FTZ R28, R4.reuse, R8 ;  /* 0x00000008041c7220 */ /* 0x040fe20000410000 */
[----:B------:R-:W-:Y:S02]  /*150e0*/  HADD2.F32 R10, -RZ, R7.H1_H1 ;  /* 0x30000007ff0a7230 */ /* 0x000fe40000004100 */
[-C--:B------:R-:W-:Y:S01]  /*150f0*/  FMUL.FTZ R4, R4, R5.reuse ;  /* 0x0000000504047220 */ /* 0x080fe20000410000 */
[----:B------:R-:W-:Y:S02]  /*15100*/  HADD2.F32 R27, -RZ, R27.H1_H1 ;  /* 0x3000001bff1b7230 */ /* 0x000fe40000004100 */
[----:B------:R-:W-:Y:S01]  /*15110*/  FFMA.FTZ R28, R3, R5, -R28 ;  /* 0x00000005031c7223 */ /* 0x000fe2000001081c */
[----:B------:R-:W-:Y:S02]  /*15120*/  HADD2.F32 R6, -RZ, R6.H1_H1 ;  /* 0x30000006ff067230 */ /* 0x000fe40000004100 */
[----:B------:R-:W-:Y:S02]  /*15130*/  HADD2.F32 R13, -RZ, R13.H1_H1 ;  /* 0x3000000dff0d7230 */ /* 0x000fe40000004100 */
[C---:B------:R-:W-:Y:S01]  /*15140*/  FMUL.FTZ R30, R27.reuse, R10 ;  /* 0x0000000a1b1e7220 */ /* 0x040fe20000410000 */
[----:B------:R-:W-:Y:S01]  /*15150*/  FMUL.FTZ R5, R27, R6 ;  /* 0x000000061b057220 */ /* 0x000fe20000410000 */
[----:B------:R-:W-:-:S02]  /*15160*/  FFMA.FTZ R27, R3, R8, R4 ;  /* 0x00000008031b7223 */ /* 0x000fc40000010004 */
[C---:B------:R-:W-:Y:S01]  /*15170*/  FFMA.FTZ R33, R13.reuse, R6, -R30 ;  /* 0x000000060d217223 */ /* 0x040fe2000001081e */
[----:B------:R-:W-:Y:S02]  /*15180*/  HADD2.F32 R6, -RZ, R48.H0_H0 ;  /* 0x20000030ff067230 */ /* 0x000fe40000004100 */
[----:B------:R-:W-:Y:S01]  /*15190*/  FFMA.FTZ R30, R13, R10, R5 ;  /* 0x0000000a0d1e7223 */ /* 0x000fe20000010005 */
[----:B------:R-:W-:Y:S02]  /*151a0*/  HADD2.F32 R5, -RZ, R34.H0_H0 ;  /* 0x20000022ff057230 */ /* 0x000fe40000004100 */
[----:B------:R-:W-:Y:S02]  /*151b0*/  HADD2.F32 R4, -RZ, R26.H0_H0 ;  /* 0x2000001aff047230 */ /* 0x000fe40000004100 */
[----:B------:R-:W-:Y:S01]  /*151c0*/  HADD2.F32 R48, -RZ, R48.H1_H1 ;  /* 0x30000030ff307230 */ /* 0x000fe20000004100 */
[----:B------:R-:W-:Y:S01]  /*151d0*/  F2FP.SATFINITE.E4M3.F32.PACK_AB_MERGE_C R27, R30, R27, RZ ;  /* 0x0000001b1e1b723e */ /* 0x000fe200048070ff */
[----:B------:R-:W-:-:S02]  /*151e0*/  HADD2.F32 R26, -RZ, R26.H1_H1 ;  /* 0x3000001aff1a7230 */ /* 0x000fc40000004100 */
[C---:B------:R-:W-:Y:S01]  /*151f0*/  FMUL.FTZ R8, R4.reuse, R6 ;  /* 0x0000000604087220 */ /* 0x040fe20000410000 */
[----:B------:R-:W-:Y:S02]  /*15200*/  HADD2.F32 R34, -RZ, R34.H1_H1 ;  /* 0x30000022ff227230 */ /* 0x000fe40000004100 */
        /* <DEDUP_REMOVED lines=26> */
.L_x_2350:
[----:B------:R-:W-:Y:S05]  /*153b0*/  BSYNC B1 ;  /* 0x0000000000017941 */ /* 0x000fea0003800000 */
.L_x_2349:
[----:B------:R-:W-:Y:S05]  /*153c0*/  @P0 BRA `(.L_x_2324) ;  /* 0x0000000c00ec0947 */ /* 0x000fea0003800000 */
[----:B-----5:R-:W4:Y:S04]  /*153d0*/  LDL R24, [R1+0x28] ;  /* 0x0000280001187983 */ /* 0x020f280000100800 */
[----:B------:R-:W4:Y:S01]  /*153e0*/  LDL R49, [R1+0x50] ;  /* 0x0000500001317983 */ /* 0x000f220000100800 */
[----:B-123--:R-:W-:Y:S02]  /*153f0*/  SHF.R.U32.HI R0, RZ, 0x8, R36 ;  /* 0x00000008ff007819 */ /* 0x00efe40000011624 */
[----:B------:R-:W-:Y:S02]  /*15400*/  SHF.R.U32.HI R4, RZ, 0x8, R37 ;  /* 0x00000008ff047819 */ /* 0x000fe40000011625 */
[----:B0-----:R-:W-:Y:S02]  /*15410*/  LOP3.LUT R3, R36, 0xff, RZ, 0xc0, !PT ;  /* 0x000000ff24037812 */ /* 0x001fe400078ec0ff */
[----:B------:R-:W-:-:S02]  /*15420*/  LOP3.LUT R0, R0, 0xff, RZ, 0xc0, !PT ;  /* 0x000000ff00007812 */ /* 0x000fc400078ec0ff */
[----:B------:R-:W-:Y:S02]  /*15430*/  LOP3.LUT R5, R37, 0xff, RZ, 0xc0, !PT ;  /* 0x000000ff25057812 */ /* 0x000fe400078ec0ff */
[----:B------:R-:W-:Y:S02]  /*15440*/  LOP3.LUT R4, R4, 0xff, RZ, 0xc0, !PT ;  /* 0x000000ff04047812 */ /* 0x000fe400078ec0ff */
[----:B------:R-:W-:Y:S02]  /*15450*/  LEA.HI R20, R21, R20, RZ, 0x1c ;  /* 0x0000001415147211 */ /* 0x000fe400078fe0ff */
[----:B------:R-:W-:Y:S02]  /*15460*/  PRMT R13, R0, 0x7604, R3 ;  /* 0x00007604000d7816 */ /* 0x000fe40000000003 */
[----:B------:R-:W-:Y:S02]  /*15470*/  PRMT R12, R4, 0x7604, R5 ;  /* 0x00007604040c7816 */ /* 0x000fe40000000005 */
[----:B------:R-:W-:-:S02]  /*15480*/  SHF.L.U32 R0, R235, 0x7, RZ ;  /* 0x00000007eb007819 */ /* 0x000fc400000006ff */
[----:B------:R-:W-:Y:S02]  /*15490*/  SHF.R.U32.HI R6, RZ, 0x8, R38 ;  /* 0x00000008ff067819 */ /* 0x000fe40000011626 */
[----:B------:R-:W-:Y:S02]  /*154a0*/  SHF.R.S32.HI R5, RZ, 0x1f, R20 ;  /* 0x0000001fff057819 */ /* 0x000fe40000011414 */
[----:B------:R-:W-:Y:S01]  /*154b0*/  LOP3.LUT R9, R0, 0x380, RZ, 0xc0, !PT ;  /* 0x0000038000097812 */ /* 0x000fe200078ec0ff */
[----:B------:R-:W-:Y:S01]  /*154c0*/  IMAD.SHL.U32 R0, R20, 0x10, RZ ;  /* 0x0000001014007824 */ /* 0x000fe200078e00ff */
[----:B------:R-:W-:Y:S02]  /*154d0*/  LOP3.LUT R3, R38, 0xff, RZ, 0xc0, !PT ;  /* 0x000000ff26037812 */ /* 0x000fe400078ec0ff */
[----:B------:R-:W-:Y:S02]  /*154e0*/  LOP3.LUT R6, R6, 0xff, RZ, 0xc0, !PT ;  /* 0x000000ff06067812 */ /* 0x000fe400078ec0ff */
[----:B------:R-:W-:-:S02]  /*154f0*/  LEA.HI R7, R5, R20, RZ, 0x3 ;  /* 0x0000001405077211 */ /* 0x000fc400078f18ff */
[----:B------:R-:W-:Y:S02]  /*15500*/  PRMT R15, R6, 0x7604, R3 ;  /* 0x00007604060f7816 */ /* 0x000fe40000000003 */
[----:B------:R-:W-:Y:S01]  /*15510*/  SHF.R.U32.HI R3, RZ, 0x8, R39 ;  /* 0x00000008ff037819 */ /* 0x000fe20000011627 */
[----:B------:R-:W-:Y:S01]  /*15520*/  IMAD.SHL.U32 R7, R7, 0x800, RZ ;  /* 0x0000080007077824 */ /* 0x000fe200078e00ff */
[----:B------:R-:W-:Y:S02]  /*15530*/  LOP3.LUT R0, R9, 0x70, R0, 0xf8, !PT ;  /* 0x0000007009007812 */ /* 0x000fe400078ef800 */
[----:B------:R-:W-:Y:S02]  /*15540*/  SHF.R.U32.HI R9, RZ, 0x3, R9 ;  /* 0x00000003ff097819 */ /* 0x000fe40000011609 */
[----:B------:R-:W-:Y:S02]  /*15550*/  LOP3.LUT R4, R39, 0xff, RZ, 0xc0, !PT ;  /* 0x000000ff27047812 */ /* 0x000fe400078ec0ff */
[----:B------:R-:W-:-:S02]  /*15560*/  LOP3.LUT R3, R3, 0xff, RZ, 0xc0, !PT ;  /* 0x000000ff03037812 */ /* 0x000fc400078ec0ff */
[----:B------:R-:W-:Y:S02]  /*15570*/  LOP3.LUT R0, R0, R9, RZ, 0x3c, !PT ;  /* 0x0000000900007212 */ /* 0x000fe400078e3cff */
[----:B------:R-:W-:Y:S02]  /*15580*/  LOP3.LUT R7, R7, 0xffffc000, RZ, 0xc0, !PT ;  /* 0xffffc00007077812 */ /* 0x000fe400078ec0ff */
[----:B------:R-:W-:Y:S02]  /*15590*/  PRMT R14, R3, 0x7604, R4 ;  /* 0x00007604030e7816 */ /* 0x000fe40000000004 */
[----:B------:R-:W-:Y:S02]  /*155a0*/  SHF.R.U32.HI R5, RZ, 0x8, R44 ;  /* 0x00000008ff057819 */ /* 0x000fe4000001162c */
[----:B------:R-:W-:Y:S02]  /*155b0*/  LOP3.LUT R6, R44, 0xff, RZ, 0xc0, !PT ;  /* 0x000000ff2c067812 */ /* 0x000fe400078ec0ff */
[----:B------:R-:W-:-:S02]  /*155c0*/  LOP3.LUT R5, R5, 0xff, RZ, 0xc0, !PT ;  /* 0x000000ff05057812 */ /* 0x000fc400078ec0ff */
[----:B------:R-:W-:Y:S02]  /*155d0*/  SHF.R.U32.HI R4, RZ, 0x8, R45 ;  /* 0x00000008ff047819 */ /* 0x000fe4000001162d */
[----:B------:R-:W-:Y:S02]  /*155e0*/  PRMT R25, R5, 0x7604, R6 ;  /* 0x0000760405197816 */ /* 0x000fe40000000006 */
[----:B------:R-:W-:Y:S02]  /*155f0*/  SHF.R.U32.HI R26, RZ, 0x8, R47 ;  /* 0x00000008ff1a7819 */ /* 0x000fe4000001162f */
[----:B------:R-:W-:Y:S02]  /*15600*/  LOP3.LUT R20, R45, 0xff, RZ, 0xc0, !PT ;  /* 0x000000ff2d147812 */ /* 0x000fe400078ec0ff */
[----:B------:R-:W-:Y:S02]  /*15610*/  LOP3.LUT R27, R47, 0xff, RZ, 0xc0, !PT ;  /* 0x000000ff2f1b7812 */ /* 0x000fe400078ec0ff */
[----:B------:R-:W-:-:S02]  /*15620*/  LOP3.LUT R26, R26, 0xff, RZ, 0xc0, !PT ;  /* 0x000000ff1a1a7812 */ /* 0x000fc400078ec0ff */
[----:B------:R-:W-:Y:S02]  /*15630*/  SHF.R.U32.HI R21, RZ, 0x8, R46 ;  /* 0x00000008ff157819 */ /* 0x000fe4000001162e */
[----:B------:R-:W-:Y:S02]  /*15640*/  PRMT R26, R26, 0x7604, R27 ;  /* 0x000076041a1a7816 */ /* 0x000fe4000000001b */
[----:B------:R-:W-:Y:S02]  /*15650*/  SHF.R.U32.HI R27, RZ, 0x10, R45 ;  /* 0x00000010ff1b7819 */ /* 0x000fe4000001162d */
[----:B------:R-:W-:Y:S02]  /*15660*/  LOP3.LUT R21, R21, 0xff, RZ, 0xc0, !PT ;  /* 0x000000ff15157812 */ /* 0x000fe400078ec0ff */
        /* <DEDUP_REMOVED lines=8> */
[----:B------:R-:W-:-:S04]  /*156f0*/  LOP3.LUT R15, R15, 0xff0000, R38, 0xf8, !PT ;  /* 0x00ff00000f0f7812 */ /* 0x000fc800078ef826 */
[----:B------:R-:W-:Y:S02]  /*15700*/  LOP3.LUT R30, R15, 0xff000000, R38, 0xf8, !PT ;  /* 0xff0000000f1e7812 */ /* 0x000fe400078ef826 */
[----:B----4-:R-:W-:Y:S02]  /*15710*/  IADD3 R3, R0, R7, R24 ;  /* 0x0000000700037210 */ /* 0x010fe40007ffe018 */
[----:B------:R-:W-:Y:S01]  /*15720*/  LOP3.LUT R24, R46, 0xff, RZ, 0xc0, !PT ;  /* 0x000000ff2e187812 */ /* 0x000fe200078ec0ff */
[----:B------:R-:W0:Y:S02]  /*15730*/  LDS.128 R8, [R49+0x20400] ;  /* 0x0204000031087984 */ /* 0x000e240000000c00 */
[----:B------:R-:W-:Y:S01]  /*15740*/  IMAD.IADD R0, R18, 0x1, R3 ;  /* 0x0000000112007824 */ /* 0x000fe200078e0203 */
[----:B------:R-:W-:Y:S02]  /*15750*/  LOP3.LUT R3, R4, 0xff, RZ, 0xc0, !PT ;  /* 0x000000ff04037812 */ /* 0x000fe400078ec0ff */
[----:B------:R-:W-:-:S02]  /*15760*/  PRMT R29, R21, 0x7604, R24 ;  /* 0x00007604151d7816 */ /* 0x000fc40000000018 */
[----:B------:R-:W1:Y:S01]  /*15770*/  LDS.128 R4, [R0+0x20400] ;  /* 0x0204000000047984 */ /* 0x000e620000000c00 */
[----:B------:R-:W-:Y:S02]  /*15780*/  PRMT R20, R3, 0x7604, R20 ;  /* 0x0000760403147816 */ /* 0x000fe40000000014 */
[----:B------:R-:W-:Y:S02]  /*15790*/  SHF.R.U32.HI R3, RZ, 0x10, R37 ;  /* 0x00000010ff037819 */ /* 0x000fe40000011625 */
[----:B------:R-:W-:Y:S02]  /*157a0*/  SHF.R.U32.HI R21, RZ, 0x10, R39 ;  /* 0x00000010ff157819 */ /* 0x000fe40000011627 */
[----:B------:R-:W-:Y:S01]  /*157b0*/  LOP3.LUT R27, R20, 0xff0000, R27, 0xf8, !PT ;  /* 0x00ff0000141b7812 */ /* 0x000fe200078ef81b */
[----:B------:R-:W-:Y:S01]  /*157c0*/  IMAD.U32 R3, R3, 0x10000, RZ ;  /* 0x0001000003037824 */ /* 0x000fe200078e00ff */
[----:B------:R-:W-:Y:S01]  /*157d0*/  LOP3.LUT R29, R29, 0xff0000, R46, 0xf8, !PT ;  /* 0x00ff00001d1d7812 */ /* 0x000fe200078ef82e */
[----:B------:R-:W-:Y:S01]  /*157e0*/  IMAD.U32 R21, R21, 0x10000, RZ ;  /* 0x0001000015157824 */ /* 0x000fe200078e00ff */
[----:B------:R-:W-:-:S02]  /*157f0*/  LOP3.LUT R44, R27, 0xff000000, R45, 0xf8, !PT ;  /* 0xff0000001b2c7812 */ /* 0x000fc400078ef82d */
[----:B------:R-:W-:Y:S02]  /*15800*/  LOP3.LUT R3, R12, 0xff0000, R3, 0xf8, !PT ;  /* 0x00ff00000c037812 */ /* 0x000fe400078ef803 */
[----:B------:R-:W-:Y:S02]  /*15810*/  LOP3.LUT R34, R29, 0xff000000, R46, 0xf8, !PT ;  /* 0xff0000001d227812 */ /* 0x000fe400078ef82e */
[----:B------:R-:W-:Y:S02]  /*15820*/  LOP3.LUT R36, R3, 0xff000000, R37, 0xf8, !PT ;  /* 0xff00000003247812 */ /* 0x000fe400078ef825 */
[----:B------:R-:W-:Y:S02]  /*15830*/  F2FP.F16.E4M3.UNPACK_B R33, R44 ;  /* 0x0000002cff21723e */ /* 0x000fe400020006ff */
[----:B------:R-:W-:Y:S02]  /*15840*/  F2FP.F16.E4M3.UNPACK_B R29, R36 ;  /* 0x00000024ff1d723e */ /* 0x000fe400020006ff */
[----:B------:R-:W-:Y:S01]  /*15850*/  LOP3.LUT R21, R14, 0xff0000, R21, 0xf8, !PT ;  /* 0x00ff00000e157812 */ /* 0x000fe200078ef815 */
[----:B------:R-:W-:Y:S01]  /*15860*/  HADD2.F32 R35, -RZ, R33.H0_H0 ;  /* 0x20000021ff237230 */ /* 0x000fe20000004100 */
[----:B------:R-:W-:Y:S01]  /*15870*/  LOP3.LUT R46, R31, 0xff000000, R47, 0xf8, !PT ;  /* 0xff0000001f2e7812 */ /* 0x000fe200078ef82f */
[--C-:B------:R-:W-:Y:S01]  /*15880*/  HADD2.F32 R31, -RZ, R29.reuse.H0_H0 ;  /* 0x2000001dff1f7230 */ /* 0x100fe20000004100 */
[----:B------:R-:W-:Y:S01]  /*15890*/  LOP3.LUT R38, R21, 0xff000000, R39, 0xf8, !PT ;  /* 0xff00000015267812 */ /* 0x000fe200078ef827 */
[----:B------:R-:W-:Y:S01]  /*158a0*/  HADD2.F32 R29, -RZ, R29.H1_H1 ;  /* 0x3000001dff1d7230 */ /* 0x000fe20000004100 */
[----:B------:R-:W-:Y:S01]  /*158b0*/  F2FP.F16.E4M3.UNPACK_B R44, R44.H1 ;  /* 0x0000002cff2c723e */ /* 0x000fe200030006ff */
[----:B------:R-:W-:Y:S01]  /*158c0*/  HADD2.F32 R33, -RZ, R33.H1_H1 ;  /* 0x30000021ff217230 */ /* 0x000fe20000004100 */
[----:B------:R-:W-:-:S02]  /*158d0*/  F2FP.F16.E4M3.UNPACK_B R36, R36.H1 ;  /* 0x00000024ff24723e */ /* 0x000fc400030006ff */
[----:B0-----:R-:W-:Y:S02]  /*158e0*/  F2FP.F16.E4M3.UNPACK_B R12, R9 ;  /* 0x00000009ff0c723e */ /* 0x001fe400020006ff */
        /* <DEDUP_REMOVED lines=8> */
[-C--:B------:R-:W-:Y:S01]  /*15970*/  F2FP.F16.E4M3.UNPACK_B R26, R7.reuse ;  /* 0x00000007ff1a723e */ /* 0x080fe200020006ff */
[----:B------:R-:W-:Y:S01]  /*15980*/  HADD2.F32 R20, -RZ, R20.H1_H1 ;  /* 0x30000014ff147230 */ /* 0x000fe20000004100 */
[----:B------:R-:W-:Y:S01]  /*15990*/  F2FP.F16.E4M3.UNPACK_B R27, R7.H1 ;  /* 0x00000007ff1b723e */ /* 0x000fe200030006ff */
[C---:B------:R-:W-:Y:S01]  /*159a0*/  FMUL.FTZ R37, R24.reuse, R35 ;  /* 0x0000002318257220 */ /* 0x040fe20000410000 */
[-C--:B------:R-:W-:Y:S01]  /*159b0*/  F2FP.F16.E4M3.UNPACK_B R5, R4.reuse ;  /* 0x00000004ff05723e */ /* 0x080fe200020006ff */
[----:B------:R-:W-:Y:S01]  /*159c0*/  HADD2.F32 R12, -RZ, R12.H1_H1 ;  /* 0x3000000cff0c7230 */ /* 0x000fe20000004100 */
[----:B------:R-:W-:Y:S01]  /*159d0*/  F2FP.F16.E4M3.UNPACK_B R7, R4.H1 ;  /* 0x00000004ff07723e */ /* 0x000fe200030006ff */
[-C--:B------:R-:W-:Y:S01]  /*159e0*/  FMUL.FTZ R4, R24, R31.reuse ;  /* 0x0000001f18047220 */ /* 0x080fe20000410000 */
[-C--:B------:R-:W-:Y:S01]  /*159f0*/  F2FP.F16.E4M3.UNPACK_B R24, R6.reuse ;  /* 0x00000006ff18723e */ /* 0x080fe200020006ff */
[C---:B------:R-:W-:Y:S01]  /*15a00*/  FFMA.FTZ R37, R10.reuse, R31, -R37 ;  /* 0x0000001f0a257223 */ /* 0x040fe20000010825 */
[----:B------:R-:W-:Y:S01]  /*15a10*/  F2FP.F16.E4M3.UNPACK_B R25, R6.H1 ;  /* 0x00000006ff19723e */ /* 0x000fe200030006ff */
[----:B------:R-:W-:Y:S01]  /*15a20*/  FFMA.FTZ R39, R10, R35, R4 ;  /* 0x000000230a277223 */ /* 0x000fe20000010004 */
[----:B------:R-:W-:Y:S01]  /*15a30*/  F2FP.F16.E4M3.UNPACK_B R9, R9.H1 ;  /* 0x00000009ff09723e */ /* 0x000fe200030006ff */
[----:B------:R-:W-:-:S02]  /*15a40*/  HADD2.F32 R35, -RZ, R44.H0_H0 ;  /* 0x2000002cff237230 */ /* 0x000fc40000004100 */
[C---:B------:R-:W-:Y:S01]  /*15a50*/  FMUL.FTZ R41, R20.reuse, R33 ;  /* 0x0000002114297220 */ /* 0x040fe20000410000 */
[----:B------:R-:W-:Y:S02]  /*15a60*/  HADD2.F32 R6, -RZ, R21.H0_H0 ;  /* 0x20000015ff067230 */ /* 0x000fe40000004100 */
[-C--:B------:R-:W-:Y:S01]  /*15a70*/  FMUL.FTZ R10, R20, R29.reuse ;  /* 0x0000001d140a7220 */ /* 0x080fe20000410000 */
[----:B------:R-:W-:Y:S02]  /*15a80*/  HADD2.F32 R31, -RZ, R36.H0_H0 ;  /* 0x20000024ff1f7230 */ /* 0x000fe40000004100 */
[----:B------:R-:W-:Y:S01]  /*15a90*/  FFMA.FTZ R20, R12, R29, -R41 ;  /* 0x0000001d0c147223 */ /* 0x000fe20000010829 */
[----:B------:R-:W-:Y:S02]  /*15aa0*/  HADD2.F32 R4, -RZ, R9.H0_H0 ;  /* 0x20000009ff047230 */ /* 0x000fe40000004100 */
[----:B------:R-:W-:Y:S01]  /*15ab0*/  FMUL.FTZ R43, R6, R35 ;  /* 0x00000023062b7220 */ /* 0x000fe20000410000 */
[----:B------:R-:W-:Y:S01]  /*15ac0*/  FFMA.FTZ R40, R12, R33, R10 ;  /* 0x000000210c287223 */ /* 0x000fe2000001000a */
[-C--:B------:R-:W-:Y:S01]  /*15ad0*/  FMUL.FTZ R6, R6, R31.reuse ;  /* 0x0000001f06067220 */ /* 0x080fe20000410000 */
[----:B------:R-:W-:Y:S01]  /*15ae0*/  F2FP.F16.E4M3.UNPACK_B R12, R46 ;  /* 0x0000002eff0c723e */ /* 0x000fe200020006ff */
[C---:B------:R-:W-:Y:S01]  /*15af0*/  FFMA.FTZ R43, R4.reuse, R31, -R43 ;  /* 0x0000001f042b7223 */ /* 0x040fe2000001082b */
[----:B------:R-:W-:Y:S01]  /*15b00*/  F2FP.F16.E4M3.UNPACK_B R10, R38 ;  /* 0x00000026ff0a723e */ /* 0x000fe200020006ff */
[----:B------:R-:W-:Y:S01]  /*15b10*/  FFMA.FTZ R35, R4, R35, R6 ;  /* 0x0000002304237223 */ /* 0x000fe20000010006 */
[----:B------:R-:W-:Y:S01]  /*15b20*/  HADD2.F32 R6, -RZ, R26.H0_H0 ;  /* 0x2000001aff067230 */ /* 0x000fe20000004100 */
[----:B------:R-:W-:Y:S01]  /*15b30*/  F2FP.F16.E4M3.UNPACK_B R46, R46.H1 ;  /* 0x0000002eff2e723e */ /* 0x000fe200030006ff */
[----:B------:R-:W-:Y:S01]  /*15b40*/  HADD2.F32 R31, -RZ, R12.H0_H0 ;  /* 0x2000000cff1f7230 */ /* 0x000fe20000004100 */
[----:B------:R-:W-:Y:S01]  /*15b50*/  F2FP.F16.E4M3.UNPACK_B R38, R38.H1 ;  /* 0x00000026ff26723e */ /* 0x000fe200030006ff */
[----:B------:R-:W-:Y:S01]  /*15b60*/  HADD2.F32 R44, -RZ, R44.H1_H1 ;  /* 0x3000002cff2c7230 */ /* 0x000fe20000004100 */
[----:B------:R-:W-:Y:S01]  /*15b70*/  F2FP.F16.E4M3.UNPACK_B R3, R8 ;  /* 0x00000008ff03723e */ /* 0x000fe200020006ff */
[----:B------:R-:W-:-:S02]  /*15b80*/  HADD2.F32 R21, -RZ, R21.H1_H1 ;  /* 0x30000015ff157230 */ /* 0x000fc40000004100 */
[C---:B------:R-:W-:Y:S01]  /*15b90*/  FMUL.FTZ R33, R6.reuse, R31 ;  /* 0x0000001f06217220 */ /* 0x040fe20000410000 */
[----:B------:R-:W-:Y:S01]  /*15ba0*/  HADD2.F32 R29, -RZ, R10.H0_H0 ;  /* 0x2000000aff1d7230 */ /* 0x000fe20000004100 */
[----:B------:R-:W-:Y:S01]  /*15bb0*/  F2FP.F16.E4M3.UNPACK_B R8, R8.H1 ;  /* 0x00000008ff08723e */ /* 0x000fe200030006ff */
[----:B------:R-:W-:Y:S02]  /*15bc0*/  HADD2.F32 R36, -RZ, R36.H1_H1 ;  /* 0x30000024ff247230 */ /* 0x000fe40000004100 */
[C---:B------:R-:W-:Y:S01]  /*15bd0*/  FMUL.FTZ R42, R21.reuse, R44 ;  /* 0x0000002c152a7220 */ /* 0x040fe20000410000 */
[----:B------:R-:W-:Y:S02]  /*15be0*/  HADD2.F32 R4, -RZ, R14.H0_H0 ;  /* 0x2000000eff047230 */ /* 0x000fe40000004100 */
[----:B------:R-:W-:Y:S01]  /*15bf0*/  FMUL.FTZ R6, R6, R29 ;  /* 0x0000001d06067220 */ /* 0x000fe20000410000 */
[----:B------:R-:W-:Y:S02]  /*15c00*/  HADD2.F32 R9, -RZ, R9.H1_H1 ;  /* 0x30000009ff097230 */ /* 0x000fe40000004100 */
[----:B------:R-:W-:Y:S01]  /*15c10*/  FMUL.FTZ R21, R21, R36 ;  /* 0x0000002415157220 */ /* 0x000fe20000410000 */
[----:B------:R-:W-:-:S02]  /*15c20*/  HADD2.F32 R26, -RZ, R26.H1_H1 ;  /* 0x3000001aff1a7230 */ /* 0x000fc40000004100 */
[C---:B------:R-:W-:Y:S01]  /*15c30*/  FFMA.FTZ R33, R4.reuse, R29, -R33 ;  /* 0x0000001d04217223 */ /* 0x040fe20000010821 */
[----:B------:R-:W-:Y:S02]  /*15c40*/  HADD2.F32 R29, -RZ, R12.H1_H1 ;  /* 0x3000000cff1d7230 */ /* 0x000fe40000004100 */
[----:B------:R-:W-:Y:S01]  /*15c50*/  FFMA.FTZ R41, R4, R31, R6 ;  /* 0x0000001f04297223 */ /* 0x000fe20000010006 */
[C---:B------:R-:W-:Y:S01]  /*15c60*/  FFMA.FTZ R42, R9.reuse, R36, -R42 ;  /* 0x00000024092a7223 */ /* 0x040fe2000001082a */
[----:B------:R-:W-:Y:S01]  /*15c70*/  FFMA.FTZ R44, R9, R44, R21 ;  /* 0x0000002c092c7223 */ /* 0x000fe20000010015 */
[----:B------:R-:W-:Y:S02]  /*15c80*/  HADD2.F32 R31, -RZ, R46.H0_H0 ;  /* 0x2000002eff1f7230 */ /* 0x000fe40000004100 */
[----:B------:R-:W-:Y:S01]  /*15c90*/  FMUL.FTZ R45, R26, R29 ;  /* 0x0000001d1a2d7220 */ /* 0x000fe20000410000 */
[----:B------:R-:W-:Y:S02]  /*15ca0*/  HADD2.F32 R6, -RZ, R27.H0_H0 ;  /* 0x2000001bff067230 */ /* 0x000fe40000004100 */
        /* <DEDUP_REMOVED lines=41> */
[----:B------:R-:W-:Y:S01]  /*15f40*/  HADD2.F32 R7, -RZ, R28.H0_H0 ;  /* 0x2000001cff077230 */ /* 0x000fe20000004100 */
[----:B------:R-:W-:Y:S01]  /*15f50*/  F2FP.SATFINITE.E4M3.F32.PACK_AB_MERGE_C R35, R44, R35, RZ ;  /* 0x000000232c23723e */ /* 0x000fe200048070ff */
[----:B------:R-:W-:-:S02]  /*15f60*/  HADD2.F32 R4, -RZ, R3.H0_H0 ;  /* 0x20000003ff047230 */ /* 0x000fc40000004100 */
[C---:B------:R-:W-:Y:S01]  /*15f70*/  FMUL.FTZ R9, R6.reuse, R15 ;  /* 0x0000000f06097220 */ /* 0x040fe20000410000 */
[----:B------:R-:W-:Y:S02]  /*15f80*/  HADD2.F32 R32, -RZ, R32.H1_H1 ;  /* 0x30000020ff207230 */ /* 0x000fe40000004100 */
        /* <DEDUP_REMOVED lines=8> */
[----:B------:R-:W-:Y:S01]  /*16010*/  FMUL.FTZ R5, R5, R28 ;  /* 0x0000001c05057220 */ /* 0x000fe20000410000 */
[----:B------:R-:W-:Y:S01]  /*16020*/  F2FP.F16.E4M3.UNPACK_B R6, R30.H1 ;  /* 0x0000001eff06723e */ /* 0x000fe200030006ff */
[----:B------:R-:W-:Y:S01]  /*16030*/  FFMA.FTZ R28, R3, R28, -R8 ;  /* 0x0000001c031c7223 */ /* 0x000fe20000010808 */
[----:B------:R-:W-:-:S02]  /*16040*/  HADD2.F32 R8, -RZ, R7.H0_H0 ;  /* 0x20000007ff087230 */ /* 0x000fc40000004100 */
[----:B------:R-:W-:Y:S01]  /*16050*/  FFMA.FTZ R32, R3, R32, R5 ;  /* 0x0000002003207223 */ /* 0x000fe20000010005 */
[----:B------:R-:W-:Y:S01]  /*16060*/  HADD2.F32 R4, -RZ, R25.H0_H0 ;  /* 0x20000019ff047230 */ /* 0x000fe20000004100 */
[----:B------:R-:W-:Y:S01]  /*16070*/  F2FP.F16.E4M3.UNPACK_B R34, R34 ;  /* 0x00000022ff22723e */ /* 0x000fe200020006ff */
[----:B------:R-:W-:Y:S01]  /*16080*/  HADD2.F32 R5, -RZ, R6.H0_H0 ;  /* 0x20000006ff057230 */ /* 0x000fe20000004100 */
[----:B------:R-:W-:Y:S01]  /*16090*/  F2FP.F16.E4M3.UNPACK_B R30, R30 ;  /* 0x0000001eff1e723e */ /* 0x000fe200020006ff */
[----:B------:R-:W-:Y:S02]  /*160a0*/  HADD2.F32 R3, -RZ, R13.H0_H0 ;  /* 0x2000000dff037230 */ /* 0x000fe40000004100 */
[C---:B------:R-:W-:Y:S01]  /*160b0*/  FMUL.FTZ R26, R4.reuse, R8 ;  /* 0x00000008041a7220 */ /* 0x040fe20000410000 */
[----:B------:R-:W-:Y:S02]  /*160c0*/  HADD2.F32 R10, -RZ, R7.H1_H1 ;  /* 0x30000007ff0a7230 */ /* 0x000fe40000004100 */
[----:B------:R-:W-:Y:S01]  /*160d0*/  FMUL.FTZ R4, R4, R5 ;  /* 0x0000000504047220 */ /* 0x000fe20000410000 */
[----:B------:R-:W-:-:S02]  /*160e0*/  HADD2.F32 R25, -RZ, R25.H1_H1 ;  /* 0x30000019ff197230 */ /* 0x000fc40000004100 */
[----:B------:R-:W-:Y:S01]  /*160f0*/  FFMA.FTZ R26, R3, R5, -R26 ;  /* 0x00000005031a7223 */ /* 0x000fe2000001081a */
[----:B------:R-:W-:Y:S01]  /*16100*/  HADD2.F32 R6, -RZ, R6.H1_H1 ;  /* 0x30000006ff067230 */ /* 0x000fe20000004100 */
[----:B------:R-:W-:Y:S01]  /*16110*/  F2FP.SATFINITE.E4M3.F32.PACK_AB_MERGE_C R45, R46, R45, RZ ;  /* 0x0000002d2e2d723e */ /* 0x000fe200048070ff */
[----:B------:R-:W-:Y:S02]  /*16120*/  HADD2.F32 R13, -RZ, R13.H1_H1 ;  /* 0x3000000dff0d7230 */ /* 0x000fe40000004100 */
[C---:B------:R-:W-:Y:S01]  /*16130*/  FMUL.FTZ R36, R25.reuse, R10 ;  /* 0x0000000a19247220 */ /* 0x040fe20000410000 */
[----:B------:R-:W-:Y:S01]  /*16140*/  F2FP.SATFINITE.E4M3.F32.PACK_AB_MERGE_C R14, R14, R29, RZ ;  /* 0x0000001d0e0e723e */ /* 0x000fe200048070ff */
[----:B------:R-:W-:Y:S01]  /*16150*/  FMUL.FTZ R5, R25, R6 ;  /* 0x0000000619057220 */ /* 0x000fe20000410000 */
[----:B------:R-:W-:Y:S01]  /*16160*/  FFMA.FTZ R25, R3, R8, R4 ;  /* 0x0000000803197223 */ /* 0x000fe20000010004 */
[----:B------:R-:W-:Y:S01]  /*16170*/  FFMA.FTZ R31, R13, R6, -R36 ;  /* 0x000000060d1f7223 */ /* 0x000fe20000010824 */
[----:B------:R-:W-:-:S02]  /*16180*/  HADD2.F32 R6, -RZ, R34.H0_H0 ;  /* 0x20000022ff067230 */ /* 0x000fc40000004100 */
[----:B------:R-:W-:Y:S01]  /*16190*/  FFMA.FTZ R10, R13, R10, R5 ;  /* 0x0000000a0d0a7223 */ /* 0x000fe20000010005 */
[----:B------:R-:W-:Y:S01]  /*161a0*/  HADD2.F32 R4, -RZ, R24.H0_H0 ;  /* 0x20000018ff047230 */ /* 0x000fe20000004100 */
[----:B------:R-:W-:Y:S01]  /*161b0*/  F2FP.SATFINITE.E4M3.F32.PACK_AB_MERGE_C R32, R32, R21, R14 ;  /* 0x000000152020723e */ /* 0x000fe2000480700e */
[----:B------:R-:W-:Y:S02]  /*161c0*/  HADD2.F32 R5, -RZ, R30.H0_H0 ;  /* 0x2000001eff057230 */ /* 0x000fe40000004100 */
        /* <DEDUP_REMOVED lines=10> */
[C---:B------:R-:W-:Y:S01]  /*16270*/  FFMA.FTZ R8, R3.reuse, R5, -R8 ;  /* 0x0000000503087223 */ /* 0x040fe20000010808 */
[----:B------:R-:W-:Y:S01]  /*16280*/  FFMA.FTZ R3, R3, R6, R7 ;  /* 0x0000000603037223 */ /* 0x000fe20000010007 */
[C---:B------:R-:W-:Y:S01]  /*16290*/  FFMA.FTZ R13, R11.reuse, R30, -R4 ;  /* 0x0000001e0b0d7223 */ /* 0x040fe20000010804 */
[----:B------:R-:W-:Y:S01]  /*162a0*/  F2FP.SATFINITE.E4M3.F32.PACK_AB_MERGE_C R7, R38, R47, RZ ;  /* 0x0000002f2607723e */ /* 0x000fe200048070ff */
        /* <DEDUP_REMOVED lines=11> */
[----:B------:R4:W-:Y:S04]  /*16360*/  STS.128 [R49+0x20400], R4 ;  /* 0x0204000431007388 */ /* 0x0009e80000000c00 */
[----:B------:R4:W-:Y:S02]  /*16370*/  STS.128 [R0+0x20400], R32 ;  /* 0x0204002000007388 */ /* 0x0009e40000000c00 */
.L_x_2324:
[----:B------:R-:W-:Y:S05]  /*16380*/  BSYNC B0 ;  /* 0x0000000000007941 */ /* 0x000fea0003800000 */
.L_x_2284:
        /* <DEDUP_REMOVED lines=8> */
.L_x_2282:
[----:B--234-:R-:W-:-:S04]  /*16410*/  MOV R0, UR45 ;  /* 0x0000002d00007c02 */ /* 0x01cfc80008000f00 */
[----:B------:R-:W-:-:S13]  /*16420*/  ISETP.NE.AND P1, PT, R0, 0x3, PT ;  /* 0x000000030000780c */ /* 0x000fda0003f25270 */
[----:B------:R-:W-:Y:S05]  /*16430*/  @!P1 BRA `(.L_x_2351) ;  /* 0x0000000000049947 */ /* 0x000fea0003800000 */
[----:B------:R-:W-:Y:S01]  /*16440*/  BPT.TRAP 0x1 ;  /* 0x000000040000795c */ /* 0x000fe20000300000 */
.L_x_2351:
[----:B0-----:R-:W-:Y:S01]  /*16450*/  IMAD R4, R152, 0x8, R18 ;  /* 0x0000000898047824 */ /* 0x001fe200078e0212 */
[----:B-1----:R-:W-:-:S04]  /*16460*/  SHF.L.U32 R3, R237, 0x1f, RZ ;  /* 0x0000001fed037819 */ /* 0x002fc800000006ff */
[----:B------:R0:W1:Y:S01]  /*16470*/  SYNCS.PHASECHK.TRANS64.TRYWAIT P2, [R4+URZ+0x38830], R3 ;  /* 0x03883003040075a7 */ /* 0x000062000804017f */
[----:B------:R-:W-:Y:S05]  /*16480*/  @!P1 BRA `(.L_x_2352) ;  /* 0x0000000000049947 */ /* 0x000fea0003800000 */
[----:B------:R-:W-:Y:S01]  /*16490*/  BPT.TRAP 0x1 ;  /* 0x000000040000795c */ /* 0x000fe20000300000 */
.L_x_2352:
[----:B------:R-:W2:Y:S01]  /*164a0*/  S2R R0, SR_TID.X ;  /* 0x0000000000007919 */ /* 0x000ea20000002100 */
[----:B------:R-:W-:Y:S01]  /*164b0*/  IMAD.MOV.U32 R151, RZ, RZ, RZ ;  /* 0x000000ffff977224 */ /* 0x000fe200078e00ff */
[----:B--2---:R-:W-:-:S04]  /*164c0*/  LOP3.LUT R0, R0, 0x7f, RZ, 0xc0, !PT ;  /* 0x0000007f00007812 */ /* 0x004fc800078ec0ff */
[----:B------:R-:W-:Y:S01]  /*164d0*/  ISETP.NE.AND P0, PT, R0, RZ, PT ;  /* 0x000000ff0000720c */ /* 0x000fe20003f05270 */
[----:B-1----:R-:W-:-:S12]  /*164e0*/  @P2 BRA `(.L_x_2353) ;  /* 0x0000000000082947 */ /* 0x002fd80003800000 */
[----:B------:R-:W1:Y:S02]  /*164f0*/  SYNCS.PHASECHK.TRANS64.TRYWAIT P2, [R4+URZ+0x38830], R3 ;  /* 0x03883003040075a7 */ /* 0x000e64000804017f */
[----:B-1----:R-:W-:Y:S05]  /*16500*/  @!P2 BRA `(.L_x_2354) ;  /* 0x000001480048a947 */ /* 0x002fea0003800000 */
.L_x_2353:
[----:B------:R-:W-:Y:S05]  /*16510*/  WARPSYNC.ALL ;  /* 0x0000000000007948 */ /* 0x000fea0003800000 */
[----:B------:R-:W-:Y:S01]  /*16520*/  VIADD R0, R18, 0x28400 ;  /* 0x0002840012007836 */ /* 0x000fe20000000000 */
[----:B------:R-:W2:Y:S04]  /*16530*/  LDL R96, [R1+0x20] ;  /* 0x0000200001607983 */ /* 0x000ea80000100800 */
[----:B------:R-:W-:Y:S01]  /*16540*/  SHF.R.U32.HI R0, RZ, 0x4, R0 ;  /* 0x00000004ff007819 */ /* 0x000fe20000011600 */
[----:B------:R-:W0:Y:S03]  /*16550*/  LDL R98, [R1+0xc] ;  /* 0x00000c0001627983 */ /* 0x000e260000100800 */
[----:B------:R-:W-:Y:S01]  /*16560*/  LOP3.LUT R0, R0, 0x3fff, RZ, 0xc0, !PT ;  /* 0x00003fff00007812 */ /* 0x000fe200078ec0ff */
[----:B------:R-:W3:Y:S01]  /*16570*/  LDL R5, [R1+0x38] ;  /* 0x0000380001057983 */ /* 0x000ee20000100800 */
[----:B------:R-:W-:-:S02]  /*16580*/  R2UR UR12, R56 ;  /* 0x00000000380c72ca */ /* 0x000fc400000e0000 */
[----:B------:R-:W-:Y:S01]  /*16590*/  LOP3.LUT R15, R0, 0x10000, RZ, 0xfc, !PT ;  /* 0x00010000000f7812 */ /* 0x000fe200078efcff */
[----:B------:R-:W-:Y:S01]  /*165a0*/  IMAD.MOV.U32 R7, RZ, RZ, 0x40000040 ;  /* 0x40000040ff077424 */ /* 0x000fe200078e00ff */
[----:B------:R-:W4:Y:S03]  /*165b0*/  LDL R10, [R1+0x3c] ;  /* 0x00003c00010a7983 */ /* 0x000f260000100800 */
[----:B------:R-:W-:Y:S01]  /*165c0*/  IMAD R6, R152, 0x800, R15 ;  /* 0x0000080098067824 */ /* 0x000fe200078e020f */
[----:B------:R-:W-:Y:S01]  /*165d0*/  R2UR UR15, R7 ;  /* 0x00000000070f72ca */ /* 0x000fe200000e0000 */
[----:B------:R-:W4:Y:S03]  /*165e0*/  LDL R94, [R1+0x4] ;  /* 0x00000400015e7983 */ /* 0x000f260000100800 */
[----:B------:R-:W-:Y:S01]  /*165f0*/  R2UR UR14, R6 ;  /* 0x00000000060e72ca */ /* 0x000fe200000e0000 */
[----:B------:R-:W-:Y:S01]  /*16600*/  ULOP3.LUT UR12, UR12, 0x10000, URZ, 0xfc, !UPT ;  /* 0x000100000c0c7892 */ /* 0x000fe2000f8efc3f */
[----:B-----5:R-:W-:Y:S01]  /*16610*/  WARPGROUP.ARRIVE ;  /* 0x00000000000079c5 */ /* 0x020fe20000000000 */
[----:B------:R-:W-:-:S10]  /*16620*/  UMOV UR13, 0x40000040 ;  /* 0x40000040000d7882 */ /* 0x000fd40000000000 */
[----:B------:R-:W-:Y:S01]  /*16630*/  QGMMA.64x128x32.F32.E4M3.E4M3 R24, gdesc[UR12], RZ, !UPT, gsb0 ;  /* 0x01e000000c1879f3 */ /* 0x000fe2000c0008ff */
[----:B------:R-:W-:Y:S02]  /*16640*/  VIADD R8, R6, 0x2 ;  /* 0x0000000206087836 */ /* 0x000fe40000000000 */
[----:B------:R-:W-:-:S03]  /*16650*/  IMAD.MOV.U32 R9, RZ, RZ, 0x40000040 ;  /* 0x40000040ff097424 */ /* 0x000fc600078e00ff */
[----:B------:R-:W-:Y:S02]  /*16660*/  R2UR UR10, R8 ;  /* 0x00000000080a72ca */ /* 0x000fe400000e0000 */
[----:B------:R-:W-:Y:S01]  /*16670*/  R2UR UR11, R9 ;  /* 0x00000000090b72ca */ /* 0x000fe200000e0000 */
[----:B------:R-:W-:Y:S01]  /*16680*/  UIADD3 UR8, UR12, 0x2, URZ ;  /* 0x000000020c087890 */ /* 0x000fe2000fffe03f */
[----:B------:R-:W-:Y:S01]  /*16690*/  UMOV UR9, 0x40000040 ;  /* 0x4000004000097882 */ /* 0x000fe20000000000 */
[----:B------:R-:W-:Y:S01]  /*166a0*/  IMAD.MOV.U32 R9, RZ, RZ, 0x40000040 ;  /* 0x40000040ff097424 */ /* 0x000fe200078e00ff */
[----:B------:R-:W-:-:S04]  /*166b0*/  IADD3 R8, R6, 0x4, RZ ;  /* 0x0000000406087810 */ /* 0x000fc80007ffe0ff */
[----:B------:R-:W-:Y:S02]  /*166c0*/  R2UR UR6, R8 ;  /* 0x00000000080672ca */ /* 0x000fe400000e0000 */
[----:B------:R-:W-:Y:S01]  /*166d0*/  R2UR UR7, R9 ;  /* 0x00000000090772ca */ /* 0x000fe200000e0000 */
[----:B------:R-:W-:Y:S01]  /*166e0*/  UIADD3 UR4, UR12, 0x4, URZ ;  /* 0x000000040c047890 */ /* 0x000fe2000fffe03f */
[----:B------:R-:W-:Y:S02]  /*166f0*/  WARPGROUP.DEPBAR.LE gsb0, 0x0 ;  /* 0x00008000000079c5 */ /* 0x000fe40000010000 */
[----:B------:R-:W-:-:S06]  /*16700*/  WARPGROUP.ARRIVE ;  /* 0x00000000000079c5 */ /* 0x000fcc0000000000 */
[----:B------:R-:W-:Y:S01]  /*16710*/  QGMMA.64x128x32.F32.E4M3.E4M3 R24, gdesc[UR8], R24, gsb0 ;  /* 0x01e00000081879f3 */ /* 0x000fe20008000818 */
[----:B------:R-:W-:Y:S01]  /*16720*/  UMOV UR5, 0x40000040 ;  /* 0x4000004000057882 */ /* 0x000fe20000000000 */
[----:B------:R-:W-:Y:S02]  /*16730*/  VIADD R8, R6, 0x6 ;  /* 0x0000000606087836 */ /* 0x000fe40000000000 */
[----:B------:R-:W-:-:S03]  /*16740*/  IMAD.MOV.U32 R9, RZ, RZ, 0x40000040 ;  /* 0x40000040ff097424 */ /* 0x000fc600078e00ff */
[----:B------:R-:W-:Y:S02]  /*16750*/  R2UR UR18, R8 ;  /* 0x00000000081272ca */ /* 0x000fe400000e0000 */
[----:B------:R-:W-:Y:S01]  /*16760*/  R2UR UR19, R9 ;  /* 0x00000000091372ca */ /* 0x000fe200000e0000 */
[----:B------:R-:W-:Y:S01]  /*16770*/  UIADD3 UR16, UR12, 0x6, URZ ;  /* 0x000000060c107890 */ /* 0x000fe2000fffe03f */
[----:B------:R-:W-:Y:S01]  /*16780*/  UMOV UR17, 0x40000040 ;  /* 0x4000004000117882 */ /* 0x000fe20000000000 */
[----:B------:R-:W-:Y:S02]  /*16790*/  WARPGROUP.DEPBAR.LE gsb0, 0x0 ;  /* 0x00008000000079c5 */ /* 0x000fe40000010000 */
[----:B------:R-:W-:-:S06]  /*167a0*/  WARPGROUP.ARRIVE ;  /* 0x00000000000079c5 */ /* 0x000fcc0000000000 */
[----:B------:R-:W-:Y:S01]  /*167b0*/  QGMMA.64x128x32.F32.E4M3.E4M3 R24, gdesc[UR4], R24, gsb0 ;  /* 0x01e00000041879f3 */ /* 0x000fe20008000818 */
        /* <DEDUP_REMOVED lines=9> */
[----:B------:R-:W-:Y:S01]  /*16850*/  VIADD R8, R6, 0x402 ;  /* 0x0000040206087836 */ /* 0x000fe20000000000 */
[----:B------:R-:W-:-:S04]  /*16860*/  MOV R9, 0x40000040 ;  /* 0x4000004000097802 */ /* 0x000fc80000000f00 */
        /* <DEDUP_REMOVED lines=25> */
[----:B------:R-:W-:-:S04]  /*16a00*/  IMAD.MOV.U32 R0, RZ, RZ, -0x80 ;  /* 0xffffff80ff007424 */ /* 0x000fc800078e00ff */
[----:B------:R-:W-:-:S04]  /*16a10*/  IMAD R0, R133, R0, 0x80 ;  /* 0x0000008085007424 */ /* 0x000fc800078e0200 */
[----:B--2---:R-:W-:-:S05]  /*16a20*/  IMAD.IADD R0, R96, 0x1, R0 ;  /* 0x0000000160007824 */ /* 0x004fca00078e0200 */
[----:B01----:R-:W-:Y:S02]  /*16a30*/  IADD3 R3, -R98, 0x1, R0 ;  /* 0x0000000162037810 */ /* 0x003fe40007ffe100 */
[----:B----4-:R-:W-:-:S03]  /*16a40*/  LEA R8, R94, R10, 0x7 ;  /* 0x0000000a5e087211 */ /* 0x010fc600078e38ff */
[C---:B---3--:R-:W-:Y:S02]  /*16a50*/  IMAD R7, R5.reuse, -0x2, R3 ;  /* 0xfffffffe05077824 */ /* 0x048fe400078e0203 */
[----:B------:R-:W-:-:S03]  /*16a60*/  IMAD R6, R5, -0x2, R0 ;  /* 0xfffffffe05067824 */ /* 0x000fc600078e0200 */
[----:B------:R-:W-:Y:S01]  /*16a70*/  IADD3 R3, R7, 0x8, R8 ;  /* 0x0000000807037810 */ /* 0x000fe20007ffe008 */
[----:B------:R-:W-:Y:S02]  /*16a80*/  WARPGROUP.DEPBAR.LE gsb0, 0x0 ;  /* 0x00008000000079c5 */ /* 0x000fe40000010000 */
[----:B------:R-:W-:-:S06]  /*16a90*/  WARPGROUP.ARRIVE ;  /* 0x00000000000079c5 */ /* 0x000fcc0000000000 */
[----:B------:R-:W-:Y:S01]  /*16aa0*/  QGMMA.64x128x32.F32.E4M3.E4M3 R24, gdesc[UR32], R24, gsb0 ;  /* 0x01e00000201879f3 */ /* 0x000fe20008000818 */
[----:B------:R-:W-:-:S04]  /*16ab0*/  VIMNMX R0, R6, R3, PT ;  /* 0x0000000306007248 */ /* 0x000fc80003fe0100 */
[C---:B------:R-:W-:Y:S02]  /*16ac0*/  ISETP.GT.AND P2, PT, R0.reuse, RZ, PT ;  /* 0x000000ff0000720c */ /* 0x040fe40003f44270 */
[C---:B------:R-:W-:Y:S02]  /*16ad0*/  ISETP.GT.AND P3, PT, R0.reuse, 0x1, PT ;  /* 0x000000010000780c */ /* 0x040fe40003f64270 */
[----:B------:R-:W-:Y:S01]  /*16ae0*/  ISETP.GT.AND P4, PT, R0, 0x8, PT ;  /* 0x000000080000780c */ /* 0x000fe20003f84270 */
[----:B------:R-:W-:Y:S02]  /*16af0*/  WARPGROUP.DEPBAR.LE gsb0, 0x0 ;  /* 0x00008000000079c5 */ /* 0x000fe40000010000 */
[----:B------:R-:W-:Y:S02]  /*16b00*/  FSEL R26, R26, -INF , P2 ;  /* 0xff8000001a1a7808 */ /* 0x000fe40001000000 */
[----:B------:R-:W-:Y:S02]  /*16b10*/  FSEL R10, R27, -INF , P3 ;  /* 0xff8000001b0a7808 */ /* 0x000fe40001800000 */
        /* <DEDUP_REMOVED lines=87> */
[----:B------:R-:W-:Y:S02]  /*17090*/  FSEL R87, R87, -INF , P2 ;  /* 0xff80000057577808 */ /* 0x000fe40001000000 */
[----:B------:R-:W-:-:S04]  /*170a0*/  FMNMX.FTZ R14, R47, R14, !PT ;  /* 0x0000000e2f0e7209 */ /* 0x000fc80007810000 */
[----:B------:R-:W-:-:S05]  /*170b0*/  FMNMX.FTZ R14, R87, R14, !PT ;  /* 0x0000000e570e7209 */ /* 0x000fca0007810000 */
[----:B------:R-:W0:Y:S02]  /*170c0*/  SHFL.BFLY PT, R5, R14, 0x2, 0x1f ;  /* 0x0c401f000e057f89 */ /* 0x000e2400000e0000 */
[----:B0-----:R-:W-:-:S05]  /*170d0*/  FMNMX.FTZ R55, R14, R5, !PT ;  /* 0x000000050e377209 */ /* 0x001fca0007810000 */
[----:B------:R-:W0:Y:S01]  /*170e0*/  SHFL.BFLY PT, R0, R55, 0x1, 0x1f ;  /* 0x0c201f0037007f89 */ /* 0x000e2200000e0000 */
[----:B------:R-:W-:-:S04]  /*170f0*/  VIADDMNMX R34, R8, R7, R6, PT ;  /* 0x0000000708227246 */ /* 0x000fc80003800106 */
[C---:B------:R-:W-:Y:S02]  /*17100*/  ISETP.GT.AND P3, PT, R34.reuse, 0x1, PT ;  /* 0x000000012200780c */ /* 0x040fe40003f64270 */
[----:B------:R-:W-:Y:S02]  /*17110*/  ISETP.GT.AND P4, PT, R34, 0x8, PT ;  /* 0x000000082200780c */ /* 0x000fe40003f84270 */
[----:B------:R-:W-:Y:S02]  /*17120*/  FSEL R6, R25, -INF , P3 ;  /* 0xff80000019067808 */ /* 0x000fe40001800000 */
[----:B0-----:R-:W-:-:S04]  /*17130*/  FMNMX.FTZ R0, R55, R0, !PT ;  /* 0x0000000037007209 */ /* 0x001fc80007810000 */
[----:B------:R-:W-:Y:S01]  /*17140*/  FSETP.NEU.FTZ.AND P2, PT, R0, -INF , PT ;  /* 0xff8000000000780b */ /* 0x000fe20003f5d000 */
[----:B------:R-:W-:-:S05]  /*17150*/  FFMA.FTZ R51, R2, R0, -8 ;  /* 0xc100000002337423 */ /* 0x000fca0000010000 */
[----:B------:R-:W-:Y:S02]  /*17160*/  FSEL R51, R51, RZ, P2 ;  /* 0x000000ff33337208 */ /* 0x000fe40001000000 */
[----:B------:R-:W-:-:S04]  /*17170*/  ISETP.GT.AND P2, PT, R34, RZ, PT ;  /* 0x000000ff2200720c */ /* 0x000fc80003f44270 */
[----:B------:R-:W-:Y:S02]  /*17180*/  FSEL R91, R24, -INF , P2 ;  /* 0xff800000185b7808 */ /* 0x000fe40001000000 */
        /* <DEDUP_REMOVED lines=17> */
[----:B------:R-:W-:Y:S01]  /*172a0*/  FMNMX.FTZ R14, R97, R14, !PT ;  /* 0x0000000e610e7209 */ /* 0x000fe20007810000 */
[----:B------:R-:W-:-:S01]  /*172b0*/  FFMA.FTZ R10, R2, R10, -R51 ;  /* 0x0000000a020a7223 */ /* 0x000fc20000010833 */
[----:B------:R-:W-:Y:S02]  /*172c0*/  ISETP.GT.AND P2, PT, R34, 0x21, PT ;  /* 0x000000212200780c */ /* 0x000fe40003f44270 */
[----:B------:R-:W-:Y:S02]  /*172d0*/  FSEL R101, R40, -INF , P3 ;  /* 0xff80000028657808 */ /* 0x000fe40001800000 */
[----:B------:R-:W-:Y:S01]  /*172e0*/  FMNMX.FTZ R14, R99, R14, !PT ;  /* 0x0000000e630e7209 */ /* 0x000fe20007810000 */
[----:B------:R-:W-:-:S01]  /*172f0*/  FFMA.FTZ R24, R2, R9, -R51 ;  /* 0x0000000902187223 */ /* 0x000fc20000010833 */
[----:B------:R-:W-:Y:S02]  /*17300*/  ISETP.GT.AND P3, PT, R34, 0x28, PT ;  /* 0x000000282200780c */ /* 0x000fe40003f64270 */
[----:B------:R-:W-:-:S02]  /*17310*/  FSEL R103, R41, -INF , P2 ;  /* 0xff80000029677808 */ /* 0x000fc40001000000 */
[----:B------:R-:W-:Y:S01]  /*17320*/  FMNMX.FTZ R14, R101, R14, !PT ;  /* 0x0000000e650e7209 */ /* 0x000fe20007810000 */
[----:B------:R-:W-:Y:S01]  /*17330*/  MUFU.EX2 R8, R10 ;  /* 0x0000000a00087308 */ /* 0x000fe20000000800 */
[----:B------:R-:W-:Y:S02]  /*17340*/  ISETP.GT.AND P2, PT, R34, 0x29, PT ;  /* 0x000000292200780c */ /* 0x000fe40003f44270 */
[----:B------:R-:W-:-:S05]  /*17350*/  FSEL R105, R44, -INF , P3 ;  /* 0xff8000002c697808 */ /* 0x000fca0001800000 */
[----:B------:R0:W-:Y:S01]  /*17360*/  MUFU.EX2 R10, R24 ;  /* 0x00000018000a7308 */ /* 0x0001e20000000800 */
[----:B------:R-:W-:Y:S02]  /*17370*/  ISETP.GT.AND P3, PT, R34, 0x30, PT ;  /* 0x000000302200780c */ /* 0x000fe40003f64270 */
[----:B------:R-:W-:Y:S02]  /*17380*/  FSEL R107, R45, -INF , P2 ;  /* 0xff8000002d6b7808 */ /* 0x000fe40001000000 */
[----:B0-----:R-:W-:-:S04]  /*17390*/  FMNMX.FTZ R24, R103, R14, !PT ;  /* 0x0000000e67187209 */ /* 0x001fc80007810000 */
        /* <DEDUP_REMOVED lines=38> */
[----:B------:R-:W-:Y:S01]  /*17600*/  FFMA.FTZ R7, R2, R30, -R51 ;  /* 0x0000001e02077223 */ /* 0x000fe20000010833 */
        /* <DEDUP_REMOVED lines=21> */
[----:B------:R-:W-:Y:S02]  /*17760*/  FSEL R85, R85, -INF , P2 ;  /* 0xff80000055557808 */ /* 0x000fe40001000000 */
[----:B------:R-:W-:Y:S01]  /*17770*/  FMNMX.FTZ R32, R127, R32, !PT ;  /* 0x000000207f207209 */ /* 0x000fe20007810000 */
[----:B------:R-:W-:-:S03]  /*17780*/  FFMA.FTZ R34, R2, R3, -R51 ;  /* 0x0000000302227223 */ /* 0x000fc60000010833 */
[----:B------:R-:W-:Y:S01]  /*17790*/  FMNMX.FTZ R3, R85, R32, !PT ;  /* 0x0000002055037209 */ /* 0x000fe20007810000 */
[----:B------:R-:W-:-:S01]  /*177a0*/  FFMA.FTZ R9, R2, R11, -R51 ;  /* 0x0000000b02097223 */ /* 0x000fc20000010833 */
[----:B------:R-:W-:-:S03]  /*177b0*/  FFMA.FTZ R11, R2, R38, -R51 ;  /* 0x00000026020b7223 */ /* 0x000fc60000010833 */
[----:B------:R-:W0:Y:S01]  /*177c0*/  SHFL.BFLY PT, R38, R3, 0x2, 0x1f ;  /* 0x0c401f0003267f89 */ /* 0x000e2200000e0000 */
[----:B------:R-:W-:-:S01]  /*177d0*/  FFMA.FTZ R25, R2, R13, -R51 ;  /* 0x0000000d02197223 */ /* 0x000fc20000010833 */
[----:B------:R-:W-:Y:S01]  /*177e0*/  FFMA.FTZ R13, R2, R42, -R51 ;  /* 0x0000002a020d7223 */ /* 0x000fe20000010833 */
[----:B0-----:R-:W-:-:S05]  /*177f0*/  FMNMX.FTZ R42, R3, R38, !PT ;  /* 0x00000026032a7209 */ /* 0x001fca0007810000 */
[----:B------:R-:W0:Y:S01]  /*17800*/  SHFL.BFLY PT, R3, R42, 0x1, 0x1f ;  /* 0x0c201f002a037f89 */ /* 0x000e2200000e0000 */
[----:B------:R1:W-:Y:S01]  /*17810*/  MUFU.EX2 R14, R25 ;  /* 0x00000019000e7308 */ /* 0x0003e20000000800 */
[----:B------:R-:W-:-:S01]  /*17820*/  FFMA.FTZ R46, R2, R46, -R51 ;  /* 0x0000002e022e7223 */ /* 0x000fc20000010833 */
[----:B-1----:R-:W-:Y:S01]  /*17830*/  FFMA.FTZ R25, R2, R50, -R51 ;  /* 0x0000003202197223 */ /* 0x002fe20000010833 */
[----:B0-----:R-:W-:-:S04]  /*17840*/  FMNMX.FTZ R3, R42, R3, !PT ;  /* 0x000000032a037209 */ /* 0x001fc80007810000 */
[----:B------:R-:W-:Y:S01]  /*17850*/  FSETP.NEU.FTZ.AND P2, PT, R3, -INF , PT ;  /* 0xff8000000300780b */ /* 0x000fe20003f5d000 */
[----:B------:R-:W-:-:S01]  /*17860*/  FFMA.FTZ R44, R2, R3, -8 ;  /* 0xc1000000022c7423 */ /* 0x000fc20000010003 */
[----:B------:R0:W-:Y:S04]  /*17870*/  MUFU.EX2 R24, R46 ;  /* 0x0000002e00187308 */ /* 0x0001e80000000800 */
[----:B------:R-:W-:-:S05]  /*17880*/  FSEL R50, R44, RZ, P2 ;  /* 0x000000ff2c327208 */ /* 0x000fca0001000000 */
[C-C-:B------:R-:W-:Y:S01]  /*17890*/  FFMA.FTZ R45, R2.reuse, R91, -R50.reuse ;  /* 0x0000005b022d7223 */ /* 0x140fe20000010832 */
[----:B0-----:R-:W-:-:S01]  /*178a0*/  FFMA.FTZ R46, R2, R6, -R50 ;  /* 0x00000006022e7223 */ /* 0x001fc20000010832 */
[----:B------:R-:W0:Y:S01]  /*178b0*/  MUFU.EX2 R5, R5 ;  /* 0x0000000500057308 */ /* 0x000e220000000800 */
[----:B------:R-:W-:-:S01]  /*178c0*/  FFMA.FTZ R89, R2, R89, -R50 ;  /* 0x0000005902597223 */ /* 0x000fc20000010832 */
[C---:B------:R-:W-:Y:S01]  /*178d0*/  FFMA.FTZ R41, R2.reuse, R43, -R51 ;  /* 0x0000002b02297223 */ /* 0x040fe20000010833 */
[----:B------:R-:W-:-:S05]  /*178e0*/  FFMA.FTZ R55, R2, R55, -R50 ;  /* 0x0000003702377223 */ /* 0x000fca0000010832 */
[----:B------:R-:W-:Y:S01]  /*178f0*/  MUFU.EX2 R45, R45 ;  /* 0x0000002d002d7308 */ /* 0x000fe20000000800 */
[----:B------:R-:W-:-:S01]  /*17900*/  FFMA.FTZ R43, R2, R47, -R51 ;  /* 0x0000002f022b7223 */ /* 0x000fc20000010833 */
[----:B------:R-:W-:-:S06]  /*17910*/  FFMA.FTZ R47, R2, R93, -R50 ;  /* 0x0000005d022f7223 */ /* 0x000fcc0000010832 */
[----:B------:R-:W1:Y:S01]  /*17920*/  MUFU.EX2 R46, R46 ;  /* 0x0000002e002e7308 */ /* 0x000e620000000800 */
[----:B------:R-:W-:-:S01]  /*17930*/  FFMA.FTZ R49, R2, R49, -R50 ;  /* 0x0000003102317223 */ /* 0x000fc20000010832 */
[----:B------:R-:W-:-:S06]  /*17940*/  IMAD.IADD R6, R96, 0x1, -R98 ;  /* 0x0000000160067824 */ /* 0x000fcc00078e0a62 */
[----:B------:R-:W2:Y:S01]  /*17950*/  MUFU.EX2 R7, R7 ;  /* 0x0000000700077308 */ /* 0x000ea20000000800 */
[----:B------:R-:W-:-:S01]  /*17960*/  FFMA.FTZ R39, R2, R39, -R51 ;  /* 0x0000002702277223 */ /* 0x000fc20000010833 */
[----:B------:R-:W-:-:S06]  /*17970*/  FFMA.FTZ R12, R2, R12, -R51 ;  /* 0x0000000c020c7223 */ /* 0x000fcc0000010833 */
[----:B------:R-:W3:Y:S01]  /*17980*/  MUFU.EX2 R89, R89 ;  /* 0x0000005900597308 */ /* 0x000ee20000000800 */
[----:B------:R-:W-:-:S01]  /*17990*/  FFMA.FTZ R48, R2, R95, -R50 ;  /* 0x0000005f02307223 */ /* 0x000fc20000010832 */
[C-C-:B------:R-:W-:Y:S01]  /*179a0*/  FFMA.FTZ R38, R2.reuse, R35, -R51.reuse ;  /* 0x0000002302267223 */ /* 0x140fe20000010833 */
[----:B------:R-:W-:-:S05]  /*179b0*/  FFMA.FTZ R20, R2, R20, -R51 ;  /* 0x0000001402147223 */ /* 0x000fca0000010833 */
[----:B------:R-:W4:Y:S01]  /*179c0*/  MUFU.EX2 R52, R55 ;  /* 0x0000003700347308 */ /* 0x000f220000000800 */
[----:B------:R-:W-:-:S01]  /*179d0*/  FFMA.FTZ R29, R2, R88, -R51 ;  /* 0x00000058021d7223 */ /* 0x000fc20000010833 */
[C-C-:B------:R-:W-:Y:S01]  /*179e0*/  FFMA.FTZ R90, R2.reuse, R90, -R51.reuse ;  /* 0x0000005a025a7223 */ /* 0x140fe20000010833 */
[----:B------:R-:W-:-:S01]  /*179f0*/  FFMA.FTZ R54, R2, R54, -R51 ;  /* 0x0000003602367223 */ /* 0x000fc20000010833 */
[C-C-:B------:R-:W-:Y:S01]  /*17a00*/  FFMA.FTZ R33, R2.reuse, R92, -R51.reuse ;  /* 0x0000005c02217223 */ /* 0x140fe20000010833 */
[----:B------:R-:W-:-:S03]  /*17a10*/  FFMA.FTZ R37, R2, R59, -R51 ;  /* 0x0000003b02257223 */ /* 0x000fc60000010833 */
[----:B------:R0:W-:Y:S01]  /*17a20*/  MUFU.EX2 R58, R49 ;  /* 0x00000031003a7308 */ /* 0x0001e20000000800 */
[----:B------:R-:W-:-:S01]  /*17a30*/  FFMA.FTZ R21, R2, R21, -R51 ;  /* 0x0000001502157223 */ /* 0x000fc20000010833 */
[C-C-:B------:R-:W-:Y:S01]  /*17a40*/  FFMA.FTZ R32, R2.reuse, R67, -R51.reuse ;  /* 0x0000004302207223 */ /* 0x140fe20000010833 */
[----:B------:R-:W-:-:S01]  /*17a50*/  FFMA.FTZ R27, R2, R27, -R51 ;  /* 0x0000001b021b7223 */ /* 0x000fc20000010833 */
[C-C-:B------:R-:W-:Y:S01]  /*17a60*/  FFMA.FTZ R36, R2.reuse, R71, -R51.reuse ;  /* 0x0000004702247223 */ /* 0x140fe20000010833 */
[----:B------:R-:W-:-:S01]  /*17a70*/  FFMA.FTZ R31, R2, R31, -R51 ;  /* 0x0000001f021f7223 */ /* 0x000fc20000010833 */
[--C-:B------:R-:W-:Y:S02]  /*17a80*/  FFMA.FTZ R40, R2, R75, -R51.reuse ;  /* 0x0000004b02287223 */ /* 0x100fe40000010833 */
[----:B------:R-:W4:Y:S01]  /*17a90*/  MUFU.EX2 R9, R9 ;  /* 0x0000000900097308 */ /* 0x000f220000000800 */
[----:B0-----:R-:W-:Y:S02]  /*17aa0*/  IMAD R49, R94, 0x80, R6 ;  /* 0x000000805e317824 */ /* 0x001fe400078e0206 */
[C-C-:B------:R-:W-:Y:S01]  /*17ab0*/  FFMA.FTZ R35, R2.reuse, R79, -R51.reuse ;  /* 0x0000004f02237223 */ /* 0x140fe20000010833 */
[----:B------:R-:W-:-:S01]  /*17ac0*/  FFMA.FTZ R83, R2, R83, -R51 ;  /* 0x0000005302537223 */ /* 0x000fc20000010833 */
[----:B------:R-:W-:Y:S01]  /*17ad0*/  FFMA.FTZ R97, R2, R97, -R50 ;  /* 0x0000006102617223 */ /* 0x000fe20000010832 */
[----:B------:R-:W-:-:S02]  /*17ae0*/  FADD.FTZ R6, R5, R8 ;  /* 0x0000000805067221 */ /* 0x000fc40000010000 */
[----:B------:R0:W-:Y:S01]  /*17af0*/  MUFU.EX2 R30, R39 ;  /* 0x00000027001e7308 */ /* 0x0001e20000000800 */
[----:B------:R-:W-:Y:S01]  /*17b00*/  SHF.R.S32.HI R68, RZ, 0x1f, R49 ;  /* 0x0000001fff447819 */ /* 0x000fe20000011431 */
[----:B-1----:R-:W-:-:S06]  /*17b10*/  FADD.FTZ R66, R45, R46 ;  /* 0x0000002e2d427221 */ /* 0x002fcc0000010000 */
[----:B------:R-:W1:Y:S01]  /*17b20*/  MUFU.EX2 R47, R47 ;  /* 0x0000002f002f7308 */ /* 0x000e620000000800 */
[----:B0-----:R-:W-:-:S01]  /*17b30*/  FFMA.FTZ R39, R2, R63, -R51 ;  /* 0x0000003f02277223 */ /* 0x001fc20000010833 */
[C---:B------:R-:W-:Y:S01]  /*17b40*/  FFMA.FTZ R51, R2.reuse, R87, -R51 ;  /* 0x0000005702337223 */ /* 0x040fe20000010833 */
[----:B------:R-:W-:-:S05]  /*17b50*/  FFMA.FTZ R99, R2, R99, -R50 ;  /* 0x0000006302637223 */ /* 0x000fca0000010832 */
[----:B------:R-:W0:Y:S01]  /*17b60*/  MUFU.EX2 R12, R12 ;  /* 0x0000000c000c7308 */ /* 0x000e220000000800 */
[----:B------:R-:W-:-:S07]  /*17b70*/  FFMA.FTZ R101, R2, R101, -R50 ;  /* 0x0000006502657223 */ /* 0x000fce0000010832 */
[----:B------:R-:W0:Y:S08]  /*17b80*/  MUFU.EX2 R48, R48 ;  /* 0x0000003000307308 */ /* 0x000e300000000800 */
[----:B------:R2:W-:Y:S08]  /*17b90*/  MUFU.EX2 R44, R51 ;  /* 0x00000033002c7308 */ /* 0x0005f00000000800 */
[----:B------:R-:W0:Y:S01]  /*17ba0*/  MUFU.EX2 R11, R11 ;  /* 0x0000000b000b7308 */ /* 0x000e220000000800 */
[----:B--2---:R-:W-:-:S01]  /*17bb0*/  FADD.FTZ R51, R7, R6 ;  /* 0x0000000607337221 */ /* 0x004fc20000010000 */
[----:B------:R-:W-:Y:S01]  /*17bc0*/  LEA.HI R6, R68, R49, RZ, 0x7 ;  /* 0x0000003144067211 */ /* 0x000fe200078f38ff */
[----:B---3--:R-:W-:-:S05]  /*17bd0*/  FADD.FTZ R49, R89, R66 ;  /* 0x0000004259317221 */ /* 0x008fca0000010000 */
[----:B------:R-:W2:Y:S01]  /*17be0*/  MUFU.EX2 R97, R97 ;  /* 0x0000006100617308 */ /* 0x000ea20000000800 */
[----:B------:R-:W-:-:S01]  /*17bf0*/  FADD.FTZ R68, R10, R51 ;  /* 0x000000330a447221 */ /* 0x000fc20000010000 */
[----:B----4-:R-:W-:Y:S01]  /*17c00*/  FADD.FTZ R66, R52, R49 ;  /* 0x0000003134427221 */ /* 0x010fe20000010000 */
[----:B------:R-:W-:-:S05]  /*17c10*/  FFMA.FTZ R103, R2, R103, -R50 ;  /* 0x0000006702677223 */ /* 0x000fca0000010832 */
[----:B------:R-:W-:Y:S01]  /*17c20*/  MUFU.EX2 R28, R54 ;  /* 0x00000036001c7308 */ /* 0x000fe20000000800 */
[----:B------:R-:W-:-:S01]  /*17c30*/  FADD.FTZ R51, R9, R68 ;  /* 0x0000004409337221 */ /* 0x000fc20000010000 */
[----:B-1----:R-:W-:-:S06]  /*17c40*/  FADD.FTZ R49, R47, R66 ;  /* 0x000000422f317221 */ /* 0x002fcc0000010000 */
[----:B------:R-:W1:Y:S01]  /*17c50*/  MUFU.EX2 R54, R99 ;  /* 0x0000006300367308 */ /* 0x000e620000000800 */
[----:B------:R-:W-:-:S01]  /*17c60*/  FFMA.FTZ R105, R2, R105, -R50 ;  /* 0x0000006902697223 */ /* 0x000fc20000010832 */
[----:B0-----:R-:W-:-:S06]  /*17c70*/  FADD.FTZ R68, R12, R51 ;  /* 0x000000330c447221 */ /* 0x001fcc0000010000 */
[----:B------:R-:W0:Y:S01]  /*17c80*/  MUFU.EX2 R13, R13 ;  /* 0x0000000d000d7308 */ /* 0x000e220000000800 */
[----:B------:R-:W-:-:S07]  /*17c90*/  FADD.FTZ R66, R48, R49 ;  /* 0x0000003130427221 */ /* 0x000fce0000010000 */
[----:B------:R-:W3:Y:S01]  /*17ca0*/  MUFU.EX2 R101, R101 ;  /* 0x0000006500657308 */ /* 0x000ee20000000800 */
[----:B------:R-:W-:-:S01]  /*17cb0*/  FFMA.FTZ R107, R2, R107, -R50 ;  /* 0x0000006b026b7223 */ /* 0x000fc20000010832 */
[----:B------:R-:W-:-:S06]  /*17cc0*/  FADD.FTZ R51, R11, R68 ;  /* 0x000000440b337221 */ /* 0x000fcc0000010000 */
[----:B------:R-:W4:Y:S01]  /*17cd0*/  MUFU.EX2 R20, R20 ;  /* 0x0000001400147308 */ /* 0x000f220000000800 */
[----:B--2---:R-:W-:-:S01]  /*17ce0*/  FADD.FTZ R49, R97, R66 ;  /* 0x0000004261317221 */ /* 0x004fc20000010000 */
[----:B------:R-:W-:-:S06]  /*17cf0*/  FFMA.FTZ R109, R2, R109, -R50 ;  /* 0x0000006d026d7223 */ /* 0x000fcc0000010832 */
[----:B------:R-:W2:Y:S01]  /*17d00*/  MUFU.EX2 R224, R103 ;  /* 0x0000006700e07308 */ /* 0x000ea20000000800 */
[----:B------:R-:W-:-:S01]  /*17d10*/  FADD.FTZ R68, R14, R51 ;  /* 0x000000330e447221 */ /* 0x000fc20000010000 */
[----:B-1----:R-:W-:-:S06]  /*17d20*/  FADD.FTZ R66, R54, R49 ;  /* 0x0000003136427221 */ /* 0x002fcc0000010000 */
[----:B------:R-:W1:Y:S01]  /*17d30*/  MUFU.EX2 R105, R105 ;  /* 0x0000006900697308 */ /* 0x000e620000000800 */
[----:B0-----:R-:W-:-:S01]  /*17d40*/  FADD.FTZ R51, R13, R68 ;  /* 0x000000440d337221 */ /* 0x001fc20000010000 */
[----:B---3--:R-:W-:-:S06]  /*17d50*/  FADD.FTZ R49, R101, R66 ;  /* 0x0000004265317221 */ /* 0x008fcc0000010000 */
[----:B------:R-:W0:Y:S01]  /*17d60*/  MUFU.EX2 R29, R29 ;  /* 0x0000001d001d7308 */ /* 0x000e220000000800 */
[----:B------:R-:W-:-:S07]  /*17d70*/  FFMA.FTZ R111, R2, R111, -R50 ;  /* 0x0000006f026f7223 */ /* 0x000fce0000010832 */
[----:B------:R-:W3:Y:S01]  /*17d80*/  MUFU.EX2 R56, R107 ;  /* 0x0000006b00387308 */ /* 0x000ee20000000800 */
[----:B----4-:R-:W-:-:S01]  /*17d90*/  FADD.FTZ R51, R20, R51 ;  /* 0x0000003314337221 */ /* 0x010fc20000010000 */
[----:B--2---:R-:W-:-:S06]  /*17da0*/  FADD.FTZ R68, R224, R49 ;  /* 0x00000031e0447221 */ /* 0x004fcc0000010000 */
[----:B------:R-:W2:Y:S08]  /*17db0*/  MUFU.EX2 R25, R25 ;  /* 0x0000001900197308 */ /* 0x000eb00000000800 */
[----:B------:R-:W4:Y:S01]  /*17dc0*/  MUFU.EX2 R109, R109 ;  /* 0x0000006d006d7308 */ /* 0x000f220000000800 */
[----:B------:R-:W-:-:S01]  /*17dd0*/  FFMA.FTZ R53, R2, R53, -R50 ;  /* 0x0000003502357223 */ /* 0x000fc20000010832 */
[----:B------:R-:W-:-:S06]  /*17de0*/  FADD.FTZ R70, R24, R51 ;  /* 0x0000003318467221 */ /* 0x000fcc0000010000 */
[----:B------:R-:W4:Y:S01]  /*17df0*/  MUFU.EX2 R26, R90 ;  /* 0x0000005a001a7308 */ /* 0x000f220000000800 */
[----:B-1----:R-:W-:-:S01]  /*17e00*/  FADD.FTZ R49, R105, R68 ;  /* 0x0000004469317221 */ /* 0x002fc20000010000 */
[----:B------:R-:W-:Y:S01]  /*17e10*/  FFMA.FTZ R113, R2, R113, -R50 ;  /* 0x0000007102717223 */ /* 0x000fe20000010832 */
[----:B0-----:R-:W-:-:S05]  /*17e20*/  FADD.FTZ R70, R29, R70 ;  /* 0x000000461d467221 */ /* 0x001fca0000010000 */
[----:B------:R-:W0:Y:S01]  /*17e30*/  MUFU.EX2 R111, R111 ;  /* 0x0000006f006f7308 */ /* 0x000e220000000800 */
[----:B---3--:R-:W-:-:S01]  /*17e40*/  FADD.FTZ R68, R56, R49 ;  /* 0x0000003138447221 */ /* 0x008fc20000010000 */
[----:B------:R-:W-:-:S06]  /*17e50*/  FFMA.FTZ R57, R2, R57, -R50 ;  /* 0x0000003902397223 */ /* 0x000fcc0000010832 */
[----:B------:R-:W1:Y:S01]  /*17e60*/  MUFU.EX2 R33, R33 ;  /* 0x0000002100217308 */ /* 0x000e620000000800 */
[----:B--2---:R-:W-:-:S01]  /*17e70*/  FADD.FTZ R51, R25, R70 ;  /* 0x0000004619337221 */ /* 0x004fc20000010000 */
[----:B----4-:R-:W-:-:S06]  /*17e80*/  FADD.FTZ R49, R109, R68 ;  /* 0x000000446d317221 */ /* 0x010fcc0000010000 */
[----:B------:R-:W2:Y:S01]  /*17e90*/  MUFU.EX2 R60, R53 ;  /* 0x00000035003c7308 */ /* 0x000ea20000000800 */
[----:B------:R-:W-:-:S01]  /*17ea0*/  FFMA.FTZ R115, R2, R115, -R50 ;  /* 0x0000007302737223 */ /* 0x000fc20000010832 */
[----:B------:R-:W-:Y:S01]  /*17eb0*/  FADD.FTZ R51, R26, R51 ;  /* 0x000000331a337221 */ /* 0x000fe20000010000 */
[----:B------:R-:W-:-:S05]  /*17ec0*/  F2FP.SATFINITE.E4M3.F32.PACK_AB_MERGE_C R231, R14, R11, RZ ;  /* 0x0000000b0ee7723e */ /* 0x000fca00048070ff */
[----:B------:R-:W3:Y:S01]  /*17ed0*/  MUFU.EX2 R113, R113 ;  /* 0x0000007100717308 */ /* 0x000ee20000000800 */
[----:B------:R-:W-:-:S01]  /*17ee0*/  FADD.FTZ R14, R58, R49 ;  /* 0x000000313a0e7221 */ /* 0x000fc20000010000 */
[----:B------:R-:W-:Y:S01]  /*17ef0*/  FFMA.FTZ R61, R2, R61, -R50 ;  /* 0x0000003d023d7223 */ /* 0x000fe20000010832 */
[----:B------:R-:W-:-:S05]  /*17f00*/  F2FP.SATFINITE.E4M3.F32.PACK_AB_MERGE_C R229, R10, R7, RZ ;  /* 0x000000070ae5723e */ /* 0x000fca00048070ff */
[----:B------:R-:W4:Y:S01]  /*17f10*/  MUFU.EX2 R37, R37 ;  /* 0x0000002500257308 */ /* 0x000f220000000800 */
[----:B------:R-:W-:-:S01]  /*17f20*/  FADD.FTZ R68, R28, R51 ;  /* 0x000000331c447221 */ /* 0x000fc20000010000 */
[----:B------:R-:W-:Y:S02]  /*17f30*/  @!P0 VIADD R4, R4, 0x38840 ;  /* 0x0003884004048836 */ /* 0x000fe40000000000 */
[----:B0-----:R-:W-:-:S04]  /*17f40*/  FADD.FTZ R7, R111, R14 ;  /* 0x0000000e6f077221 */ /* 0x001fc80000010000 */
[----:B------:R-:W0:Y:S01]  /*17f50*/  MUFU.EX2 R62, R57 ;  /* 0x00000039003e7308 */ /* 0x000e220000000800 */
[----:B------:R-:W-:-:S01]  /*17f60*/  FFMA.FTZ R117, R2, R117, -R50 ;  /* 0x0000007502757223 */ /* 0x000fc20000010832 */
[C---:B-1----:R-:W-:Y:S01]  /*17f70*/  F2FP.SATFINITE.E4M3.F32.PACK_AB_MERGE_C R227, R33.reuse, R28, RZ ;  /* 0x0000001c21e3723e */ /* 0x042fe200048070ff */
[----:B------:R-:W-:-:S05]  /*17f80*/  FADD.FTZ R33, R33, R68 ;  /* 0x0000004421217221 */ /* 0x000fca0000010000 */
[----:B------:R-:W1:Y:S01]  /*17f90*/  MUFU.EX2 R115, R115 ;  /* 0x0000007300737308 */ /* 0x000e620000000800 */
[----:B--2---:R-:W-:-:S01]  /*17fa0*/  FADD.FTZ R14, R60, R7 ;  /* 0x000000073c0e7221 */ /* 0x004fc20000010000 */
[----:B------:R-:W-:Y:S01]  /*17fb0*/  @!P0 PRMT R4, RZ, 0x654, R4 ;  /* 0x00000654ff048816 */ /* 0x000fe20000000004 */
[----:B------:R-:W-:-:S01]  /*17fc0*/  FFMA.FTZ R65, R2, R65, -R50 ;  /* 0x0000004102417223 */ /* 0x000fc20000010832 */
[----:B------:R-:W-:-:S04]  /*17fd0*/  F2FP.SATFINITE.E4M3.F32.PACK_AB_MERGE_C R225, R29, R24, RZ ;  /* 0x000000181de1723e */ /* 0x000fc800048070ff */
[----:B------:R-:W2:Y:S01]  /*17fe0*/  MUFU.EX2 R64, R61 ;  /* 0x0000003d00407308 */ /* 0x000ea20000000800 */
[----:B------:R-:W-:-:S01]  /*17ff0*/  FADD.FTZ R24, R30, R33 ;  /* 0x000000211e187221 */ /* 0x000fc20000010000 */
[----:B---3--:R-:W-:Y:S01]  /*18000*/  FADD.FTZ R7, R113, R14 ;  /* 0x0000000e71077221 */ /* 0x008fe20000010000 */
[----:B------:R-:W-:-:S01]  /*18010*/  FFMA.FTZ R119, R2, R119, -R50 ;  /* 0x0000007702777223 */ /* 0x000fc20000010832 */
[----:B------:R3:W-:Y:S04]  /*18020*/  @!P0 SYNCS.ARRIVE.TRANS64.RED.A1T0 RZ, [R4+URZ], RZ ;  /* 0x000000ff04ff89a7 */ /* 0x0007e8000810043f */
[----:B------:R-:W2:Y:S01]  /*18030*/  MUFU.EX2 R117, R117 ;  /* 0x0000007500757308 */ /* 0x000ea20000000800 */
[----:B----4-:R-:W-:-:S01]  /*18040*/  FADD.FTZ R11, R37, R24 ;  /* 0x00000018250b7221 */ /* 0x010fc20000010000 */
[----:B0-----:R-:W-:Y:S01]  /*18050*/  FADD.FTZ R24, R62, R7 ;  /* 0x000000073e187221 */ /* 0x001fe20000010000 */
[----:B------:R-:W-:-:S01]  /*18060*/  FFMA.FTZ R69, R2, R69, -R50 ;  /* 0x0000004502457223 */ /* 0x000fc20000010832 */
[----:B------:R-:W-:-:S04]  /*18070*/  F2FP.SATFINITE.E4M3.F32.PACK_AB_MERGE_C R229, R8, R5, R229 ;  /* 0x0000000508e5723e */ /* 0x000fc800048070e5 */
[----:B---3--:R-:W0:Y:S01]  /*18080*/  MUFU.EX2 R4, R65 ;  /* 0x0000004100047308 */ /* 0x008e220000000800 */
[----:B-1----:R-:W-:-:S01]  /*18090*/  FADD.FTZ R5, R115, R24 ;  /* 0x0000001873057221 */ /* 0x002fc20000010000 */
[----:B------:R-:W-:Y:S01]  /*180a0*/  FFMA.FTZ R121, R2, R121, -R50 ;  /* 0x0000007902797223 */ /* 0x000fe20000010832 */
[----:B--2---:R-:W-:-:S05]  /*180b0*/  F2FP.SATFINITE.E4M3.F32.PACK_AB_MERGE_C R115, R64, R115, RZ ;  /* 0x000000734073723e */ /* 0x004fca00048070ff */
[----:B------:R-:W1:Y:S01]  /*180c0*/  MUFU.EX2 R34, R34 ;  /* 0x0000002200227308 */ /* 0x000e620000000800 */
[----:B------:R-:W-:-:S07]  /*180d0*/  FADD.FTZ R64, R64, R5 ;  /* 0x0000000540407221 */ /* 0x000fce0000010000 */
[----:B------:R-:W2:Y:S01]  /*180e0*/  MUFU.EX2 R119, R119 ;  /* 0x0000007700777308 */ /* 0x000ea20000000800 */
[----:B------:R-:W-:-:S01]  /*180f0*/  FFMA.FTZ R73, R2, R73, -R50 ;  /* 0x0000004902497223 */ /* 0x000fc20000010832 */
[----:B------:R-:W-:-:S06]  /*18100*/  FADD.FTZ R5, R117, R64 ;  /* 0x0000004075057221 */ /* 0x000fcc0000010000 */
[----:B------:R-:W3:Y:S01]  /*18110*/  MUFU.EX2 R66, R69 ;  /* 0x0000004500427308 */ /* 0x000ee20000000800 */
[----:B------:R-:W-:-:S07]  /*18120*/  FFMA.FTZ R123, R2, R123, -R50 ;  /* 0x0000007b027b7223 */ /* 0x000fce0000010832 */
[----:B------:R-:W4:Y:S01]  /*18130*/  MUFU.EX2 R39, R39 ;  /* 0x0000002700277308 */ /* 0x000f220000000800 */
[----:B------:R-:W-:Y:S01]  /*18140*/  F2FP.SATFINITE.E4M3.F32.PACK_AB_MERGE_C R231, R12, R9, R231 ;  /* 0x000000090ce7723e */ /* 0x000fe200048070e7 */
[----:B0-----:R-:W-:-:S06]  /*18150*/  FADD.FTZ R12, R4, R5 ;  /* 0x00000005040c7221 */ /* 0x001fcc0000010000 */
[----:B------:R-:W0:Y:S01]  /*18160*/  MUFU.EX2 R21, R21 ;  /* 0x0000001500157308 */ /* 0x000e220000000800 */
[----:B------:R-:W-:-:S07]  /*18170*/  FFMA.FTZ R77, R2, R77, -R50 ;  /* 0x0000004d024d7223 */ /* 0x000fce0000010832 */
[----:B------:R-:W0:Y:S01]  /*18180*/  MUFU.EX2 R121, R121 ;  /* 0x0000007900797308 */ /* 0x000e220000000800 */
[----:B-1----:R-:W-:-:S01]  /*18190*/  FADD.FTZ R28, R34, R11 ;  /* 0x0000000b221c7221 */ /* 0x002fc20000010000 */
[----:B--2---:R-:W-:-:S06]  /*181a0*/  FADD.FTZ R5, R119, R12 ;  /* 0x0000000c77057221 */ /* 0x004fcc0000010000 */
[----:B------:R-:W1:Y:S01]  /*181b0*/  MUFU.EX2 R32, R32 ;  /* 0x0000002000207308 */ /* 0x000e620000000800 */
[----:B------:R-:W-:-:S07]  /*181c0*/  FFMA.FTZ R125, R2, R125, -R50 ;  /* 0x0000007d027d7223 */ /* 0x000fce0000010832 */
[----:B------:R-:W2:Y:S01]  /*181d0*/  MUFU.EX2 R10, R73 ;  /* 0x00000049000a7308 */ /* 0x000ea20000000800 */
[C---:B---3--:R-:W-:Y:S01]  /*181e0*/  F2FP.SATFINITE.E4M3.F32.PACK_AB_MERGE_C R119, R66.reuse, R119, RZ ;  /* 0x000000774277723e */ /* 0x048fe200048070ff */
[----:B----4-:R-:W-:Y:S01]  /*181f0*/  FADD.FTZ R28, R39, R28 ;  /* 0x0000001c271c7221 */ /* 0x010fe20000010000 */
[----:B------:R-:W-:-:S05]  /*18200*/  FADD.FTZ R66, R66, R5 ;  /* 0x0000000542427221 */ /* 0x000fca0000010000 */
[----:B------:R-:W3:Y:S08]  /*18210*/  MUFU.EX2 R27, R27 ;  /* 0x0000001b001b7308 */ /* 0x000ef00000000800 */
[----:B------:R-:W4:Y:S01]  /*18220*/  MUFU.EX2 R123, R123 ;  /* 0x0000007b007b7308 */ /* 0x000f220000000800 */
[----:B------:R-:W-:-:S01]  /*18230*/  FFMA.FTZ R81, R2, R81, -R50 ;  /* 0x0000005102517223 */ /* 0x000fc20000010832 */
[----:B0-----:R-:W-:-:S06]  /*18240*/  FADD.FTZ R7, R21, R28 ;  /* 0x0000001c15077221 */ /* 0x001fcc0000010000 */
[----:B------:R-:W0:Y:S01]  /*18250*/  MUFU.EX2 R36, R36 ;  /* 0x0000002400247308 */ /* 0x000e220000000800 */
[----:B------:R-:W-:-:S07]  /*18260*/  FADD.FTZ R5, R121, R66 ;  /* 0x0000004279057221 */ /* 0x000fce0000010000 */
[----:B------:R-:W0:Y:S01]  /*18270*/  MUFU.EX2 R14, R77 ;  /* 0x0000004d000e7308 */ /* 0x000e220000000800 */
[----:B------:R-:W-:-:S01]  /*18280*/  FFMA.FTZ R127, R2, R127, -R50 ;  /* 0x0000007f027f7223 */ /* 0x000fc20000010832 */
[----:B------:R-:W-:Y:S01]  /*18290*/  F2FP.SATFINITE.E4M3.F32.PACK_AB_MERGE_C R225, R20, R13, R225 ;  /* 0x0000000d14e1723e */ /* 0x000fe200048070e1 */
[----:B-1----:R-:W-:-:S05]  /*182a0*/  FADD.FTZ R20, R32, R7 ;  /* 0x0000000720147221 */ /* 0x002fca0000010000 */
[----:B------:R-:W1:Y:S01]  /*182b0*/  MUFU.EX2 R31, R31 ;  /* 0x0000001f001f7308 */ /* 0x000e620000000800 */
[----:B--2---:R-:W-:-:S07]  /*182c0*/  FADD.FTZ R12, R10, R5 ;  /* 0x000000050a0c7221 */ /* 0x004fce0000010000 */
[----:B------:R-:W2:Y:S01]  /*182d0*/  MUFU.EX2 R125, R125 ;  /* 0x0000007d007d7308 */ /* 0x000ea20000000800 */
[----:B---3--:R-:W-:-:S01]  /*182e0*/  FADD.FTZ R7, R27, R20 ;  /* 0x000000141b077221 */ /* 0x008fc20000010000 */
[----:B----4-:R-:W-:-:S06]  /*182f0*/  FADD.FTZ R5, R123, R12 ;  /* 0x0000000c7b057221 */ /* 0x010fcc0000010000 */
[----:B------:R-:W3:Y:S08]  /*18300*/  MUFU.EX2 R40, R40 ;  /* 0x0000002800287308 */ /* 0x000ef00000000800 */
[----:B------:R-:W4:Y:S01]  /*18310*/  MUFU.EX2 R8, R81 ;  /* 0x0000005100087308 */ /* 0x000f220000000800 */
[C---:B0-----:R-:W-:Y:S01]  /*18320*/  F2FP.SATFINITE.E4M3.F32.PACK_AB_MERGE_C R223, R36.reuse, R27, RZ ;  /* 0x0000001b24df723e */ /* 0x041fe200048070ff */
[----:B------:R-:W-:Y:S01]  /*18330*/  FADD.FTZ R36, R36, R7 ;  /* 0x0000000724247221 */ /* 0x000fe20000010000 */
[----:B------:R-:W-:-:S05]  /*18340*/  F2FP.SATFINITE.E4M3.F32.PACK_AB_MERGE_C R123, R14, R123, RZ ;  /* 0x0000007b0e7b723e */ /* 0x000fca00048070ff */
[----:B------:R-:W-:Y:S01]  /*18350*/  MUFU.EX2 R38, R38 ;  /* 0x0000002600267308 */ /* 0x000fe20000000800 */
[----:B------:R-:W-:-:S07]  /*18360*/  FADD.FTZ R14, R14, R5 ;  /* 0x000000050e0e7221 */ /* 0x000fce0000010000 */
[----:B------:R-:W-:Y:S08]  /*18370*/  MUFU.EX2 R35, R35 ;  /* 0x0000002300237308 */ /* 0x000ff00000000800 */
[----:B------:R-:W0:Y:S01]  /*18380*/  MUFU.EX2 R127, R127 ;  /* 0x0000007f007f7308 */ /* 0x000e220000000800 */
[----:B------:R-:W-:-:S01]  /*18390*/  FFMA.FTZ R50, R2, R85, -R50 ;  /* 0x0000005502327223 */ /* 0x000fc20000010832 */
[----:B-1----:R-:W-:Y:S01]  /*183a0*/  FADD.FTZ R7, R31, R36 ;  /* 0x000000241f077221 */ /* 0x002fe20000010000 */
[----:B--2---:R-:W-:-:S05]  /*183b0*/  FADD.FTZ R5, R125, R14 ;  /* 0x0000000e7d057221 */ /* 0x004fca0000010000 */
[----:B------:R-:W1:Y:S01]  /*183c0*/  MUFU.EX2 R43, R43 ;  /* 0x0000002b002b7308 */ /* 0x000e620000000800 */
[----:B---3--:R-:W-:-:S01]  /*183d0*/  FADD.FTZ R7, R40, R7 ;  /* 0x0000000728077221 */ /* 0x008fc20000010000 */
[----:B----4-:R-:W-:-:S06]  /*183e0*/  FADD.FTZ R12, R8, R5 ;  /* 0x00000005080c7221 */ /* 0x010fcc0000010000 */
[----:B------:R-:W2:Y:S01]  /*183f0*/  MUFU.EX2 R41, R41 ;  /* 0x0000002900297308 */ /* 0x000ea20000000800 */
[----:B------:R-:W-:Y:S01]  /*18400*/  SHF.R.S32.HI R6, RZ, 0x7, R6 ;  /* 0x00000007ff067819 */ /* 0x000fe20000011406 */
[----:B0-----:R-:W-:Y:S01]  /*18410*/  FADD.FTZ R5, R127, R12 ;  /* 0x0000000c7f057221 */ /* 0x001fe20000010000 */
[----:B------:R-:W-:-:S05]  /*18420*/  F2FP.SATFINITE.E4M3.F32.PACK_AB_MERGE_C R217, R35, R38, RZ ;  /* 0x0000002623d9723e */ /* 0x000fca00048070ff */
[----:B------:R-:W0:Y:S01]  /*18430*/  MUFU.EX2 R42, R83 ;  /* 0x00000053002a7308 */ /* 0x000e220000000800 */
[----:B------:R-:W-:-:S01]  /*18440*/  FADD.FTZ R38, R38, R7 ;  /* 0x0000000726267221 */ /* 0x000fc20000010000 */
[----:B------:R-:W-:Y:S01]  /*18450*/  VIADD R12, R133, 0xfffffffe ;  /* 0xfffffffe850c7836 */ /* 0x000fe20000000000 */
[----:B------:R-:W-:-:S05]  /*18460*/  VIMNMX R20, RZ, R6, !PT ;  /* 0x00000006ff147248 */ /* 0x000fca0007fe0100 */
[----:B------:R-:W3:Y:S01]  /*18470*/  MUFU.EX2 R50, R50 ;  /* 0x0000003200327308 */ /* 0x000ee20000000800 */
[----:B------:R-:W-:-:S01]  /*18480*/  FADD.FTZ R38, R35, R38 ;  /* 0x0000002623267221 */ /* 0x000fc20000010000 */
[----:B------:R-:W-:Y:S02]  /*18490*/  ISETP.GE.AND P0, PT, R12, R20, PT ;  /* 0x000000140c00720c */ /* 0x000fe40003f06270 */
[----:B-1----:R-:W-:Y:S01]  /*184a0*/  F2FP.SATFINITE.E4M3.F32.PACK_AB_MERGE_C R9, R44, R43, RZ ;  /* 0x0000002b2c09723e */ /* 0x002fe200048070ff */
[----:B--2---:R-:W-:Y:S01]  /*184b0*/  FADD.FTZ R7, R41, R38 ;  /* 0x0000002629077221 */ /* 0x004fe20000010000 */
[----:B------:R-:W-:Y:S02]  /*184c0*/  F2FP.SATFINITE.E4M3.F32.PACK_AB_MERGE_C R222, R4, R117, R119 ;  /* 0x0000007504de723e */ /* 0x000fe40004807077 */
[C---:B0-----:R-:W-:Y:S01]  /*184d0*/  F2FP.SATFINITE.E4M3.F32.PACK_AB_MERGE_C R219, R42.reuse, R41, R9 ;  /* 0x000000292adb723e */ /* 0x041fe20004807009 */
[----:B------:R-:W-:-:S01]  /*184e0*/  FADD.FTZ R42, R42, R7 ;  /* 0x000000072a2a7221 */ /* 0x000fc20000010000 */
[----:B------:R-:W-:-:S02]  /*184f0*/  F2FP.SATFINITE.E4M3.F32.PACK_AB_MERGE_C R228, R52, R89, RZ ;  /* 0x0000005934e4723e */ /* 0x000fc400048070ff */
[----:B------:R-:W-:Y:S01]  /*18500*/  F2FP.SATFINITE.E4M3.F32.PACK_AB_MERGE_C R230, R54, R97, RZ ;  /* 0x0000006136e6723e */ /* 0x000fe200048070ff */
[----:B------:R-:W-:Y:S01]  /*18510*/  FADD.FTZ R43, R43, R42 ;  /* 0x0000002a2b2b7221 */ /* 0x000fe20000010000 */
[----:B------:R-:W-:Y:S02]  /*18520*/  F2FP.SATFINITE.E4M3.F32.PACK_AB_MERGE_C R56, R56, R105, RZ ;  /* 0x000000693838723e */ /* 0x000fe400048070ff */
[----:B---3--:R-:W-:Y:S02]  /*18530*/  F2FP.SATFINITE.E4M3.F32.PACK_AB_MERGE_C R4, R50, R127, RZ ;  /* 0x0000007f3204723e */ /* 0x008fe400048070ff */
[----:B------:R-:W-:Y:S02]  /*18540*/  F2FP.SATFINITE.E4M3.F32.PACK_AB_MERGE_C R60, R60, R111, RZ ;  /* 0x0000006f3c3c723e */ /* 0x000fe400048070ff */
[----:B------:R-:W-:Y:S01]  /*18550*/  F2FP.SATFINITE.E4M3.F32.PACK_AB_MERGE_C R221, R39, R34, RZ ;  /* 0x0000002227dd723e */ /* 0x000fe200048070ff */
[----:B------:R-:W-:-:S01]  /*18560*/  FADD.FTZ R5, R50, R5 ;  /* 0x0000000532057221 */ /* 0x000fc20000010000 */
[----:B------:R-:W-:Y:S01]  /*18570*/  F2FP.SATFINITE.E4M3.F32.PACK_AB_MERGE_C R218, R8, R125, R4 ;  /* 0x0000007d08da723e */ /* 0x000fe20004807004 */
[----:B------:R-:W-:-:S01]  /*18580*/  FADD.FTZ R4, R44, R43 ;  /* 0x0000002b2c047221 */ /* 0x000fc20000010000 */
[----:B------:R-:W-:Y:S01]  /*18590*/  F2FP.SATFINITE.E4M3.F32.PACK_AB_MERGE_C R227, R26, R25, R227 ;  /* 0x000000191ae3723e */ /* 0x000fe200048070e3 */
[----:B------:R-:W-:Y:S01]  /*185a0*/  IMAD.MOV.U32 R150, RZ, RZ, R151 ;  /* 0x000000ffff967224 */ /* 0x000fe200078e0097 */
[----:B------:R-:W-:Y:S01]  /*185b0*/  F2FP.SATFINITE.E4M3.F32.PACK_AB_MERGE_C R221, R37, R30, R221 ;  /* 0x0000001e25dd723e */ /* 0x000fe200048070dd */
[----:B------:R-:W-:Y:S01]  /*185c0*/  IMAD.MOV.U32 R149, RZ, RZ, R151 ;  /* 0x000000ffff957224 */ /* 0x000fe200078e0097 */
[----:B------:R-:W-:Y:S01]  /*185d0*/  F2FP.SATFINITE.E4M3.F32.PACK_AB_MERGE_C R223, R32, R21, R223 ;  /* 0x0000001520df723e */ /* 0x000fe200048070df */
[----:B------:R-:W-:Y:S01]  /*185e0*/  IMAD.MOV.U32 R147, RZ, RZ, R151 ;  /* 0x000000ffff937224 */ /* 0x000fe200078e0097 */
[----:B------:R-:W-:Y:S01]  /*185f0*/  F2FP.SATFINITE.E4M3.F32.PACK_AB_MERGE_C R217, R40, R31, R217 ;  /* 0x0000001f28d9723e */ /* 0x000fe200048070d9 */
[--C-:B------:R-:W-:Y:S01]  /*18600*/  IMAD.MOV.U32 R146, RZ, RZ, R151.reuse ;  /* 0x000000ffff927224 */ /* 0x100fe200078e0097 */
[----:B------:R-:W-:Y:S01]  /*18610*/  F2FP.SATFINITE.E4M3.F32.PACK_AB_MERGE_C R228, R46, R45, R228 ;  /* 0x0000002d2ee4723e */ /* 0x000fe200048070e4 */
[--C-:B------:R-:W-:Y:S01]  /*18620*/  IMAD.MOV.U32 R145, RZ, RZ, R151.reuse ;  /* 0x000000ffff917224 */ /* 0x100fe200078e0097 */
[----:B------:R-:W-:Y:S01]  /*18630*/  F2FP.SATFINITE.E4M3.F32.PACK_AB_MERGE_C R230, R48, R47, R230 ;  /* 0x0000002f30e6723e */ /* 0x000fe200048070e6 */
[--C-:B------:R-:W-:Y:S01]  /*18640*/  IMAD.MOV.U32 R144, RZ, RZ, R151.reuse ;  /* 0x000000ffff907224 */ /* 0x100fe200078e0097 */
[----:B------:R-:W-:Y:S01]  /*18650*/  F2FP.SATFINITE.E4M3.F32.PACK_AB_MERGE_C R224, R224, R101, R56 ;  /* 0x00000065e0e0723e */ /* 0x000fe20004807038 */
[--C-:B------:R-:W-:Y:S01]  /*18660*/  IMAD.MOV.U32 R143, RZ, RZ, R151.reuse ;  /* 0x000000ffff8f7224 */ /* 0x100fe200078e0097 */
[----:B------:R-:W-:Y:S01]  /*18670*/  F2FP.SATFINITE.E4M3.F32.PACK_AB_MERGE_C R226, R58, R109, R60 ;  /* 0x0000006d3ae2723e */ /* 0x000fe2000480703c */
[----:B------:R-:W-:Y:S01]  /*18680*/  IMAD.MOV.U32 R142, RZ, RZ, R151 ;  /* 0x000000ffff8e7224 */ /* 0x000fe200078e0097 */
[----:B------:R-:W-:Y:S01]  /*18690*/  F2FP.SATFINITE.E4M3.F32.PACK_AB_MERGE_C R220, R62, R113, R115 ;  /* 0x000000713edc723e */ /* 0x000fe20004807073 */
[----:B------:R-:W-:Y:S01]  /*186a0*/  IMAD.MOV.U32 R140, RZ, RZ, R151 ;  /* 0x000000ffff8c7224 */ /* 0x000fe200078e0097 */
[----:B------:R-:W-:Y:S01]  /*186b0*/  F2FP.SATFINITE.E4M3.F32.PACK_AB_MERGE_C R216, R10, R121, R123 ;  /* 0x000000790ad8723e */ /* 0x000fe2000480707b */
[--C-:B------:R-:W-:Y:S01]  /*186c0*/  IMAD.MOV.U32 R139, RZ, RZ, R151.reuse ;  /* 0x000000ffff8b7224 */ /* 0x100fe200078e0097 */
[-C--:B------:R-:W-:Y:S01]  /*186d0*/  MOV R148, R151.reuse ;  /* 0x0000009700947202 */ /* 0x080fe20000000f00 */
        /* <DEDUP_REMOVED lines=33> */
[----:B------:R-:W-:Y:S01]  /*188f0*/  MOV R29, R151 ;  /* 0x00000097001d7202 */ /* 0x000fe20000000f00 */
        /* <DEDUP_REMOVED lines=81> */
[----:B------:R-:W-:Y:S01]  /*18e10*/  IMAD.MOV.U32 R24, RZ, RZ, R151 ;  /* 0x000000ffff187224 */ /* 0x000fe200078e0097 */
[----:B------:R-:W-:Y:S06]  /*18e20*/  @!P0 BRA `(.L_x_2355) ;  /* 0x0000003000808947 */ /* 0x000fec0003800000 */
[----:B------:R-:W-:Y:S01]  /*18e30*/  IMAD.MOV.U32 R10, RZ, RZ, R0 ;  /* 0x000000ffff0a7224 */ /* 0x000fe200078e0000 */
[----:B------:R-:W-:Y:S01]  /*18e40*/  MOV R11, R3 ;  /* 0x00000003000b7202 */ /* 0x000fe20000000f00 */
[----:B------:R-:W-:Y:S01]  /*18e50*/  IMAD.MOV.U32 R6, RZ, RZ, R237 ;  /* 0x000000ffff067224 */ /* 0x000fe200078e00ed */
[----:B------:R-:W-:Y:S01]  /*18e60*/  CS2R R150, SRZ ;  /* 0x0000000000967805 */ /* 0x000fe2000001ff00 */
[----:B------:R-:W-:Y:S01]  /*18e70*/  IMAD.MOV.U32 R13, RZ, RZ, R152 ;  /* 0x000000ffff0d7224 */ /* 0x000fe200078e0098 */
        /* <DEDUP_REMOVED lines=62> */
[----:B------:R-:W-:-:S07]  /*19260*/  CS2R R24, SRZ ;  /* 0x0000000000187805 */ /* 0x000fce000001ff00 */
.L_x_2366:
[----:B------:R-:W2:Y:S01]  /*19270*/  LDL R0, [R1] ;  /* 0x0000000001007983 */ /* 0x000ea20000100800 */
[----:B------:R-:W-:Y:S01]  /*19280*/  ISETP.NE.AND P0, PT, R13, 0x1, PT ;  /* 0x000000010d00780c */ /* 0x000fe20003f05270 */
[----:B------:R-:W-:Y:S05]  /*19290*/  YIELD ;  /* 0x0000000000007946 */ /* 0x000fea0003800000 */
[----:B------:R-:W-:-:S04]  /*192a0*/  SEL R237, RZ, 0x1, P0 ;  /* 0x00000001ffed7807 */ /* 0x000fc80000000000 */
[----:B------:R-:W-:Y:S02]  /*192b0*/  LOP3.LUT R237, R6, R237, RZ, 0x3c, !PT ;  /* 0x000000ed06ed7212 */ /* 0x000fe400078e3cff */
[----:B--2---:R-:W-:-:S13]  /*192c0*/  ISETP.NE.AND P0, PT, R0, RZ, PT ;  /* 0x000000ff0000720c */ /* 0x004fda0003f05270 */
[----:B------:R-:W-:Y:S05]  /*192d0*/  @P0 BRA `(.L_x_2356) ;  /* 0x00000000003c0947 */ /* 0x000fea0003800000 */
[----:B------:R-:W-:Y:S05]  /*192e0*/  @!P1 BRA `(.L_x_2357) ;  /* 0x0000000000049947 */ /* 0x000fea0003800000 */
[----:B------:R-:W-:Y:S01]  /*192f0*/  BPT.TRAP 0x1 ;  /* 0x000000040000795c */ /* 0x000fe20000300000 */
.L_x_2357:
        /* <DEDUP_REMOVED lines=8> */
.L_x_2358:
[----:B------:R-:W-:Y:S04]  /*19380*/  BSSY B0, `(.L_x_2356) ;  /* 0x0000004000007945 */ /* 0x000fe80003800000 */
[----:B-1----:R-:W-:Y:S05]  /*19390*/  @P2 BRA `(.L_x_2359) ;  /* 0x0000000000082947 */ /* 0x002fea0003800000 */
[----:B------:R-:W1:Y:S02]  /*193a0*/  SYNCS.PHASECHK.TRANS64.TRYWAIT P2, [R3+URZ+0x38830], R0 ;  /* 0x03883000030075a7 */ /* 0x000e64000804017f */
[----:B-1----:R-:W-:Y:S05]  /*193b0*/  @!P2 BRA `(.L_x_2360) ;  /* 0x0000011800b0a947 */ /* 0x002fea0003800000 */
.L_x_2359:
[----:B------:R-:W-:Y:S05]  /*193c0*/  BSYNC B0 ;  /* 0x0000000000007941 */ /* 0x000fea0003800000 */
.L_x_2356:
[----:B01----:R-:W0:Y:S01]  /*193d0*/  S2R R0, SR_TID.X ;  /* 0x0000000000007919 */ /* 0x003e220000002100 */
[----:B------:R-:W-:Y:S01]  /*193e0*/  VIADD R14, R13, 0x1 ;  /* 0x000000010d0e7836 */ /* 0x000fe20000000000 */
[----:B------:R-:W-:Y:S05]  /*193f0*/  WARPSYNC.ALL ;  /* 0x0000000000007948 */ /* 0x000fea0003800000 */
[C---:B------:R-:W-:Y:S01]  /*19400*/  ISETP.NE.AND P2, PT, R14.reuse, 0x2, PT ;  /* 0x000000020e00780c */ /* 0x040fe20003f45270 */
[----:B------:R-:W-:Y:S02]  /*19410*/  IMAD.MOV.U32 R9, RZ, RZ, 0x40000040 ;  /* 0x40000040ff097424 */ /* 0x000fe400078e00ff */
[----:B------:R-:W-:Y:S01]  /*19420*/  IMAD.MOV.U32 R155, RZ, RZ, 0x40000040 ;  /* 0x40000040ff9b7424 */ /* 0x000fe200078e00ff */
[----:B------:R-:W-:Y:S01]  /*19430*/  SEL R14, R14, RZ, P2 ;  /* 0x000000ff0e0e7207 */ /* 0x000fe20001000000 */
[----:B------:R-:W-:Y:S01]  /*19440*/  IMAD.MOV.U32 R157, RZ, RZ, 0x40000040 ;  /* 0x40000040ff9d7424 */ /* 0x000fe200078e00ff */
[----:B------:R-:W-:Y:S01]  /*19450*/  R2UR UR15, R9 ;  /* 0x00000000090f72ca */ /* 0x000fe200000e0000 */
[----:B------:R-:W-:Y:S01]  /*19460*/  IMAD.MOV.U32 R153, RZ, RZ, 0x40000040 ;  /* 0x40000040ff997424 */ /* 0x000fe200078e00ff */
[----:B------:R-:W-:-:S02]  /*19470*/  LEA R8, R14, R15, 0xb ;  /* 0x0000000f0e087211 */ /* 0x000fc400078e58ff */
[----:B------:R-:W-:Y:S02]  /*19480*/  R2UR UR11, R155 ;  /* 0x000000009b0b72ca */ /* 0x000fe400000e0000 */
[C---:B------:R-:W-:Y:S01]  /*19490*/  R2UR UR14, R8.reuse ;  /* 0x00000000080e72ca */ /* 0x040fe200000e0000 */
[C---:B------:R-:W-:Y:S01]  /*194a0*/  VIADD R154, R8.reuse, 0x2 ;  /* 0x00000002089a7836 */ /* 0x040fe20000000000 */
[----:B------:R-:W-:Y:S01]  /*194b0*/  R2UR UR7, R157 ;  /* 0x000000009d0772ca */ /* 0x000fe200000e0000 */
[C---:B------:R-:W-:Y:S01]  /*194c0*/  VIADD R156, R8.reuse, 0x4 ;  /* 0x00000004089c7836 */ /* 0x040fe20000000000 */
[----:B------:R-:W-:Y:S01]  /*194d0*/  R2UR UR19, R153 ;  /* 0x00000000991372ca */ /* 0x000fe200000e0000 */
[----:B------:R-:W-:Y:S01]  /*194e0*/  VIADD R152, R8, 0x6 ;  /* 0x0000000608987836 */ /* 0x000fe20000000000 */
[----:B------:R-:W-:Y:S02]  /*194f0*/  R2UR UR10, R154 ;  /* 0x000000009a0a72ca */ /* 0x000fe400000e0000 */
[----:B------:R-:W-:Y:S01]  /*19500*/  R2UR UR6, R156 ;  /* 0x000000009c0672ca */ /* 0x000fe200000e0000 */
[----:B------:R-:W-:Y:S01]  /*19510*/  VIADD R156, R8, 0x404 ;  /* 0x00000404089c7836 */ /* 0x000fe20000000000 */
[----:B------:R-:W-:Y:S01]  /*19520*/  R2UR UR18, R152 ;  /* 0x00000000981272ca */ /* 0x000fe200000e0000 */
[C---:B------:R-:W-:Y:S01]  /*19530*/  VIADD R152, R8.reuse, 0x402 ;  /* 0x0000040208987836 */ /* 0x040fe20000000000 */
[C---:B------:R-:W-:Y:S01]  /*19540*/  IADD3 R154, R8.reuse, 0x400, RZ ;  /* 0x00000400089a7810 */ /* 0x040fe20007ffe0ff */
[----:B------:R-:W-:Y:S01]  /*19550*/  VIADD R8, R8, 0x406 ;  /* 0x0000040608087836 */ /* 0x000fe20000000000 */
[----:B0-----:R-:W-:-:S02]  /*19560*/  SHF.R.U32.HI R0, RZ, 0x7, R0 ;  /* 0x00000007ff007819 */ /* 0x001fc40000011600 */
[----:B------:R-:W-:Y:S02]  /*19570*/  R2UR UR22, R154 ;  /* 0x000000009a1672ca */ /* 0x000fe400000e0000 */
[----:B------:R-:W-:Y:S01]  /*19580*/  R2UR UR23, R155 ;  /* 0x000000009b1772ca */ /* 0x000fe200000e0000 */
[----:B------:R-:W-:Y:S01]  /*19590*/  VIADD R0, R0, 0x8 ;  /* 0x0000000800007836 */ /* 0x000fe20000000000 */
[----:B------:R-:W-:Y:S02]  /*195a0*/  R2UR UR26, R152 ;  /* 0x00000000981a72ca */ /* 0x000fe400000e0000 */
[----:B------:R-:W-:Y:S02]  /*195b0*/  R2UR UR27, R153 ;  /* 0x00000000991b72ca */ /* 0x000fe400000e0000 */
[----:B------:R0:W-:Y:S01]  /*195c0*/  BAR.SYNC.DEFER_BLOCKING R0, 0x100 ;  /* 0x000400000000751d */ /* 0x0001e20000010000 */
[----:B------:R-:W-:Y:S02]  /*195d0*/  R2UR UR30, R156 ;  /* 0x000000009c1e72ca */ /* 0x000fe400000e0000 */
[----:B------:R-:W-:-:S02]  /*195e0*/  R2UR UR31, R157 ;  /* 0x000000009d1f72ca */ /* 0x000fc400000e0000 */
        /* <DEDUP_REMOVED lines=29> */
.L_x_2362:
[----:B------:R-:W-:Y:S01]  /*197c0*/  SHF.L.U32 R0, R6, 0x1f, RZ ;  /* 0x0000001f06007819 */ /* 0x000fe200000006ff */
[----:B------:R-:W-:-:S04]  /*197d0*/  IMAD R3, R13, 0x8, R18 ;  /* 0x000000080d037824 */ /* 0x000fc800078e0212 */
[----:B------:R0:W1:Y:S01]  /*197e0*/  SYNCS.PHASECHK.TRANS64.TRYWAIT P0, [R3+URZ+0x38850], R0 ;  /* 0x03885000030075a7 */ /* 0x000062000800017f */
[----:B------:R-:W-:Y:S05]  /*197f0*/  @!P1 BRA `(.L_x_2363) ;  /* 0x0000000000049947 */ /* 0x000fea0003800000 */
[----:B------:R-:W-:Y:S01]  /*19800*/  BPT.TRAP 0x1 ;  /* 0x000000040000795c */ /* 0x000fe20000300000 */
.L_x_2363:
[----:B-1----:R-:W-:Y:S05]  /*19810*/  @P0 BRA `(.L_x_2361) ;  /* 0x0000000000080947 */ /* 0x002fea0003800000 */
[----:B------:R-:W1:Y:S02]  /*19820*/  SYNCS.PHASECHK.TRANS64.TRYWAIT P0, [R3+URZ+0x38850], R0 ;  /* 0x03885000030075a7 */ /* 0x000e64000800017f */
[----:B-1----:R-:W-:Y:S05]  /*19830*/  @!P0 BRA `(.L_x_2364) ;  /* 0x0000011400a48947 */ /* 0x002fea0003800000 */
.L_x_2361:
[----:B01----:R-:W-:Y:S01]  /*19840*/  VIADD R0, R18, 0x400 ;  /* 0x0000040012007836 */ /* 0x003fe20000000000 */
[----:B------:R-:W2:Y:S04]  /*19850*/  LDL R3, [R1+0x38] ;  /* 0x0000380001037983 */ /* 0x000ea80000100800 */
[----:B------:R-:W-:Y:S01]  /*19860*/  SHF.R.U32.HI R0, RZ, 0x4, R0 ;  /* 0x00000004ff007819 */ /* 0x000fe20000011600 */
[----:B------:R-:W3:Y:S01]  /*19870*/  LDL R21, [R1+0x3c] ;  /* 0x00003c0001157983 */ /* 0x000ee20000100800 */
[----:B------:R-:W-:Y:S01]  /*19880*/  IMAD.MOV.U32 R7, RZ, RZ, 0x40000040 ;  /* 0x40000040ff077424 */ /* 0x000fe200078e00ff */
[----:B------:R-:W-:Y:S05]  /*19890*/  WARPSYNC.ALL ;  /* 0x0000000000007948 */ /* 0x000fea0003800000 */
[----:B------:R-:W-:Y:S01]  /*198a0*/  LOP3.LUT R0, R0, 0x3fff, RZ, 0xc0, !PT ;  /* 0x00003fff00007812 */ /* 0x000fe200078ec0ff */
[----:B------:R-:W-:Y:S01]  /*198b0*/  WARPGROUP.ARRIVE ;  /* 0x00000000000079c5 */ /* 0x000fe20000000000 */
[----:B------:R-:W-:-:S02]  /*198c0*/  R2UR UR7, R7 ;  /* 0x00000000070772ca */ /* 0x000fc400000e0000 */
[----:B------:R-:W-:-:S04]  /*198d0*/  LOP3.LUT R0, R0, 0x10000, RZ, 0xfc, !PT ;  /* 0x0001000000007812 */ /* 0x000fc800078efcff */
[----:B------:R-:W-:-:S04]  /*198e0*/  LEA R6, R13, R0, 0xb ;  /* 0x000000000d067211 */ /* 0x000fc800078e58ff */
[----:B------:R-:W-:-:S13]  /*198f0*/  R2UR UR6, R6 ;  /* 0x00000000060672ca */ /* 0x000fda00000e0000 */
[----:B------:R-:W-:Y:S01]  /*19900*/  QGMMA.64x256x32.F32.E4M3.E4M3 R24, R228, gdesc[UR4], R24, gsb0 ;  /* 0x03e00004e4187df3 */ /* 0x000fe20008000818 */
[----:B------:R-:W-:Y:S02]  /*19910*/  VIADD R8, R6, 0x2 ;  /* 0x0000000206087836 */ /* 0x000fe40000000000 */
[----:B------:R-:W-:-:S03]  /*19920*/  IMAD.MOV.U32 R9, RZ, RZ, 0x40000040 ;  /* 0x40000040ff097424 */ /* 0x000fc600078e00ff */
[----:B------:R-:W-:Y:S02]  /*19930*/  R2UR UR6, R8 ;  /* 0x00000000080672ca */ /* 0x000fe400000e0000 */
[----:B------:R-:W-:Y:S01]  /*19940*/  R2UR UR7, R9 ;  /* 0x00000000090772ca */ /* 0x000fe200000e0000 */
[----:B------:R-:W-:Y:S02]  /*19950*/  WARPGROUP.DEPBAR.LE gsb0, 0x0 ;  /* 0x00008000000079c5 */ /* 0x000fe40000010000 */
[----:B------:R-:W4:Y:S04]  /*19960*/  LDL R229, [R1+0x4] ;  /* 0x0000040001e57983 */ /* 0x000f280000100800 */
[----:B------:R-:W5:Y:S04]  /*19970*/  LDL R230, [R1+0x20] ;  /* 0x0000200001e67983 */ /* 0x000f680000100800 */
[----:B------:R-:W5:Y:S01]  /*19980*/  LDL R231, [R1+0xc] ;  /* 0x00000c0001e77983 */ /* 0x000f620000100800 */
[----:B------:R-:W-:Y:S01]  /*19990*/  WARPGROUP.ARRIVE ;  /* 0x00000000000079c5 */ /* 0x000fe20000000000 */
[----:B------:R-:W-:-:S02]  /*199a0*/  IMAD.MOV.U32 R0, RZ, RZ, -0x80 ;  /* 0xffffff80ff007424 */ /* 0x000fc400078e00ff */
[----:B------:R-:W-:Y:S02]  /*199b0*/  VIADD R8, R6, 0x4 ;  /* 0x0000000406087836 */ /* 0x000fe40000000000 */
[----:B------:R-:W-:-:S03]  /*199c0*/  IMAD R0, R12, R0, 0x1 ;  /* 0x000000010c007424 */ /* 0x000fc600078e0200 */
[----:B------:R-:W-:Y:S01]  /*199d0*/  QGMMA.64x256x32.F32.E4M3.E4M3 R24, R224, gdesc[UR4], R24, gsb0 ;  /* 0x03e00004e0187df3 */ /* 0x000fe20008000818 */
[----:B------:R-:W-:Y:S01]  /*199e0*/  IMAD.MOV.U32 R9, RZ, RZ, 0x40000040 ;  /* 0x40000040ff097424 */ /* 0x000fe200078e00ff */
[----:B------:R-:W-:Y:S01]  /*199f0*/  R2UR UR6, R8 ;  /* 0x00000000080672ca */ /* 0x000fe200000e0000 */
[----:B------:R-:W-:-:S03]  /*19a00*/  VIADD R6, R6, 0x6 ;  /* 0x0000000606067836 */ /* 0x000fc60000000000 */
[----:B------:R-:W-:Y:S01]  /*19a10*/  R2UR UR7, R9 ;  /* 0x00000000090772ca */ /* 0x000fe200000e0000 */
[----:B------:R-:W-:Y:S02]  /*19a20*/  WARPGROUP.DEPBAR.LE gsb0, 0x0 ;  /* 0x00008000000079c5 */ /* 0x000fe40000010000 */
[----:B------:R-:W-:-:S15]  /*19a30*/  WARPGROUP.ARRIVE ;  /* 0x00000000000079c5 */ /* 0x000fde0000000000 */
[----:B------:R-:W-:-:S04]  /*19a40*/  NOP ;  /* 0x0000000000007918 */ /* 0x000fc80000000000 */
[----:B------:R-:W-:Y:S01]  /*19a50*/  QGMMA.64x256x32.F32.E4M3.E4M3 R24, R220, gdesc[UR4], R24, gsb0 ;  /* 0x03e00004dc187df3 */ /* 0x000fe20008000818 */
[----:B------:R-:W-:Y:S02]  /*19a60*/  R2UR UR6, R6 ;  /* 0x00000000060672ca */ /* 0x000fe400000e0000 */
[----:B----4-:R-:W-:-:S04]  /*19a70*/  LEA R0, R229, R0, 0x7 ;  /* 0x00000000e5007211 */ /* 0x010fc800078e38ff */
[----:B-----5:R-:W-:Y:S02]  /*19a80*/  IADD3 R0, -R231, R0, R230 ;  /* 0x00000000e7007210 */ /* 0x020fe40007ffe1e6 */
[----:B------:R-:W0:Y:S03]  /*19a90*/  S2R R231, SR_TID.X ;  /* 0x0000000000e77919 */ /* 0x000e260000002100 */
[----:B--2---:R-:W-:-:S04]  /*19aa0*/  IMAD R0, R3, -0x2, R0 ;  /* 0xfffffffe03007824 */ /* 0x004fc800078e0200 */
[----:B---3--:R-:W-:-:S05]  /*19ab0*/  IMAD.IADD R0, R21, 0x1, R0 ;  /* 0x0000000115007824 */ /* 0x008fca00078e0200 */
[C---:B------:R-:W-:Y:S02]  /*19ac0*/  ISETP.GT.AND P0, PT, R0.reuse, RZ, PT ;  /* 0x000000ff0000720c */ /* 0x040fe40003f04270 */
[----:B------:R-:W-:Y:S02]  /*19ad0*/  ISETP.GT.AND P2, PT, R0, 0x1, PT ;  /* 0x000000010000780c */ /* 0x000fe40003f44270 */
[----:B------:R-:W-:Y:S02]  /*19ae0*/  FSEL R152, R152, -INF , P0 ;  /* 0xff80000098987808 */ /* 0x000fe40000000000 */
[----:B------:R-:W-:Y:S02]  /*19af0*/  FSEL R153, R153, -INF , P2 ;  /* 0xff80000099997808 */ /* 0x000fe40001000000 */
[C---:B------:R-:W-:Y:S02]  /*19b00*/  ISETP.GT.AND P0, PT, R0.reuse, 0x8, PT ;  /* 0x000000080000780c */ /* 0x040fe40003f04270 */
[----:B------:R-:W-:-:S02]  /*19b10*/  ISETP.GT.AND P2, PT, R0, 0x9, PT ;  /* 0x000000090000780c */ /* 0x000fc40003f44270 */
[----:B------:R-:W-:Y:S02]  /*19b20*/  FMNMX.FTZ R3, R152, R11, !PT ;  /* 0x0000000b98037209 */ /* 0x000fe40007810000 */
[----:B------:R-:W-:Y:S02]  /*19b30*/  FSEL R156, R156, -INF , P0 ;  /* 0xff8000009c9c7808 */ /* 0x000fe40000000000 */
[----:B------:R-:W-:Y:S02]  /*19b40*/  FSEL R157, R157, -INF , P2 ;  /* 0xff8000009d9d7808 */ /* 0x000fe40001000000 */
[----:B------:R-:W-:Y:S02]  /*19b50*/  FMNMX.FTZ R3, R153, R3, !PT ;  /* 0x0000000399037209 */ /* 0x000fe40007810000 */
[C---:B------:R-:W-:Y:S02]  /*19b60*/  ISETP.GT.AND P0, PT, R0.reuse, 0x10, PT ;  /* 0x000000100000780c */ /* 0x040fe40003f04270 */
[----:B------:R-:W-:-:S02]  /*19b70*/  ISETP.GT.AND P2, PT, R0, 0x11, PT ;  /* 0x000000110000780c */ /* 0x000fc40003f44270 */
[----:B------:R-:W-:Y:S02]  /*19b80*/  FMNMX.FTZ R3, R156, R3, !PT ;  /* 0x000000039c037209 */ /* 0x000fe40007810000 */
[----:B------:R-:W-:Y:S02]  /*19b90*/  FSEL R160, R160, -INF , P0 ;  /* 0xff800000a0a07808 */ /* 0x000fe40000000000 */
[----:B------:R-:W-:Y:S02]  /*19ba0*/  FSEL R161, R161, -INF , P2 ;  /* 0xff800000a1a17808 */ /* 0x000fe40001000000 */
[C---:B------:R-:W-:Y:S02]  /*19bb0*/  ISETP.GT.AND P0, PT, R0.reuse, 0x18, PT ;  /* 0x000000180000780c */ /* 0x040fe40003f04270 */
[----:B------:R-:W-:Y:S02]  /*19bc0*/  ISETP.GT.AND P2, PT, R0, 0x19, PT ;  /* 0x000000190000780c */ /* 0x000fe40003f44270 */
[----:B------:R-:W-:-:S02]  /*19bd0*/  FMNMX.FTZ R3, R157, R3, !PT ;  /* 0x000000039d037209 */ /* 0x000fc40007810000 */
[----:B------:R-:W-:Y:S02]  /*19be0*/  FSEL R164, R164, -INF , P0 ;  /* 0xff800000a4a47808 */ /* 0x000fe40000000000 */
[----:B------:R-:W-:Y:S02]  /*19bf0*/  FSEL R165, R165, -INF , P2 ;  /* 0xff800000a5a57808 */ /* 0x000fe40001000000 */
[C---:B------:R-:W-:Y:S02]  /*19c00*/  ISETP.GT.AND P0, PT, R0.reuse, 0x20, PT ;  /* 0x000000200000780c */ /* 0x040fe40003f04270 */
[----:B------:R-:W-:Y:S02]  /*19c10*/  ISETP.GT.AND P2, PT, R0, 0x21, PT ;  /* 0x000000210000780c */ /* 0x000fe40003f44270 */
[----:B------:R-:W-:Y:S02]  /*19c20*/  FMNMX.FTZ R3, R160, R3, !PT ;  /* 0x00000003a0037209 */ /* 0x000fe40007810000 */
[----:B------:R-:W-:-:S02]  /*19c30*/  FSEL R168, R168, -INF , P0 ;  /* 0xff800000a8a87808 */ /* 0x000fc40000000000 */
[----:B------:R-:W-:Y:S02]  /*19c40*/  FSEL R169, R169, -INF , P2 ;  /* 0xff800000a9a97808 */ /* 0x000fe40001000000 */
[C---:B------:R-:W-:Y:S02]  /*19c50*/  ISETP.GT.AND P0, PT, R0.reuse, 0x28, PT ;  /* 0x000000280000780c */ /* 0x040fe40003f04270 */
[----:B------:R-:W-:Y:S02]  /*19c60*/  ISETP.GT.AND P2, PT, R0, 0x29, PT ;  /* 0x000000290000780c */ /* 0x000fe40003f44270 */
[----:B------:R-:W-:Y:S02]  /*19c70*/  FMNMX.FTZ R3, R161, R3, !PT ;  /* 0x00000003a1037209 */ /* 0x000fe40007810000 */
[----:B------:R-:W-:Y:S02]  /*19c80*/  FSEL R172, R172, -INF , P0 ;  /* 0xff800000acac7808 */ /* 0x000fe40000000000 */
[----:B------:R-:W-:-:S02]  /*19c90*/  FSEL R173, R173, -INF , P2 ;  /* 0xff800000adad7808 */ /* 0x000fc40001000000 */
[----:B------:R-:W-:Y:S02]  /*19ca0*/  FMNMX.FTZ R3, R164, R3, !PT ;  /* 0x00000003a4037209 */ /* 0x000fe40007810000 */
[C---:B------:R-:W-:Y:S02]  /*19cb0*/  ISETP.GT.AND P0, PT, R0.reuse, 0x30, PT ;  /* 0x000000300000780c */ /* 0x040fe40003f04270 */
[----:B------:R-:W-:Y:S02]  /*19cc0*/  ISETP.GT.AND P2, PT, R0, 0x31, PT ;  /* 0x000000310000780c */ /* 0x000fe40003f44270 */
[----:B------:R-:W-:Y:S02]  /*19cd0*/  FMNMX.FTZ R3, R165, R3, !PT ;  /* 0x00000003a5037209 */ /* 0x000fe40007810000 */
[----:B------:R-:W-:Y:S02]  /*19ce0*/  FSEL R176, R176, -INF , P0 ;  /* 0xff800000b0b07808 */ /* 0x000fe40000000000 */
[----:B------:R-:W-:-:S02]  /*19cf0*/  FSEL R177, R177, -INF , P2 ;  /* 0xff800000b1b17808 */ /* 0x000fc40001000000 */
[C---:B------:R-:W-:Y:S02]  /*19d00*/  ISETP.GT.AND P0, PT, R0.reuse, 0x38, PT ;  /* 0x000000380000780c */ /* 0x040fe40003f04270 */
[----:B------:R-:W-:Y:S02]  /*19d10*/  ISETP.GT.AND P2, PT, R0, 0x39, PT ;  /* 0x000000390000780c */ /* 0x000fe40003f44270 */
[----:B------:R-:W-:Y:S02]  /*19d20*/  FMNMX.FTZ R3, R168, R3, !PT ;  /* 0x00000003a8037209 */ /* 0x000fe40007810000 */
[----:B------:R-:W-:Y:S02]  /*19d30*/  FSEL R180, R180, -INF , P0 ;  /* 0xff800000b4b47808 */ /* 0x000fe40000000000 */
[----:B------:R-:W-:Y:S02]  /*19d40*/  FSEL R181, R181, -INF , P2 ;  /* 0xff800000b5b57808 */ /* 0x000fe40001000000 */
[----:B------:R-:W-:-:S02]  /*19d50*/  ISETP.GT.AND P0, PT, R0, 0x40, PT ;  /* 0x000000400000780c */ /* 0x000fc40003f04270 */
[----:B------:R-:W-:Y:S02]  /*19d60*/  ISETP.GT.AND P2, PT, R0, 0x41, PT ;  /* 0x000000410000780c */ /* 0x000fe40003f44270 */
[----:B------:R-:W-:Y:S02]  /*19d70*/  FMNMX.FTZ R3, R169, R3, !PT ;  /* 0x00000003a9037209 */ /* 0x000fe40007810000 */
        /* <DEDUP_REMOVED lines=35> */
[C---:B------:R-:W-:Y:S01]  /*19fb0*/  ISETP.GT.AND P2, PT, R0.reuse, 0x79, PT ;  /* 0x000000790000780c */ /* 0x040fe20003f44270 */
[----:B------:R-:W-:Y:S01]  /*19fc0*/  VIADD R0, R0, 0x8 ;  /* 0x0000000800007836 */ /* 0x000fe20000000000 */
[----:B------:R-:W-:Y:S02]  /*19fd0*/  FMNMX.FTZ R3, R188, R3, !PT ;  /* 0x00000003bc037209 */ /* 0x000fe40007810000 */
[----:B------:R-:W-:Y:S02]  /*19fe0*/  FSEL R213, R213, -INF , P2 ;  /* 0xff800000d5d57808 */ /* 0x000fe40001000000 */
[----:B------:R-:W-:Y:S02]  /*19ff0*/  ISETP.GT.AND P4, PT, R0, RZ, PT ;  /* 0x000000ff0000720c */ /* 0x000fe40003f84270 */
[----:B------:R-:W-:-:S02]  /*1a000*/  FMNMX.FTZ R3, R189, R3, !PT ;  /* 0x00000003bd037209 */ /* 0x000fc40007810000 */
[----:B------:R-:W-:Y:S02]  /*1a010*/  FSEL R154, R154, -INF , P4 ;  /* 0xff8000009a9a7808 */ /* 0x000fe40002000000 */
[----:B------:R-:W-:Y:S02]  /*1a020*/  FMNMX.FTZ R3, R192, R3, !PT ;  /* 0x00000003c0037209 */ /* 0x000fe40007810000 */
[C---:B------:R-:W-:Y:S02]  /*1a030*/  ISETP.GT.AND P2, PT, R0.reuse, 0x8, PT ;  /* 0x000000080000780c */ /* 0x040fe40003f44270 */
[C---:B------:R-:W-:Y:S02]  /*1a040*/  ISETP.GT.AND P3, PT, R0.reuse, 0x9, PT ;  /* 0x000000090000780c */ /* 0x040fe40003f64270 */
[C---:B------:R-:W-:Y:S02]  /*1a050*/  ISETP.GT.AND P5, PT, R0.reuse, 0x10, PT ;  /* 0x000000100000780c */ /* 0x040fe40003fa4270 */
[----:B------:R-:W-:-:S02]  /*1a060*/  ISETP.GT.AND P4, PT, R0, 0x11, PT ;  /* 0x000000110000780c */ /* 0x000fc40003f84270 */
[----:B------:R-:W-:Y:S02]  /*1a070*/  FMNMX.FTZ R3, R193, R3, !PT ;  /* 0x00000003c1037209 */ /* 0x000fe40007810000 */
[----:B------:R-:W-:Y:S02]  /*1a080*/  FSEL R158, R158, -INF , P2 ;  /* 0xff8000009e9e7808 */ /* 0x000fe40001000000 */
[----:B------:R-:W-:Y:S02]  /*1a090*/  FSEL R159, R159, -INF , P3 ;  /* 0xff8000009f9f7808 */ /* 0x000fe40001800000 */
[----:B------:R-:W-:Y:S02]  /*1a0a0*/  FSEL R162, R162, -INF , P5 ;  /* 0xff800000a2a27808 */ /* 0x000fe40002800000 */
[----:B------:R-:W-:Y:S02]  /*1a0b0*/  FSEL R163, R163, -INF , P4 ;  /* 0xff800000a3a37808 */ /* 0x000fe40002000000 */
[----:B------:R-:W-:-:S02]  /*1a0c0*/  ISETP.GT.AND P2, PT, R0, 0x19, PT ;  /* 0x000000190000780c */ /* 0x000fc40003f44270 */
[C---:B------:R-:W-:Y:S02]  /*1a0d0*/  ISETP.GT.AND P3, PT, R0.reuse, 0x20, PT ;  /* 0x000000200000780c */ /* 0x040fe40003f64270 */
[C---:B------:R-:W-:Y:S02]  /*1a0e0*/  ISETP.GT.AND P5, PT, R0.reuse, 0x21, PT ;  /* 0x000000210000780c */ /* 0x040fe40003fa4270 */
[----:B------:R-:W-:Y:S02]  /*1a0f0*/  ISETP.GT.AND P4, PT, R0, 0x28, PT ;  /* 0x000000280000780c */ /* 0x000fe40003f84270 */
[----:B------:R-:W-:Y:S02]  /*1a100*/  FMNMX.FTZ R3, R196, R3, !PT ;  /* 0x00000003c4037209 */ /* 0x000fe40007810000 */
[----:B------:R-:W-:Y:S02]  /*1a110*/  FSEL R167, R167, -INF , P2 ;  /* 0xff800000a7a77808 */ /* 0x000fe40001000000 */
[----:B------:R-:W-:-:S02]  /*1a120*/  FSEL R170, R170, -INF , P3 ;  /* 0xff800000aaaa7808 */ /* 0x000fc40001800000 */
[----:B------:R-:W-:Y:S02]  /*1a130*/  FSEL R171, R171, -INF , P5 ;  /* 0xff800000abab7808 */ /* 0x000fe40002800000 */
[----:B------:R-:W-:Y:S02]  /*1a140*/  FSEL R174, R174, -INF , P4 ;  /* 0xff800000aeae7808 */ /* 0x000fe40002000000 */
        /* <DEDUP_REMOVED lines=16> */
[----:B------:R-:W-:Y:S01]  /*1a250*/  FSEL R187, R187, -INF , P3 ;  /* 0xff800000bbbb7808 */ /* 0x000fe20001800000 */
[----:B------:R-:W-:Y:S02]  /*1a260*/  WARPGROUP.DEPBAR.LE gsb0, 0x0 ;  /* 0x00008000000079c5 */ /* 0x000fe40000010000 */
[----:B------:R-:W-:Y:S01]  /*1a270*/  FSEL R190, R190, -INF , P5 ;  /* 0xff800000bebe7808 */ /* 0x000fe20002800000 */
[----:B------:R-:W-:Y:S01]  /*1a280*/  WARPGROUP.ARRIVE ;  /* 0x00000000000079c5 */ /* 0x000fe20000000000 */
[----:B------:R-:W-:Y:S02]  /*1a290*/  FSEL R191, R191, -INF , P4 ;  /* 0xff800000bfbf7808 */ /* 0x000fe40002000000 */
[----:B------:R-:W-:Y:S02]  /*1a2a0*/  FMNMX.FTZ R3, R201, R3, !PT ;  /* 0x00000003c9037209 */ /* 0x000fe40007810000 */
[C---:B------:R-:W-:Y:S02]  /*1a2b0*/  ISETP.GT.AND P0, PT, R0.reuse, 0x1, PT ;  /* 0x000000010000780c */ /* 0x040fe40003f04270 */
        /* <DEDUP_REMOVED lines=9> */
[----:B------:R-:W-:Y:S02]  /*1a350*/  FSEL R199, R199, -INF , P4 ;  /* 0xff800000c7c77808 */ /* 0x000fe40002000000 */
[C---:B------:R-:W-:Y:S02]  /*1a360*/  ISETP.GT.AND P0, PT, R0.reuse, 0x18, PT ;  /* 0x000000180000780c */ /* 0x040fe40003f04270 */
[C---:B------:R-:W-:Y:S02]  /*1a370*/  ISETP.GT.AND P2, PT, R0.reuse, 0x60, PT ;  /* 0x000000600000780c */ /* 0x040fe40003f44270 */
[----:B------:R-:W-:-:S02]  /*1a380*/  ISETP.GT.AND P3, PT, R0, 0x61, PT ;  /* 0x000000610000780c */ /* 0x000fc40003f64270 */
[C---:B------:R-:W-:Y:S02]  /*1a390*/  ISETP.GT.AND P5, PT, R0.reuse, 0x68, PT ;  /* 0x000000680000780c */ /* 0x040fe40003fa4270 */
[----:B------:R-:W-:Y:S02]  /*1a3a0*/  ISETP.GT.AND P4, PT, R0, 0x69, PT ;  /* 0x000000690000780c */ /* 0x000fe40003f84270 */
[----:B------:R-:W-:Y:S02]  /*1a3b0*/  FMNMX.FTZ R3, R205, R3, !PT ;  /* 0x00000003cd037209 */ /* 0x000fe40007810000 */
[----:B------:R-:W-:Y:S02]  /*1a3c0*/  FSEL R166, R166, -INF , P0 ;  /* 0xff800000a6a67808 */ /* 0x000fe40000000000 */
        /* <DEDUP_REMOVED lines=8> */
[----:B------:R-:W-:Y:S02]  /*1a450*/  ISETP.GT.AND P4, PT, R0, 0x79, PT ;  /* 0x000000790000780c */ /* 0x000fe40003f84270 */
        /* <DEDUP_REMOVED lines=9> */
[----:B------:R-:W-:Y:S01]  /*1a4f0*/  FSEL R175, R175, -INF , P0 ;  /* 0xff800000afaf7808 */ /* 0x000fe20000000000 */
[----:B------:R-:W1:Y:S01]  /*1a500*/  SHFL.BFLY PT, R7, R3, 0x2, 0x1f ;  /* 0x0c401f0003077f89 */ /* 0x000e6200000e0000 */
[----:B------:R-:W-:-:S02]  /*1a510*/  FMNMX.FTZ R0, R163, R0, !PT ;  /* 0x00000000a3007209 */ /* 0x000fc40007810000 */
        /* <DEDUP_REMOVED lines=8> */
[----:B0-----:R-:W-:Y:S02]  /*1a5a0*/  LOP3.LUT R220, R231, 0x7f, RZ, 0xc0, !PT ;  /* 0x0000007fe7dc7812 */ /* 0x001fe400078ec0ff */
[----:B------:R-:W-:Y:S01]  /*1a5b0*/  FMNMX.FTZ R0, R174, R0, !PT ;  /* 0x00000000ae007209 */ /* 0x000fe20007810000 */
[----:B------:R-:W0:Y:S01]  /*1a5c0*/  S2R R231, SR_TID.X ;  /* 0x0000000000e77919 */ /* 0x000e220000002100 */
[----:B------:R-:W-:Y:S02]  /*1a5d0*/  ISETP.NE.AND P2, PT, R220, RZ, PT ;  /* 0x000000ffdc00720c */ /* 0x000fe40003f45270 */
[----:B-1----:R-:W-:Y:S01]  /*1a5e0*/  FMNMX.FTZ R3, R3, R7, !PT ;  /* 0x0000000703037209 */ /* 0x002fe20007810000 */
[----:B------:R-:W-:Y:S01]  /*1a5f0*/  IMAD.MOV.U32 R7, RZ, RZ, 0x40000040 ;  /* 0x40000040ff077424 */ /* 0x000fe200078e00ff */
[----:B------:R-:W-:-:S03]  /*1a600*/  FMNMX.FTZ R0, R175, R0, !PT ;  /* 0x00000000af007209 */ /* 0x000fc60007810000 */
[----:B------:R-:W1:Y:S01]  /*1a610*/  SHFL.BFLY PT, R8, R3, 0x1, 0x1f ;  /* 0x0c201f0003087f89 */ /* 0x000e6200000e0000 */
[----:B------:R-:W-:Y:S02]  /*1a620*/  R2UR UR7, R7 ;  /* 0x00000000070772ca */ /* 0x000fe400000e0000 */
[----:B------:R-:W-:-:S04]  /*1a630*/  FMNMX.FTZ R0, R178, R0, !PT ;  /* 0x00000000b2007209 */ /* 0x000fc80007810000 */
[----:B------:R-:W-:-:S04]  /*1a640*/  FMNMX.FTZ R0, R179, R0, !PT ;  /* 0x00000000b3007209 */ /* 0x000fc80007810000 */
[----:B------:R-:W-:-:S03]  /*1a650*/  FMNMX.FTZ R0, R182, R0, !PT ;  /* 0x00000000b6007209 */ /* 0x000fc60007810000 */
[----:B------:R-:W-:Y:S01]  /*1a660*/  QGMMA.64x256x32.F32.E4M3.E4M3 R24, R216, gdesc[UR4], R24, gsb0 ;  /* 0x03e00004d8187df3 */ /* 0x000fe20008000818 */
[----:B------:R-:W-:-:S04]  /*1a670*/  FMNMX.FTZ R0, R183, R0, !PT ;  /* 0x00000000b7007209 */ /* 0x000fc80007810000 */
[----:B------:R-:W-:-:S04]  /*1a680*/  FMNMX.FTZ R0, R186, R0, !PT ;  /* 0x00000000ba007209 */ /* 0x000fc80007810000 */
[----:B------:R-:W-:Y:S02]  /*1a690*/  FMNMX.FTZ R0, R187, R0, !PT ;  /* 0x00000000bb007209 */ /* 0x000fe40007810000 */
[----:B-1----:R-:W-:Y:S02]  /*1a6a0*/  FMNMX.FTZ R3, R3, R8, !PT ;  /* 0x0000000803037209 */ /* 0x002fe40007810000 */
[----:B------:R-:W-:Y:S02]  /*1a6b0*/  FMNMX.FTZ R0, R190, R0, !PT ;  /* 0x00000000be007209 */ /* 0x000fe40007810000 */
[----:B------:R-:W-:Y:S01]  /*1a6c0*/  FSETP.NEU.FTZ.AND P0, PT, R3, -INF , PT ;  /* 0xff8000000300780b */ /* 0x000fe20003f1d000 */
[----:B------:R-:W-:-:S01]  /*1a6d0*/  FFMA.FTZ R7, R2, R3, -8 ;  /* 0xc100000002077423 */ /* 0x000fc20000010003 */
[----:B------:R-:W-:Y:S02]  /*1a6e0*/  FMNMX.FTZ R0, R191, R0, !PT ;  /* 0x00000000bf007209 */ /* 0x000fe40007810000 */
[----:B0-----:R-:W-:-:S02]  /*1a6f0*/  SHF.R.U32.HI R220, RZ, 0x7, R231 ;  /* 0x00000007ffdc7819 */ /* 0x001fc400000116e7 */
[----:B------:R-:W-:Y:S02]  /*1a700*/  FMNMX.FTZ R0, R194, R0, !PT ;  /* 0x00000000c2007209 */ /* 0x000fe40007810000 */
[----:B------:R-:W-:Y:S02]  /*1a710*/  FSEL R7, R7, RZ, P0 ;  /* 0x000000ff07077208 */ /* 0x000fe40000000000 */
[----:B------:R-:W-:-:S03]  /*1a720*/  FMNMX.FTZ R0, R195, R0, !PT ;  /* 0x00000000c3007209 */ /* 0x000fc60007810000 */
[--C-:B------:R-:W-:Y:S01]  /*1a730*/  FFMA.FTZ R9, R2, R156, -R7.reuse ;  /* 0x0000009c02097223 */ /* 0x100fe20000010807 */
[----:B------:R-:W-:Y:S01]  /*1a740*/  FMNMX.FTZ R0, R198, R0, !PT ;  /* 0x00000000c6007209 */ /* 0x000fe20007810000 */
[C-C-:B------:R-:W-:Y:S01]  /*1a750*/  FFMA.FTZ R156, R2.reuse, R164, -R7.reuse ;  /* 0x000000a4029c7223 */ /* 0x140fe20000010807 */
[----:B------:R-:W-:-:S01]  /*1a760*/  FFMA.FTZ R164, R2, R172, -R7 ;  /* 0x000000ac02a47223 */ /* 0x000fc20000010807 */
[C-C-:B------:R-:W-:Y:S01]  /*1a770*/  FFMA.FTZ R172, R2.reuse, R180, -R7.reuse ;  /* 0x000000b402ac7223 */ /* 0x140fe20000010807 */
[----:B------:R-:W-:Y:S01]  /*1a780*/  FMNMX.FTZ R0, R199, R0, !PT ;  /* 0x00000000c7007209 */ /* 0x000fe20007810000 */
[C-C-:B------:R-:W-:Y:S01]  /*1a790*/  FFMA.FTZ R180, R2.reuse, R188, -R7.reuse ;  /* 0x000000bc02b47223 */ /* 0x140fe20000010807 */
[----:B------:R-:W-:-:S01]  /*1a7a0*/  FFMA.FTZ R6, R2, R152, -R7 ;  /* 0x0000009802067223 */ /* 0x000fc20000010807 */
        /* <DEDUP_REMOVED lines=24> */
[----:B------:R-:W-:Y:S01]  /*1a930*/  FSEL R204, R3, RZ, P0 ;  /* 0x000000ff03cc7208 */ /* 0x000fe20000000000 */
[----:B------:R-:W-:-:S01]  /*1a940*/  FFMA.FTZ R185, R2, R193, -R7 ;  /* 0x000000c102b97223 */ /* 0x000fc20000010807 */
[----:B------:R-:W-:Y:S01]  /*1a950*/  FMNMX.FTZ R0, R214, R0, !PT ;  /* 0x00000000d6007209 */ /* 0x000fe20007810000 */
[----:B------:R-:W-:-:S01]  /*1a960*/  FFMA.FTZ R193, R2, R200, -R7 ;  /* 0x000000c802c17223 */ /* 0x000fc20000010807 */
[C-C-:B------:R-:W-:Y:S01]  /*1a970*/  FFMA.FTZ R200, R2.reuse, R205, -R7.reuse ;  /* 0x000000cd02c87223 */ /* 0x140fe20000010807 */
[----:B------:R-:W-:-:S01]  /*1a980*/  FFMA.FTZ R209, R2, R209, -R7 ;  /* 0x000000d102d17223 */ /* 0x000fc20000010807 */
[----:B------:R-:W-:Y:S01]  /*1a990*/  FMNMX.FTZ R0, R215, R0, !PT ;  /* 0x00000000d7007209 */ /* 0x000fe20007810000 */
[----:B------:R-:W-:-:S01]  /*1a9a0*/  FFMA.FTZ R212, R2, R212, -R7 ;  /* 0x000000d402d47223 */ /* 0x000fc20000010807 */
[----:B------:R-:W-:Y:S01]  /*1a9b0*/  FADD.FTZ R204, -R204, R11 ;  /* 0x0000000bcccc7221 */ /* 0x000fe20000010100 */
[----:B------:R-:W-:Y:S01]  /*1a9c0*/  MUFU.EX2 R6, R6 ;  /* 0x0000000600067308 */ /* 0x000fe20000000800 */
[----:B------:R-:W-:Y:S01]  /*1a9d0*/  IADD3 R205, -R220, 0xb, RZ ;  /* 0x0000000bdccd7810 */ /* 0x000fe20007ffe1ff */
[----:B------:R-:W0:Y:S06]  /*1a9e0*/  SHFL.BFLY PT, R188, R0, 0x2, 0x1f ;  /* 0x0c401f0000bc7f89 */ /* 0x000e2c00000e0000 */
[----:B------:R-:W-:Y:S08]  /*1a9f0*/  MUFU.EX2 R8, R8 ;  /* 0x0000000800087308 */ /* 0x000ff00000000800 */
[----:B------:R-:W-:Y:S08]  /*1aa00*/  MUFU.EX2 R9, R9 ;  /* 0x0000000900097308 */ /* 0x000ff00000000800 */
[----:B------:R-:W-:Y:S01]  /*1aa10*/  MUFU.EX2 R21, R21 ;  /* 0x0000001500157308 */ /* 0x000fe20000000800 */
[----:B0-----:R-:W-:Y:S01]  /*1aa20*/  FMNMX.FTZ R0, R0, R188, !PT ;  /* 0x000000bc00007209 */ /* 0x001fe20007810000 */
[C-C-:B------:R-:W-:Y:S01]  /*1aa30*/  FFMA.FTZ R188, R2.reuse, R201, -R7.reuse ;  /* 0x000000c902bc7223 */ /* 0x140fe20000010807 */
[----:B------:R-:W-:-:S01]  /*1aa40*/  FFMA.FTZ R201, R2, R208, -R7 ;  /* 0x000000d002c97223 */ /* 0x000fc20000010807 */
[----:B------:R-:W-:-:S02]  /*1aa50*/  FFMA.FTZ R7, R2, R213, -R7 ;  /* 0x000000d502077223 */ /* 0x000fc40000010807 */
[----:B------:R-:W0:Y:S02]  /*1aa60*/  SHFL.BFLY PT, R197, R0, 0x1, 0x1f ;  /* 0x0c201f0000c57f89 */ /* 0x000e2400000e0000 */
[----:B------:R-:W-:Y:S08]  /*1aa70*/  MUFU.EX2 R152, R152 ;  /* 0x0000009800987308 */ /* 0x000ff00000000800 */
[----:B------:R1:W-:Y:S08]  /*1aa80*/  MUFU.EX2 R11, R7 ;  /* 0x00000007000b7308 */ /* 0x0003f00000000800 */
[----:B------:R-:W-:Y:S01]  /*1aa90*/  MUFU.EX2 R153, R153 ;  /* 0x0000009900997308 */ /* 0x000fe20000000800 */
[----:B-1----:R-:W-:Y:S01]  /*1aaa0*/  FMUL.FTZ R7, R2, R204 ;  /* 0x000000cc02077220 */ /* 0x002fe20000410000 */
[----:B0-----:R-:W-:-:S06]  /*1aab0*/  FMNMX.FTZ R0, R0, R197, !PT ;  /* 0x000000c500007209 */ /* 0x001fcc0007810000 */
[----:B------:R-:W0:Y:S01]  /*1aac0*/  MUFU.EX2 R7, R7 ;  /* 0x0000000700077308 */ /* 0x000e220000000800 */
[----:B------:R-:W-:Y:S01]  /*1aad0*/  FSETP.NEU.FTZ.AND P0, PT, R0, -INF , PT ;  /* 0xff8000000000780b */ /* 0x000fe20003f1d000 */
[----:B------:R-:W-:-:S03]  /*1aae0*/  FFMA.FTZ R197, R2, R0, -8 ;  /* 0xc100000002c57423 */ /* 0x000fc60000010000 */
[----:B------:R-:W-:-:S03]  /*1aaf0*/  FSEL R204, R0, RZ, P0 ;  /* 0x000000ff00cc7208 */ /* 0x000fc60000000000 */
[----:B------:R-:W-:Y:S01]  /*1ab00*/  MUFU.EX2 R156, R156 ;  /* 0x0000009c009c7308 */ /* 0x000fe20000000800 */
[----:B------:R-:W-:Y:S01]  /*1ab10*/  FSEL R197, R197, RZ, P0 ;  /* 0x000000ffc5c57208 */ /* 0x000fe20000000000 */
[----:B------:R-:W-:Y:S01]  /*1ab20*/  FADD.FTZ R10, -R204, R10 ;  /* 0x0000000acc0a7221 */ /* 0x000fe20000010100 */
[----:B------:R-:W-:-:S03]  /*1ab30*/  @!P2 IMAD R204, R14, 0x8, R18 ;  /* 0x000000080ecca824 */ /* 0x000fc600078e0212 */
[C-C-:B------:R-:W-:Y:S01]  /*1ab40*/  FFMA.FTZ R154, R2.reuse, R154, -R197.reuse ;  /* 0x0000009a029a7223 */ /* 0x140fe200000108c5 */
[----:B------:R-:W-:-:S01]  /*1ab50*/  FFMA.FTZ R155, R2, R155, -R197 ;  /* 0x0000009b029b7223 */ /* 0x000fc200000108c5 */
[C---:B------:R-:W-:Y:S01]  /*1ab60*/  FMUL.FTZ R10, R2.reuse, R10 ;  /* 0x0000000a020a7220 */ /* 0x040fe20000410000 */
[----:B------:R-:W-:-:S01]  /*1ab70*/  FFMA.FTZ R158, R2, R158, -R197 ;  /* 0x0000009e029e7223 */ /* 0x000fc200000108c5 */
[C-C-:B------:R-:W-:Y:S01]  /*1ab80*/  FFMA.FTZ R159, R2.reuse, R159, -R197.reuse ;  /* 0x0000009f029f7223 */ /* 0x140fe200000108c5 */
[----:B------:R-:W-:-:S01]  /*1ab90*/  FFMA.FTZ R162, R2, R162, -R197 ;  /* 0x000000a202a27223 */ /* 0x000fc200000108c5 */
[----:B------:R-:W-:Y:S01]  /*1aba0*/  MUFU.EX2 R154, R154 ;  /* 0x0000009a009a7308 */ /* 0x000fe20000000800 */
[----:B------:R-:W-:Y:S02]  /*1abb0*/  @!P2 VIADD R204, R204, 0x38840 ;  /* 0x00038840cccca836 */ /* 0x000fe40000000000 */
[----:B------:R-:W-:Y:S01]  /*1abc0*/  FFMA.FTZ R163, R2, R163, -R197 ;  /* 0x000000a302a37223 */ /* 0x000fe200000108c5 */
[----:B0-----:R-:W-:-:S01]  /*1abd0*/  FFMA.FTZ R5, R7, R5, R6 ;  /* 0x0000000507057223 */ /* 0x001fc20000010006 */
[C-C-:B------:R-:W-:Y:S01]  /*1abe0*/  FFMA.FTZ R166, R2.reuse, R166, -R197.reuse ;  /* 0x000000a602a67223 */ /* 0x140fe200000108c5 */
[----:B------:R-:W-:-:S01]  /*1abf0*/  FFMA.FTZ R167, R2, R167, -R197 ;  /* 0x000000a702a77223 */ /* 0x000fc200000108c5 */
[----:B------:R-:W-:Y:S01]  /*1ac00*/  @!P2 PRMT R204, RZ, 0x654, R204 ;  /* 0x00000654ffcca816 */ /* 0x000fe200000000cc */
[----:B------:R-:W-:-:S01]  /*1ac10*/  FADD.FTZ R5, R8, R5 ;  /* 0x0000000508057221 */ /* 0x000fc20000010000 */
        /* <DEDUP_REMOVED lines=8> */
[----:B------:R-:W1:Y:S01]  /*1aca0*/  MUFU.EX2 R155, R155 ;  /* 0x0000009b009b7308 */ /* 0x000e620000000800 */
        /* <DEDUP_REMOVED lines=8> */
[----:B0-----:R-:W-:-:S01]  /*1ad30*/  FFMA.FTZ R4, R10, R4, R154 ;  /* 0x000000040a047223 */ /* 0x001fc2000001009a */
[C-C-:B------:R-:W-:Y:S01]  /*1ad40*/  FFMA.FTZ R198, R2.reuse, R198, -R197.reuse ;  /* 0x000000c602c67223 */ /* 0x140fe200000108c5 */
[----:B------:R-:W-:-:S01]  /*1ad50*/  FFMA.FTZ R199, R2, R199, -R197 ;  /* 0x000000c702c77223 */ /* 0x000fc200000108c5 */
[C-C-:B------:R-:W-:Y:S01]  /*1ad60*/  FFMA.FTZ R202, R2.reuse, R202, -R197.reuse ;  /* 0x000000ca02ca7223 */ /* 0x140fe200000108c5 */
[----:B------:R-:W-:-:S01]  /*1ad70*/  FFMA.FTZ R203, R2, R203, -R197 ;  /* 0x000000cb02cb7223 */ /* 0x000fc200000108c5 */
[C-C-:B------:R-:W-:Y:S01]  /*1ad80*/  FFMA.FTZ R206, R2.reuse, R206, -R197.reuse ;  /* 0x000000ce02ce7223 */ /* 0x140fe200000108c5 */
[----:B------:R-:W-:-:S01]  /*1ad90*/  FFMA.FTZ R207, R2, R207, -R197 ;  /* 0x000000cf02cf7223 */ /* 0x000fc200000108c5 */
[----:B------:R-:W0:Y:S01]  /*1ada0*/  MUFU.EX2 R159, R159 ;  /* 0x0000009f009f7308 */ /* 0x000e220000000800 */
[----:B------:R-:W-:-:S01]  /*1adb0*/  FFMA.FTZ R210, R2, R210, -R197 ;  /* 0x000000d202d27223 */ /* 0x000fc200000108c5 */
[C-C-:B------:R-:W-:Y:S01]  /*1adc0*/  FFMA.FTZ R211, R2.reuse, R211, -R197.reuse ;  /* 0x000000d302d37223 */ /* 0x140fe200000108c5 */
[----:B------:R-:W-:-:S01]  /*1add0*/  FFMA.FTZ R214, R2, R214, -R197 ;  /* 0x000000d602d67223 */ /* 0x000fc200000108c5 */
[----:B------:R-:W-:-:S04]  /*1ade0*/  FFMA.FTZ R197, R2, R215, -R197 ;  /* 0x000000d702c57223 */ /* 0x000fc800000108c5 */
[----:B------:R-:W3:Y:S08]  /*1adf0*/  MUFU.EX2 R162, R162 ;  /* 0x000000a200a27308 */ /* 0x000ef00000000800 */
[----:B------:R-:W4:Y:S08]  /*1ae00*/  MUFU.EX2 R163, R163 ;  /* 0x000000a300a37308 */ /* 0x000f300000000800 */
[----:B------:R-:W5:Y:S08]  /*1ae10*/  MUFU.EX2 R166, R166 ;  /* 0x000000a600a67308 */ /* 0x000f700000000800 */
[----:B------:R-:W5:Y:S08]  /*1ae20*/  MUFU.EX2 R157, R157 ;  /* 0x0000009d009d7308 */ /* 0x000f700000000800 */
        /* <DEDUP_REMOVED lines=8> */
[----:B------:R0:W-:Y:S06]  /*1aeb0*/  BAR.ARV R205, 0x100 ;  /* 0x000400cd0000751d */ /* 0x0001ec0000002000 */
[----:B------:R1:W-:Y:S01]  /*1aec0*/  @!P2 SYNCS.ARRIVE.TRANS64.RED.A1T0 RZ, [R204+URZ], RZ ;  /* 0x000000ffccffa9a7 */ /* 0x0003e2000810043f */
[----:B------:R-:W5:Y:S01]  /*1aed0*/  MUFU.EX2 R165, R165 ;  /* 0x000000a500a57308 */ /* 0x000f620000000800 */
[----:B-1----:R-:W-:-:S01]  /*1aee0*/  FADD.FTZ R204, R155, R4 ;  /* 0x000000049bcc7221 */ /* 0x002fc20000010000 */
[----:B------:R-:W-:-:S06]  /*1aef0*/  FADD.FTZ R4, R9, R5 ;  /* 0x0000000509047221 */ /* 0x000fcc0000010000 */
[----:B------:R-:W1:Y:S01]  /*1af00*/  MUFU.EX2 R175, R175 ;  /* 0x000000af00af7308 */ /* 0x000e620000000800 */
[----:B--2---:R-:W-:-:S01]  /*1af10*/  FADD.FTZ R5, R158, R204 ;  /* 0x000000cc9e057221 */ /* 0x004fc20000010000 */
[----:B------:R-:W-:-:S03]  /*1af20*/  FADD.FTZ R4, R21, R4 ;  /* 0x0000000415047221 */ /* 0x000fc60000010000 */
[----:B0-----:R-:W-:Y:S01]  /*1af30*/  FADD.FTZ R5, R159, R5 ;  /* 0x000000059f057221 */ /* 0x001fe20000010000 */
[----:B------:R-:W-:-:S02]  /*1af40*/  FADD.FTZ R4, R152, R4 ;  /* 0x0000000498047221 */ /* 0x000fc40000010000 */
[----:B------:R-:W0:Y:S01]  /*1af50*/  MUFU.EX2 R168, R168 ;  /* 0x000000a800a87308 */ /* 0x000e220000000800 */
[----:B---3--:R-:W-:-:S01]  /*1af60*/  FADD.FTZ R5, R162, R5 ;  /* 0x00000005a2057221 */ /* 0x008fc20000010000 */
[----:B------:R-:W-:-:S03]  /*1af70*/  FADD.FTZ R4, R153, R4 ;  /* 0x0000000499047221 */ /* 0x000fc60000010000 */
[----:B----4-:R-:W-:Y:S01]  /*1af80*/  FADD.FTZ R5, R163, R5 ;  /* 0x00000005a3057221 */ /* 0x010fe20000010000 */
[----:B------:R-:W-:-:S02]  /*1af90*/  FADD.FTZ R4, R156, R4 ;  /* 0x000000049c047221 */ /* 0x000fc40000010000 */
[----:B------:R-:W2:Y:S01]  /*1afa0*/  MUFU.EX2 R178, R178 ;  /* 0x000000b200b27308 */ /* 0x000ea20000000800 */
[----:B-----5:R-:W-:-:S01]  /*1afb0*/  FADD.FTZ R5, R166, R5 ;  /* 0x00000005a6057221 */ /* 0x020fc20000010000 */
[----:B------:R-:W-:-:S03]  /*1afc0*/  FADD.FTZ R4, R157, R4 ;  /* 0x000000049d047221 */ /* 0x000fc60000010000 */
[----:B------:R-:W-:Y:S01]  /*1afd0*/  FADD.FTZ R5, R167, R5 ;  /* 0x00000005a7057221 */ /* 0x000fe20000010000 */
[----:B------:R-:W-:-:S02]  /*1afe0*/  FADD.FTZ R4, R160, R4 ;  /* 0x00000004a0047221 */ /* 0x000fc40000010000 */
[----:B------:R-:W3:Y:S01]  /*1aff0*/  MUFU.EX2 R169, R169 ;  /* 0x000000a900a97308 */ /* 0x000ee20000000800 */
[----:B------:R-:W-:-:S01]  /*1b000*/  FADD.FTZ R5, R170, R5 ;  /* 0x00000005aa057221 */ /* 0x000fc20000010000 */
[----:B------:R-:W-:-:S03]  /*1b010*/  FADD.FTZ R4, R161, R4 ;  /* 0x00000004a1047221 */ /* 0x000fc60000010000 */
[----:B------:R-:W-:Y:S01]  /*1b020*/  FADD.FTZ R5, R171, R5 ;  /* 0x00000005ab057221 */ /* 0x000fe20000010000 */
[----:B------:R-:W-:-:S02]  /*1b030*/  FADD.FTZ R4, R164, R4 ;  /* 0x00000004a4047221 */ /* 0x000fc40000010000 */
[----:B------:R-:W4:Y:S01]  /*1b040*/  MUFU.EX2 R179, R179 ;  /* 0x000000b300b37308 */ /* 0x000f220000000800 */
[----:B------:R-:W-:-:S01]  /*1b050*/  FADD.FTZ R5, R174, R5 ;  /* 0x00000005ae057221 */ /* 0x000fc20000010000 */
[----:B------:R-:W-:-:S03]  /*1b060*/  FADD.FTZ R4, R165, R4 ;  /* 0x00000004a5047221 */ /* 0x000fc60000010000 */
[----:B-1----:R-:W-:Y:S01]  /*1b070*/  FADD.FTZ R5, R175, R5 ;  /* 0x00000005af057221 */ /* 0x002fe20000010000 */
[----:B0-----:R-:W-:-:S02]  /*1b080*/  FADD.FTZ R4, R168, R4 ;  /* 0x00000004a8047221 */ /* 0x001fc40000010000 */
[----:B------:R-:W0:Y:S01]  /*1b090*/  MUFU.EX2 R172, R172 ;  /* 0x000000ac00ac7308 */ /* 0x000e220000000800 */
[----:B--2---:R-:W-:-:S01]  /*1b0a0*/  FADD.FTZ R5, R178, R5 ;  /* 0x00000005b2057221 */ /* 0x004fc20000010000 */
[----:B---3--:R-:W-:-:S06]  /*1b0b0*/  FADD.FTZ R4, R169, R4 ;  /* 0x00000004a9047221 */ /* 0x008fcc0000010000 */
[----:B------:R-:W1:Y:S01]  /*1b0c0*/  MUFU.EX2 R182, R182 ;  /* 0x000000b600b67308 */ /* 0x000e620000000800 */
[----:B----4-:R-:W-:-:S07]  /*1b0d0*/  FADD.FTZ R5, R179, R5 ;  /* 0x00000005b3057221 */ /* 0x010fce0000010000 */
        /* <DEDUP_REMOVED lines=66> */
[----:B0-----:R-:W-:-:S03]  /*1b500*/  FADD.FTZ R204, R214, R5 ;  /* 0x00000005d6cc7221 */ /* 0x001fc60000010000 */
[----:B------:R-:W-:Y:S01]  /*1b510*/  FADD.FTZ R5, R11, R4 ;  /* 0x000000040b057221 */ /* 0x000fe20000010000 */
[----:B-1----:R-:W-:-:S01]  /*1b520*/  FADD.FTZ R4, R197, R204 ;  /* 0x000000ccc5047221 */ /* 0x002fc20000010000 */
[----:B------:R-:W-:Y:S06]  /*1b530*/  @!P1 BRA `(.L_x_2365) ;  /* 0x0000000000049947 */ /* 0x000fec0003800000 */
[----:B------:R-:W-:Y:S01]  /*1b540*/  BPT.TRAP 0x1 ;  /* 0x000000040000795c */ /* 0x000fe20000300000 */
.L_x_2365:
[----:B------:R-:W-:Y:S01]  /*1b550*/  LEA R13, R13, R18, 0x3 ;  /* 0x000000120d0d7211 */ /* 0x000fe200078e18ff */
[----:B------:R-:W-:Y:S01]  /*1b560*/  IMAD.U32 R204, RZ, RZ, UR42 ;  /* 0x0000002affcc7e24 */ /* 0x000fe2000f8e00ff */
[----:B------:R-:W-:Y:S01]  /*1b570*/  ISETP.GT.AND P0, PT, R12, R20, PT ;  /* 0x000000140c00720c */ /* 0x000fe20003f04270 */
[----:B------:R-:W-:Y:S01]  /*1b580*/  FMUL.FTZ R26, R26, R10 ;  /* 0x0000000a1a1a7220 */ /* 0x000fe20000410000 */
        /* <DEDUP_REMOVED lines=162> */
[----:B------:R-:W-:Y:S01]  /*1bfb0*/  VIADD R12, R12, 0xffffffff ;  /* 0xffffffff0c0c7836 */ /* 0x000fe20000000000 */
[----:B0-----:R-:W-:Y:S01]  /*1bfc0*/  MOV R13, R14 ;  /* 0x0000000e000d7202 */ /* 0x001fe20000000f00 */
[----:B------:R-:W-:-:S02]  /*1bfd0*/  IMAD.MOV.U32 R10, RZ, RZ, R0 ;  /* 0x000000ffff0a7224 */ /* 0x000fc400078e0000 */
[----:B------:R-:W-:Y:S02]  /*1bfe0*/  IMAD.MOV.U32 R11, RZ, RZ, R3 ;  /* 0x000000ffff0b7224 */ /* 0x000fe400078e0003 */
[----:B------:R-:W-:Y:S02]  /*1bff0*/  IMAD.MOV.U32 R6, RZ, RZ, R237 ;  /* 0x000000ffff067224 */ /* 0x000fe400078e00ed */
[----:B------:R-:W-:Y:S01]  /*1c000*/  IMAD.MOV.U32 R228, RZ, RZ, R8 ;  /* 0x000000ffffe47224 */ /* 0x000fe200078e0008 */
[----:B------:R-:W-:Y:S06]  /*1c010*/  @P0 BRA `(.L_x_2366) ;  /* 0xffffffd000940947 */ /* 0x000fec000383ffff */
[----:B------:R-:W-:-:S07]  /*1c020*/  IMAD.MOV.U32 R152, RZ, RZ, R14 ;  /* 0x000000ffff987224 */ /* 0x000fce00078e000e */
.L_x_2355:
[----:B------:R-:W-:-:S13]  /*1c030*/  ISETP.GE.AND P0, PT, R12, RZ, PT ;  /* 0x000000ff0c00720c */ /* 0x000fda0003f06270 */
[----:B------:R-:W-:Y:S05]  /*1c040*/  @!P0 BRA `(.L_x_2367) ;  /* 0x0000002400308947 */ /* 0x000fea0003800000 */
[----:B------:R-:W-:Y:S02]  /*1c050*/  IMAD.MOV.U32 R14, RZ, RZ, R0 ;  /* 0x000000ffff0e7224 */ /* 0x000fe400078e0000 */
[----:B------:R-:W-:Y:S02]  /*1c060*/  IMAD.MOV.U32 R10, RZ, RZ, R3 ;  /* 0x000000ffff0a7224 */ /* 0x000fe400078e0003 */
[----:B------:R-:W-:Y:S02]  /*1c070*/  IMAD.MOV.U32 R6, RZ, RZ, R237 ;  /* 0x000000ffff067224 */ /* 0x000fe400078e00ed */
[----:B------:R-:W-:-:S07]  /*1c080*/  IMAD.MOV.U32 R11, RZ, RZ, R152 ;  /* 0x000000ffff0b7224 */ /* 0x000fce00078e0098 */
.L_x_2378:
        /* <DEDUP_REMOVED lines=9> */
.L_x_2369:
        /* <DEDUP_REMOVED lines=8> */
.L_x_2370:
[----:B------:R-:W-:Y:S04]  /*1c1a0*/  BSSY B0, `(.L_x_2368) ;  /* 0x0000004000007945 */ /* 0x000fe80003800000 */
[----:B-1----:R-:W-:Y:S05]  /*1c1b0*/  @P2 BRA `(.L_x_2371) ;  /* 0x0000000000082947 */ /* 0x002fea0003800000 */
[----:B------:R-:W1:Y:S02]  /*1c1c0*/  SYNCS.PHASECHK.TRANS64.TRYWAIT P2, [R3+URZ+0x38830], R0 ;  /* 0x03883000030075a7 */ /* 0x000e64000804017f */
[----:B-1----:R-:W-:Y:S05]  /*1c1d0*/  @!P2 BRA `(.L_x_2372) ;  /* 0x000000ec0050a947 */ /* 0x002fea0003800000 */
.L_x_2371:
[----:B------:R-:W-:Y:S05]  /*1c1e0*/  BSYNC B0 ;  /* 0x0000000000007941 */ /* 0x000fea0003800000 */
.L_x_2368:
[----:B01----:R-:W0:Y:S01]  /*1c1f0*/  S2R R0, SR_TID.X ;  /* 0x0000000000007919 */ /* 0x003e220000002100 */
        /* <DEDUP_REMOVED lines=20> */
[----:B------:R-:W-:-:S02]  /*1c340*/  R2UR UR6, R154 ;  /* 0x000000009a0672ca */ /* 0x000fc400000e0000 */
[----:B------:R-:W-:Y:S02]  /*1c350*/  IADD3 R154, R8, 0x404, RZ ;  /* 0x00000404089a7810 */ /* 0x000fe40007ffe0ff */
[----:B------:R-:W-:Y:S02]  /*1c360*/  R2UR UR22, R152 ;  /* 0x00000000981672ca */ /* 0x000fe400000e0000 */
[----:B0-----:R-:W-:Y:S02]  /*1c370*/  SHF.R.U32.HI R0, RZ, 0x7, R0 ;  /* 0x00000007ff007819 */ /* 0x001fe40000011600 */
[----:B------:R-:W-:Y:S02]  /*1c380*/  R2UR UR30, R154 ;  /* 0x000000009a1e72ca */ /* 0x000fe400000e0000 */
[----:B------:R-:W-:Y:S01]  /*1c390*/  R2UR UR18, R20 ;  /* 0x00000000141272ca */ /* 0x000fe200000e0000 */
[----:B------:R-:W-:Y:S01]  /*1c3a0*/  VIADD R0, R0, 0x8 ;  /* 0x0000000800007836 */ /* 0x000fe20000000000 */
[C---:B------:R-:W-:Y:S01]  /*1c3b0*/  R2UR UR19, R21.reuse ;  /* 0x00000000151372ca */ /* 0x040fe200000e0000 */
[C---:B------:R-:W-:Y:S01]  /*1c3c0*/  VIADD R20, R8.reuse, 0x402 ;  /* 0x0000040208147836 */ /* 0x040fe20000000000 */
[----:B------:R-:W-:Y:S01]  /*1c3d0*/  R2UR UR27, R21 ;  /* 0x00000000151b72ca */ /* 0x000fe200000e0000 */
[----:B------:R-:W-:Y:S01]  /*1c3e0*/  VIADD R8, R8, 0x406 ;  /* 0x0000040608087836 */ /* 0x000fe20000000000 */
[----:B------:R0:W-:Y:S01]  /*1c3f0*/  BAR.SYNC.DEFER_BLOCKING R0, 0x100 ;  /* 0x000400000000751d */ /* 0x0001e20000010000 */
        /* <DEDUP_REMOVED lines=30> */
.L_x_2374:
[----:B------:R-:W-:Y:S01]  /*1c5e0*/  SHF.L.U32 R0, R6, 0x1f, RZ ;  /* 0x0000001f06007819 */ /* 0x000fe200000006ff */
[----:B------:R-:W-:-:S04]  /*1c5f0*/  IMAD R3, R11, 0x8, R18 ;  /* 0x000000080b037824 */ /* 0x000fc800078e0212 */
[----:B------:R0:W1:Y:S01]  /*1c600*/  SYNCS.PHASECHK.TRANS64.TRYWAIT P0, [R3+URZ+0x38850], R0 ;  /* 0x03885000030075a7 */ /* 0x000062000800017f */
[----:B------:R-:W-:Y:S05]  /*1c610*/  @!P1 BRA `(.L_x_2375) ;  /* 0x0000000000049947 */ /* 0x000fea0003800000 */
[----:B------:R-:W-:Y:S01]  /*1c620*/  BPT.TRAP 0x1 ;  /* 0x000000040000795c */ /* 0x000fe20000300000 */
.L_x_2375:
[----:B-1----:R-:W-:Y:S05]  /*1c630*/  @P0 BRA `(.L_x_2373) ;  /* 0x0000000000080947 */ /* 0x002fea0003800000 */
[----:B------:R-:W1:Y:S02]  /*1c640*/  SYNCS.PHASECHK.TRANS64.TRYWAIT P0, [R3+URZ+0x38850], R0 ;  /* 0x03885000030075a7 */ /* 0x000e64000800017f */
[----:B-1----:R-:W-:Y:S05]  /*1c650*/  @!P0 BRA `(.L_x_2376) ;  /* 0x000000e800448947 */ /* 0x002fea0003800000 */
.L_x_2373:
[----:B01----:R-:W-:Y:S01]  /*1c660*/  VIADD R0, R18, 0x400 ;  /* 0x0000040012007836 */ /* 0x003fe20000000000 */
[----:B------:R-:W-:Y:S05]  /*1c670*/  WARPSYNC.ALL ;  /* 0x0000000000007948 */ /* 0x000fea0003800000 */
[----:B------:R-:W-:Y:S01]  /*1c680*/  SHF.R.U32.HI R0, RZ, 0x4, R0 ;  /* 0x00000004ff007819 */ /* 0x000fe20000011600 */
[----:B------:R-:W-:Y:S01]  /*1c690*/  IMAD.MOV.U32 R7, RZ, RZ, 0x40000040 ;  /* 0x40000040ff077424 */ /* 0x000fe200078e00ff */
[----:B------:R-:W-:Y:S01]  /*1c6a0*/  WARPGROUP.ARRIVE ;  /* 0x00000000000079c5 */ /* 0x000fe20000000000 */
[----:B------:R-:W-:Y:S02]  /*1c6b0*/  MOV R9, 0x40000040 ;  /* 0x4000004000097802 */ /* 0x000fe40000000f00 */
[----:B------:R-:W-:-:S02]  /*1c6c0*/  LOP3.LUT R0, R0, 0x3fff, RZ, 0xc0, !PT ;  /* 0x00003fff00007812 */ /* 0x000fc400078ec0ff */
[----:B------:R-:W-:Y:S02]  /*1c6d0*/  R2UR UR7, R7 ;  /* 0x00000000070772ca */ /* 0x000fe400000e0000 */
[----:B------:R-:W-:Y:S02]  /*1c6e0*/  LOP3.LUT R0, R0, 0x10000, RZ, 0xfc, !PT ;  /* 0x0001000000007812 */ /* 0x000fe400078efcff */
[----:B------:R-:W-:-:S03]  /*1c6f0*/  FMNMX.FTZ R3, R154, R14, !PT ;  /* 0x0000000e9a037209 */ /* 0x000fc60007810000 */
[----:B------:R-:W-:Y:S01]  /*1c700*/  IMAD R6, R11, 0x800, R0 ;  /* 0x000008000b067824 */ /* 0x000fe200078e0200 */
[----:B------:R-:W-:Y:S02]  /*1c710*/  FMNMX.FTZ R0, R152, R10, !PT ;  /* 0x0000000a98007209 */ /* 0x000fe40007810000 */
[----:B------:R-:W-:Y:S01]  /*1c720*/  FMNMX.FTZ R3, R155, R3, !PT ;  /* 0x000000039b037209 */ /* 0x000fe20007810000 */
[C---:B------:R-:W-:Y:S01]  /*1c730*/  VIADD R8, R6.reuse, 0x2 ;  /* 0x0000000206087836 */ /* 0x040fe20000000000 */
[----:B------:R-:W-:Y:S02]  /*1c740*/  R2UR UR6, R6 ;  /* 0x00000000060672ca */ /* 0x000fe400000e0000 */
[----:B------:R-:W-:Y:S02]  /*1c750*/  FMNMX.FTZ R0, R153, R0, !PT ;  /* 0x0000000099007209 */ /* 0x000fe40007810000 */
[----:B------:R-:W-:Y:S02]  /*1c760*/  FMNMX.FTZ R3, R158, R3, !PT ;  /* 0x000000039e037209 */ /* 0x000fe40007810000 */
[----:B------:R-:W-:-:S02]  /*1c770*/  FMNMX.FTZ R0, R156, R0, !PT ;  /* 0x000000009c007209 */ /* 0x000fc40007810000 */
[----:B------:R-:W-:Y:S02]  /*1c780*/  FMNMX.FTZ R3, R159, R3, !PT ;  /* 0x000000039f037209 */ /* 0x000fe40007810000 */
[----:B------:R-:W-:Y:S02]  /*1c790*/  FMNMX.FTZ R0, R157, R0, !PT ;  /* 0x000000009d007209 */ /* 0x000fe40007810000 */
[----:B------:R-:W-:Y:S01]  /*1c7a0*/  FMNMX.FTZ R3, R162, R3, !PT ;  /* 0x00000003a2037209 */ /* 0x000fe20007810000 */
[----:B------:R-:W-:Y:S01]  /*1c7b0*/  QGMMA.64x256x32.F32.E4M3.E4M3 R24, R228, gdesc[UR4], R24, gsb0 ;  /* 0x03e00004e4187df3 */ /* 0x000fe20008000818 */
[----:B------:R-:W-:Y:S01]  /*1c7c0*/  R2UR UR6, R8 ;  /* 0x00000000080672ca */ /* 0x000fe200000e0000 */
[----:B------:R-:W-:Y:S01]  /*1c7d0*/  VIADD R8, R6, 0x4 ;  /* 0x0000000406087836 */ /* 0x000fe20000000000 */
[----:B------:R-:W-:Y:S01]  /*1c7e0*/  R2UR UR7, R9 ;  /* 0x00000000090772ca */ /* 0x000fe200000e0000 */
[----:B------:R-:W-:Y:S01]  /*1c7f0*/  IMAD.MOV.U32 R9, RZ, RZ, 0x40000040 ;  /* 0x40000040ff097424 */ /* 0x000fe200078e00ff */
[----:B------:R-:W-:Y:S01]  /*1c800*/  FMNMX.FTZ R0, R160, R0, !PT ;  /* 0x00000000a0007209 */ /* 0x000fe20007810000 */
[----:B------:R-:W-:Y:S01]  /*1c810*/  VIADD R6, R6, 0x6 ;  /* 0x0000000606067836 */ /* 0x000fe20000000000 */
        /* <DEDUP_REMOVED lines=62> */
[----:B------:R-:W-:Y:S01]  /*1cc00*/  R2UR UR7, R9 ;  /* 0x00000000090772ca */ /* 0x000fe200000e0000 */
[----:B------:R-:W1:Y:S01]  /*1cc10*/  SHFL.BFLY PT, R8, R3, 0x2, 0x1f ;  /* 0x0c401f0003087f89 */ /* 0x000e6200000e0000 */
[----:B0-----:R-:W-:Y:S02]  /*1cc20*/  LOP3.LUT R231, R231, 0x7f, RZ, 0xc0, !PT ;  /* 0x0000007fe7e77812 */ /* 0x001fe400078ec0ff */
[----:B-1----:R-:W-:Y:S02]  /*1cc30*/  FMNMX.FTZ R8, R3, R8, !PT ;  /* 0x0000000803087209 */ /* 0x002fe40007810000 */
[----:B------:R-:W0:Y:S01]  /*1cc40*/  SHFL.BFLY PT, R3, R0, 0x1, 0x1f ;  /* 0x0c201f0000037f89 */ /* 0x000e2200000e0000 */
[----:B------:R-:W-:-:S02]  /*1cc50*/  ISETP.NE.AND P0, PT, R231, RZ, PT ;  /* 0x000000ffe700720c */ /* 0x000fc40003f05270 */
[----:B------:R-:W1:Y:S01]  /*1cc60*/  S2R R231, SR_TID.X ;  /* 0x0000000000e77919 */ /* 0x000e620000002100 */
[----:B0-----:R-:W-:-:S05]  /*1cc70*/  FMNMX.FTZ R3, R0, R3, !PT ;  /* 0x0000000300037209 */ /* 0x001fca0007810000 */
[----:B------:R-:W-:-:S04]  /*1cc80*/  FFMA.FTZ R9, R2, R3, -8 ;  /* 0xc100000002097423 */ /* 0x000fc80000010003 */
[C-C-:B------:R-:W-:Y:S01]  /*1cc90*/  FFMA.FTZ R20, R2.reuse, R157, -R9.reuse ;  /* 0x0000009d02147223 */ /* 0x140fe20000010809 */
[----:B------:R-:W-:-:S01]  /*1cca0*/  FFMA.FTZ R21, R2, R160, -R9 ;  /* 0x000000a002157223 */ /* 0x000fc20000010809 */
[C-C-:B------:R-:W-:Y:S01]  /*1ccb0*/  FFMA.FTZ R157, R2.reuse, R168, -R9.reuse ;  /* 0x000000a8029d7223 */ /* 0x140fe20000010809 */
[----:B------:R-:W-:-:S01]  /*1ccc0*/  FFMA.FTZ R168, R2, R177, -R9 ;  /* 0x000000b102a87223 */ /* 0x000fc20000010809 */
[----:B-1----:R-:W-:Y:S01]  /*1ccd0*/  SHF.R.U32.HI R231, RZ, 0x7, R231 ;  /* 0x00000007ffe77819 */ /* 0x002fe200000116e7 */
[----:B------:R-:W-:-:S01]  /*1cce0*/  FFMA.FTZ R177, R2, R188, -R9 ;  /* 0x000000bc02b17223 */ /* 0x000fc20000010809 */
[----:B------:R-:W-:Y:S01]  /*1ccf0*/  MUFU.EX2 R20, R20 ;  /* 0x0000001400147308 */ /* 0x000fe20000000800 */
[----:B------:R-:W-:-:S01]  /*1cd00*/  FFMA.FTZ R188, R2, R197, -R9 ;  /* 0x000000c502bc7223 */ /* 0x000fc20000010809 */
[C-C-:B------:R-:W-:Y:S01]  /*1cd10*/  FFMA.FTZ R197, R2.reuse, R208, -R9.reuse ;  /* 0x000000d002c57223 */ /* 0x140fe20000010809 */
[----:B------:R-:W-:Y:S01]  /*1cd20*/  IADD3 R208, -R231, 0xb, RZ ;  /* 0x0000000be7d07810 */ /* 0x000fe20007ffe1ff */
[C-C-:B------:R-:W-:Y:S01]  /*1cd30*/  FFMA.FTZ R160, R2.reuse, R169, -R9.reuse ;  /* 0x000000a902a07223 */ /* 0x140fe20000010809 */
[----:B------:R-:W-:-:S01]  /*1cd40*/  FFMA.FTZ R169, R2, R180, -R9 ;  /* 0x000000b402a97223 */ /* 0x000fc20000010809 */
[C-C-:B------:R-:W-:Y:S01]  /*1cd50*/  FFMA.FTZ R180, R2.reuse, R189, -R9.reuse ;  /* 0x000000bd02b47223 */ /* 0x140fe20000010809 */
[----:B------:R-:W-:-:S01]  /*1cd60*/  FFMA.FTZ R189, R2, R200, -R9 ;  /* 0x000000c802bd7223 */ /* 0x000fc20000010809 */
[----:B------:R-:W-:Y:S01]  /*1cd70*/  MUFU.EX2 R21, R21 ;  /* 0x0000001500157308 */ /* 0x000fe20000000800 */
[----:B------:R-:W-:-:S07]  /*1cd80*/  FFMA.FTZ R200, R2, R209, -R9 ;  /* 0x000000d102c87223 */ /* 0x000fce0000010809 */
[----:B------:R-:W-:Y:S08]  /*1cd90*/  MUFU.EX2 R157, R157 ;  /* 0x0000009d009d7308 */ /* 0x000ff00000000800 */
        /* <DEDUP_REMOVED lines=8> */
[----:B------:R-:W-:Y:S01]  /*1ce20*/  MUFU.EX2 R200, R200 ;  /* 0x000000c800c87308 */ /* 0x000fe20000000800 */
[----:B------:R-:W-:-:S02]  /*1ce30*/  WARPGROUP.DEPBAR.LE gsb0, 0x0 ;  /* 0x00008000000079c5 */ /* 0x000fc40000010000 */
[----:B------:R-:W-:-:S06]  /*1ce40*/  WARPGROUP.ARRIVE ;  /* 0x00000000000079c5 */ /* 0x000fcc0000000000 */
[----:B------:R-:W-:Y:S01]  /*1ce50*/  QGMMA.64x256x32.F32.E4M3.E4M3 R24, R220, gdesc[UR4], R24, gsb0 ;  /* 0x03e00004dc187df3 */ /* 0x000fe20008000818 */
[----:B------:R-:W-:Y:S02]  /*1ce60*/  R2UR UR6, R6 ;  /* 0x00000000060672ca */ /* 0x000fe400000e0000 */
[----:B------:R-:W-:Y:S01]  /*1ce70*/  R2UR UR7, R7 ;  /* 0x00000000070772ca */ /* 0x000fe200000e0000 */
[----:B------:R-:W0:Y:S01]  /*1ce80*/  SHFL.BFLY PT, R6, R8, 0x1, 0x1f ;  /* 0x0c201f0008067f89 */ /* 0x000e2200000e0000 */
        /* <DEDUP_REMOVED lines=8> */
[----:B------:R-:W-:-:S01]  /*1cf10*/  FFMA.FTZ R193, R2, R204, -R9 ;  /* 0x000000cc02c17223 */ /* 0x000fc20000010809 */
[----:B------:R-:W-:-:S04]  /*1cf20*/  @!P0 IMAD R204, R13, 0x8, R18 ;  /* 0x000000080dcc8824 */ /* 0x000fc800078e0212 */
[----:B------:R-:W-:Y:S02]  /*1cf30*/  @!P0 VIADD R204, R204, 0x38840 ;  /* 0x00038840cccc8836 */ /* 0x000fe40000000000 */
[----:B------:R-:W-:Y:S03]  /*1cf40*/  MUFU.EX2 R7, R7 ;  /* 0x0000000700077308 */ /* 0x000fe60000000800 */
[----:B------:R-:W-:Y:S02]  /*1cf50*/  @!P0 PRMT R204, RZ, 0x654, R204 ;  /* 0x00000654ffcc8816 */ /* 0x000fe400000000cc */
[----:B0-----:R-:W-:Y:S01]  /*1cf60*/  FMNMX.FTZ R0, R8, R6, !PT ;  /* 0x0000000608007209 */ /* 0x001fe20007810000 */
[----:B------:R-:W-:-:S01]  /*1cf70*/  FFMA.FTZ R8, R2, R152, -R9 ;  /* 0x0000009802087223 */ /* 0x000fc20000010809 */
[C-C-:B------:R-:W-:Y:S01]  /*1cf80*/  FFMA.FTZ R152, R2.reuse, R161, -R9.reuse ;  /* 0x000000a102987223 */ /* 0x140fe20000010809 */
[----:B------:R-:W-:Y:S01]  /*1cf90*/  MUFU.EX2 R153, R153 ;  /* 0x0000009900997308 */ /* 0x000fe20000000800 */
[----:B------:R-:W-:-:S01]  /*1cfa0*/  FFMA.FTZ R161, R2, R172, -R9 ;  /* 0x000000ac02a17223 */ /* 0x000fc20000010809 */
[----:B------:R-:W-:Y:S01]  /*1cfb0*/  FADD.FTZ R6, -R0, R14 ;  /* 0x0000000e00067221 */ /* 0x000fe20000010100 */
[----:B------:R-:W-:-:S01]  /*1cfc0*/  FFMA.FTZ R14, R2, R156, -R9 ;  /* 0x0000009c020e7223 */ /* 0x000fc20000010809 */
[C-C-:B------:R-:W-:Y:S01]  /*1cfd0*/  FFMA.FTZ R156, R2.reuse, R165, -R9.reuse ;  /* 0x000000a5029c7223 */ /* 0x140fe20000010809 */
[----:B------:R-:W-:-:S01]  /*1cfe0*/  FFMA.FTZ R165, R2, R176, -R9 ;  /* 0x000000b002a57223 */ /* 0x000fc20000010809 */
[C-C-:B------:R-:W-:Y:S01]  /*1cff0*/  FFMA.FTZ R176, R2.reuse, R185, -R9.reuse ;  /* 0x000000b902b07223 */ /* 0x140fe20000010809 */
[----:B------:R-:W-:-:S01]  /*1d000*/  FFMA.FTZ R185, R2, R196, -R9 ;  /* 0x000000c402b97223 */ /* 0x000fc20000010809 */
[C---:B------:R-:W-:Y:S01]  /*1d010*/  FFMA.FTZ R196, R2.reuse, R205, -R9 ;  /* 0x000000cd02c47223 */ /* 0x040fe20000010809 */
[----:B------:R-:W-:-:S01]  /*1d020*/  FFMA.FTZ R205, R2, R0, -8 ;  /* 0xc100000002cd7423 */ /* 0x000fc20000010000 */
[C---:B------:R-:W-:Y:S01]  /*1d030*/  FMUL.FTZ R6, R2.reuse, R6 ;  /* 0x0000000602067220 */ /* 0x040fe20000410000 */
        /* <DEDUP_REMOVED lines=17> */
[----:B0-----:R-:W-:-:S01]  /*1d150*/  FFMA.FTZ R5, R7, R5, R8 ;  /* 0x0000000507057223 */ /* 0x001fc20000010008 */
        /* <DEDUP_REMOVED lines=14> */
[----:B------:R-:W2:Y:S01]  /*1d240*/  MUFU.EX2 R14, R14 ;  /* 0x0000000e000e7308 */ /* 0x000ea20000000800 */
[----:B-1----:R-:W-:-:S01]  /*1d250*/  FFMA.FTZ R4, R6, R4, R154 ;  /* 0x0000000406047223 */ /* 0x002fc2000001009a */
[C---:B------:R-:W-:Y:S01]  /*1d260*/  FFMA.FTZ R202, R2.reuse, R202, -R205 ;  /* 0x000000ca02ca7223 */ /* 0x040fe200000108cd */
[----:B------:R-:W-:-:S01]  /*1d270*/  FFMA.FTZ R192, R2, R201, -R9 ;  /* 0x000000c902c07223 */ /* 0x000fc20000010809 */
[C-C-:B------:R-:W-:Y:S01]  /*1d280*/  FFMA.FTZ R203, R2.reuse, R203, -R205.reuse ;  /* 0x000000cb02cb7223 */ /* 0x140fe200000108cd */
[----:B------:R-:W-:-:S01]  /*1d290*/  FFMA.FTZ R206, R2, R206, -R205 ;  /* 0x000000ce02ce7223 */ /* 0x000fc200000108cd */
[C-C-:B------:R-:W-:Y:S01]  /*1d2a0*/  FFMA.FTZ R207, R2.reuse, R207, -R205.reuse ;  /* 0x000000cf02cf7223 */ /* 0x140fe200000108cd */
[----:B------:R-:W-:-:S01]  /*1d2b0*/  FFMA.FTZ R210, R2, R210, -R205 ;  /* 0x000000d202d27223 */ /* 0x000fc200000108cd */
[----:B------:R-:W1:Y:S01]  /*1d2c0*/  MUFU.EX2 R158, R158 ;  /* 0x0000009e009e7308 */ /* 0x000e620000000800 */
[----:B------:R-:W-:-:S01]  /*1d2d0*/  FFMA.FTZ R211, R2, R211, -R205 ;  /* 0x000000d302d37223 */ /* 0x000fc200000108cd */
[C---:B------:R-:W-:Y:S01]  /*1d2e0*/  FFMA.FTZ R201, R2.reuse, R212, -R9 ;  /* 0x000000d402c97223 */ /* 0x040fe20000010809 */
[----:B------:R-:W-:-:S01]  /*1d2f0*/  FFMA.FTZ R214, R2, R214, -R205 ;  /* 0x000000d602d67223 */ /* 0x000fc200000108cd */
[C---:B------:R-:W-:Y:S01]  /*1d300*/  FFMA.FTZ R9, R2.reuse, R213, -R9 ;  /* 0x000000d502097223 */ /* 0x040fe20000010809 */
[----:B------:R-:W-:-:S03]  /*1d310*/  FFMA.FTZ R205, R2, R215, -R205 ;  /* 0x000000d702cd7223 */ /* 0x000fc600000108cd */
        /* <DEDUP_REMOVED lines=26> */
[----:B------:R-:W-:Y:S07]  /*1d4c0*/  QGMMA.64x256x32.F32.E4M3.E4M3 R24, R216, gdesc[UR4], R24, gsb0 ;  /* 0x03e00004d8187df3 */ /* 0x000fee0008000818 */
        /* <DEDUP_REMOVED lines=23> */
[----:B------:R0:W-:Y:S02]  /*1d640*/  @!P0 SYNCS.ARRIVE.TRANS64.RED.A1T0 RZ, [R204+URZ], RZ ;  /* 0x000000ffccff89a7 */ /* 0x0001e4000810043f */
[----:B0-----:R-:W-:-:S01]  /*1d650*/  FADD.FTZ R204, R155, R4 ;  /* 0x000000049bcc7221 */ /* 0x001fc20000010000 */
[----:B--2---:R-:W-:-:S03]  /*1d660*/  FADD.FTZ R4, R14, R5 ;  /* 0x000000050e047221 */ /* 0x004fc60000010000 */
[----:B-1----:R-:W-:Y:S01]  /*1d670*/  FADD.FTZ R5, R158, R204 ;  /* 0x000000cc9e057221 */ /* 0x002fe20000010000 */
[----:B------:R-:W-:-:S03]  /*1d680*/  FADD.FTZ R4, R20, R4 ;  /* 0x0000000414047221 */ /* 0x000fc60000010000 */
[----:B---3--:R-:W-:Y:S01]  /*1d690*/  FADD.FTZ R5, R159, R5 ;  /* 0x000000059f057221 */ /* 0x008fe20000010000 */
[----:B------:R-:W-:-:S03]  /*1d6a0*/  FADD.FTZ R4, R21, R4 ;  /* 0x0000000415047221 */ /* 0x000fc60000010000 */
[----:B----4-:R-:W-:Y:S01]  /*1d6b0*/  FADD.FTZ R5, R162, R5 ;  /* 0x00000005a2057221 */ /* 0x010fe20000010000 */
        /* <DEDUP_REMOVED lines=54> */
[----:B------:R-:W-:Y:S06]  /*1da20*/  @!P1 BRA `(.L_x_2377) ;  /* 0x0000000000049947 */ /* 0x000fec0003800000 */
[----:B------:R-:W-:Y:S01]  /*1da30*/  BPT.TRAP 0x1 ;  /* 0x000000040000795c */ /* 0x000fe20000300000 */
.L_x_2377:
[----:B------:R-:W-:Y:S01]  /*1da40*/  LEA R11, R11, R18, 0x3 ;  /* 0x000000120b0b7211 */ /* 0x000fe200078e18ff */
[----:B------:R-:W-:Y:S01]  /*1da50*/  IMAD.U32 R204, RZ, RZ, UR42 ;  /* 0x0000002affcc7e24 */ /* 0x000fe2000f8e00ff */
[----:B------:R-:W-:Y:S01]  /*1da60*/  ISETP.GT.AND P0, PT, R12, RZ, PT ;  /* 0x000000ff0c00720c */ /* 0x000fe20003f04270 */
[----:B------:R-:W-:Y:S01]  /*1da70*/  FMUL.FTZ R26, R26, R6 ;  /* 0x000000061a1a7220 */ /* 0x000fe20000410000 */
[----:B------:R-:W-:Y:S01]  /*1da80*/  F2FP.SATFINITE.E4M3.F32.PACK_AB_MERGE_C R158, R159, R158, RZ ;  /* 0x0000009e9f9e723e */ /* 0x000fe200048070ff */
        /* <DEDUP_REMOVED lines=18> */
[----:B0-----:R-:W-:Y:S01]  /*1dbb0*/  F2FP.SATFINITE.E4M3.F32.PACK_AB_MERGE_C R11, R20, R14, RZ ;  /* 0x0000000e140b723e */ /* 0x001fe200048070ff */
        /* <DEDUP_REMOVED lines=143> */
[----:B------:R-:W-:Y:S01]  /*1e4b0*/  MOV R11, R13 ;  /* 0x0000000d000b7202 */ /* 0x000fe20000000f00 */
[----:B------:R-:W-:-:S02]  /*1e4c0*/  IMAD.MOV.U32 R14, RZ, RZ, R0 ;  /* 0x000000ffff0e7224 */ /* 0x000fc400078e0000 */
[----:B------:R-:W-:Y:S02]  /*1e4d0*/  IMAD.MOV.U32 R10, RZ, RZ, R3 ;  /* 0x000000ffff0a7224 */ /* 0x000fe400078e0003 */
[----:B------:R-:W-:Y:S01]  /*1e4e0*/  IMAD.MOV.U32 R6, RZ, RZ, R237 ;  /* 0x000000ffff067224 */ /* 0x000fe200078e00ed */
[----:B------:R-:W-:Y:S06]  /*1e4f0*/  @P0 BRA `(.L_x_2378) ;  /* 0xffffffd800e40947 */ /* 0x000fec000383ffff */
[----:B------:R-:W-:-:S07]  /*1e500*/  IMAD.MOV.U32 R152, RZ, RZ, R13 ;  /* 0x000000ffff987224 */ /* 0x000fce00078e000d */
.L_x_2367:
[----:B------:R-:W-:Y:S05]  /*1e510*/  WARPSYNC.ALL ;  /* 0x0000000000007948 */ /* 0x000fea0003800000 */
[----:B------:R-:W-:Y:S06]  /*1e520*/  BAR.ARV 0x8, 0x120 ;  /* 0x0204800000007b1d */ /* 0x000fec0000002000 */
[----:B------:R-:W-:Y:S05]  /*1e530*/  @!P1 BRA `(.L_x_2379) ;  /* 0x0000000000049947 */ /* 0x000fea0003800000 */
[----:B------:R-:W-:Y:S01]  /*1e540*/  BPT.TRAP 0x1 ;  /* 0x000000040000795c */ /* 0x000fe20000300000 */
.L_x_2379:
[----:B------:R-:W-:Y:S01]  /*1e550*/  IMAD R8, R152, 0x8, R18 ;  /* 0x0000000898087824 */ /* 0x000fe200078e0212 */
[----:B------:R-:W-:-:S04]  /*1e560*/  SHF.L.U32 R7, R237, 0x1f, RZ ;  /* 0x0000001fed077819 */ /* 0x000fc800000006ff */
[----:B------:R0:W1:Y:S01]  /*1e570*/  SYNCS.PHASECHK.TRANS64.TRYWAIT P0, [R8+URZ+0x38850], R7 ;  /* 0x03885007080075a7 */ /* 0x000062000800017f */
[----:B------:R-:W-:Y:S05]  /*1e580*/  @!P1 BRA `(.L_x_2380) ;  /* 0x0000000000049947 */ /* 0x000fea0003800000 */
[----:B------:R-:W-:Y:S01]  /*1e590*/  BPT.TRAP 0x1 ;  /* 0x000000040000795c */ /* 0x000fe20000300000 */
.L_x_2380:
[----:B------:R-:W-:-:S05]  /*1e5a0*/  VIADD R18, R18, 0x400 ;  /* 0x0000040012127836 */ /* 0x000fca0000000000 */
[----:B------:R-:W-:-:S04]  /*1e5b0*/  SHF.R.U32.HI R18, RZ, 0x4, R18 ;  /* 0x00000004ff127819 */ /* 0x000fc80000011612 */
[----:B------:R-:W-:-:S04]  /*1e5c0*/  LOP3.LUT R18, R18, 0x3fff, RZ, 0xc0, !PT ;  /* 0x00003fff12127812 */ /* 0x000fc800078ec0ff */
[----:B------:R-:W-:Y:S01]  /*1e5d0*/  LOP3.LUT R9, R18, 0x10000, RZ, 0xfc, !PT ;  /* 0x0001000012097812 */ /* 0x000fe200078efcff */
[----:B-1----:R-:W-:Y:S06]  /*1e5e0*/  @P0 BRA `(.L_x_2381) ;  /* 0x0000000000080947 */ /* 0x002fec0003800000 */
[----:B------:R-:W1:Y:S02]  /*1e5f0*/  SYNCS.PHASECHK.TRANS64.TRYWAIT P0, [R8+URZ+0x38850], R7 ;  /* 0x03885007080075a7 */ /* 0x000e64000800017f */
[----:B-1----:R-:W-:Y:S05]  /*1e600*/  @!P0 BRA `(.L_x_2382) ;  /* 0x000000c8006c8947 */ /* 0x002fea0003800000 */
.L_x_2381:
[----:B------:R-:W-:Y:S01]  /*1e610*/  IMAD R6, R152, 0x800, R9 ;  /* 0x0000080098067824 */ /* 0x000fe200078e0209 */
[----:B------:R-:W2:Y:S01]  /*1e620*/  LDL R154, [R1+0x44] ;  /* 0x00004400019a7983 */ /* 0x000ea20000100800 */
[----:B01----:R-:W-:Y:S01]  /*1e630*/  IMAD.MOV.U32 R7, RZ, RZ, 0x40000040 ;  /* 0x40000040ff077424 */ /* 0x003fe200078e00ff */
[----:B------:R-:W-:Y:S05]  /*1e640*/  WARPSYNC.ALL ;  /* 0x0000000000007948 */ /* 0x000fea0003800000 */
[C---:B------:R-:W-:Y:S01]  /*1e650*/  R2UR UR6, R6.reuse ;  /* 0x00000000060672ca */ /* 0x040fe200000e0000 */
[----:B------:R-:W3:Y:S01]  /*1e660*/  LDL R153, [R1+0x24] ;  /* 0x0000240001997983 */ /* 0x000ee20000100800 */
[----:B------:R-:W-:Y:S01]  /*1e670*/  R2UR UR7, R7 ;  /* 0x00000000070772ca */ /* 0x000fe200000e0000 */
[----:B------:R-:W-:Y:S01]  /*1e680*/  WARPGROUP.ARRIVE ;  /* 0x00000000000079c5 */ /* 0x000fe20000000000 */
[C---:B------:R-:W-:Y:S01]  /*1e690*/  VIADD R10, R6.reuse, 0x2 ;  /* 0x00000002060a7836 */ /* 0x040fe20000000000 */
[----:B------:R-:W4:Y:S01]  /*1e6a0*/  LDL.LU R18, [R1+0x8] ;  /* 0x0000080001127983 */ /* 0x000f220000300800 */
[----:B------:R-:W-:Y:S01]  /*1e6b0*/  MOV R11, 0x40000040 ;  /* 0x40000040000b7802 */ /* 0x000fe20000000f00 */
[----:B------:R-:W-:Y:S01]  /*1e6c0*/  ULDC.64 UR4, c[0x0][0x9a0] ;  /* 0x0002680000047ab9 */ /* 0x000fe20000000a00 */
[----:B------:R-:W-:Y:S01]  /*1e6d0*/  VIADD R20, R6, 0x4 ;  /* 0x0000000406147836 */ /* 0x000fe20000000000 */
[----:B------:R-:W-:Y:S01]  /*1e6e0*/  ISETP.NE.U32.AND P0, PT, RZ, UR4, PT ;  /* 0x00000004ff007c0c */ /* 0x000fe2000bf05070 */
[----:B------:R-:W-:-:S03]  /*1e6f0*/  IMAD.MOV.U32 R21, RZ, RZ, 0x40000040 ;  /* 0x40000040ff157424 */ /* 0x000fc600078e00ff */
[----:B------:R-:W-:Y:S02]  /*1e700*/  ISETP.NE.AND.EX P0, PT, RZ, UR5, PT, P0 ;  /* 0x00000005ff007c0c */ /* 0x000fe4000bf05300 */
[----:B------:R-:W-:Y:S01]  /*1e710*/  QGMMA.64x256x32.F32.E4M3.E4M3 R24, R228, gdesc[UR4], R24, gsb0 ;  /* 0x03e00004e4187df3 */ /* 0x000fe20008000818 */
[----:B------:R-:W-:Y:S02]  /*1e720*/  R2UR UR6, R10 ;  /* 0x000000000a0672ca */ /* 0x000fe400000e0000 */
[----:B------:R-:W-:-:S08]  /*1e730*/  R2UR UR7, R11 ;  /* 0x000000000b0772ca */ /* 0x000fd000000e0000 */
[----:B------:R-:W2:Y:S08]  /*1e740*/  @P0 LDC.64 R12, c[0x0][0x9c8] ;  /* 0x00027200ff0c0b82 */ /* 0x000eb00000000a00 */
[----:B------:R-:W0:Y:S01]  /*1e750*/  @P0 LDC.64 R14, c[0x0][0x9d0] ;  /* 0x00027400ff0e0b82 */ /* 0x000e220000000a00 */
[----:B------:R-:W-:Y:S02]  /*1e760*/  WARPGROUP.DEPBAR.LE gsb0, 0x0 ;  /* 0x00008000000079c5 */ /* 0x000fe40000010000 */
[----:B------:R-:W-:-:S06]  /*1e770*/  WARPGROUP.ARRIVE ;  /* 0x00000000000079c5 */ /* 0x000fcc0000000000 */
[----:B------:R-:W-:Y:S01]  /*1e780*/  QGMMA.64x256x32.F32.E4M3.E4M3 R24, R224, gdesc[UR4], R24, gsb0 ;  /* 0x03e00004e0187df3 */ /* 0x000fe20008000818 */
[----:B------:R-:W-:Y:S01]  /*1e790*/  R2UR UR6, R20 ;  /* 0x00000000140672ca */ /* 0x000fe200000e0000 */
[----:B--2---:R-:W-:Y:S01]  /*1e7a0*/  @P0 IMAD R10, R154, R12, RZ ;  /* 0x0000000c9a0a0224 */ /* 0x004fe200078e02ff */
[----:B------:R-:W-:-:S03]  /*1e7b0*/  R2UR UR7, R21 ;  /* 0x00000000150772ca */ /* 0x000fc600000e0000 */
[C---:B---3--:R-:W-:Y:S02]  /*1e7c0*/  @P0 IMAD R9, R153.reuse, R13, R10 ;  /* 0x0000000d99090224 */ /* 0x048fe400078e020a */
[----:B------:R-:W-:Y:S01]  /*1e7d0*/  @P0 IMAD.WIDE.U32 R10, R153, R12, RZ ;  /* 0x0000000c990a0225 */ /* 0x000fe200078e00ff */
[----:B----4-:R-:W-:-:S03]  /*1e7e0*/  @P0 SHF.R.S32.HI R7, RZ, 0x1f, R18 ;  /* 0x0000001fff070819 */ /* 0x010fc60000011412 */
[----:B------:R-:W-:Y:S02]  /*1e7f0*/  @P0 IMAD.IADD R11, R11, 0x1, R9 ;  /* 0x000000010b0b0824 */ /* 0x000fe400078e0209 */
[----:B------:R-:W-:Y:S02]  /*1e800*/  IMAD.MOV.U32 R9, RZ, RZ, 0x3f800000 ;  /* 0x3f800000ff097424 */ /* 0x000fe400078e00ff */
[-C--:B0-----:R-:W-:Y:S02]  /*1e810*/  @P0 IMAD R12, R7, R14.reuse, RZ ;  /* 0x0000000e070c0224 */ /* 0x081fe400078e02ff */
[----:B------:R-:W-:-:S04]  /*1e820*/  @P0 IMAD.WIDE.U32 R10, R18, R14, R10 ;  /* 0x0000000e120a0225 */ /* 0x000fc800078e000a */
[----:B------:R-:W-:Y:S01]  /*1e830*/  @P0 IMAD R7, R18, R15, R12 ;  /* 0x0000000f12070224 */ /* 0x000fe200078e020c */
[----:B------:R-:W-:-:S03]  /*1e840*/  @P0 LEA R12, P2, R10, UR4, 0x2 ;  /* 0x000000040a0c0c11 */ /* 0x000fc6000f8410ff */
[----:B------:R-:W-:-:S05]  /*1e850*/  @P0 IMAD.IADD R7, R11, 0x1, R7 ;  /* 0x000000010b070824 */ /* 0x000fca00078e0207 */
[----:B------:R-:W-:-:S05]  /*1e860*/  @P0 LEA.HI.X R13, R10, UR5, R7, 0x2, P2 ;  /* 0x000000050a0d0c11 */ /* 0x000fca00090f1407 */
[----:B------:R0:W2:Y:S01]  /*1e870*/  @P0 LDG.E R9, desc[UR46][R12.64] ;  /* 0x0000002e0c090981 */ /* 0x0000a2000c1e1900 */
[----:B------:R-:W-:Y:S01]  /*1e880*/  VIADD R6, R6, 0x6 ;  /* 0x0000000606067836 */ /* 0x000fe20000000000 */
[----:B------:R-:W-:Y:S01]  /*1e890*/  MOV R7, 0x40000040 ;  /* 0x4000004000077802 */ /* 0x000fe20000000f00 */
        /* <DEDUP_REMOVED lines=9> */
[----:B------:R-:W0:Y:S04]  /*1e930*/  SHFL.BFLY PT, R7, R6, 0x1, 0x1f ;  /* 0x0c201f0006077f89 */ /* 0x000e2800000e0000 */
[----:B------:R-:W1:Y:S01]  /*1e940*/  SHFL.BFLY PT, R10, R11, 0x1, 0x1f ;  /* 0x0c201f000b0a7f89 */ /* 0x000e6200000e0000 */
[----:B0-----:R-:W-:-:S01]  /*1e950*/  FADD.FTZ R12, R6, R7 ;  /* 0x00000007060c7221 */ /* 0x001fc20000010000 */
[----:B-1----:R-:W-:-:S04]  /*1e960*/  FADD.FTZ R13, R11, R10 ;  /* 0x0000000a0b0d7221 */ /* 0x002fc80000010000 */
        /* <DEDUP_REMOVED lines=19> */
[----:B------:R-:W-:Y:S02]  /*1eaa0*/  IMAD.MOV.U32 R154, RZ, RZ, -0x800000 ;  /* 0xff800000ff9a7424 */ /* 0x000fe400078e00ff */
[----:B------:R-:W-:-:S01]  /*1eab0*/  @P3 FFMA.FTZ R154, R2, R0, R7 ;  /* 0x00000000029a3223 */ /* 0x000fc20000010007 */
[----:B------:R-:W-:Y:S02]  /*1eac0*/  IMAD.MOV.U32 R153, RZ, RZ, -0x800000 ;  /* 0xff800000ff997424 */ /* 0x000fe400078e00ff */
[----:B------:R-:W-:-:S01]  /*1ead0*/  @P2 FFMA.FTZ R153, R4, R3, R5 ;  /* 0x0000000304992223 */ /* 0x000fc20000010005 */
[-C--:B--2---:R-:W-:Y:S01]  /*1eae0*/  FMUL.FTZ R155, R10, R9.reuse ;  /* 0x000000090a9b7220 */ /* 0x084fe20000410000 */
[----:B---3--:R-:W-:Y:S01]  /*1eaf0*/  FMUL.FTZ R2, R6, R9 ;  /* 0x0000000906027220 */ /* 0x008fe20000410000 */
[----:B------:R-:W-:-:S02]  /*1eb00*/  WARPGROUP.DEPBAR.LE gsb0, 0x0 ;  /* 0x00008000000079c5 */ /* 0x000fc40000010000 */
[----:B------:R-:W-:Y:S05]  /*1eb10*/  @!P1 BRA `(.L_x_2383) ;  /* 0x0000000000049947 */ /* 0x000fea0003800000 */
[----:B------:R-:W-:Y:S01]  /*1eb20*/  BPT.TRAP 0x1 ;  /* 0x000000040000795c */ /* 0x000fe20000300000 */
.L_x_2383:
[----:B------:R-:W-:Y:S02]  /*1eb30*/  VIADD R8, R8, 0x38860 ;  /* 0x0003886008087836 */ /* 0x000fe40000000000 */
[-C--:B------:R-:W-:Y:S01]  /*1eb40*/  FMUL.FTZ R12, R49, R155.reuse ;  /* 0x0000009b310c7220 */ /* 0x080fe20000410000 */
[----:B------:R-:W-:Y:S02]  /*1eb50*/  IMAD.U32 R5, RZ, RZ, UR42 ;  /* 0x0000002aff057e24 */ /* 0x000fe4000f8e00ff */
[-C--:B------:R-:W-:Y:S01]  /*1eb60*/  FMUL.FTZ R21, R53, R155.reuse ;  /* 0x0000009b35157220 */ /* 0x080fe20000410000 */
[----:B------:R-:W-:Y:S01]  /*1eb70*/  IADD3 R152, R152, 0x1, RZ ;  /* 0x0000000198987810 */ /* 0x000fe20007ffe0ff */
[-C--:B------:R-:W-:Y:S01]  /*1eb80*/  FMUL.FTZ R7, R33, R155.reuse ;  /* 0x0000009b21077220 */ /* 0x080fe20000410000 */
[-C--:B------:R-:W-:Y:S01]  /*1eb90*/  FMUL.FTZ R13, R48, R155.reuse ;  /* 0x0000009b300d7220 */ /* 0x080fe20000410000 */
[----:B------:R-:W-:Y:S01]  /*1eba0*/  PRMT R18, R5, 0x654, R8 ;  /* 0x0000065405127816 */ /* 0x000fe20000000008 */
        /* <DEDUP_REMOVED lines=130> */
[----:B------:R-:W-:-:S11]  /*1f3d0*/  SEL R152, R152, RZ, P1 ;  /* 0x000000ff98987207 */ /* 0x000fd60000800000 */
.L_x_2275:
[----:B------:R-:W-:Y:S05]  /*1f3e0*/  WARPSYNC.ALL ;  /* 0x0000000000007948 */ /* 0x000fea0003800000 */
[----:B------:R-:W0:Y:S08]  /*1f3f0*/  S2UR UR42, SR_CgaCtaId ;  /* 0x00000000002a79c3 */ /* 0x000e300000008800 */
[----:B------:R-:W-:Y:S06]  /*1f400*/  BAR.SYNC.DEFER_BLOCKING 0x5, 0x180 ;  /* 0x0146000000007b1d */ /* 0x000fec0000010000 */
[----:B------:R-:W-:Y:S01]  /*1f410*/  UMOV UR4, 0x400 ;  /* 0x0000040000047882 */ /* 0x000fe20000000000 */
[----:B------:R-:W-:Y:S01]  /*1f420*/  BSSY B0, `(.L_x_2384) ;  /* 0x0000362000007945 */ /* 0x000fe20003800000 */
[----:B0-----:R-:W-:-:S06]  /*1f430*/  ULEA UR4, UR42, UR4, 0x18 ;  /* 0x000000042a047291 */ /* 0x001fcc000f8ec03f */
[----:B------:R-:W-:-:S05]  /*1f440*/  IMAD.U32 R18, RZ, RZ, UR4 ;  /* 0x00000004ff127e24 */ /* 0x000fca000f8e00ff */
[----:B------:R-:W0:Y:S04]  /*1f450*/  LDS.128 R156, [R18+0x388d0] ;  /* 0x0388d000129c7984 */ /* 0x000e280000000c00 */
[----:B0-----:R0:W-:Y:S04]  /*1f460*/  STL.64 [R1], R156 ;  /* 0x0000009c01007387 */ /* 0x0011e80000100a00 */
[----:B------:R0:W-:Y:S01]  /*1f470*/  STL.64 [R1+0x8], R158 ;  /* 0x0000089e01007387 */ /* 0x0001e20000100a00 */
[----:B------:R-:W-:Y:S06]  /*1f480*/  BAR.ARV 0x4, 0x180 ;  /* 0x0106000000007b1d */ /* 0x000fec0000002000 */
[----:B------:R-:W-:Y:S05]  /*1f490*/  @P0 BRA `(.L_x_2385) ;  /* 0x00000028008c0947 */ /* 0x000fea0003800000 */
[----:B------:R-:W2:Y:S04]  /*1f4a0*/  LDL R150, [R1+0x5c] ;  /* 0x00005c0001967983 */ /* 0x000ea80000100800 */
[----:B------:R-:W3:Y:S04]  /*1f4b0*/  LDL R146, [R1+0x44] ;  /* 0x0000440001927983 */ /* 0x000ee80000100800 */
[----:B------:R-:W4:Y:S01]  /*1f4c0*/  LDL R143, [R1+0x24] ;  /* 0x00002400018f7983 */ /* 0x000f220000100800 */
[----:B------:R-:W1:Y:S01]  /*1f4d0*/  S2R R147, SR_TID.X ;  /* 0x0000000000937919 */ /* 0x000e620000002100 */
[----:B------:R-:W-:Y:S01]  /*1f4e0*/  F2FP.BF16.F32.PACK_AB R4, R4, R3 ;  /* 0x000000030404723e */ /* 0x000fe200000010ff */
[----:B------:R-:W-:Y:S01]  /*1f4f0*/  ULDC.64 UR4, c[0x4][0x38] ;  /* 0x01000e0000047ab9 */ /* 0x000fe20000000a00 */
[----:B------:R-:W0:Y:S01]  /*1f500*/  S2R R3, SR_SWINHI ;  /* 0x0000000000037919 */ /* 0x000e220000002f00 */
[----:B------:R-:W-:-:S02]  /*1f510*/  F2FP.BF16.F32.PACK_AB R78, R63, R38 ;  /* 0x000000263f4e723e */ /* 0x000fc400000010ff */
[----:B------:R-:W-:Y:S01]  /*1f520*/  F2FP.BF16.F32.PACK_AB R63, R61, R56 ;  /* 0x000000383d3f723e */ /* 0x000fe200000010ff */
[----:B-1----:R-:W-:-:S05]  /*1f530*/  IMAD.SHL.U32 R2, R147, 0x4, RZ ;  /* 0x0000000493027824 */ /* 0x002fca00078e00ff */
[----:B------:R-:W-:-:S04]  /*1f540*/  LOP3.LUT R2, R2, 0xc, RZ, 0xc0, !PT ;  /* 0x0000000c02027812 */ /* 0x000fc800078ec0ff */
[----:B------:R-:W-:-:S05]  /*1f550*/  IADD3 R26, P0, R2, UR4, RZ ;  /* 0x00000004021a7c10 */ /* 0x000fca000ff1e0ff */
[----:B------:R-:W-:-:S05]  /*1f560*/  IMAD.X R27, RZ, RZ, UR5, P0 ;  /* 0x00000005ff1b7e24 */ /* 0x000fca00080e06ff */
[----:B------:R1:W5:Y:S01]  /*1f570*/  LDG.E.CONSTANT R2, desc[UR46][R26.64] ;  /* 0x0000002e1a027981 */ /* 0x000362000c1e9900 */
[----:B------:R-:W-:Y:S02]  /*1f580*/  F2FP.BF16.F32.PACK_AB R59, R10, R7 ;  /* 0x000000070a3b723e */ /* 0x000fe400000010ff */
[----:B------:R-:W-:Y:S02]  /*1f590*/  F2FP.BF16.F32.PACK_AB R10, R140, R39 ;  /* 0x000000278c0a723e */ /* 0x000fe400000010ff */
[----:B------:R-:W-:Y:S02]  /*1f5a0*/  F2FP.BF16.F32.PACK_AB R67, R54, R67 ;  /* 0x000000433643723e */ /* 0x000fe400000010ff */
[----:B-1----:R-:W-:Y:S02]  /*1f5b0*/  F2FP.BF16.F32.PACK_AB R26, R74, R47 ;  /* 0x0000002f4a1a723e */ /* 0x002fe400000010ff */
[----:B------:R-:W-:Y:S02]  /*1f5c0*/  F2FP.BF16.F32.PACK_AB R74, R60, R57 ;  /* 0x000000393c4a723e */ /* 0x000fe400000010ff */
[----:B------:R-:W-:-:S02]  /*1f5d0*/  MOV R56, R18 ;  /* 0x0000001200387202 */ /* 0x000fc40000000f00 */
[----:B0-----:R-:W-:Y:S02]  /*1f5e0*/  MOV R57, R3 ;  /* 0x0000000300397202 */ /* 0x001fe40000000f00 */
        /* <DEDUP_REMOVED lines=8> */
[----:B-----5:R-:W-:Y:S02]  /*1f670*/  F2FP.BF16.F32.PACK_AB R123, R76, R73 ;  /* 0x000000494c7b723e */ /* 0x020fe400000010ff */
        /* <DEDUP_REMOVED lines=11> */
[----:B------:R-:W-:Y:S02]  /*1f730*/  LOP3.LUT P0, R8, R147, 0x3, RZ, 0xc0, !PT ;  /* 0x0000000393087812 */ /* 0x000fe4000780c0ff */
[----:B------:R-:W-:Y:S02]  /*1f740*/  F2FP.BF16.F32.PACK_AB R7, R132, R35 ;  /* 0x000000238407723e */ /* 0x000fe400000010ff */
[----:B------:R-:W-:-:S02]  /*1f750*/  F2FP.BF16.F32.PACK_AB R35, R21, R12 ;  /* 0x0000000c1523723e */ /* 0x000fc400000010ff */
[----:B------:R-:W-:Y:S02]  /*1f760*/  F2FP.BF16.F32.PACK_AB R11, R128, R31 ;  /* 0x0000001f800b723e */ /* 0x000fe400000010ff */
[----:B------:R-:W-:Y:S02]  /*1f770*/  F2FP.BF16.F32.PACK_AB R12, R29, R24 ;  /* 0x000000181d0c723e */ /* 0x000fe400000010ff */
[----:B------:R-:W-:Y:S02]  /*1f780*/  F2FP.BF16.F32.PACK_AB R31, R28, R25 ;  /* 0x000000191c1f723e */ /* 0x000fe400000010ff */
[----:B------:R-:W-:Y:S02]  /*1f790*/  F2FP.BF16.F32.PACK_AB R44, R44, R37 ;  /* 0x000000252c2c723e */ /* 0x000fe400000010ff */
[----:B------:R-:W-:Y:S02]  /*1f7a0*/  F2FP.BF16.F32.PACK_AB R32, R41, R32 ;  /* 0x000000202920723e */ /* 0x000fe400000010ff */
[----:B------:R-:W-:-:S02]  /*1f7b0*/  ISETP.EQ.OR P0, PT, R8, 0x3, !P0 ;  /* 0x000000030800780c */ /* 0x000fc40004702670 */
[----:B------:R-:W-:Y:S02]  /*1f7c0*/  F2FP.BF16.F32.PACK_AB R14, R14, R9 ;  /* 0x000000090e0e723e */ /* 0x000fe400000010ff */
[----:B------:R-:W-:Y:S02]  /*1f7d0*/  F2FP.BF16.F32.PACK_AB R9, R129, R34 ;  /* 0x000000228109723e */ /* 0x000fe400000010ff */
[----:B------:R-:W-:Y:S02]  /*1f7e0*/  F2FP.BF16.F32.PACK_AB R34, R20, R13 ;  /* 0x0000000d1422723e */ /* 0x000fe400000010ff */
[----:B------:R-:W-:Y:S02]  /*1f7f0*/  F2FP.BF16.F32.PACK_AB R45, R45, R36 ;  /* 0x000000242d2d723e */ /* 0x000fe400000010ff */
[----:B------:R-:W-:Y:S02]  /*1f800*/  F2FP.BF16.F32.PACK_AB R33, R40, R33 ;  /* 0x000000212821723e */ /* 0x000fe400000010ff */
[----:B------:R-:W-:-:S02]  /*1f810*/  SEL R13, R5, R4, P0 ;  /* 0x00000004050d7207 */ /* 0x000fc40000000000 */
[----:B------:R-:W-:Y:S01]  /*1f820*/  SEL R4, R4, R5, P0 ;  /* 0x0000000504047207 */ /* 0x000fe20000000000 */
[----:B------:R-:W-:Y:S01]  /*1f830*/  UMOV UR4, 0xffffffff ;  /* 0xffffffff00047882 */ /* 0x000fe20000000000 */
        /* <DEDUP_REMOVED lines=23> */
[----:B------:R-:W-:Y:S01]  /*1f9b0*/  F2FP.BF16.F32.PACK_AB R134, R151, R134 ;  /* 0x000000869786723e */ /* 0x000fe200000010ff */
[----:B--2---:R-:W-:-:S03]  /*1f9c0*/  IMAD.WIDE R52, R150, 0x2, R56 ;  /* 0x0000000296347825 */ /* 0x004fc600078e0238 */
        /* <DEDUP_REMOVED lines=15> */
[----:B------:R-:W-:Y:S01]  /*1fac0*/  LOP3.LUT R80, R80, R81, RZ, 0x3c, !PT ;  /* 0x0000005150507212 */ /* 0x000fe200078e3cff */
[--C-:B------:R-:W-:Y:S01]  /*1fad0*/  IMAD.X R81, RZ, RZ, R53.reuse, P2 ;  /* 0x000000ffff517224 */ /* 0x100fe200010e0635 */
[----:B------:R-:W-:Y:S01]  /*1fae0*/  LOP3.LUT R72, R72, R73, RZ, 0x3c, !PT ;  /* 0x0000004948487212 */ /* 0x000fe200078e3cff */
[----:B------:R-:W-:Y:S01]  /*1faf0*/  IMAD.X R73, RZ, RZ, R53, P1 ;  /* 0x000000ffff497224 */ /* 0x000fe200008e0635 */
[----:B------:R-:W-:-:S02]  /*1fb00*/  LOP3.LUT R68, R68, R69, RZ, 0x3c, !PT ;  /* 0x0000004544447212 */ /* 0x000fc400078e3cff */
[----:B------:R-:W-:Y:S01]  /*1fb10*/  LOP3.LUT R64, R64, R65, RZ, 0x3c, !PT ;  /* 0x0000004140407212 */ /* 0x000fe200078e3cff */
[--C-:B------:R-:W-:Y:S01]  /*1fb20*/  IMAD.X R65, RZ, RZ, R53.reuse, P4 ;  /* 0x000000ffff417224 */ /* 0x100fe200020e0635 */
[----:B------:R-:W-:Y:S01]  /*1fb30*/  LOP3.LUT R84, R84, R85, RZ, 0x3c, !PT ;  /* 0x0000005554547212 */ /* 0x000fe200078e3cff */
[----:B------:R-:W-:Y:S01]  /*1fb40*/  IMAD.X R85, RZ, RZ, R53, P3 ;  /* 0x000000ffff557224 */ /* 0x000fe200018e0635 */
        /* <DEDUP_REMOVED lines=30> */
[----:B------:R-:W-:Y:S02]  /*1fd30*/  IADD3 R41, P3, R52, 0x4020, RZ ;  /* 0x0000402034297810 */ /* 0x000fe40007f7e0ff */
[----:B------:R-:W-:Y:S02]  /*1fd40*/  LOP3.LUT R36, R37, 0x380, RZ, 0xc0, !PT ;  /* 0x0000038025247812 */ /* 0x000fe400078ec0ff */
        /* <DEDUP_REMOVED lines=20> */
[----:B------:R-:W-:Y:S02]  /*1fe90*/  IADD3.X R41, RZ, R53, RZ, P3, !PT ;  /* 0x00000035ff297210 */ /* 0x000fe40001ffe4ff */
[----:B------:R-:W-:Y:S01]  /*1fea0*/  LOP3.LUT R52, R5, R52, RZ, 0x3c, !PT ;  /* 0x0000003405347212 */ /* 0x000fe200078e3cff */
        /* <DEDUP_REMOVED lines=17> */
[----:B---3--:R-:W-:Y:S01]  /*1ffc0*/  SHF.L.U64.HI R106, R143, 0x2, R146 ;  /* 0x000000028f6a7819 */ /* 0x008fe20000010292 */
        /* <DEDUP_REMOVED lines=8> */
[----:B------:R-:W-:Y:S01]  /*20050*/  SHFL.IDX PT, R53, R53, R2, 0x1c1f ;  /* 0x001c1f0235357589 */ /* 0x000fe200000e0000 */
[----:B------:R-:W-:Y:S02]  /*20060*/  SEL R43, R76, R125, P0 ;  /* 0x0000007d4c2b7207 */ /* 0x000fe40000000000 */
[----:B------:R-:W-:Y:S02]  /*20070*/  SEL R50, R125, R76, P0 ;  /* 0x0000004c7d327207 */ /* 0x000fe40000000000 */
[----:B------:R-:W-:Y:S02]  /*20080*/  SEL R62, R55, R62, P0 ;  /* 0x0000003e373e7207 */ /* 0x000fe40000000000 */
[----:B------:R-:W-:Y:S01]  /*20090*/  SEL R27, R34, R35, P0 ;  /* 0x00000023221b7207 */ /* 0x000fe20000000000 */
[----:B------:R-:W-:Y:S01]  /*200a0*/  SHFL.IDX PT, R43, R43, R2, 0x1c1f ;  /* 0x001c1f022b2b7589 */ /* 0x000fe200000e0000 */
[----:B------:R-:W-:-:S02]  /*200b0*/  SEL R24, R35, R34, P0 ;  /* 0x0000002223187207 */ /* 0x000fc40000000000 */
[----:B------:R-:W-:Y:S01]  /*200c0*/  SEL R33, R44, R45, P0 ;  /* 0x0000002d2c217207 */ /* 0x000fe20000000000 */
[----:B------:R-:W-:Y:S01]  /*200d0*/  SHFL.IDX PT, R34, R29, R2, 0x1c1f ;  /* 0x001c1f021d227589 */ /* 0x000fe200000e0000 */
        /* <DEDUP_REMOVED lines=14> */
[----:B------:R-:W-:Y:S01]  /*201c0*/  LOP3.LUT R7, R2, 0x2, RZ, 0x3c, !PT ;  /* 0x0000000202077812 */ /* 0x000fe200078e3cff */
[----:B------:R-:W-:Y:S01]  /*201d0*/  SHFL.IDX PT, R41, R41, R2, 0x1c1f ;  /* 0x001c1f0229297589 */ /* 0x000fe200000e0000 */
[----:B------:R-:W-:-:S02]  /*201e0*/  SEL R37, R63, R74, P0 ;  /* 0x0000004a3f257207 */ /* 0x000fc40000000000 */
[----:B------:R-:W-:Y:S01]  /*201f0*/  SEL R44, R74, R63, P0 ;  /* 0x0000003f4a2c7207 */ /* 0x000fe20000000000 */
[----:B------:R-:W0:Y:S01]  /*20200*/  SHFL.IDX PT, R40, R36, R7, 0x1c1f ;  /* 0x001c1f0724287589 */ /* 0x000e2200000e0000 */
[----:B------:R-:W-:Y:S02]  /*20210*/  SEL R78, R71, R78, P0 ;  /* 0x0000004e474e7207 */ /* 0x000fe40000000000 */
[----:B------:R-:W-:Y:S01]  /*20220*/  SEL R69, R26, R75, P0 ;  /* 0x0000004b1a457207 */ /* 0x000fe20000000000 */
[----:B------:R-:W1:Y:S01]  /*20230*/  SHFL.IDX PT, R29, R28, R7, 0x1c1f ;  /* 0x001c1f071c1d7589 */ /* 0x000e6200000e0000 */
[----:B------:R-:W-:Y:S02]  /*20240*/  SEL R80, R75, R26, P0 ;  /* 0x0000001a4b507207 */ /* 0x000fe40000000000 */
[----:B------:R-:W-:Y:S01]  /*20250*/  SEL R21, R58, R59, P0 ;  /* 0x0000003b3a157207 */ /* 0x000fe20000000000 */
[----:B------:R-:W2:Y:S01]  /*20260*/  SHFL.IDX PT, R42, R42, R7, 0x1c1f ;  /* 0x001c1f072a2a7589 */ /* 0x000ea200000e0000 */
        /* <DEDUP_REMOVED lines=41> */
[----:B------:R1:W3:Y:S01]  /*20500*/  SHFL.IDX PT, R31, R32, R7, 0x1c1f ;  /* 0x001c1f07201f7589 */ /* 0x0002e200000e0000 */
[----:B------:R-:W-:Y:S02]  /*20510*/  SEL R111, R127, R130, P0 ;  /* 0x000000827f6f7207 */ /* 0x000fe40000000000 */
[----:B------:R-:W-:Y:S01]  /*20520*/  SEL R116, R130, R127, P0 ;  /* 0x0000007f82747207 */ /* 0x000fe20000000000 */
[----:B------:R-:W-:Y:S01]  /*20530*/  SHFL.IDX PT, R46, R46, R7, 0x1c1f ;  /* 0x001c1f072e2e7589 */ /* 0x000fe200000e0000 */
[----:B------:R-:W-:-:S02]  /*20540*/  SEL R66, R9, R66, P0 ;  /* 0x0000004209427207 */ /* 0x000fc40000000000 */
[----:B------:R-:W-:Y:S01]  /*20550*/  SEL R5, R3, R134, P0 ;  /* 0x0000008603057207 */ /* 0x000fe20000000000 */
[----:B------:R-:W4:Y:S01]  /*20560*/  SHFL.IDX PT, R9, R4, R7, 0x1c1f ;  /* 0x001c1f0704097589 */ /* 0x000f2200000e0000 */
[----:B------:R-:W-:Y:S02]  /*20570*/  SEL R3, R134, R3, P0 ;  /* 0x0000000386037207 */ /* 0x000fe40000000000 */
[----:B0-----:R-:W-:Y:S01]  /*20580*/  SEL R12, R33, R40, P0 ;  /* 0x00000028210c7207 */ /* 0x001fe20000000000 */
[----:B------:R-:W0:Y:S01]  /*20590*/  SHFL.IDX PT, R52, R52, R7, 0x1c1f ;  /* 0x001c1f0734347589 */ /* 0x000e2200000e0000 */
[----:B------:R-:W-:Y:S02]  /*205a0*/  SEL R14, R40, R33, P0 ;  /* 0x00000021280e7207 */ /* 0x000fe40000000000 */
[----:B-1----:R-:W-:Y:S01]  /*205b0*/  SEL R32, R34, R29, P0 ;  /* 0x0000001d22207207 */ /* 0x002fe20000000000 */
[----:B------:R0:W1:Y:S01]  /*205c0*/  SHFL.IDX PT, R86, R68, R7, 0x1c1f ;  /* 0x001c1f0744567589 */ /* 0x00006200000e0000 */
[----:B--2---:R-:W-:-:S02]  /*205d0*/  SEL R40, R35, R42, P0 ;  /* 0x0000002a23287207 */ /* 0x004fc40000000000 */
[----:B------:R-:W-:Y:S01]  /*205e0*/  SEL R34, R29, R34, P0 ;  /* 0x000000221d227207 */ /* 0x000fe20000000000 */
[----:B------:R2:W5:Y:S01]  /*205f0*/  SHFL.IDX PT, R88, R70, R7, 0x1c1f ;  /* 0x001c1f0746587589 */ /* 0x00056200000e0000 */
[----:B------:R-:W-:-:S03]  /*20600*/  SEL R42, R42, R35, P0 ;  /* 0x000000232a2a7207 */ /* 0x000fc60000000000 */
[----:B------:R-:W-:Y:S01]  /*20610*/  SHFL.IDX PT, R10, R21, R2, 0x1c1f ;  /* 0x001c1f02150a7589 */ /* 0x000fe200000e0000 */
[----:B---3--:R-:W-:Y:S02]  /*20620*/  SEL R36, R38, R31, P0 ;  /* 0x0000001f26247207 */ /* 0x008fe40000000000 */
[----:B------:R-:W-:Y:S01]  /*20630*/  SEL R38, R31, R38, P0 ;  /* 0x000000261f267207 */ /* 0x000fe20000000000 */
[----:B------:R-:W-:Y:S04]  /*20640*/  SHFL.IDX PT, R47, R47, R2, 0x1c1f ;  /* 0x001c1f022f2f7589 */ /* 0x000fe800000e0000 */
[----:B------:R-:W-:Y:S01]  /*20650*/  SHFL.IDX PT, R49, R49, R2, 0x1c1f ;  /* 0x001c1f0231317589 */ /* 0x000fe200000e0000 */
[----:B----4-:R-:W-:Y:S02]  /*20660*/  SEL R4, R6, R9, P0 ;  /* 0x0000000906047207 */ /* 0x010fe40000000000 */
[----:B------:R-:W-:Y:S01]  /*20670*/  SEL R6, R9, R6, P0 ;  /* 0x0000000609067207 */ /* 0x000fe20000000000 */
[----:B------:R-:W-:Y:S01]  /*20680*/  SHFL.IDX PT, R51, R51, R2, 0x1c1f ;  /* 0x001c1f0233337589 */ /* 0x000fe200000e0000 */
[----:B0-----:R-:W-:-:S02]  /*20690*/  SEL R68, R45, R52, P0 ;  /* 0x000000342d447207 */ /* 0x001fc40000000000 */
[----:B--2---:R-:W-:Y:S01]  /*206a0*/  SEL R70, R52, R45, P0 ;  /* 0x0000002d34467207 */ /* 0x004fe20000000000 */
[----:B------:R-:W-:Y:S01]  /*206b0*/  SHFL.IDX PT, R69, R69, R2, 0x1c1f ;  /* 0x001c1f0245457589 */ /* 0x000fe200000e0000 */
[----:B-1----:R-:W-:Y:S02]  /*206c0*/  SEL R29, R61, R86, P0 ;  /* 0x000000563d1d7207 */ /* 0x002fe40000000000 */
[----:B------:R-:W-:Y:S01]  /*206d0*/  SEL R31, R86, R61, P0 ;  /* 0x0000003d561f7207 */ /* 0x000fe20000000000 */
[----:B------:R-:W-:Y:S01]  /*206e0*/  SHFL.IDX PT, R71, R71, R2, 0x1c1f ;  /* 0x001c1f0247477589 */ /* 0x000fe200000e0000 */
[----:B-----5:R-:W-:Y:S02]  /*206f0*/  SEL R33, R63, R88, P0 ;  /* 0x000000583f217207 */ /* 0x020fe40000000000 */
[----:B------:R-:W-:Y:S01]  /*20700*/  SEL R35, R88, R63, P0 ;  /* 0x0000003f58237207 */ /* 0x000fe20000000000 */
[----:B------:R0:W1:Y:S04]  /*20710*/  SHFL.IDX PT, R27, R24, R7, 0x1c1f ;  /* 0x001c1f07181b7589 */ /* 0x00006800000e0000 */
[----:B------:R-:W2:Y:S04]  /*20720*/  SHFL.IDX PT, R54, R54, R7, 0x1c1f ;  /* 0x001c1f0736367589 */ /* 0x000ea800000e0000 */
[----:B------:R-:W-:Y:S01]  /*20730*/  SHFL.IDX PT, R58, R58, R7, 0x1c1f ;  /* 0x001c1f073a3a7589 */ /* 0x000fe200000e0000 */
[----:B0-----:R-:W-:-:S03]  /*20740*/  SEL R24, R26, R25, P0 ;  /* 0x000000191a187207 */ /* 0x001fc60000000000 */
[----:B------:R0:W3:Y:S01]  /*20750*/  SHFL.IDX PT, R20, R60, R7, 0x1c1f ;  /* 0x001c1f073c147589 */ /* 0x0000e200000e0000 */
[----:B------:R-:W-:-:S03]  /*20760*/  SEL R26, R25, R26, P0 ;  /* 0x0000001a191a7207 */ /* 0x000fc60000000000 */
[----:B------:R3:W-:Y:S04]  /*20770*/  SHFL.IDX PT, R94, R80, R7, 0x1c1f ;  /* 0x001c1f07505e7589 */ /* 0x0007e800000e0000 */
[----:B------:R4:W5:Y:S01]  /*20780*/  SHFL.IDX PT, R96, R82, R7, 0x1c1f ;  /* 0x001c1f0752607589 */ /* 0x00096200000e0000 */
[----:B0-----:R-:W-:-:S03]  /*20790*/  SEL R60, R37, R44, P0 ;  /* 0x0000002c253c7207 */ /* 0x001fc60000000000 */
[----:B------:R-:W-:Y:S01]  /*207a0*/  SHFL.IDX PT, R67, R67, R2, 0x1c1f ;  /* 0x001c1f0243437589 */ /* 0x000fe200000e0000 */
[----:B-1----:R-:W-:Y:S02]  /*207b0*/  SEL R28, R30, R27, P0 ;  /* 0x0000001b1e1c7207 */ /* 0x002fe40000000000 */
[----:B------:R-:W-:Y:S01]  /*207c0*/  SEL R30, R27, R30, P0 ;  /* 0x0000001e1b1e7207 */ /* 0x000fe20000000000 */
[----:B------:R-:W-:Y:S01]  /*207d0*/  SHFL.IDX PT, R77, R77, R2, 0x1c1f ;  /* 0x001c1f024d4d7589 */ /* 0x000fe200000e0000 */
[----:B--2---:R-:W-:Y:S02]  /*207e0*/  SEL R52, R47, R54, P0 ;  /* 0x000000362f347207 */ /* 0x004fe40000000000 */
[----:B------:R-:W-:Y:S01]  /*207f0*/  SEL R54, R54, R47, P0 ;  /* 0x0000002f36367207 */ /* 0x000fe20000000000 */
[----:B------:R-:W-:Y:S04]  /*20800*/  SHFL.IDX PT, R79, R79, R2, 0x1c1f ;  /* 0x001c1f024f4f7589 */ /* 0x000fe800000e0000 */
[----:B------:R-:W0:Y:S01]  /*20810*/  SHFL.IDX PT, R21, R8, R7, 0x1c1f ;  /* 0x001c1f0708157589 */ /* 0x000e2200000e0000 */
[----:B---3--:R-:W-:-:S02]  /*20820*/  SEL R80, R51, R20, P0 ;  /* 0x0000001433507207 */ /* 0x008fc40000000000 */
[----:B----4-:R-:W-:Y:S01]  /*20830*/  SEL R82, R20, R51, P0 ;  /* 0x0000003314527207 */ /* 0x010fe20000000000 */
[----:B------:R1:W-:Y:S04]  /*20840*/  SHFL.IDX PT, R72, R62, R7, 0x1c1f ;  /* 0x001c1f073e487589 */ /* 0x0003e800000e0000 */
[----:B------:R2:W3:Y:S01]  /*20850*/  SHFL.IDX PT, R74, R64, R7, 0x1c1f ;  /* 0x001c1f07404a7589 */ /* 0x0004e200000e0000 */
[----:B-----5:R-:W-:Y:S02]  /*20860*/  SEL R61, R71, R96, P0 ;  /* 0x00000060473d7207 */ /* 0x020fe40000000000 */
[----:B------:R-:W-:Y:S01]  /*20870*/  SEL R63, R96, R71, P0 ;  /* 0x00000047603f7207 */ /* 0x000fe20000000000 */
[----:B------:R4:W5:Y:S01]  /*20880*/  SHFL.IDX PT, R90, R76, R7, 0x1c1f ;  /* 0x001c1f074c5a7589 */ /* 0x00096200000e0000 */
[----:B-1----:R-:W-:-:S03]  /*20890*/  SEL R62, R44, R37, P0 ;  /* 0x000000252c3e7207 */ /* 0x002fc60000000000 */
[----:B------:R1:W5:Y:S01]  /*208a0*/  SHFL.IDX PT, R92, R78, R7, 0x1c1f ;  /* 0x001c1f074e5c7589 */ /* 0x00036200000e0000 */
[----:B------:R-:W-:Y:S02]  /*208b0*/  SEL R44, R39, R46, P0 ;  /* 0x0000002e272c7207 */ /* 0x000fe40000000000 */
[----:B--2---:R-:W-:Y:S01]  /*208c0*/  SEL R64, R41, R48, P0 ;  /* 0x0000003029407207 */ /* 0x004fe20000000000 */
[----:B------:R-:W2:Y:S01]  /*208d0*/  SHFL.IDX PT, R110, R110, R7, 0x1c1f ;  /* 0x001c1f076e6e7589 */ /* 0x000ea200000e0000 */
[----:B------:R-:W-:Y:S02]  /*208e0*/  SEL R46, R46, R39, P0 ;  /* 0x000000272e2e7207 */ /* 0x000fe40000000000 */
[----:B----4-:R-:W-:Y:S01]  /*208f0*/  SEL R76, R49, R58, P0 ;  /* 0x0000003a314c7207 */ /* 0x010fe20000000000 */
[----:B------:R-:W4:Y:S01]  /*20900*/  SHFL.IDX PT, R112, R112, R7, 0x1c1f ;  /* 0x001c1f0770707589 */ /* 0x000f2200000e0000 */
[----:B0-----:R-:W-:Y:S02]  /*20910*/  SEL R8, R10, R21, P0 ;  /* 0x000000150a087207 */ /* 0x001fe40000000000 */
[----:B-1----:R-:W-:Y:S01]  /*20920*/  SEL R78, R58, R49, P0 ;  /* 0x000000313a4e7207 */ /* 0x002fe20000000000 */
[----:B------:R-:W-:Y:S01]  /*20930*/  SHFL.IDX PT, R59, R59, R2, 0x1c1f ;  /* 0x001c1f023b3b7589 */ /* 0x000fe200000e0000 */
[----:B------:R-:W-:-:S03]  /*20940*/  SEL R10, R21, R10, P0 ;  /* 0x0000000a150a7207 */ /* 0x000fc60000000000 */
[----:B------:R-:W-:Y:S01]  /*20950*/  SHFL.IDX PT, R73, R73, R2, 0x1c1f ;  /* 0x001c1f0249497589 */ /* 0x000fe200000e0000 */
[----:B---3--:R-:W-:Y:S02]  /*20960*/  SEL R9, R55, R74, P0 ;  /* 0x0000004a37097207 */ /* 0x008fe40000000000 */
[----:B------:R-:W-:Y:S01]  /*20970*/  SEL R11, R74, R55, P0 ;  /* 0x000000374a0b7207 */ /* 0x000fe20000000000 */
[----:B------:R-:W-:Y:S01]  /*20980*/  SHFL.IDX PT, R75, R75, R2, 0x1c1f ;  /* 0x001c1f024b4b7589 */ /* 0x000fe200000e0000 */
[----:B-----5:R-:W-:Y:S02]  /*20990*/  SEL R37, R65, R90, P0 ;  /* 0x0000005a41257207 */ /* 0x020fe40000000000 */
[----:B------:R-:W-:Y:S01]  /*209a0*/  SEL R39, R90, R65, P0 ;  /* 0x000000415a277207 */ /* 0x000fe20000000000 */
[----:B------:R-:W-:Y:S01]  /*209b0*/  SHFL.IDX PT, R109, R109, R2, 0x1c1f ;  /* 0x001c1f026d6d7589 */ /* 0x000fe200000e0000 */
[----:B------:R-:W-:Y:S02]  /*209c0*/  SEL R13, R67, R92, P0 ;  /* 0x0000005c430d7207 */ /* 0x000fe40000000000 */
[----:B------:R-:W-:Y:S01]  /*209d0*/  SEL R15, R92, R67, P0 ;  /* 0x000000435c0f7207 */ /* 0x000fe20000000000 */
[----:B------:R-:W-:Y:S01]  /*209e0*/  SHFL.IDX PT, R111, R111, R2, 0x1c1f ;  /* 0x001c1f026f6f7589 */ /* 0x000fe200000e0000 */
[----:B--2---:R-:W-:-:S02]  /*209f0*/  SEL R49, R77, R110, P0 ;  /* 0x0000006e4d317207 */ /* 0x004fc40000000000 */
[----:B------:R-:W-:Y:S01]  /*20a00*/  SEL R51, R110, R77, P0 ;  /* 0x0000004d6e337207 */ /* 0x000fe20000000000 */
[----:B------:R0:W1:Y:S01]  /*20a10*/  SHFL.IDX PT, R84, R66, R7, 0x1c1f ;  /* 0x001c1f0742547589 */ /* 0x00006200000e0000 */
[----:B----4-:R-:W-:-:S03]  /*20a20*/  SEL R71, R112, R79, P0 ;  /* 0x0000004f70477207 */ /* 0x010fc60000000000 */
[----:B------:R-:W2:Y:S04]  /*20a30*/  SHFL.IDX PT, R98, R98, R7, 0x1c1f ;  /* 0x001c1f0762627589 */ /* 0x000ea800000e0000 */
[----:B------:R-:W3:Y:S01]  /*20a40*/  SHFL.IDX PT, R100, R100, R7, 0x1c1f ;  /* 0x001c1f0764647589 */ /* 0x000ee200000e0000 */
[----:B0-----:R-:W-:-:S03]  /*20a50*/  SEL R66, R48, R41, P0 ;  /* 0x0000002930427207 */ /* 0x001fc60000000000 */
[----:B------:R-:W0:Y:S01]  /*20a60*/  SHFL.IDX PT, R114, R114, R7, 0x1c1f ;  /* 0x001c1f0772727589 */ /* 0x000e2200000e0000 */
[----:B------:R-:W-:Y:S02]  /*20a70*/  SEL R48, R43, R50, P0 ;  /* 0x000000322b307207 */ /* 0x000fe40000000000 */
[----:B------:R-:W-:Y:S01]  /*20a80*/  SEL R50, R50, R43, P0 ;  /* 0x0000002b32327207 */ /* 0x000fe20000000000 */
[----:B------:R-:W4:Y:S01]  /*20a90*/  SHFL.IDX PT, R116, R116, R7, 0x1c1f ;  /* 0x001c1f0774747589 */ /* 0x000f2200000e0000 */
[----:B------:R-:W-:Y:S02]  /*20aa0*/  SEL R41, R69, R94, P0 ;  /* 0x0000005e45297207 */ /* 0x000fe40000000000 */
[----:B------:R-:W-:Y:S01]  /*20ab0*/  SEL R43, R94, R69, P0 ;  /* 0x000000455e2b7207 */ /* 0x000fe20000000000 */
[----:B------:R5:W4:Y:S01]  /*20ac0*/  SHFL.IDX PT, R0, R5, R2, 0x1c1f ;  /* 0x001c1f0205007589 */ /* 0x000b2200000e0000 */
[----:B------:R-:W-:-:S03]  /*20ad0*/  SEL R69, R79, R112, P0 ;  /* 0x000000704f457207 */ /* 0x000fc60000000000 */
[----:B------:R3:W4:Y:S01]  /*20ae0*/  SHFL.IDX PT, R3, R3, R7, 0x1c1f ;  /* 0x001c1f0703037589 */ /* 0x00072200000e0000 */
[----:B-1----:R-:W-:Y:S02]  /*20af0*/  SEL R25, R59, R84, P0 ;  /* 0x000000543b197207 */ /* 0x002fe40000000000 */
[----:B------:R-:W-:Y:S02]  /*20b00*/  SEL R27, R84, R59, P0 ;  /* 0x0000003b541b7207 */ /* 0x000fe40000000000 */
[----:B--2---:R-:W-:Y:S01]  /*20b10*/  SEL R45, R73, R98, P0 ;  /* 0x00000062492d7207 */ /* 0x004fe20000000000 */
[----:B-----5:R-:W-:Y:S01]  /*20b20*/  IMAD.MOV.U32 R2, RZ, RZ, RZ ;  /* 0x000000ffff027224 */ /* 0x020fe200078e00ff */
[----:B------:R-:W-:Y:S02]  /*20b30*/  SEL R5, R53, R72, P0 ;  /* 0x0000004835057207 */ /* 0x000fe40000000000 */
[----:B------:R-:W-:Y:S02]  /*20b40*/  SEL R47, R98, R73, P0 ;  /* 0x00000049622f7207 */ /* 0x000fe40000000000 */
[----:B---3--:R-:W-:-:S02]  /*20b50*/  SEL R7, R72, R53, P0 ;  /* 0x0000003548077207 */ /* 0x008fc40000000000 */
[----:B------:R-:W-:Y:S02]  /*20b60*/  SEL R65, R75, R100, P0 ;  /* 0x000000644b417207 */ /* 0x000fe40000000000 */
[----:B------:R-:W-:Y:S02]  /*20b70*/  SEL R67, R100, R75, P0 ;  /* 0x0000004b64437207 */ /* 0x000fe40000000000 */
[----:B0-----:R-:W-:Y:S02]  /*20b80*/  SEL R53, R109, R114, P0 ;  /* 0x000000726d357207 */ /* 0x001fe40000000000 */
[----:B------:R-:W-:Y:S02]  /*20b90*/  SEL R55, R114, R109, P0 ;  /* 0x0000006d72377207 */ /* 0x000fe40000000000 */
[----:B----4-:R-:W-:Y:S02]  /*20ba0*/  SEL R77, R111, R116, P0 ;  /* 0x000000746f4d7207 */ /* 0x010fe40000000000 */
[----:B------:R-:W-:-:S07]  /*20bb0*/  SEL R79, R116, R111, P0 ;  /* 0x0000006f744f7207 */ /* 0x000fce0000000000 */
.L_x_2702:
[----:B------:R-:W-:Y:S05]  /*20bc0*/  WARPSYNC.ALL ;  /* 0x0000000000007948 */ /* 0x000fea0003800000 */
[----:B------:R-:W-:Y:S06]  /*20bd0*/  BAR.SYNC.DEFER_BLOCKING 0x1, 0x100 ;  /* 0x0044000000007b1d */ /* 0x000fec0000010000 */
[----:B------:R-:W-:-:S02]  /*20be0*/  ULDC.64 UR4, c[0x0][0xbd8] ;  /* 0x0002f60000047ab9 */ /* 0x000fc40000000a00 */
[----:B------:R-:W-:Y:S01]  /*20bf0*/  ISETP.NE.U32.AND P1, PT, RZ, UR4, PT ;  /* 0x00000004ff007c0c */ /* 0x000fe2000bf25070 */
[----:B------:R-:W2:Y:S01]  /*20c00*/  LDL R84, [R1+0x40] ;  /* 0x0000400001547983 */ /* 0x000ea20000100800 */
[----:B------:R-:W-:Y:S02]  /*20c10*/  IADD3 R20, P2, R93, UR4, RZ ;  /* 0x000000045d147c10 */ /* 0x000fe4000ff5e0ff */
[----:B------:R-:W-:Y:S02]  /*20c20*/  ISETP.NE.AND.EX P1, PT, RZ, UR5, PT, P1 ;  /* 0x00000005ff007c0c */ /* 0x000fe4000bf25310 */
[----:B------:R-:W-:Y:S01]  /*20c30*/  IADD3.X R21, R106, UR5, RZ, P2, !PT ;  /* 0x000000056a157c10 */ /* 0x000fe200097fe4ff */
[----:B------:R-:W-:Y:S01]  /*20c40*/  ULDC.64 UR4, c[0x0][0xbe0] ;  /* 0x0002f80000047ab9 */ /* 0x000fe20000000a00 */
[----:B------:R-:W-:Y:S04]  /*20c50*/  STSM.16.M88.4 [R108], R4 ;  /* 0x000000046c007844 */ /* 0x000fe80000000200 */
[----:B------:R0:W-:Y:S04]  /*20c60*/  STSM.16.M88.4 [R81], R8 ;  /* 0x0000000851007844 */ /* 0x0001e80000000200 */
[----:B------:R1:W-:Y:S04]  /*20c70*/  STSM.16.M88.4 [R83], R24 ;  /* 0x0000001853007844 */ /* 0x0003e80000000200 */
[----:B------:R-:W-:Y:S04]  /*20c80*/  STSM.16.M88.4 [R95], R28 ;  /* 0x0000001c5f007844 */ /* 0x000fe80000000200 */
[----:B------:R-:W-:Y:S04]  /*20c90*/  STSM.16.M88.4 [R97], R32 ;  /* 0x0000002061007844 */ /* 0x000fe80000000200 */
[----:B------:R-:W-:Y:S01]  /*20ca0*/  STSM.16.M88.4 [R99], R36 ;  /* 0x0000002463007844 */ /* 0x000fe20000000200 */
[----:B0-----:R-:W-:-:S03]  /*20cb0*/  SEL R81, R0, R3, P0 ;  /* 0x0000000300517207 */ /* 0x001fc60000000000 */
[----:B------:R-:W-:Y:S01]  /*20cc0*/  STSM.16.M88.4 [R101], R12 ;  /* 0x0000000c65007844 */ /* 0x000fe20000000200 */
[----:B-1----:R-:W-:-:S03]  /*20cd0*/  SEL R83, R3, R0, P0 ;  /* 0x0000000003537207 */ /* 0x002fc60000000000 */
[----:B------:R-:W-:Y:S04]  /*20ce0*/  STSM.16.M88.4 [R102], R40 ;  /* 0x0000002866007844 */ /* 0x000fe80000000200 */
[----:B------:R-:W-:Y:S04]  /*20cf0*/  STSM.16.M88.4 [R103], R60 ;  /* 0x0000003c67007844 */ /* 0x000fe80000000200 */
[----:B------:R-:W-:Y:S04]  /*20d00*/  STSM.16.M88.4 [R104], R44 ;  /* 0x0000002c68007844 */ /* 0x000fe80000000200 */
[----:B------:R-:W-:Y:S04]  /*20d10*/  STSM.16.M88.4 [R105], R64 ;  /* 0x0000004069007844 */ /* 0x000fe80000000200 */
[----:B------:R-:W-:Y:S04]  /*20d20*/  STSM.16.M88.4 [R107], R48 ;  /* 0x000000306b007844 */ /* 0x000fe80000000200 */
[----:B------:R-:W-:Y:S04]  /*20d30*/  STSM.16.M88.4 [R85], R68 ;  /* 0x0000004455007844 */ /* 0x000fe80000000200 */
[----:B------:R-:W-:Y:S04]  /*20d40*/  STSM.16.M88.4 [R87], R52 ;  /* 0x0000003457007844 */ /* 0x000fe80000000200 */
[----:B------:R2:W-:Y:S01]  /*20d50*/  STSM.16.M88.4 [R89], R76 ;  /* 0x0000004c59007844 */ /* 0x0005e20000000200 */
[----:B------:R-:W-:-:S03]  /*20d60*/  ISETP.NE.U32.AND P0, PT, RZ, UR4, PT ;  /* 0x00000004ff007c0c */ /* 0x000fc6000bf05070 */
[----:B------:R0:W-:Y:S01]  /*20d70*/  STSM.16.M88.4 [R91], R80 ;  /* 0x000000505b007844 */ /* 0x0001e20000000200 */
[----:B------:R-:W-:Y:S01]  /*20d80*/  BAR.SYNC.DEFER_BLOCKING 0x1, 0x100 ;  /* 0x0044000000007b1d */ /* 0x000fe20000010000 */
[----:B------:R-:W-:-:S13]  /*20d90*/  ISETP.NE.AND.EX P0, PT, RZ, UR5, PT, P0 ;  /* 0x00000005ff007c0c */ /* 0x000fda000bf05300 */
[----:B------:R-:W-:Y:S01]  /*20da0*/  @P0 IADD3 R4, P2, R93, UR4, RZ ;  /* 0x000000045d040c10 */ /* 0x000fe2000ff5e0ff */
[----:B------:R-:W-:Y:S02]  /*20db0*/  ULDC UR4, c[0x0][0xa88] ;  /* 0x0002a20000047ab9 */ /* 0x000fe40000000800 */
[----:B------:R-:W-:Y:S02]  /*20dc0*/  MOV R0, UR4 ;  /* 0x0000000400007c02 */ /* 0x000fe40008000f00 */
[----:B------:R-:W-:Y:S01]  /*20dd0*/  @P0 IADD3.X R5, R106, UR5, RZ, P2, !PT ;  /* 0x000000056a050c10 */ /* 0x000fe200097fe4ff */
[----:B------:R-:W3:Y:S04]  /*20de0*/  @P1 LDG.E R2, desc[UR46][R20.64] ;  /* 0x0000002e14021981 */ /* 0x000ee8000c1e1900 */
[----:B------:R0:W5:Y:S01]  /*20df0*/  @P0 LDG.E R0, desc[UR46][R4.64] ;  /* 0x0000002e04000981 */ /* 0x000162000c1e1900 */
[----:B--2---:R-:W-:-:S02]  /*20e00*/  SHF.R.S32.HI R76, RZ, 0x1f, R84 ;  /* 0x0000001fff4c7819 */ /* 0x004fc40000011454 */
[----:B---3--:R-:W-:Y:S01]  /*20e10*/  SHF.R.S32.HI R77, RZ, 0x1f, R2 ;  /* 0x0000001fff4d7819 */ /* 0x008fe20000011402 */
[----:B0-----:R-:W-:Y:S06]  /*20e20*/  @P0 BRA `(.L_x_2387) ;  /* 0x0000000000100947 */ /* 0x001fec0003800000 */
[----:B------:R-:W-:Y:S05]  /*20e30*/  @!P1 BRA `(.L_x_2387) ;  /* 0x00000000000c9947 */ /* 0x000fea0003800000 */
[----:B------:R-:W2:Y:S04]  /*20e40*/  LDG.E R3, desc[UR46][R20.64] ;  /* 0x0000002e14037981 */ /* 0x000ea8000c1e1900 */
[----:B-----5:R-:W2:Y:S02]  /*20e50*/  LDG.E R0, desc[UR46][R20.64+0x4] ;  /* 0x0000042e14007981 */ /* 0x020ea4000c1e1900 */
[----:B--2---:R-:W-:-:S07]  /*20e60*/  IMAD.IADD R0, R0, 0x1, -R3 ;  /* 0x0000000100007824 */ /* 0x004fce00078e0a03 */
.L_x_2387:
[----:B------:R-:W2:Y:S01]  /*20e70*/  LDL R8, [R1+0x3c] ;  /* 0x00003c0001087983 */ /* 0x000ea20000100800 */
[----:B------:R-:W-:-:S03]  /*20e80*/  ULDC.64 UR4, c[0x0][0xb70] ;  /* 0x0002dc0000047ab9 */ /* 0x000fc60000000a00 */
[----:B------:R-:W2:Y:S01]  /*20e90*/  LDL.LU R80, [R1+0x48] ;  /* 0x0000480001507983 */ /* 0x000ea20000300800 */
[----:B------:R-:W-:Y:S01]  /*20ea0*/  IMAD.MOV.U32 R3, RZ, RZ, R77 ;  /* 0x000000ffff037224 */ /* 0x000fe200078e004d */
[----:B------:R-:W-:Y:S01]  /*20eb0*/  SEL R78, R146, RZ, !P1 ;  /* 0x000000ff924e7207 */ /* 0x000fe20004800000 */
[----:B------:R-:W-:Y:S01]  /*20ec0*/  IMAD R6, R76, UR4, RZ ;  /* 0x000000044c067c24 */ /* 0x000fe2000f8e02ff */
[----:B------:R-:W-:Y:S01]  /*20ed0*/  SEL R81, R143, RZ, !P1 ;  /* 0x000000ff8f517207 */ /* 0x000fe20004800000 */
[----:B------:R-:W-:Y:S02]  /*20ee0*/  VIADD R10, R147, 0xffffff80 ;  /* 0xffffff80930a7836 */ /* 0x000fe40000000000 */
[----:B------:R-:W-:Y:S02]  /*20ef0*/  IMAD R7, R22, 0x40, R19 ;  /* 0x0000004016077824 */ /* 0x000fe400078e0213 */
[----:B------:R-:W-:Y:S01]  /*20f00*/  IMAD.WIDE.U32 R4, R84, UR4, R2 ;  /* 0x0000000454047c25 */ /* 0x000fe2000f8e0002 */
[----:B------:R-:W-:-:S03]  /*20f10*/  SHF.R.S32.HI R9, RZ, 0x1f, R10 ;  /* 0x0000001fff097819 */ /* 0x000fc6000001140a */
[----:B------:R-:W-:Y:S01]  /*20f20*/  IMAD R3, R84, UR5, R6 ;  /* 0x0000000554037c24 */ /* 0x000fe2000f8e0206 */
[----:B------:R-:W-:Y:S01]  /*20f30*/  ULDC.64 UR4, c[0x0][0xb78] ;  /* 0x0002de0000047ab9 */ /* 0x000fe20000000a00 */
[----:B------:R-:W-:-:S04]  /*20f40*/  IMAD.WIDE R56, R7, 0x2, R56 ;  /* 0x0000000207387825 */ /* 0x000fc800078e0238 */
[----:B------:R-:W-:Y:S01]  /*20f50*/  IMAD.IADD R5, R5, 0x1, R3 ;  /* 0x0000000105057824 */ /* 0x000fe200078e0203 */
[----:B------:R-:W-:Y:S01]  /*20f60*/  IADD3 R13, P5, R56, 0x2000, RZ ;  /* 0x00002000380d7810 */ /* 0x000fe20007fbe0ff */
[----:B------:R-:W-:Y:S01]  /*20f70*/  IMAD R3, R78, UR4, RZ ;  /* 0x000000044e037c24 */ /* 0x000fe2000f8e02ff */
[C---:B------:R-:W-:Y:S01]  /*20f80*/  IADD3 R25, P4, R56.reuse, 0x3000, RZ ;  /* 0x0000300038197810 */ /* 0x040fe20007f9e0ff */
[----:B------:R-:W-:Y:S01]  /*20f90*/  IMAD.WIDE.U32 R4, R81, UR4, R4 ;  /* 0x0000000451047c25 */ /* 0x000fe2000f8e0004 */
[----:B------:R-:W-:Y:S02]  /*20fa0*/  IADD3 R29, P3, R56, 0x4000, RZ ;  /* 0x00004000381d7810 */ /* 0x000fe40007f7e0ff */
[----:B------:R-:W-:Y:S01]  /*20fb0*/  LOP3.LUT R12, R13, 0x380, RZ, 0xc0, !PT ;  /* 0x000003800d0c7812 */ /* 0x000fe200078ec0ff */
[----:B------:R-:W-:Y:S01]  /*20fc0*/  IMAD R6, R81, UR5, R3 ;  /* 0x0000000551067c24 */ /* 0x000fe2000f8e0203 */
[----:B------:R-:W-:Y:S01]  /*20fd0*/  ULDC.64 UR4, c[0x0][0xb40] ;  /* 0x0002d00000047ab9 */ /* 0x000fe20000000a00 */
[----:B------:R-:W-:-:S02]  /*20fe0*/  LOP3.LUT R24, R25, 0x380, RZ, 0xc0, !PT ;  /* 0x0000038019187812 */ /* 0x000fc400078ec0ff */
[----:B------:R-:W-:Y:S02]  /*20ff0*/  LOP3.LUT R28, R29, 0x380, RZ, 0xc0, !PT ;  /* 0x000003801d1c7812 */ /* 0x000fe400078ec0ff */
        /* <DEDUP_REMOVED lines=35> */
[----:B------:R-:W-:Y:S02]  /*21230*/  LOP3.LUT R68, R68, R69, RZ, 0x3c, !PT ;  /* 0x0000004544447212 */ /* 0x000fe400078e3cff */
[----:B------:R-:W-:Y:S01]  /*21240*/  LOP3.LUT R64, R64, R65, RZ, 0x3c, !PT ;  /* 0x0000004140407212 */ /* 0x000fe200078e3cff */
[----:B------:R-:W-:Y:S01]  /*21250*/  IMAD.X R65, RZ, RZ, R57, P3 ;  /* 0x000000ffff417224 */ /* 0x000fe200018e0639 */
[----:B------:R-:W-:Y:S01]  /*21260*/  IADD3.X R69, RZ, R57, RZ, P4, !PT ;  /* 0x00000039ff457210 */ /* 0x000fe200027fe4ff */
[----:B------:R-:W-:Y:S01]  /*21270*/  BSSY B1, `(.L_x_2388) ;  /* 0x0000077000017945 */ /* 0x000fe20003800000 */
[----:B--2---:R-:W-:Y:S01]  /*21280*/  IMAD R7, R80, 0x80, R8 ;  /* 0x0000008050077824 */ /* 0x004fe200078e0208 */
[----:B------:R-:W-:-:S02]  /*21290*/  LEA.HI R8, R9, R10, RZ, 0x7 ;  /* 0x0000000a09087211 */ /* 0x000fc400078f38ff */
[----:B------:R-:W-:Y:S02]  /*212a0*/  IADD3 R9, P2, R56, 0x1000, RZ ;  /* 0x0000100038097810 */ /* 0x000fe40007f5e0ff */
[----:B------:R-:W-:Y:S02]  /*212b0*/  LOP3.LUT R11, R8, 0xffffff80, RZ, 0xc0, !PT ;  /* 0xffffff80080b7812 */ /* 0x000fe400078ec0ff */
[----:B------:R-:W-:Y:S02]  /*212c0*/  LOP3.LUT R8, R9, 0x380, RZ, 0xc0, !PT ;  /* 0x0000038009087812 */ /* 0x000fe400078ec0ff */
[----:B------:R-:W-:Y:S02]  /*212d0*/  SHF.R.S32.HI R3, RZ, 0x1f, R7 ;  /* 0x0000001fff037819 */ /* 0x000fe40000011407 */
[----:B------:R-:W-:Y:S02]  /*212e0*/  IADD3 R4, P0, R7, R4, RZ ;  /* 0x0000000407047210 */ /* 0x000fe40007f1e0ff */
[----:B------:R-:W-:-:S02]  /*212f0*/  SHF.R.U64 R8, R8, 0x3, RZ ;  /* 0x0000000308087819 */ /* 0x000fc400000012ff */
[----:B------:R-:W-:Y:S02]  /*21300*/  IADD3.X R3, R3, R5, R6, P0, !PT ;  /* 0x0000000503037210 */ /* 0x000fe400007fe406 */
[----:B------:R-:W-:Y:S02]  /*21310*/  LEA R20, P1, R4, UR4, 0x2 ;  /* 0x0000000404147c11 */ /* 0x000fe4000f8210ff */
[----:B------:R-:W-:Y:S01]  /*21320*/  LOP3.LUT R8, R8, R9, RZ, 0x3c, !PT ;  /* 0x0000000908087212 */ /* 0x000fe200078e3cff */
[----:B------:R-:W-:Y:S01]  /*21330*/  IMAD.X R9, RZ, RZ, R57, P2 ;  /* 0x000000ffff097224 */ /* 0x000fe200010e0639 */
[----:B------:R-:W-:Y:S02]  /*21340*/  IADD3 R37, P2, R56, 0x6000, RZ ;  /* 0x0000600038257810 */ /* 0x000fe40007f5e0ff */
[----:B------:R-:W-:Y:S01]  /*21350*/  LEA.HI.X R21, R4, UR5, R3, 0x2, P1 ;  /* 0x0000000504157c11 */ /* 0x000fe200088f1403 */
[----:B------:R-:W-:Y:S01]  /*21360*/  VIADD R3, R7, 0x8 ;  /* 0x0000000807037836 */ /* 0x000fe20000000000 */
[----:B------:R-:W-:Y:S01]  /*21370*/  IADD3 R33, P1, R56, 0x5000, RZ ;  /* 0x0000500038217810 */ /* 0x000fe20007f3e0ff */
[----:B------:R-:W-:Y:S01]  /*21380*/  ULDC.64 UR4, c[0x0][0xaa0] ;  /* 0x0002a80000047ab9 */ /* 0x000fe20000000a00 */
[----:B------:R-:W-:-:S02]  /*21390*/  LOP3.LUT R36, R37, 0x380, RZ, 0xc0, !PT ;  /* 0x0000038025247812 */ /* 0x000fc400078ec0ff */
[----:B------:R-:W-:Y:S02]  /*213a0*/  LOP3.LUT R32, R33, 0x380, RZ, 0xc0, !PT ;  /* 0x0000038021207812 */ /* 0x000fe400078ec0ff */
[----:B------:R-:W-:Y:S02]  /*213b0*/  SHF.R.U64 R36, R36, 0x3, RZ ;  /* 0x0000000324247819 */ /* 0x000fe400000012ff */
[----:B------:R-:W-:Y:S02]  /*213c0*/  SHF.R.U64 R32, R32, 0x3, RZ ;  /* 0x0000000320207819 */ /* 0x000fe400000012ff */
[----:B------:R-:W-:Y:S01]  /*213d0*/  LOP3.LUT R36, R36, R37, RZ, 0x3c, !PT ;  /* 0x0000002524247212 */ /* 0x000fe200078e3cff */
[--C-:B------:R-:W-:Y:S01]  /*213e0*/  IMAD.X R37, RZ, RZ, R57.reuse, P2 ;  /* 0x000000ffff257224 */ /* 0x100fe200010e0639 */
[----:B------:R-:W-:Y:S01]  /*213f0*/  LOP3.LUT R32, R32, R33, RZ, 0x3c, !PT ;  /* 0x0000002120207212 */ /* 0x000fe200078e3cff */
[----:B------:R-:W-:Y:S01]  /*21400*/  IMAD.X R33, RZ, RZ, R57, P1 ;  /* 0x000000ffff217224 */ /* 0x000fe200008e0639 */
[----:B------:R-:W-:-:S02]  /*21410*/  IADD3 R59, P2, R56, 0xb000, RZ ;  /* 0x0000b000383b7810 */ /* 0x000fc40007f5e0ff */
[----:B------:R-:W-:Y:S02]  /*21420*/  IADD3 R53, P1, R56, 0xa000, RZ ;  /* 0x0000a00038357810 */ /* 0x000fe40007f3e0ff */
[----:B------:R-:W-:Y:S02]  /*21430*/  LOP3.LUT R58, R59, 0x380, RZ, 0xc0, !PT ;  /* 0x000003803b3a7812 */ /* 0x000fe400078ec0ff */
[----:B------:R-:W-:Y:S02]  /*21440*/  LOP3.LUT R52, R53, 0x380, RZ, 0xc0, !PT ;  /* 0x0000038035347812 */ /* 0x000fe400078ec0ff */
[----:B------:R-:W-:Y:S02]  /*21450*/  IADD3 R11, R10, -R11, RZ ;  /* 0x8000000b0a0b7210 */ /* 0x000fe40007ffe0ff */
[----:B------:R-:W-:Y:S02]  /*21460*/  SHF.R.U64 R58, R58, 0x3, RZ ;  /* 0x000000033a3a7819 */ /* 0x000fe400000012ff */
[----:B------:R-:W-:-:S02]  /*21470*/  SHF.R.U64 R52, R52, 0x3, RZ ;  /* 0x0000000334347819 */ /* 0x000fc400000012ff */
[----:B------:R-:W-:Y:S02]  /*21480*/  LOP3.LUT P0, RZ, R11, 0x3, RZ, 0xc0, !PT ;  /* 0x000000030bff7812 */ /* 0x000fe4000780c0ff */
[----:B------:R-:W-:Y:S01]  /*21490*/  LOP3.LUT R58, R58, R59, RZ, 0x3c, !PT ;  /* 0x0000003b3a3a7212 */ /* 0x000fe200078e3cff */
[--C-:B------:R-:W-:Y:S01]  /*214a0*/  IMAD.X R59, RZ, RZ, R57.reuse, P2 ;  /* 0x000000ffff3b7224 */ /* 0x100fe200010e0639 */
[----:B------:R-:W-:Y:S01]  /*214b0*/  LOP3.LUT R52, R52, R53, RZ, 0x3c, !PT ;  /* 0x0000003534347212 */ /* 0x000fe200078e3cff */
[--C-:B------:R-:W-:Y:S01]  /*214c0*/  IMAD.X R53, RZ, RZ, R57.reuse, P1 ;  /* 0x000000ffff357224 */ /* 0x100fe200008e0639 */
[C---:B------:R-:W-:Y:S02]  /*214d0*/  IADD3 R4, P2, R56.reuse, 0xf000, RZ ;  /* 0x0000f00038047810 */ /* 0x040fe40007f5e0ff */
[-C--:B-----5:R-:W-:Y:S02]  /*214e0*/  ISETP.GE.OR P1, PT, R7, R0.reuse, P0 ;  /* 0x000000000700720c */ /* 0x0a0fe40000726670 */
[----:B------:R-:W-:Y:S01]  /*214f0*/  ISETP.GE.OR P0, PT, R3, R0, P0 ;  /* 0x000000000300720c */ /* 0x000fe20000706670 */
[----:B------:R-:W-:Y:S01]  /*21500*/  IMAD.X R61, RZ, RZ, R57, P2 ;  /* 0x000000ffff3d7224 */ /* 0x000fe200010e0639 */
[----:B------:R-:W-:-:S02]  /*21510*/  LOP3.LUT R5, R56, 0x380, RZ, 0xc0, !PT ;  /* 0x0000038038057812 */ /* 0x000fc400078ec0ff */
[----:B------:R-:W-:Y:S02]  /*21520*/  LOP3.LUT R3, R4, 0x380, RZ, 0xc0, !PT ;  /* 0x0000038004037812 */ /* 0x000fe400078ec0ff */
[----:B------:R-:W-:Y:S02]  /*21530*/  SHF.R.U64 R5, R5, 0x3, RZ ;  /* 0x0000000305057819 */ /* 0x000fe400000012ff */
[----:B------:R-:W-:Y:S02]  /*21540*/  SHF.R.U64 R3, R3, 0x3, RZ ;  /* 0x0000000303037819 */ /* 0x000fe400000012ff */
[----:B------:R-:W-:Y:S01]  /*21550*/  LOP3.LUT R56, R5, R56, RZ, 0x3c, !PT ;  /* 0x0000003805387212 */ /* 0x000fe200078e3cff */
        /* <DEDUP_REMOVED lines=9> */
[----:B------:R-:W-:-:S03]  /*215f0*/  IMAD.MOV.U32 R20, RZ, RZ, R19 ;  /* 0x000000ffff147224 */ /* 0x000fc600078e0013 */
        /* <DEDUP_REMOVED lines=25> */
[----:B------:R-:W-:Y:S01]  /*21790*/  IMAD R77, R84, UR5, R2 ;  /* 0x00000005544d7c24 */ /* 0x000fe2000f8e0202 */
        /* <DEDUP_REMOVED lines=27> */
[----:B-1----:R-:W-:-:S03]  /*21950*/  VIADD R0, R19, 0x80 ;  /* 0x0000008013007836 */ /* 0x002fc60000000000 */
        /* <DEDUP_REMOVED lines=8> */
.L_x_2389:
[----:B------:R-:W-:Y:S05]  /*219e0*/  BSYNC B1 ;  /* 0x0000000000017941 */ /* 0x000fea0003800000 */
.L_x_2388:
[----:B------:R-:W-:Y:S04]  /*219f0*/  BSSY B1, `(.L_x_2390) ;  /* 0x0000019000017945 */ /* 0x000fe80003800000 */
[----:B------:R-:W-:Y:S05]  /*21a00*/  @P2 BRA `(.L_x_2391) ;  /* 0x00000000005c2947 */ /* 0x000fea0003800000 */
[----:B0----5:R-:W-:Y:S01]  /*21a10*/  IADD3 R5, P2, R20, 0x20, RZ ;  /* 0x0000002014057810 */ /* 0x021fe20007f5e0ff */
[----:B------:R-:W-:Y:S01]  /*21a20*/  ULDC.64 UR4, c[0x0][0xad8] ;  /* 0x0002b60000047ab9 */ /* 0x000fe20000000a00 */
[----:B------:R-:W-:Y:S01]  /*21a30*/  IMAD.MOV.U32 R2, RZ, RZ, R76 ;  /* 0x000000ffff027224 */ /* 0x000fe200078e004c */
[----:B------:R-:W-:Y:S01]  /*21a40*/  IADD3 R4, R19, 0x80, RZ ;  /* 0x0000008013047810 */ /* 0x000fe20007ffe0ff */
[----:B------:R-:W-:Y:S01]  /*21a50*/  IMAD.MOV.U32 R3, RZ, RZ, R81 ;  /* 0x000000ffff037224 */ /* 0x000fe200078e0051 */
[----:B------:R-:W-:Y:S01]  /*21a60*/  ULDC.64 UR6, c[0x0][0xa80] ;  /* 0x0002a00000067ab9 */ /* 0x000fe20000000a00 */
[----:B-1----:R-:W-:Y:S02]  /*21a70*/  IMAD.X R0, RZ, RZ, R21, P2 ;  /* 0x000000ffff007224 */ /* 0x002fe400010e0615 */
[----:B------:R-:W-:-:S04]  /*21a80*/  IMAD.WIDE.U32 R2, R5, UR4, R2 ;  /* 0x0000000405027c25 */ /* 0x000fc8000f8e0002 */
[----:B------:R-:W-:Y:S01]  /*21a90*/  IMAD R0, R0, UR4, RZ ;  /* 0x0000000400007c24 */ /* 0x000fe2000f8e02ff */
        /* <DEDUP_REMOVED lines=14> */
.L_x_2391:
[----:B------:R-:W-:Y:S05]  /*21b80*/  BSYNC B1 ;  /* 0x0000000000017941 */ /* 0x000fea0003800000 */
.L_x_2390:
        /* <DEDUP_REMOVED lines=25> */
.L_x_2393:
[----:B------:R-:W-:Y:S05]  /*21d20*/  BSYNC B1 ;  /* 0x0000000000017941 */ /* 0x000fea0003800000 */
.L_x_2392:
        /* <DEDUP_REMOVED lines=26> */
.L_x_2385:
[----:B------:R-:W2:Y:S01]  /*21ed0*/  LDL R11, [R1+0x24] ;  /* 0x00002400010b7983 */ /* 0x000ea20000100800 */
[----:B------:R-:W-:-:S03]  /*21ee0*/  ULDC.64 UR4, c[0x0][0xbd8] ;  /* 0x0002f60000047ab9 */ /* 0x000fc60000000a00 */
[----:B------:R-:W3:Y:S01]  /*21ef0*/  LDL R9, [R1+0x44] ;  /* 0x0000440001097983 */ /* 0x000ee20000100800 */
[----:B------:R-:W-:Y:S01]  /*21f00*/  ISETP.NE.U32.AND P0, PT, RZ, UR4, PT ;  /* 0x00000004ff007c0c */ /* 0x000fe2000bf05070 */
[----:B------:R-:W-:-:S03]  /*21f10*/  IMAD.MOV.U32 R7, RZ, RZ, RZ ;  /* 0x000000ffff077224 */ /* 0x000fc600078e00ff */
[----:B------:R-:W-:Y:S01]  /*21f20*/  ISETP.NE.AND.EX P0, PT, RZ, UR5, PT, P0 ;  /* 0x00000005ff007c0c */ /* 0x000fe2000bf05300 */
[C---:B--2---:R-:W-:Y:S01]  /*21f30*/  IMAD.SHL.U32 R4, R11.reuse, 0x4, RZ ;  /* 0x000000040b047824 */ /* 0x044fe200078e00ff */
[----:B---3--:R-:W-:-:S04]  /*21f40*/  SHF.L.U64.HI R0, R11, 0x2, R9 ;  /* 0x000000020b007819 */ /* 0x008fc80000010209 */
[----:B------:R-:W-:-:S04]  /*21f50*/  IADD3 R2, P1, R4, UR4, RZ ;  /* 0x0000000404027c10 */ /* 0x000fc8000ff3e0ff */
[----:B------:R-:W-:Y:S01]  /*21f60*/  IADD3.X R3, R0, UR5, RZ, P1, !PT ;  /* 0x0000000500037c10 */ /* 0x000fe20008ffe4ff */
[----:B------:R-:W-:Y:S02]  /*21f70*/  ULDC.64 UR4, c[0x0][0xbe0] ;  /* 0x0002f80000047ab9 */ /* 0x000fe40000000a00 */
[----:B------:R-:W-:Y:S02]  /*21f80*/  ISETP.NE.U32.AND P1, PT, RZ, UR4, PT ;  /* 0x00000004ff007c0c */ /* 0x000fe4000bf25070 */
[----:B------:R1:W5:Y:S02]  /*21f90*/  @P0 LDG.E R7, desc[UR46][R2.64] ;  /* 0x0000002e02070981 */ /* 0x000364000c1e1900 */
[----:B------:R-:W-:Y:S01]  /*21fa0*/  ISETP.NE.AND.EX P1, PT, RZ, UR5, PT, P1 ;  /* 0x00000005ff007c0c */ /* 0x000fe2000bf25310 */
[----:B------:R-:W2:-:S12]  /*21fb0*/  S2R R14, SR_TID.X ;  /* 0x00000000000e7919 */ /* 0x000e980000002100 */
[----:B------:R-:W-:Y:S01]  /*21fc0*/  @P1 IADD3 R4, P2, R4, UR4, RZ ;  /* 0x0000000404041c10 */ /* 0x000fe2000ff5e0ff */
[----:B------:R-:W-:-:S03]  /*21fd0*/  ULDC UR4, c[0x0][0xa88] ;  /* 0x0002a20000047ab9 */ /* 0x000fc60000000800 */
[----:B------:R-:W-:Y:S01]  /*21fe0*/  @P1 IADD3.X R5, R0, UR5, RZ, P2, !PT ;  /* 0x0000000500051c10 */ /* 0x000fe200097fe4ff */
[----:B------:R-:W-:-:S06]  /*21ff0*/  IMAD.U32 R0, RZ, RZ, UR4 ;  /* 0x00000004ff007e24 */ /* 0x000fcc000f8e00ff */
[----:B------:R1:W5:Y:S01]  /*22000*/  @P1 LDG.E R0, desc[UR46][R4.64] ;  /* 0x0000002e04001981 */ /* 0x000362000c1e1900 */
[----:B--2---:R-:W-:-:S05]  /*22010*/  VIADD R6, R14, 0xffffff80 ;  /* 0xffffff800e067836 */ /* 0x004fca0000000000 */
[----:B------:R-:W-:Y:S01]  /*22020*/  ISETP.GT.AND P2, PT, R6, 0x7f, PT ;  /* 0x0000007f0600780c */ /* 0x000fe20003f44270 */
[----:B-1----:R-:W-:-:S12]  /*22030*/  @P1 BRA `(.L_x_2395) ;  /* 0x0000000000101947 */ /* 0x002fd80003800000 */
[----:B------:R-:W-:Y:S05]  /*22040*/  @!P0 BRA `(.L_x_2395) ;  /* 0x00000000000c8947 */ /* 0x000fea0003800000 */
[----:B------:R-:W2:Y:S04]  /*22050*/  LDG.E R5, desc[UR46][R2.64] ;  /* 0x0000002e02057981 */ /* 0x000ea8000c1e1900 */
[----:B-----5:R-:W2:Y:S02]  /*22060*/  LDG.E R0, desc[UR46][R2.64+0x4] ;  /* 0x0000042e02007981 */ /* 0x020ea4000c1e1900 */
[----:B--2---:R-:W-:-:S07]  /*22070*/  IADD3 R0, -R5, R0, RZ ;  /* 0x0000000005007210 */ /* 0x004fce0007ffe1ff */
.L_x_2395:
[----:B------:R-:W2:Y:S04]  /*22080*/  LDL R13, [R1+0x40] ;  /* 0x00004000010d7983 */ /* 0x000ea80000100800 */
[----:B------:R1:W5:Y:S01]  /*22090*/  LDL R12, [R1+0x48] ;  /* 0x00004800010c7983 */ /* 0x0003620000100800 */
[----:B------:R-:W-:Y:S01]  /*220a0*/  BSSY B1, `(.L_x_2396) ;  /* 0x000001c000017945 */ /* 0x000fe20003800000 */
[----:B------:R-:W-:Y:S02]  /*220b0*/  SHF.R.S32.HI R10, RZ, 0x1f, R19 ;  /* 0x0000001fff0a7819 */ /* 0x000fe40000011413 */
[----:B------:R-:W-:Y:S02]  /*220c0*/  SEL R11, R11, RZ, !P0 ;  /* 0x000000ff0b0b7207 */ /* 0x000fe40004000000 */
[----:B------:R-:W-:-:S02]  /*220d0*/  SEL R9, R9, RZ, !P0 ;  /* 0x000000ff09097207 */ /* 0x000fc40004000000 */
[----:B-----5:R-:W-:Y:S02]  /*220e0*/  SHF.R.S32.HI R6, RZ, 0x1f, R7 ;  /* 0x0000001fff067819 */ /* 0x020fe40000011407 */
[----:B--2---:R-:W-:Y:S01]  /*220f0*/  SHF.R.S32.HI R8, RZ, 0x1f, R13 ;  /* 0x0000001fff087819 */ /* 0x004fe2000001140d */
[----:B-1----:R-:W-:Y:S06]  /*22100*/  @P2 BRA `(.L_x_2397) ;  /* 0x0000000000542947 */ /* 0x002fec0003800000 */
        /* <DEDUP_REMOVED lines=21> */
.L_x_2397:
[----:B------:R-:W-:Y:S05]  /*22260*/  BSYNC B1 ;  /* 0x0000000000017941 */ /* 0x000fea0003800000 */
.L_x_2396:
[----:B------:R-:W-:Y:S01]  /*22270*/  ULDC.64 UR4, c[0x0][0xaa0] ;  /* 0x0002a80000047ab9 */ /* 0x000fe20000000a00 */
[----:B-1----:R-:W-:Y:S01]  /*22280*/  MOV R3, R10 ;  /* 0x0000000a00037202 */ /* 0x002fe20000000f00 */
[----:B------:R-:W-:Y:S01]  /*22290*/  IMAD.MOV.U32 R2, RZ, RZ, R19 ;  /* 0x000000ffff027224 */ /* 0x000fe200078e0013 */
        /* <DEDUP_REMOVED lines=22> */
[C---:B------:R-:W-:Y:S01]  /*22400*/  IADD3 R2, R19.reuse, 0xc0, RZ ;  /* 0x000000c013027810 */ /* 0x040fe20007ffe0ff */
[----:B------:R-:W-:Y:S01]  /*22410*/  ULDC UR4, c[0x0][0xa8c] ;  /* 0x0002a30000047ab9 */ /* 0x000fe20000000800 */
        /* <DEDUP_REMOVED lines=19> */
.L_x_2399:
[----:B------:R-:W-:Y:S05]  /*22550*/  BSYNC B1 ;  /* 0x0000000000017941 */ /* 0x000fea0003800000 */
.L_x_2398:
        /* <DEDUP_REMOVED lines=19> */
[----:B-1----:R-:W-:Y:S01]  /*22690*/  LEA R12, P0, R2, UR6, 0x1 ;  /* 0x00000006020c7c11 */ /* 0x002fe2000f8008ff */
[----:B------:R-:W-:-:S05]  /*226a0*/  IMAD.IADD R3, R3, 0x1, R9 ;  /* 0x0000000103037824 */ /* 0x000fca00078e0209 */
[----:B------:R-:W-:-:S05]  /*226b0*/  LEA.HI.X R13, R2, UR7, R3, 0x1, P0 ;  /* 0x00000007020d7c11 */ /* 0x000fca00080f0c03 */
[----:B------:R2:W-:Y:S04]  /*226c0*/  @!P2 STG.E.128 desc[UR46][R12.64], RZ ;  /* 0x000000ff0c00a986 */ /* 0x0005e8000c101d2e */
[----:B------:R2:W-:Y:S04]  /*226d0*/  @!P3 STG.E.128 desc[UR46][R12.64+0x80], RZ ;  /* 0x000080ff0c00b986 */ /* 0x0005e8000c101d2e */
[----:B------:R2:W-:Y:S04]  /*226e0*/  @!P4 STG.E.128 desc[UR46][R12.64+0x100], RZ ;  /* 0x000100ff0c00c986 */ /* 0x0005e8000c101d2e */
[----:B------:R2:W-:Y:S02]  /*226f0*/  @!P5 STG.E.128 desc[UR46][R12.64+0x180], RZ ;  /* 0x000180ff0c00d986 */ /* 0x0005e4000c101d2e */
.L_x_2401:
[----:B------:R-:W-:Y:S05]  /*22700*/  BSYNC B1 ;  /* 0x0000000000017941 */ /* 0x000fea0003800000 */
.L_x_2400:
        /* <DEDUP_REMOVED lines=26> */
.L_x_2403:
[----:B------:R-:W-:Y:S05]  /*228b0*/  BSYNC B1 ;  /* 0x0000000000017941 */ /* 0x000fea0003800000 */
.L_x_2402:
        /* <DEDUP_REMOVED lines=17> */
[----:B------:R-:W-:Y:S02]  /*229d0*/  LEA R4, P0, R2, UR6, 0x1 ;  /* 0x0000000602047c11 */ /* 0x000fe4000f8008ff */
[----:B------:R-:W-:-:S04]  /*229e0*/  IADD3 R3, R3, R5, RZ ;  /* 0x0000000503037210 */ /* 0x000fc80007ffe0ff */
[----:B------:R-:W-:-:S05]  /*229f0*/  LEA.HI.X R5, R2, UR7, R3, 0x1, P0 ;  /* 0x0000000702057c11 */ /* 0x000fca00080f0c03 */
[----:B------:R4:W-:Y:S04]  /*22a00*/  @!P1 STG.E.128 desc[UR46][R4.64], RZ ;  /* 0x000000ff04009986 */ /* 0x0009e8000c101d2e */
[----:B------:R4:W-:Y:S04]  /*22a10*/  @!P2 STG.E.128 desc[UR46][R4.64+0x80], RZ ;  /* 0x000080ff0400a986 */ /* 0x0009e8000c101d2e */
[----:B------:R4:W-:Y:S04]  /*22a20*/  @!P3 STG.E.128 desc[UR46][R4.64+0x100], RZ ;  /* 0x000100ff0400b986 */ /* 0x0009e8000c101d2e */
[----:B------:R4:W-:Y:S02]  /*22a30*/  @!P4 STG.E.128 desc[UR46][R4.64+0x180], RZ ;  /* 0x000180ff0400c986 */ /* 0x0009e4000c101d2e */
.L_x_2394:
[----:B------:R-:W-:Y:S05]  /*22a40*/  BSYNC B0 ;  /* 0x0000000000007941 */ /* 0x000fea0003800000 */
.L_x_2384:
[----:B-1----:R-:W2:Y:S01]  /*22a50*/  LDL R0, [R1+0xc] ;  /* 0x00000c0001007983 */ /* 0x002ea20000100800 */
[----:B------:R-:W-:Y:S02]  /*22a60*/  ULDC UR4, c[0x0][0xc14] ;  /* 0x0003050000047ab9 */ /* 0x000fe40000000800 */
[----:B--2---:R-:W-:-:S13]  /*22a70*/  ISETP.GE.AND P0, PT, R0, UR4, PT ;  /* 0x0000000400007c0c */ /* 0x004fda000bf06270 */
[----:B------:R-:W-:Y:S05]  /*22a80*/  @!P0 BRA `(.L_x_2404) ;  /* 0xfffffde400e08947 */ /* 0x000fea000383ffff */
[----:B------:R-:W-:Y:S05]  /*22a90*/  BRA `(.L_x_2181) ;  /* 0x0000006c003c7947 */ /* 0x000fea0003800000 */
.L_x_2179:
        /* <DEDUP_REMOVED lines=20> */
.L_x_2405:
        /* <DEDUP_REMOVED lines=42> */
.L_x_2411:
        /* <DEDUP_REMOVED lines=13> */
.L_x_2410:
[----:B------:R-:W-:Y:S05]  /*22f50*/  BSYNC B0 ;  /* 0x0000000000007941 */ /* 0x000fea0003800000 */
.L_x_2409:
[----:B0----5:R-:W0:Y:S02]  /*22f60*/  SHFL.UP PT, R2, R5, 0x1, RZ ;  /* 0x0420000005027989 */ /* 0x021e2400000e00ff */
        /* <DEDUP_REMOVED lines=20> */
.L_x_2407:
[----:B------:R-:W-:-:S04]  /*230b0*/  IMAD.IADD R7, R7, 0x1, -R2 ;  /* 0x0000000107077824 */ /* 0x000fc800078e0a02 */
[----:B------:R-:W-:-:S05]  /*230c0*/  IMAD R2, R6, UR5, R7 ;  /* 0x0000000506027c24 */ /* 0x000fca000f8e0207 */
[----:B------:R-:W-:Y:S02]  /*230d0*/  ISETP.GT.AND P0, PT, R2, UR6, PT ;  /* 0x0000000602007c0c */ /* 0x000fe4000bf04270 */
[----:B------:R-:W0:Y:S11]  /*230e0*/  LDC.64 R2, c[0x0][0xc68] ;  /* 0x00031a00ff027b82 */ /* 0x000e360000000a00 */
[----:B------:R-:W-:-:S04]  /*230f0*/  VOTE.ANY R12, PT, !P0 ;  /* 0x00000000000c7806 */ /* 0x000fc800040e0100 */
[----:B------:R-:W1:Y:S02]  /*23100*/  POPC R8, R12 ;  /* 0x0000000c00087309 */ /* 0x000e640000000000 */
[----:B-1----:R-:W-:-:S05]  /*23110*/  IADD3 R9, R8, UR4, RZ ;  /* 0x0000000408097c10 */ /* 0x002fca000fffe0ff */
        /* <DEDUP_REMOVED lines=14> */
.L_x_2412:
[----:B-1----:R-:W-:Y:S01]  /*23200*/  IMAD.MOV R2, RZ, RZ, -R3 ;  /* 0x000000ffff027224 */ /* 0x002fe200078e0a03 */
[----:B--2---:R-:W-:Y:S01]  /*23210*/  IABS R6, R9 ;  /* 0x0000000900067213 */ /* 0x004fe20000000000 */
[----:B---3--:R-:W-:Y:S02]  /*23220*/  IMAD R4, R4, UR5, R7 ;  /* 0x0000000504047c24 */ /* 0x008fe4000f8e0207 */
[----:B------:R-:W-:Y:S02]  /*23230*/  IMAD R7, R2, R11, RZ ;  /* 0x0000000b02077224 */ /* 0x000fe400078e02ff */
[----:B------:R-:W-:Y:S01]  /*23240*/  IMAD.MOV.U32 R2, RZ, RZ, RZ ;  /* 0x000000ffff027224 */ /* 0x000fe200078e00ff */
[----:B------:R1:W-:Y:S01]  /*23250*/  STL [R1], R4 ;  /* 0x0000000401007387 */ /* 0x0003e20000100800 */
[----:B------:R-:W-:Y:S02]  /*23260*/  IMAD.MOV R6, RZ, RZ, -R6 ;  /* 0x000000ffff067224 */ /* 0x000fe400078e0a06 */
        /* <DEDUP_REMOVED lines=8> */
[----:B------:R-:W-:Y:S01]  /*232f0*/  @!P1 IMAD.IADD R4, R4, 0x1, -R11 ;  /* 0x0000000104049824 */ /* 0x000fe200078e0a0b */
[----:B------:R-:W-:Y:S02]  /*23300*/  @!P1 IADD3 R7, R7, 0x1, RZ ;  /* 0x0000000107079810 */ /* 0x000fe40007ffe0ff */
        /* <DEDUP_REMOVED lines=8> */
[----:B------:R-:W-:Y:S01]  /*23390*/  IMAD R9, R9, R7, R2 ;  /* 0x0000000709097224 */ /* 0x000fe200078e0202 */
[----:B------:R-:W-:Y:S02]  /*233a0*/  MOV R2, RZ ;  /* 0x000000ff00027202 */ /* 0x000fe40000000f00 */
        /* <DEDUP_REMOVED lines=32> */
.L_x_2408:
[----:B------:R-:W-:Y:S01]  /*235b0*/  IMAD.U32 R2, RZ, RZ, UR6 ;  /* 0x00000006ff027e24 */ /* 0x000fe2000f8e00ff */
[----:B------:R0:W-:Y:S04]  /*235c0*/  STL [R1+0x4], RZ ;  /* 0x000004ff01007387 */ /* 0x0001e80000100800 */
[----:B------:R0:W-:Y:S04]  /*235d0*/  STL [R1+0x8], RZ ;  /* 0x000008ff01007387 */ /* 0x0001e80000100800 */
[----:B------:R0:W-:Y:S02]  /*235e0*/  STL [R1], R2 ;  /* 0x0000000201007387 */ /* 0x0001e40000100800 */
.L_x_2413:
        /* <DEDUP_REMOVED lines=10> */
.L_x_2406:
        /* <DEDUP_REMOVED lines=8> */
[----:B--2---:R-:W0:Y:S01]  /*23710*/  S2R R7, SR_TID.X ;  /* 0x0000000000077919 */ /* 0x004e220000002100 */
[----:B------:R-:W-:Y:S01]  /*23720*/  BSSY B7, `(.L_x_2414) ;  /* 0x00005c5000077945 */ /* 0x000fe20003800000 */
[----:B------:R-:W-:Y:S01]  /*23730*/  ULDC UR37, c[0x0][0xc] ;  /* 0x0000030000257ab9 */ /* 0x000fe20000000800 */
[----:B------:R-:W-:Y:S01]  /*23740*/  ULOP3.LUT UR36, UR40, 0x1, URZ, 0xfc, !UPT ;  /* 0x0000000128247892 */ /* 0x000fe2000f8efc3f */
[----:B------:R-:W2:Y:S01]  /*23750*/  S2R R3, SR_TID.X ;  /* 0x0000000000037919 */ /* 0x000ea20000002100 */
[----:B------:R-:W-:Y:S01]  /*23760*/  ULOP3.LUT UR38, UR40, 0x2, URZ, 0xfc, !UPT ;  /* 0x0000000228267892 */ /* 0x000fe2000f8efc3f */
[----:B------:R-:W-:Y:S01]  /*23770*/  ULDC.64 UR42, c[0x0][0x198] ;  /* 0x00006600002a7ab9 */ /* 0x000fe20000000a00 */
[C---:B0-----:R-:W-:Y:S01]  /*23780*/  IMAD.SHL.U32 R2, R7.reuse, 0x10, RZ ;  /* 0x0000001007027824 */ /* 0x041fe200078e00ff */
[C---:B------:R-:W-:Y:S01]  /*23790*/  R2P PR, R7.reuse, 0x6 ;  /* 0x0000000607007804 */ /* 0x040fe20000000000 */
[----:B-1----:R-:W-:Y:S01]  /*237a0*/  IMAD.SHL.U32 R0, R7, 0x80, RZ ;  /* 0x0000008007007824 */ /* 0x002fe200078e00ff */
[----:B--2---:R-:W-:-:S02]  /*237b0*/  LOP3.LUT R5, R3, 0x7f, RZ, 0xc0, !PT ;  /* 0x0000007f03057812 */ /* 0x004fc400078ec0ff */
[----:B------:R-:W-:Y:S02]  /*237c0*/  LOP3.LUT R4, R2, 0x70, RZ, 0xc0, !PT ;  /* 0x0000007002047812 */ /* 0x000fe400078ec0ff */
[----:B------:R-:W-:Y:S01]  /*237d0*/  SHF.R.U32.HI R3, RZ, 0x1, R7 ;  /* 0x00000001ff037819 */ /* 0x000fe20000011607 */
[----:B------:R-:W-:Y:S01]  /*237e0*/  IMAD.SHL.U32 R6, R5, 0x40, RZ ;  /* 0x0000004005067824 */ /* 0x000fe200078e00ff */
[C---:B------:R-:W-:Y:S02]  /*237f0*/  LOP3.LUT R2, R0.reuse, 0x380, RZ, 0xc0, !PT ;  /* 0x0000038000027812 */ /* 0x040fe400078ec0ff */
[----:B------:R-:W-:Y:S02]  /*23800*/  LOP3.LUT R5, R0, 0x400, RZ, 0xc0, !PT ;  /* 0x0000040000057812 */ /* 0x000fe400078ec0ff */
[----:B------:R-:W-:Y:S02]  /*23810*/  LOP3.LUT R3, R2, 0x30, R3, 0xf8, !PT ;  /* 0x0000003002037812 */ /* 0x000fe400078ef803 */
[----:B------:R-:W-:-:S02]  /*23820*/  LOP3.LUT R6, R5, 0x1800, R6, 0xf8, !PT ;  /* 0x0000180005067812 */ /* 0x000fc400078ef806 */
[----:B------:R-:W-:Y:S02]  /*23830*/  LOP3.LUT R5, R2, 0x10, R7, 0xf8, !PT ;  /* 0x0000001002057812 */ /* 0x000fe400078ef807 */
[----:B------:R-:W-:Y:S02]  /*23840*/  LOP3.LUT R3, R3, R4, RZ, 0x3c, !PT ;  /* 0x0000000403037212 */ /* 0x000fe400078e3cff */
[----:B------:R-:W-:Y:S02]  /*23850*/  LOP3.LUT R2, R6, R5, R4, 0xf6, !PT ;  /* 0x0000000506027212 */ /* 0x000fe400078ef604 */
[----:B------:R-:W-:-:S03]  /*23860*/  LOP3.LUT R0, R3, 0xc00, R0, 0xf8, !PT ;  /* 0x00000c0003007812 */ /* 0x000fc600078ef800 */
[----:B------:R0:W-:Y:S04]  /*23870*/  STL [R1+0x38], R2 ;  /* 0x0000380201007387 */ /* 0x0001e80000100800 */
[----:B------:R1:W-:Y:S01]  /*23880*/  STL [R1+0x3c], R0 ;  /* 0x00003c0001007387 */ /* 0x0003e20000100800 */
[----:B0-----:R-:W-:Y:S01]  /*23890*/  IMAD.MOV.U32 R2, RZ, RZ, 0x20 ;  /* 0x00000020ff027424 */ /* 0x001fe200078e00ff */
[----:B-1----:R-:W-:-:S04]  /*238a0*/  MOV R0, 0x40 ;  /* 0x0000004000007802 */ /* 0x002fc80000000f00 */
        /* <DEDUP_REMOVED lines=10> */
.L_x_2518:
[----:B0-----:R-:W2:Y:S01]  /*23950*/  LDL R0, [R1+0xc] ;  /* 0x00000c0001007983 */ /* 0x001ea20000100800 */
[----:B------:R-:W2:Y:S01]  /*23960*/  LDC.64 R16, c[0x0][0xc60] ;  /* 0x00031800ff107b82 */ /* 0x000ea20000000a00 */
[----:B------:R-:W-:Y:S05]  /*23970*/  YIELD ;  /* 0x0000000000007946 */ /* 0x000fea0003800000 */
[----:B------:R-:W-:Y:S01]  /*23980*/  ULDC.64 UR4, c[0x0][0xa28] ;  /* 0x00028a0000047ab9 */ /* 0x000fe20000000a00 */
[----:B------:R-:W-:Y:S01]  /*23990*/  ULDC.64 UR10, c[0x0][0xa18] ;  /* 0x00028600000a7ab9 */ /* 0x000fe20000000a00 */
[----:B------:R-:W-:Y:S01]  /*239a0*/  ISETP.NE.U32.AND P0, PT, RZ, UR4, PT ;  /* 0x00000004ff007c0c */ /* 0x000fe2000bf05070 */
[----:B------:R-:W-:Y:S01]  /*239b0*/  IMAD.MOV.U32 R8, RZ, RZ, RZ ;  /* 0x000000ffff087224 */ /* 0x000fe200078e00ff */
[----:B------:R-:W-:Y:S01]  /*239c0*/  ULDC.64 UR6, c[0x0][0xa08] ;  /* 0x0002820000067ab9 */ /* 0x000fe20000000a00 */
[----:B------:R-:W-:Y:S01]  /*239d0*/  ULDC.64 UR8, c[0x0][0xa10] ;  /* 0x0002840000087ab9 */ /* 0x000fe20000000a00 */
[----:B--2---:R-:W-:-:S06]  /*239e0*/  IMAD.WIDE R16, R0, 0x4, R16 ;  /* 0x0000000400107825 */ /* 0x004fcc00078e0210 */
[----:B------:R-:W2:Y:S01]  /*239f0*/  LDG.E R16, desc[UR46][R16.64] ;  /* 0x0000002e10107981 */ /* 0x000ea2000c1e1900 */
[----:B------:R-:W-:Y:S02]  /*23a00*/  ISETP.NE.AND.EX P0, PT, RZ, UR5, PT, P0 ;  /* 0x00000005ff007c0c */ /* 0x000fe4000bf05300 */
[----:B------:R-:W-:-:S04]  /*23a10*/  ISETP.NE.U32.AND P3, PT, RZ, UR10, PT ;  /* 0x0000000aff007c0c */ /* 0x000fc8000bf65070 */
[----:B------:R-:W-:Y:S01]  /*23a20*/  ISETP.NE.AND.EX P3, PT, RZ, UR11, PT, P3 ;  /* 0x0000000bff007c0c */ /* 0x000fe2000bf65330 */
[----:B------:R-:W-:Y:S01]  /*23a30*/  IMAD.MOV.U32 R0, RZ, RZ, RZ ;  /* 0x000000ffff007224 */ /* 0x000fe200078e00ff */
[----:B------:R-:W-:Y:S01]  /*23a40*/  MOV R20, RZ ;  /* 0x000000ff00147202 */ /* 0x000fe20000000f00 */
[----:B------:R-:W-:Y:S01]  /*23a50*/  IMAD.MOV.U32 R11, RZ, RZ, RZ ;  /* 0x000000ffff0b7224 */ /* 0x000fe200078e00ff */
[----:B--2---:R-:W-:-:S03]  /*23a60*/  SHF.R.S32.HI R18, RZ, 0x1f, R16 ;  /* 0x0000001fff127819 */ /* 0x004fc60000011410 */
[----:B------:R-:W-:-:S04]  /*23a70*/  @P0 LEA R2, P1, R16, UR4, 0x2 ;  /* 0x0000000410020c11 */ /* 0x000fc8000f8210ff */
[C-C-:B------:R-:W-:Y:S01]  /*23a80*/  @P0 LEA.HI.X R3, R16.reuse, UR5, R18.reuse, 0x2, P1 ;  /* 0x0000000510030c11 */ /* 0x140fe200088f1412 */
[----:B------:R-:W-:Y:S01]  /*23a90*/  ULDC.64 UR4, c[0x0][0xa00] ;  /* 0x0002800000047ab9 */ /* 0x000fe20000000a00 */
[C---:B------:R-:W-:Y:S01]  /*23aa0*/  IMAD.SHL.U32 R17, R16.reuse, 0x4, RZ ;  /* 0x0000000410117824 */ /* 0x040fe200078e00ff */
[----:B------:R-:W-:Y:S02]  /*23ab0*/  ISETP.NE.U32.AND P2, PT, RZ, UR4, PT ;  /* 0x00000004ff007c0c */ /* 0x000fe4000bf45070 */
[----:B------:R0:W5:Y:S01]  /*23ac0*/  @P0 LDG.E R8, desc[UR46][R2.64] ;  /* 0x0000002e02080981 */ /* 0x000162000c1e1900 */
[----:B------:R-:W-:Y:S02]  /*23ad0*/  SHF.L.U64.HI R18, R16, 0x2, R18 ;  /* 0x0000000210127819 */ /* 0x000fe40000010212 */
[----:B------:R-:W-:Y:S02]  /*23ae0*/  ISETP.NE.AND.EX P2, PT, RZ, UR5, PT, P2 ;  /* 0x00000005ff007c0c */ /* 0x000fe4000bf45320 */
[----:B------:R-:W-:-:S02]  /*23af0*/  ISETP.NE.U32.AND P0, PT, RZ, UR6, PT ;  /* 0x00000006ff007c0c */ /* 0x000fc4000bf05070 */
[----:B------:R-:W-:Y:S02]  /*23b00*/  ISETP.NE.U32.AND P1, PT, RZ, UR8, PT ;  /* 0x00000008ff007c0c */ /* 0x000fe4000bf25070 */
[----:B------:R-:W-:Y:S02]  /*23b10*/  ISETP.NE.AND.EX P0, PT, RZ, UR7, PT, P0 ;  /* 0x00000007ff007c0c */ /* 0x000fe4000bf05300 */
[C---:B0-----:R-:W-:Y:S02]  /*23b20*/  IADD3 R2, P4, R17.reuse, UR4, RZ ;  /* 0x0000000411027c10 */ /* 0x041fe4000ff9e0ff */
[----:B------:R-:W-:Y:S02]  /*23b30*/  ISETP.NE.AND.EX P1, PT, RZ, UR9, PT, P1 ;  /* 0x00000009ff007c0c */ /* 0x000fe4000bf25310 */
[C---:B------:R-:W-:Y:S02]  /*23b40*/  IADD3.X R3, R18.reuse, UR5, RZ, P4, !PT ;  /* 0x0000000512037c10 */ /* 0x040fe4000a7fe4ff */
[C---:B-1----:R-:W-:Y:S01]  /*23b50*/  IADD3 R4, P4, R17.reuse, UR8, RZ ;  /* 0x0000000811047c10 */ /* 0x042fe2000ff9e0ff */
[----:B------:R-:W-:Y:S01]  /*23b60*/  ULDC UR4, c[0x0][0x288] ;  /* 0x0000a20000047ab9 */ /* 0x000fe20000000800 */
[----:B------:R-:W-:Y:S01]  /*23b70*/  IADD3 R6, P5, R17, UR6, RZ ;  /* 0x0000000611067c10 */ /* 0x000fe2000ffbe0ff */
[----:B------:R-:W2:Y:S01]  /*23b80*/  @P2 LDG.E R0, desc[UR46][R2.64] ;  /* 0x0000002e02002981 */ /* 0x000ea2000c1e1900 */
[----:B------:R-:W-:-:S02]  /*23b90*/  IADD3.X R5, R18, UR9, RZ, P4, !PT ;  /* 0x0000000912057c10 */ /* 0x000fc4000a7fe4ff */
[----:B------:R-:W-:Y:S01]  /*23ba0*/  @P3 IADD3 R12, P4, R17, UR10, RZ ;  /* 0x0000000a110c3c10 */ /* 0x000fe2000ff9e0ff */
[----:B------:R-:W-:Y:S01]  /*23bb0*/  IMAD.U32 R10, RZ, RZ, UR4 ;  /* 0x00000004ff0a7e24 */ /* 0x000fe2000f8e00ff */
[C---:B------:R-:W-:Y:S01]  /*23bc0*/  IADD3.X R7, R18.reuse, UR7, RZ, P5, !PT ;  /* 0x0000000712077c10 */ /* 0x040fe2000affe4ff */
[----:B------:R0:W5:Y:S01]  /*23bd0*/  @P1 LDG.E R20, desc[UR46][R4.64] ;  /* 0x0000002e04141981 */ /* 0x000162000c1e1900 */
[----:B------:R-:W-:Y:S01]  /*23be0*/  @P3 IADD3.X R13, R18, UR11, RZ, P4, !PT ;  /* 0x0000000b120d3c10 */ /* 0x000fe2000a7fe4ff */
[----:B------:R-:W-:Y:S02]  /*23bf0*/  ULDC.64 UR4, c[0x0][0x3f8] ;  /* 0x0000fe0000047ab9 */ /* 0x000fe40000000a00 */
[----:B------:R0:W5:Y:S04]  /*23c00*/  @P0 LDG.E R11, desc[UR46][R6.64] ;  /* 0x0000002e060b0981 */ /* 0x000168000c1e1900 */
[----:B------:R0:W5:Y:S01]  /*23c10*/  @P3 LDG.E R10, desc[UR46][R12.64] ;  /* 0x0000002e0c0a3981 */ /* 0x000162000c1e1900 */
[----:B------:R-:W-:-:S03]  /*23c20*/  UISETP.NE.U32.AND UP0, UPT, UR4, URZ, UPT ;  /* 0x0000003f0400728c */ /* 0x000fc6000bf05070 */
[----:B------:R-:W-:Y:S01]  /*23c30*/  ULDC UR4, c[0x0][0x404] ;  /* 0x0001010000047ab9 */ /* 0x000fe20000000800 */
[----:B------:R-:W-:-:S03]  /*23c40*/  UISETP.NE.AND.EX UP0, UPT, UR5, URZ, UPT, UP0 ;  /* 0x0000003f0500728c */ /* 0x000fc6000bf05300 */
[----:B------:R-:W-:Y:S01]  /*23c50*/  ULDC UR5, c[0x0][0x2e0] ;  /* 0x0000b80000057ab9 */ /* 0x000fe20000000800 */
[----:B------:R-:W-:-:S04]  /*23c60*/  USEL UR4, UR4, 0x1, UP0 ;  /* 0x0000000104047887 */ /* 0x000fc80008000000 */
[----:B------:R-:W-:-:S03]  /*23c70*/  UIMAD UR4, UR4, UR5, URZ ;  /* 0x00000005040472a4 */ /* 0x000fc6000f8e023f */
[----:B------:R-:W-:-:S03]  /*23c80*/  ULDC UR5, c[0x0][0x338] ;  /* 0x0000ce0000057ab9 */ /* 0x000fc60000000800 */
[----:B------:R-:W-:Y:S01]  /*23c90*/  IMAD.U32 R9, RZ, RZ, UR4 ;  /* 0x00000004ff097e24 */ /* 0x000fe2000f8e00ff */
[----:B--2---:R1:W-:Y:S02]  /*23ca0*/  STL [R1+0x18], R0 ;  /* 0x0000180001007387 */ /* 0x0043e40000100800 */
[----:B-1----:R-:W-:Y:S01]  /*23cb0*/  IMAD.U32 R0, RZ, RZ, UR5 ;  /* 0x00000005ff007e24 */ /* 0x002fe2000f8e00ff */
[----:B0-----:R-:W-:Y:S06]  /*23cc0*/  @P3 BRA `(.L_x_2415) ;  /* 0x0000000000103947 */ /* 0x001fec0003800000 */
[----:B------:R-:W-:Y:S05]  /*23cd0*/  @!P2 BRA `(.L_x_2415) ;  /* 0x00000000000ca947 */ /* 0x000fea0003800000 */
[----:B-----5:R-:W2:Y:S04]  /*23ce0*/  LDG.E R10, desc[UR46][R2.64] ;  /* 0x0000002e020a7981 */ /* 0x020ea8000c1e1900 */
[----:B------:R-:W2:Y:S02]  /*23cf0*/  LDG.E R2, desc[UR46][R2.64+0x4] ;  /* 0x0000042e02027981 */ /* 0x000ea4000c1e1900 */
[----:B--2---:R-:W-:-:S07]  /*23d00*/  IMAD.IADD R10, R2, 0x1, -R10 ;  /* 0x00000001020a7824 */ /* 0x004fce00078e0a0a */
.L_x_2415:
[----:B-----5:R-:W-:Y:S01]  /*23d10*/  IMAD.IADD R2, R11, 0x1, R8 ;  /* 0x000000010b027824 */ /* 0x020fe200078e0208 */
[----:B------:R-:W-:Y:S02]  /*23d20*/  ULDC.64 UR4, c[0x0][0xa20] ;  /* 0x0002880000047ab9 */ /* 0x000fe40000000a00 */
[----:B------:R-:W-:Y:S02]  /*23d30*/  ISETP.NE.U32.AND P2, PT, RZ, UR4, PT ;  /* 0x00000004ff007c0c */ /* 0x000fe4000bf45070 */
[----:B------:R0:W-:Y:S02]  /*23d40*/  STL [R1+0x34], R2 ;  /* 0x0000340201007387 */ /* 0x0001e40000100800 */
[----:B------:R-:W-:-:S13]  /*23d50*/  ISETP.NE.AND.EX P2, PT, RZ, UR5, PT, P2 ;  /* 0x00000005ff007c0c */ /* 0x000fda000bf45320 */
[----:B0-----:R-:W-:Y:S05]  /*23d60*/  @!P2 BRA `(.L_x_2416) ;  /* 0x000000000010a947 */ /* 0x001fea0003800000 */
[----:B------:R-:W-:-:S04]  /*23d70*/  IADD3 R2, P0, R17, UR4, RZ ;  /* 0x0000000411027c10 */ /* 0x000fc8000ff1e0ff */
[----:B------:R-:W-:-:S05]  /*23d80*/  IADD3.X R3, R18, UR5, RZ, P0, !PT ;  /* 0x0000000512037c10 */ /* 0x000fca00087fe4ff */
[----:B------:R0:W5:Y:S01]  /*23d90*/  LDG.E R9, desc[UR46][R2.64] ;  /* 0x0000002e02097981 */ /* 0x000162000c1e1900 */
[----:B------:R-:W-:Y:S05]  /*23da0*/  BRA `(.L_x_2417) ;  /* 0x0000000000107947 */ /* 0x000fea0003800000 */
.L_x_2416:
[----:B------:R-:W-:Y:S05]  /*23db0*/  @!P0 BRA `(.L_x_2417) ;  /* 0x00000000000c8947 */ /* 0x000fea0003800000 */
[----:B------:R-:W2:Y:S04]  /*23dc0*/  LDG.E R9, desc[UR46][R6.64] ;  /* 0x0000002e06097981 */ /* 0x000ea8000c1e1900 */
[----:B------:R-:W2:Y:S02]  /*23dd0*/  LDG.E R6, desc[UR46][R6.64+0x4] ;  /* 0x0000042e06067981 */ /* 0x000ea4000c1e1900 */
[----:B--2---:R-:W-:-:S07]  /*23de0*/  IMAD.IADD R9, R6, 0x1, -R9 ;  /* 0x0000000106097824 */ /* 0x004fce00078e0a09 */
.L_x_2417:
[----:B0-----:R-:W2:Y:S04]  /*23df0*/  @P1 LDG.E R2, desc[UR46][R4.64] ;  /* 0x0000002e04021981 */ /* 0x001ea8000c1e1900 */
[----:B------:R-:W3:Y:S01]  /*23e00*/  LDL R3, [R1+0x4] ;  /* 0x0000040001037983 */ /* 0x000ee20000100800 */
[----:B-----5:R-:W-:-:S03]  /*23e10*/  IADD3 R9, -R8, R9, RZ ;  /* 0x0000000908097210 */ /* 0x020fc60007ffe1ff */
[----:B------:R-:W2:Y:S01]  /*23e20*/  @P1 LDG.E R4, desc[UR46][R4.64+0x4] ;  /* 0x0000042e04041981 */ /* 0x000ea2000c1e1900 */
[----:B------:R-:W-:Y:S01]  /*23e30*/  BSSY B0, `(.L_x_2418) ;  /* 0x0000139000007945 */ /* 0x000fe20003800000 */
[----:B---3--:R-:W-:Y:S01]  /*23e40*/  LEA R3, R3, 0xff, 0x7 ;  /* 0x000000ff03037811 */ /* 0x008fe200078e38ff */
[----:B--2---:R-:W-:-:S04]  /*23e50*/  @P1 IMAD.IADD R0, R4, 0x1, -R2 ;  /* 0x0000000104001824 */ /* 0x004fc800078e0a02 */
[----:B------:R-:W-:-:S05]  /*23e60*/  IMAD.IADD R2, R9, 0x1, R0 ;  /* 0x0000000109027824 */ /* 0x000fca00078e0200 */
[C---:B------:R-:W-:Y:S01]  /*23e70*/  IADD3 R10, R2.reuse, R3, -R10 ;  /* 0x00000003020a7210 */ /* 0x040fe20007ffe80a */
[----:B------:R-:W-:-:S03]  /*23e80*/  VIADD R2, R2, 0x7f ;  /* 0x0000007f02027836 */ /* 0x000fc60000000000 */
[----:B------:R-:W-:Y:S02]  /*23e90*/  SHF.R.S32.HI R19, RZ, 0x1f, R10 ;  /* 0x0000001fff137819 */ /* 0x000fe4000001140a */
[----:B------:R-:W-:Y:S02]  /*23ea0*/  SHF.R.S32.HI R3, RZ, 0x1f, R2 ;  /* 0x0000001fff037819 */ /* 0x000fe40000011402 */
[----:B------:R-:W-:Y:S02]  /*23eb0*/  LEA.HI R19, R19, R10, RZ, 0x7 ;  /* 0x0000000a13137211 */ /* 0x000fe400078f38ff */
[----:B------:R-:W-:Y:S02]  /*23ec0*/  LEA.HI R2, R3, R2, RZ, 0x7 ;  /* 0x0000000203027211 */ /* 0x000fe400078f38ff */
[----:B------:R-:W-:Y:S02]  /*23ed0*/  SHF.R.S32.HI R19, RZ, 0x7, R19 ;  /* 0x00000007ff137819 */ /* 0x000fe40000011413 */
[----:B------:R-:W-:-:S04]  /*23ee0*/  SHF.R.S32.HI R2, RZ, 0x7, R2 ;  /* 0x00000007ff027819 */ /* 0x000fc80000011402 */
[----:B------:R-:W-:Y:S01]  /*23ef0*/  VIMNMX R19, R2, R19, PT ;  /* 0x0000001302137248 */ /* 0x000fe20003fe0100 */
[----:B------:R-:W-:-:S04]  /*23f00*/  IMAD.MOV R3, RZ, RZ, -R9 ;  /* 0x000000ffff037224 */ /* 0x000fc800078e0a09 */
[----:B------:R-:W-:Y:S01]  /*23f10*/  IMAD R2, R19, 0x80, -R9 ;  /* 0x0000008013027824 */ /* 0x000fe200078e0a09 */
[----:B------:R-:W-:-:S04]  /*23f20*/  VIMNMX R3, RZ, R3, !PT ;  /* 0x00000003ff037248 */ /* 0x000fc80007fe0100 */
[----:B------:R-:W-:-:S04]  /*23f30*/  VIMNMX R0, R2, R0, PT ;  /* 0x0000000002007248 */ /* 0x000fc80003fe0100 */
[----:B------:R-:W-:Y:S02]  /*23f40*/  ISETP.GT.AND P0, PT, R0, R3, PT ;  /* 0x000000030000720c */ /* 0x000fe40003f04270 */
[----:B------:R-:W-:-:S11]  /*23f50*/  SHF.R.U32.HI R3, RZ, 0x7, R3 ;  /* 0x00000007ff037819 */ /* 0x000fd60000011603 */
[----:B------:R-:W-:-:S05]  /*23f60*/  @P0 VIADD R0, R0, 0x7f ;  /* 0x0000007f00000836 */ /* 0x000fca0000000000 */
[----:B------:R-:W-:-:S04]  /*23f70*/  @P0 SHF.R.S32.HI R2, RZ, 0x1f, R0 ;  /* 0x0000001fff020819 */ /* 0x000fc80000011400 */
[----:B------:R-:W-:Y:S02]  /*23f80*/  @P0 LEA.HI R0, R2, R0, RZ, 0x7 ;  /* 0x0000000002000211 */ /* 0x000fe400078f38ff */
[----:B------:R-:W-:Y:S02]  /*23f90*/  MOV R4, R3 ;  /* 0x0000000300047202 */ /* 0x000fe40000000f00 */
[----:B------:R-:W-:-:S04]  /*23fa0*/  @P0 SHF.R.S32.HI R4, RZ, 0x7, R0 ;  /* 0x00000007ff040819 */ /* 0x000fc80000011400 */
[----:B------:R-:W-:Y:S02]  /*23fb0*/  ISETP.GT.AND P2, PT, R4, R3, PT ;  /* 0x000000030400720c */ /* 0x000fe40003f44270 */
[----:B------:R-:W-:-:S11]  /*23fc0*/  PLOP3.LUT P0, PT, PT, PT, PT, 0x80, 0x0 ;  /* 0x000000000000781c */ /* 0x000fd60003f0f070 */
[----:B------:R-:W-:Y:S05]  /*23fd0*/  @!P2 BRA `(.L_x_2419) ;  /* 0x000000100078a947 */ /* 0x000fea0003800000 */
[----:B------:R-:W2:Y:S01]  /*23fe0*/  LDL R6, [R1+0x8] ;  /* 0x0000080001067983 */ /* 0x000ea20000100800 */
[----:B------:R-:W0:Y:S01]  /*23ff0*/  LDC R0, c[0x0][0x428] ;  /* 0x00010a00ff007b82 */ /* 0x000e220000000800 */
[----:B------:R-:W-:Y:S01]  /*24000*/  UMOV UR4, 0xffffffff ;  /* 0xffffffff00047882 */ /* 0x000fe20000000000 */
[----:B0-----:R-:W-:-:S13]  /*24010*/  ISETP.NE.AND P0, PT, R0, 0x1, PT ;  /* 0x000000010000780c */ /* 0x001fda0003f05270 */
[----:B------:R-:W2:Y:S08]  /*24020*/  @P0 LDC R0, c[0x0][0x42c] ;  /* 0x00010b00ff000b82 */ /* 0x000eb00000000800 */
[----:B------:R-:W0:Y:S01]  /*24030*/  @P0 LDC R5, c[0x0][0x430] ;  /* 0x00010c00ff050b82 */ /* 0x000e220000000800 */
[----:B--2---:R-:W-:-:S04]  /*24040*/  @P0 IMAD.HI.U32 R0, R6, R0, RZ ;  /* 0x0000000006000227 */ /* 0x004fc800078e00ff */
[----:B------:R-:W-:Y:S01]  /*24050*/  IMAD.MOV.U32 R2, RZ, RZ, R6 ;  /* 0x000000ffff027224 */ /* 0x000fe200078e0006 */
[----:B0-----:R-:W-:Y:S02]  /*24060*/  @P0 SHF.R.U32.HI R2, RZ, R5, R0 ;  /* 0x00000005ff020219 */ /* 0x001fe40000011600 */
[----:B------:R-:W-:Y:S01]  /*24070*/  SEL R0, R16, RZ, !P1 ;  /* 0x000000ff10007207 */ /* 0x000fe20004800000 */
[----:B------:R-:W-:Y:S06]  /*24080*/  BRA.DIV UR4, `(.L_x_2420) ;  /* 0x0000008e04e07947 */ /* 0x000fec000b800000 */
[----:B------:R-:W0:Y:S02]  /*24090*/  S2R R5, SR_TID.X ;  /* 0x0000000000057919 */ /* 0x000e240000002100 */
[----:B0-----:R-:W-:-:S04]  /*240a0*/  SHF.R.U32.HI R5, RZ, 0x5, R5 ;  /* 0x00000005ff057819 */ /* 0x001fc80000011605 */
[----:B------:R-:W-:-:S05]  /*240b0*/  LOP3.LUT R5, R5, 0x3, RZ, 0xc0, !PT ;  /* 0x0000000305057812 */ /* 0x000fca00078ec0ff */
[----:B------:R0:W1:Y:S02]  /*240c0*/  SHFL.IDX PT, R14, R5, RZ, 0x1f ;  /* 0x00001fff050e7589 */ /* 0x00006400000e0000 */
.L_x_2705:
[----:B-1----:R-:W-:Y:S02]  /*240d0*/  ISETP.NE.AND P0, PT, R14, RZ, PT ;  /* 0x000000ff0e00720c */ /* 0x002fe40003f05270 */
[----:B------:R-:W-:-:S11]  /*240e0*/  PLOP3.LUT P6, PT, PT, PT, PT, 0x8, 0x0 ;  /* 0x000000000000781c */ /* 0x000fd60003fce170 */
[----:B------:R-:W-:Y:S05]  /*240f0*/  @P0 BRA `(.L_x_2421) ;  /* 0x00000000000c0947 */ /* 0x000fea0003800000 */
[----:B------:R-:W-:-:S03]  /*24100*/  UMOV UR4, 0xffffffff ;  /* 0xffffffff00047882 */ /* 0x000fc60000000000 */
[----:B------:R-:W-:Y:S05]  /*24110*/  BRA.DIV UR4, `(.L_x_2422) ;  /* 0x0000008e04f07947 */ /* 0x000fea000b800000 */
[----:B------:R-:W-:-:S13]  /*24120*/  ELECT P6, URZ, PT ;  /* 0x00000000003f782f */ /* 0x000fda00038c0000 */
.L_x_2421:
        /* <DEDUP_REMOVED lines=12> */
.L_x_2708:
[----:B------:R-:W-:Y:S05]  /*241f0*/  BSYNC B1 ;  /* 0x0000000000017941 */ /* 0x000fea0003800000 */
.L_x_2423:
        /* <DEDUP_REMOVED lines=12> */
.L_x_2709:
[----:B------:R-:W-:Y:S05]  /*242c0*/  BSYNC B2 ;  /* 0x0000000000027941 */ /* 0x000fea0003800000 */
.L_x_2427:
[----:B------:R-:W-:Y:S04]  /*242d0*/  BSSY B2, `(.L_x_2429) ;  /* 0x0000009000027945 */ /* 0x000fe80003800000 */
[----:B------:R-:W-:Y:S05]  /*242e0*/  @P1 BRA `(.L_x_2430) ;  /* 0x00000000001c1947 */ /* 0x000fea0003800000 */
[----:B0-----:R-:W0:Y:S02]  /*242f0*/  S2R R5, SR_TID.X ;  /* 0x0000000000057919 */ /* 0x001e240000002100 */
[----:B0-----:R-:W-:Y:S01]  /*24300*/  LOP3.LUT R6, R5, 0x1f, RZ, 0xc0, !PT ;  /* 0x0000001f05067812 */ /* 0x001fe200078ec0ff */
[----:B------:R-:W-:-:S03]  /*24310*/  IMAD.MOV.U32 R5, RZ, RZ, 0x8000 ;  /* 0x00008000ff057424 */ /* 0x000fc600078e00ff */
[----:B------:R-:W-:Y:S01]  /*24320*/  ISETP.NE.AND P0, PT, R6, RZ, PT ;  /* 0x000000ff0600720c */ /* 0x000fe20003f05270 */
[----:B------:R2:W-:-:S12]  /*24330*/  SYNCS.ARRIVE.TRANS64 RZ, [R8+URZ+0x38890], R5 ;  /* 0x0388900508ff79a7 */ /* 0x0005d8000800003f */
[----:B--2---:R-:W-:Y:S05]  /*24340*/  @!P0 BRA `(.L_x_2430) ;  /* 0x0000000000048947 */ /* 0x004fea0003800000 */
[----:B------:R-:W-:Y:S01]  /*24350*/  BPT.TRAP 0x1 ;  /* 0x000000040000795c */ /* 0x000fe20000300000 */
.L_x_2430:
[----:B------:R-:W-:Y:S05]  /*24360*/  BSYNC B2 ;  /* 0x0000000000027941 */ /* 0x000fea0003800000 */
.L_x_2429:
[----:B0-----:R-:W2:Y:S01]  /*24370*/  LDL R5, [R1+0x14] ;  /* 0x0000140001057983 */ /* 0x001ea20000100800 */
[----:B------:R-:W-:Y:S01]  /*24380*/  IMAD.MOV.U32 R15, RZ, RZ, RZ ;  /* 0x000000ffff0f7224 */ /* 0x000fe200078e00ff */
[----:B------:R-:W-:Y:S01]  /*24390*/  LEA R6, R4, R20, 0x7 ;  /* 0x0000001404067211 */ /* 0x000fe200078e38ff */
[----:B------:R-:W-:Y:S01]  /*243a0*/  UIADD3 UR4, UP0, UR42, 0x570, URZ ;  /* 0x000005702a047890 */ /* 0x000fe2000ff1e03f */
        /* <DEDUP_REMOVED lines=9> */
.L_x_2431:
        /* <DEDUP_REMOVED lines=12> */
[----:B------:R-:W-:Y:S01]  /*24500*/  VIADD R7, R9, 0x2c400 ;  /* 0x0002c40009077836 */ /* 0x000fe20000000000 */
[----:B------:R-:W-:Y:S01]  /*24510*/  UMOV UR6, 0x0 ;  /* 0x0000000000067882 */ /* 0x000fe20000000000 */
[----:B------:R-:W-:Y:S01]  /*24520*/  UMOV UR7, 0x12f00000 ;  /* 0x12f0000000077882 */ /* 0x000fe20000000000 */
[----:B------:R-:W-:-:S15]  /*24530*/  R2UR UR10, R14 ;  /* 0x000000000e0a72ca */ /* 0x000fde00000e0000 */
.L_x_2432:
        /* <DEDUP_REMOVED lines=13> */
.L_x_2710:
[----:B------:R-:W-:Y:S05]  /*24610*/  BSYNC B2 ;  /* 0x0000000000027941 */ /* 0x000fea0003800000 */
.L_x_2433:
        /* <DEDUP_REMOVED lines=11> */
.L_x_2436:
[----:B------:R-:W-:Y:S05]  /*246d0*/  BSYNC B2 ;  /* 0x0000000000027941 */ /* 0x000fea0003800000 */
.L_x_2435:
        /* <DEDUP_REMOVED lines=8> */
.L_x_2437:
        /* <DEDUP_REMOVED lines=15> */
.L_x_2438:
        /* <DEDUP_REMOVED lines=10> */
.L_x_2426:
[----:B------:R-:W-:Y:S05]  /*248f0*/  BSYNC B1 ;  /* 0x0000000000017941 */ /* 0x000fea0003800000 */
.L_x_2425:
[----:B------:R-:W0:Y:S04]  /*24900*/  LDL.LU R9, [R1+0x14] ;  /* 0x0000140001097983 */ /* 0x000e280000300800 */
[----:B------:R-:W2:Y:S01]  /*24910*/  LDL.LU R7, [R1+0x20] ;  /* 0x0000200001077983 */ /* 0x000ea20000300800 */
[----:B------:R-:W-:Y:S01]  /*24920*/  PLOP3.LUT P0, PT, PT, PT, PT, 0x8, 0x0 ;  /* 0x000000000000781c */ /* 0x000fe20003f0e170 */
[----:B0-----:R-:W-:-:S05]  /*24930*/  VIADD R5, R9, 0x1 ;  /* 0x0000000109057836 */ /* 0x001fca0000000000 */
[----:B------:R-:W-:-:S04]  /*24940*/  ISETP.NE.AND P1, PT, R5, 0x2, PT ;  /* 0x000000020500780c */ /* 0x000fc80003f25270 */
[----:B------:R-:W-:Y:S02]  /*24950*/  SEL R6, RZ, 0x1, P1 ;  /* 0x00000001ff067807 */ /* 0x000fe40000800000 */
[----:B------:R-:W-:Y:S02]  /*24960*/  SEL R5, R5, RZ, P1 ;  /* 0x000000ff05057207 */ /* 0x000fe40000800000 */
[----:B--2---:R-:W-:Y:S02]  /*24970*/  LOP3.LUT R7, R7, R6, RZ, 0x3c, !PT ;  /* 0x0000000607077212 */ /* 0x004fe400078e3cff */
        /* <DEDUP_REMOVED lines=8> */
.L_x_2453:
        /* <DEDUP_REMOVED lines=13> */
.L_x_2711:
[----:B------:R-:W-:Y:S05]  /*24ad0*/  BSYNC B2 ;  /* 0x0000000000027941 */ /* 0x000fea0003800000 */
.L_x_2441:
        /* <DEDUP_REMOVED lines=9> */
.L_x_2444:
[----:B------:R-:W-:Y:S05]  /*24b70*/  BSYNC B2 ;  /* 0x0000000000027941 */ /* 0x000fea0003800000 */
.L_x_2443:
        /* <DEDUP_REMOVED lines=8> */
[----:B--2---:R-:W-:Y:S01]  /*24c00*/  LEA R5, R4, R11, 0xf ;  /* 0x0000000b04057211 */ /* 0x004fe200078e78ff */
[----:B------:R-:W-:-:S04]  /*24c10*/  VIADD R4, R7, 0x38890 ;  /* 0x0003889007047836 */ /* 0x000fc80000000000 */
[----:B------:R-:W-:-:S08]  /*24c20*/  VIADD R10, R5, 0x28400 ;  /* 0x00028400050a7836 */ /* 0x000fd00000000000 */
.L_x_2445:
        /* <DEDUP_REMOVED lines=16> */
.L_x_2446:
        /* <DEDUP_REMOVED lines=13> */
.L_x_2712:
[----:B------:R-:W-:Y:S05]  /*24e00*/  BSYNC B2 ;  /* 0x0000000000027941 */ /* 0x000fea0003800000 */
.L_x_2447:
[----:B------:R-:W-:Y:S01]  /*24e10*/  BSSY B2, `(.L_x_2449) ;  /* 0x000000b000027945 */ /* 0x000fe20003800000 */
[----:B------:R-:W-:Y:S02]  /*24e20*/  IMAD.MOV.U32 R12, RZ, RZ, 0x0 ;  /* 0x00000000ff0c7424 */ /* 0x000fe400078e00ff */
[----:B------:R-:W-:Y:S01]  /*24e30*/  IMAD.MOV.U32 R13, RZ, RZ, 0x12f00000 ;  /* 0x12f00000ff0d7424 */ /* 0x000fe200078e00ff */
[----:B------:R-:W-:Y:S06]  /*24e40*/  @P2 BRA `(.L_x_2450) ;  /* 0x00000000001c2947 */ /* 0x000fec0003800000 */
[----:B------:R-:W2:Y:S02]  /*24e50*/  S2R R4, SR_TID.X ;  /* 0x0000000000047919 */ /* 0x000ea40000002100 */
[----:B--2---:R-:W-:Y:S02]  /*24e60*/  LOP3.LUT R10, R4, 0x1f, RZ, 0xc0, !PT ;  /* 0x0000001f040a7812 */ /* 0x004fe400078ec0ff */
[----:B------:R-:W-:Y:S02]  /*24e70*/  MOV R4, 0x8000 ;  /* 0x0000800000047802 */ /* 0x000fe40000000f00 */
[----:B------:R-:W-:Y:S02]  /*24e80*/  ISETP.NE.AND P1, PT, R10, RZ, PT ;  /* 0x000000ff0a00720c */ /* 0x000fe40003f25270 */
[----:B------:R2:W-:Y:S11]  /*24e90*/  SYNCS.ARRIVE.TRANS64 RZ, [R7+URZ+0x388b0], R4 ;  /* 0x0388b00407ff79a7 */ /* 0x0005f6000800003f */
[----:B--2---:R-:W-:Y:S05]  /*24ea0*/  @!P1 BRA `(.L_x_2450) ;  /* 0x0000000000049947 */ /* 0x004fea0003800000 */
[----:B------:R-:W-:Y:S01]  /*24eb0*/  BPT.TRAP 0x1 ;  /* 0x000000040000795c */ /* 0x000fe20000300000 */
.L_x_2450:
[----:B------:R-:W-:Y:S05]  /*24ec0*/  BSYNC B2 ;  /* 0x0000000000027941 */ /* 0x000fea0003800000 */
.L_x_2449:
        /* <DEDUP_REMOVED lines=8> */
.L_x_2451:
        /* <DEDUP_REMOVED lines=15> */
.L_x_2452:
        /* <DEDUP_REMOVED lines=10> */
.L_x_2440:
[----:B------:R-:W-:Y:S05]  /*250e0*/  BSYNC B1 ;  /* 0x0000000000017941 */ /* 0x000fea0003800000 */
.L_x_2439:
        /* <DEDUP_REMOVED lines=13> */
.L_x_2419:
[----:B------:R-:W-:Y:S05]  /*251c0*/  BSYNC B0 ;  /* 0x0000000000007941 */ /* 0x000fea0003800000 */
.L_x_2418:
        /* <DEDUP_REMOVED lines=23> */
.L_x_2455:
[----:B------:R-:W1:Y:S01]  /*25340*/  S2R R0, SR_CgaCtaId ;  /* 0x0000000000007919 */ /* 0x000e620000008800 */
[----:B------:R-:W-:-:S04]  /*25350*/  MOV R2, 0x400 ;  /* 0x0000040000027802 */ /* 0x000fc80000000f00 */
[----:B-1----:R-:W-:-:S04]  /*25360*/  LEA R3, R0, R2, 0x18 ;  /* 0x0000000200037211 */ /* 0x002fc800078ec0ff */
[----:B------:R-:W-:Y:S01]  /*25370*/  IADD3 R0, R3, 0x28400, RZ ;  /* 0x0002840003007810 */ /* 0x000fe20007ffe0ff */
[----:B------:R1:W-:Y:S03]  /*25380*/  STL [R1+0x40], R3 ;  /* 0x0000400301007387 */ /* 0x0003e60000100800 */
[----:B------:R-:W-:-:S13]  /*25390*/  LOP3.LUT P0, RZ, R0, 0x3ff, RZ, 0xc0, !PT ;  /* 0x000003ff00ff7812 */ /* 0x000fda000780c0ff */
[----:B-1----:R-:W-:Y:S05]  /*253a0*/  @!P0 BRA `(.L_x_2457) ;  /* 0x0000000000408947 */ /* 0x002fea0003800000 */
[----:B------:R-:W-:Y:S01]  /*253b0*/  MOV R2, 0x0 ;  /* 0x0000000000027802 */ /* 0x000fe20000000f00 */
[----:B------:R-:W-:Y:S01]  /*253c0*/  ULDC.64 UR6, c[0x4][0xc0] ;  /* 0x0100300000067ab9 */ /* 0x000fe20000000a00 */
[----:B------:R-:W-:Y:S01]  /*253d0*/  ULDC.64 UR8, c[0x4][0xc8] ;  /* 0x0100320000087ab9 */ /* 0x000fe20000000a00 */
[----:B------:R-:W-:Y:S01]  /*253e0*/  ULDC.64 UR4, c[0x4][0x8] ;  /* 0x0100020000047ab9 */ /* 0x000fe20000000a00 */
[----:B0-----:R-:W-:Y:S01]  /*253f0*/  IMAD.U32 R4, RZ, RZ, UR6 ;  /* 0x00000006ff047e24 */ /* 0x001fe2000f8e00ff */
[----:B------:R-:W-:Y:S01]  /*25400*/  MOV R8, 0x70 ;  /* 0x0000007000087802 */ /* 0x000fe20000000f00 */
[----:B------:R-:W0:Y:S01]  /*25410*/  LDC.64 R2, c[0x4][R2] ;  /* 0x0100000002027b82 */ /* 0x000e220000000a00 */
[----:B------:R-:W-:Y:S02]  /*25420*/  IMAD.U32 R5, RZ, RZ, UR7 ;  /* 0x00000007ff057e24 */ /* 0x000fe4000f8e00ff */
[----:B------:R-:W-:Y:S02]  /*25430*/  IMAD.U32 R6, RZ, RZ, UR8 ;  /* 0x00000008ff067e24 */ /* 0x000fe4000f8e00ff */
[----:B------:R-:W-:-:S02]  /*25440*/  IMAD.U32 R7, RZ, RZ, UR9 ;  /* 0x00000009ff077e24 */ /* 0x000fc4000f8e00ff */
[----:B------:R-:W-:Y:S02]  /*25450*/  IMAD.U32 R10, RZ, RZ, UR4 ;  /* 0x00000004ff0a7e24 */ /* 0x000fe4000f8e00ff */
[----:B------:R-:W-:Y:S02]  /*25460*/  IMAD.U32 R11, RZ, RZ, UR5 ;  /* 0x00000005ff0b7e24 */ /* 0x000fe4000f8e00ff */
[----:B------:R-:W-:Y:S02]  /*25470*/  IMAD.MOV.U32 R12, RZ, RZ, 0x1 ;  /* 0x00000001ff0c7424 */ /* 0x000fe400078e00ff */
[----:B------:R-:W-:-:S07]  /*25480*/  IMAD.MOV.U32 R13, RZ, RZ, RZ ;  /* 0x000000ffff0d7224 */ /* 0x000fce00078e00ff */
[----:B------:R-:W-:-:S07]  /*25490*/  LEPC R20, `(.L_x_2457) ;  /* 0x000000001014794e */ /* 0x000fce0000000000 */
[----:B0-----:R-:W-:Y:S05]  /*254a0*/  CALL.ABS.NOINC R2 ;  /* 0x0000000002007343 */ /* 0x001fea0003c00000 */
.L_x_2457:
        /* <DEDUP_REMOVED lines=15> */
[----:B0-----:R-:W-:Y:S01]  /*255a0*/  IMAD.U32 R4, RZ, RZ, UR6 ;  /* 0x00000006ff047e24 */ /* 0x001fe2000f8e00ff */
[----:B------:R-:W-:Y:S01]  /*255b0*/  MOV R7, UR9 ;  /* 0x0000000900077c02 */ /* 0x000fe20008000f00 */
[----:B------:R-:W0:Y:S01]  /*255c0*/  LDC.64 R2, c[0x4][R2] ;  /* 0x0100000002027b82 */ /* 0x000e220000000a00 */
[----:B------:R-:W-:Y:S02]  /*255d0*/  IMAD.U32 R5, RZ, RZ, UR7 ;  /* 0x00000007ff057e24 */ /* 0x000fe4000f8e00ff */
[----:B------:R-:W-:Y:S02]  /*255e0*/  IMAD.U32 R6, RZ, RZ, UR8 ;  /* 0x00000008ff067e24 */ /* 0x000fe4000f8e00ff */
[----:B------:R-:W-:-:S02]  /*255f0*/  IMAD.U32 R10, RZ, RZ, UR4 ;  /* 0x00000004ff0a7e24 */ /* 0x000fc4000f8e00ff */
[----:B------:R-:W-:Y:S02]  /*25600*/  IMAD.U32 R11, RZ, RZ, UR5 ;  /* 0x00000005ff0b7e24 */ /* 0x000fe4000f8e00ff */
[----:B------:R-:W-:Y:S02]  /*25610*/  IMAD.MOV.U32 R8, RZ, RZ, 0x70 ;  /* 0x00000070ff087424 */ /* 0x000fe400078e00ff */
[----:B------:R-:W-:Y:S02]  /*25620*/  IMAD.MOV.U32 R12, RZ, RZ, 0x1 ;  /* 0x00000001ff0c7424 */ /* 0x000fe400078e00ff */
[----:B------:R-:W-:-:S07]  /*25630*/  IMAD.MOV.U32 R13, RZ, RZ, RZ ;  /* 0x000000ffff0d7224 */ /* 0x000fce00078e00ff */
[----:B------:R-:W-:-:S07]  /*25640*/  LEPC R20, `(.L_x_2458) ;  /* 0x000000001014794e */ /* 0x000fce0000000000 */
[----:B0-----:R-:W-:Y:S05]  /*25650*/  CALL.ABS.NOINC R2 ;  /* 0x0000000002007343 */ /* 0x001fea0003c00000 */
.L_x_2458:
        /* <DEDUP_REMOVED lines=8> */
[----:B0-----:R-:W-:Y:S01]  /*256e0*/  MOV R4, UR6 ;  /* 0x0000000600047c02 */ /* 0x001fe20008000f00 */
[----:B------:R-:W-:Y:S01]  /*256f0*/  IMAD.U32 R5, RZ, RZ, UR7 ;  /* 0x00000007ff057e24 */ /* 0x000fe2000f8e00ff */
        /* <DEDUP_REMOVED lines=10> */
.L_x_2459:
        /* <DEDUP_REMOVED lines=19> */
.L_x_2460:
[----:B------:R-:W-:Y:S01]  /*258d0*/  ULDC.64 UR4, c[0x0][0x9f8] ;  /* 0x00027e0000047ab9 */ /* 0x000fe20000000a00 */
[----:B0-----:R-:W2:Y:S01]  /*258e0*/  LDL.LU R4, [R1+0x18] ;  /* 0x0000180001047983 */ /* 0x001ea20000300800 */
[----:B------:R-:W-:-:S03]  /*258f0*/  ISETP.NE.U32.AND P0, PT, RZ, UR4, PT ;  /* 0x00000004ff007c0c */ /* 0x000fc6000bf05070 */
[----:B------:R-:W2:Y:S01]  /*25900*/  LDL.LU R0, [R1+0x4] ;  /* 0x0000040001007983 */ /* 0x000ea20000300800 */
[----:B------:R-:W-:Y:S01]  /*25910*/  ISETP.NE.AND.EX P0, PT, RZ, UR5, PT, P0 ;  /* 0x00000005ff007c0c */ /* 0x000fe2000bf05300 */
[----:B------:R-:W-:Y:S02]  /*25920*/  IMAD.MOV.U32 R5, RZ, RZ, R16 ;  /* 0x000000ffff057224 */ /* 0x000fe400078e0010 */
        /* <DEDUP_REMOVED lines=25> */
.L_x_2461:
        /* <DEDUP_REMOVED lines=14> */
.L_x_2462:
        /* <DEDUP_REMOVED lines=24> */
.L_x_2715:
[----:B--2---:R-:W-:Y:S02]  /*25d20*/  ISETP.NE.AND P0, PT, R14, RZ, PT ;  /* 0x000000ff0e00720c */ /* 0x004fe40003f05270 */
[----:B------:R-:W-:-:S11]  /*25d30*/  PLOP3.LUT P6, PT, PT, PT, PT, 0x8, 0x0 ;  /* 0x000000000000781c */ /* 0x000fd60003fce170 */
[----:B------:R-:W-:Y:S05]  /*25d40*/  @P0 BRA `(.L_x_2464) ;  /* 0x00000008000c0947 */ /* 0x000fea0003800000 */
[----:B------:R-:W-:-:S03]  /*25d50*/  UMOV UR4, 0xffffffff ;  /* 0xffffffff00047882 */ /* 0x000fc60000000000 */
[----:B------:R-:W-:Y:S05]  /*25d60*/  BRA.DIV UR4, `(.L_x_2465) ;  /* 0x0000007604947947 */ /* 0x000fea000b800000 */
[----:B------:R-:W-:-:S13]  /*25d70*/  ELECT P6, URZ, PT ;  /* 0x00000000003f782f */ /* 0x000fda00038c0000 */
.L_x_2718:
[----:B------:R-:W-:Y:S05]  /*25d80*/  @!P6 BRA `(.L_x_2466) ;  /* 0x000000040080e947 */ /* 0x000fea0003800000 */
[----:B------:R-:W-:Y:S02]  /*25d90*/  ISETP.NE.U32.AND P0, PT, R6, RZ, PT ;  /* 0x000000ff0600720c */ /* 0x000fe40003f05070 */
[----:B-1----:R-:W-:Y:S02]  /*25da0*/  IADD3 R5, R19, -0x1, RZ ;  /* 0xffffffff13057810 */ /* 0x002fe40007ffe0ff */
[----:B------:R-:W-:-:S13]  /*25db0*/  ISETP.NE.AND.EX P0, PT, R7, RZ, PT, P0 ;  /* 0x000000ff0700720c */ /* 0x000fda0003f05300 */
        /* <DEDUP_REMOVED lines=19> */
.L_x_2467:
[----:B-1----:R-:W2:Y:S01]  /*25ef0*/  LDL R6, [R1+0x10] ;  /* 0x0000100001067983 */ /* 0x002ea20000100800 */
[----:B------:R-:W-:-:S03]  /*25f00*/  MOV R9, 0x400 ;  /* 0x0000040000097802 */ /* 0x000fc60000000f00 */
[----:B------:R-:W3:Y:S01]  /*25f10*/  LDL R8, [R1+0x1c] ;  /* 0x00001c0001087983 */ /* 0x000ee20000100800 */
[----:B------:R-:W1:Y:S01]  /*25f20*/  S2R R10, SR_CgaCtaId ;  /* 0x00000000000a7919 */ /* 0x000e620000008800 */
[----:B------:R-:W4:Y:S01]  /*25f30*/  S2R R7, SR_TID.X ;  /* 0x0000000000077919 */ /* 0x000f220000002100 */
[----:B-1----:R-:W-:Y:S02]  /*25f40*/  LEA R9, R10, R9, 0x18 ;  /* 0x000000090a097211 */ /* 0x002fe400078ec0ff */
[----:B----4-:R-:W-:-:S04]  /*25f50*/  LOP3.LUT R7, R7, 0x7f, RZ, 0xc0, !PT ;  /* 0x0000007f07077812 */ /* 0x010fc800078ec0ff */
[----:B------:R-:W-:Y:S01]  /*25f60*/  ISETP.NE.AND P0, PT, R7, RZ, PT ;  /* 0x000000ff0700720c */ /* 0x000fe20003f05270 */
[----:B--2---:R-:W-:Y:S01]  /*25f70*/  IMAD R6, R6, 0x8, R9 ;  /* 0x0000000806067824 */ /* 0x004fe200078e0209 */
[----:B---3--:R-:W-:-:S04]  /*25f80*/  SHF.L.U32 R8, R8, 0x1f, RZ ;  /* 0x0000001f08087819 */ /* 0x008fc800000006ff */
[----:B------:R-:W1:Y:S02]  /*25f90*/  SYNCS.PHASECHK.TRANS64.TRYWAIT P2, [R6+URZ+0x38880], R8 ;  /* 0x03888008060075a7 */ /* 0x000e64000804017f */
[----:B-1----:R-:W-:Y:S05]  /*25fa0*/  @!P2 BRA `(.L_x_2468) ;  /* 0x000000740024a947 */ /* 0x002fea0003800000 */
.L_x_2719:
        /* <DEDUP_REMOVED lines=8> */
.L_x_2469:
        /* <DEDUP_REMOVED lines=15> */
[----:B--2---:R-:W-:-:S04]  /*26120*/  LEA R7, R7, R10, 0xf ;  /* 0x0000000a07077211 */ /* 0x004fc800078e78ff */
        /* <DEDUP_REMOVED lines=11> */
.L_x_2720:
        /* <DEDUP_REMOVED lines=8> */
.L_x_2471:
        /* <DEDUP_REMOVED lines=19> */
.L_x_2466:
        /* <DEDUP_REMOVED lines=31> */
.L_x_2464:
        /* <DEDUP_REMOVED lines=13> */
.L_x_2721:
[----:B------:R-:W-:Y:S05]  /*26650*/  BSYNC B0 ;  /* 0x0000000000007941 */ /* 0x000fea0003800000 */
.L_x_2472:
[----:B------:R-:W-:-:S13]  /*26660*/  ISETP.GE.AND P0, PT, R19, 0x2, PT ;  /* 0x000000021300780c */ /* 0x000fda0003f06270 */
[----:B------:R-:W-:Y:S05]  /*26670*/  @!P0 BRA `(.L_x_2474) ;  /* 0x0000001400008947 */ /* 0x000fea0003800000 */
[----:B------:R2:W5:Y:S01]  /*26680*/  LDL.LU R6, [R1+0x10] ;  /* 0x0000100001067983 */ /* 0x0005620000300800 */
[----:B------:R-:W-:-:S03]  /*26690*/  VIADD R21, R19, 0xfffffffe ;  /* 0xfffffffe13157836 */ /* 0x000fc60000000000 */
[----:B------:R2:W5:Y:S04]  /*266a0*/  LDL.LU R7, [R1+0x1c] ;  /* 0x00001c0001077983 */ /* 0x0005680000300800 */
.L_x_2496:
[----:B-1---5:R-:W-:Y:S01]  /*266b0*/  IADD3 R4, R6, 0x1, RZ ;  /* 0x0000000106047810 */ /* 0x022fe20007ffe0ff */
[----:B------:R-:W-:Y:S05]  /*266c0*/  YIELD ;  /* 0x0000000000007946 */ /* 0x000fea0003800000 */
[----:B------:R-:W-:Y:S01]  /*266d0*/  ISETP.NE.AND P0, PT, R4, 0x2, PT ;  /* 0x000000020400780c */ /* 0x000fe20003f05270 */
[----:B------:R-:W-:Y:S03]  /*266e0*/  BSSY B0, `(.L_x_2475) ;  /* 0x0000090000007945 */ /* 0x000fe60003800000 */
[----:B---3--:R-:W-:-:S02]  /*266f0*/  SEL R3, RZ, 0x1, P0 ;  /* 0x00000001ff037807 */ /* 0x008fc40000000000 */
        /* <DEDUP_REMOVED lines=29> */
.L_x_2477:
        /* <DEDUP_REMOVED lines=11> */
.L_x_2722:
[----:B------:R-:W-:Y:S05]  /*26980*/  BSYNC B1 ;  /* 0x0000000000017941 */ /* 0x000fea0003800000 */
.L_x_2478:
[----:B------:R-:W-:Y:S04]  /*26990*/  BSSY B1, `(.L_x_2480) ;  /* 0x0000009000017945 */ /* 0x000fe80003800000 */
[----:B------:R-:W-:Y:S05]  /*269a0*/  @P2 BRA `(.L_x_2481) ;  /* 0x00000000001c2947 */ /* 0x000fea0003800000 */
[----:B------:R-:W1:Y:S02]  /*269b0*/  S2R R3, SR_TID.X ;  /* 0x0000000000037919 */ /* 0x000e640000002100 */
[----:B-1----:R-:W-:Y:S01]  /*269c0*/  LOP3.LUT R9, R3, 0x1f, RZ, 0xc0, !PT ;  /* 0x0000001f03097812 */ /* 0x002fe200078ec0ff */
[----:B------:R-:W-:-:S03]  /*269d0*/  IMAD.MOV.U32 R3, RZ, RZ, 0x8000 ;  /* 0x00008000ff037424 */ /* 0x000fc600078e00ff */
[----:B------:R-:W-:Y:S01]  /*269e0*/  ISETP.NE.AND P0, PT, R9, RZ, PT ;  /* 0x000000ff0900720c */ /* 0x000fe20003f05270 */
[----:B------:R4:W-:-:S12]  /*269f0*/  SYNCS.ARRIVE.TRANS64 RZ, [R5+URZ+0x38870], R3 ;  /* 0x0388700305ff79a7 */ /* 0x0009d8000800003f */
[----:B----4-:R-:W-:Y:S05]  /*26a00*/  @!P0 BRA `(.L_x_2481) ;  /* 0x0000000000048947 */ /* 0x010fea0003800000 */
[----:B------:R-:W-:Y:S01]  /*26a10*/  BPT.TRAP 0x1 ;  /* 0x000000040000795c */ /* 0x000fe20000300000 */
.L_x_2481:
[----:B------:R-:W-:Y:S05]  /*26a20*/  BSYNC B1 ;  /* 0x0000000000017941 */ /* 0x000fea0003800000 */
.L_x_2480:
[----:B------:R-:W4:Y:S04]  /*26a30*/  LDL R3, [R1+0x10] ;  /* 0x0000100001037983 */ /* 0x000f280000100800 */
[----:B-1----:R-:W2:Y:S01]  /*26a40*/  LDL R9, [R1+0x34] ;  /* 0x0000340001097983 */ /* 0x002ea20000100800 */
        /* <DEDUP_REMOVED lines=10> */
[----:B----4-:R-:W-:Y:S02]  /*26af0*/  IMAD R3, R3, 0x8000, R10 ;  /* 0x0000800003037824 */ /* 0x010fe400078e020a */
[----:B--2---:R-:W-:Y:S02]  /*26b00*/  IMAD R9, R8, 0x80, R9 ;  /* 0x0000008008097824 */ /* 0x004fe400078e0209 */
[----:B------:R-:W-:Y:S02]  /*26b10*/  VIADD R8, R5, 0x38870 ;  /* 0x0003887005087836 */ /* 0x000fe40000000000 */
[----:B------:R-:W-:-:S07]  /*26b20*/  VIADD R10, R3, 0x10400 ;  /* 0x00010400030a7836 */ /* 0x000fce0000000000 */
.L_x_2482:
        /* <DEDUP_REMOVED lines=16> */
.L_x_2483:
        /* <DEDUP_REMOVED lines=13> */
.L_x_2723:
[----:B------:R-:W-:Y:S05]  /*26d00*/  BSYNC B1 ;  /* 0x0000000000017941 */ /* 0x000fea0003800000 */
.L_x_2484:
[----:B------:R-:W-:Y:S01]  /*26d10*/  BSSY B1, `(.L_x_2486) ;  /* 0x000000b000017945 */ /* 0x000fe20003800000 */
[----:B------:R-:W-:Y:S01]  /*26d20*/  MOV R10, 0x0 ;  /* 0x00000000000a7802 */ /* 0x000fe20000000f00 */
[----:B------:R-:W-:Y:S02]  /*26d30*/  IMAD.MOV.U32 R11, RZ, RZ, 0x14f00000 ;  /* 0x14f00000ff0b7424 */ /* 0x000fe400078e00ff */
[----:B------:R-:W-:Y:S05]  /*26d40*/  @P2 BRA `(.L_x_2487) ;  /* 0x00000000001c2947 */ /* 0x000fea0003800000 */
[----:B------:R-:W2:Y:S01]  /*26d50*/  S2R R8, SR_TID.X ;  /* 0x0000000000087919 */ /* 0x000ea20000002100 */
[----:B-1-3--:R-:W-:-:S04]  /*26d60*/  IMAD.MOV.U32 R4, RZ, RZ, 0x8000 ;  /* 0x00008000ff047424 */ /* 0x00afc800078e00ff */
[----:B------:R4:W-:Y:S01]  /*26d70*/  SYNCS.ARRIVE.TRANS64 RZ, [R5+URZ+0x38830], R4 ;  /* 0x0388300405ff79a7 */ /* 0x0009e2000800003f */
[----:B--2---:R-:W-:-:S04]  /*26d80*/  LOP3.LUT R8, R8, 0x1f, RZ, 0xc0, !PT ;  /* 0x0000001f08087812 */ /* 0x004fc800078ec0ff */
[----:B------:R-:W-:-:S13]  /*26d90*/  ISETP.NE.AND P0, PT, R8, RZ, PT ;  /* 0x000000ff0800720c */ /* 0x000fda0003f05270 */
[----:B----4-:R-:W-:Y:S05]  /*26da0*/  @!P0 BRA `(.L_x_2487) ;  /* 0x0000000000048947 */ /* 0x010fea0003800000 */
[----:B------:R-:W-:Y:S01]  /*26db0*/  BPT.TRAP 0x1 ;  /* 0x000000040000795c */ /* 0x000fe20000300000 */
.L_x_2487:
[----:B------:R-:W-:Y:S05]  /*26dc0*/  BSYNC B1 ;  /* 0x0000000000017941 */ /* 0x000fea0003800000 */
.L_x_2486:
[----:B------:R-:W-:Y:S01]  /*26dd0*/  R2UR UR10, R13 ;  /* 0x000000000d0a72ca */ /* 0x000fe200000e0000 */
[----:B------:R-:W-:Y:S01]  /*26de0*/  UIADD3 UR4, UP0, UR42, 0x370, URZ ;  /* 0x000003702a047890 */ /* 0x000fe2000ff1e03f */
[----:B------:R-:W-:Y:S01]  /*26df0*/  R2UR UR6, R10 ;  /* 0x000000000a0672ca */ /* 0x000fe200000e0000 */
[----:B-1-3--:R-:W-:Y:S01]  /*26e00*/  VIADD R5, R5, 0x38830 ;  /* 0x0003883005057836 */ /* 0x00afe20000000000 */
[----:B------:R-:W-:Y:S01]  /*26e10*/  R2UR UR7, R11 ;  /* 0x000000000b0772ca */ /* 0x000fe200000e0000 */
[----:B------:R-:W-:Y:S01]  /*26e20*/  VIADD R4, R3, 0x28400 ;  /* 0x0002840003047836 */ /* 0x000fe20000000000 */
[----:B------:R-:W-:Y:S01]  /*26e30*/  PLOP3.LUT P0, PT, PT, PT, PT, 0x80, 0x0 ;  /* 0x000000000000781c */ /* 0x000fe20003f0f070 */
[----:B------:R-:W-:-:S12]  /*26e40*/  UIADD3.X UR5, URZ, UR43, URZ, UP0, !UPT ;  /* 0x0000002b3f057290 */ /* 0x000fd800087fe43f */
.L_x_2488:
        /* <DEDUP_REMOVED lines=10> */
[----:B------:R-:W-:Y:S01]  /*26ef0*/  R2UR UR10, R12 ;  /* 0x000000000c0a72ca */ /* 0x000fe200000e0000 */
[----:B------:R-:W-:Y:S01]  /*26f00*/  VIADD R3, R3, 0x2c400 ;  /* 0x0002c40003037836 */ /* 0x000fe20000000000 */
[----:B------:R-:W-:Y:S02]  /*26f10*/  R2UR UR6, R10 ;  /* 0x000000000a0672ca */ /* 0x000fe400000e0000 */
[----:B------:R-:W-:Y:S02]  /*26f20*/  R2UR UR7, R11 ;  /* 0x000000000b0772ca */ /* 0x000fe400000e0000 */
[----:B------:R-:W-:-:S13]  /*26f30*/  PLOP3.LUT P0, PT, PT, PT, PT, 0x80, 0x0 ;  /* 0x000000000000781c */ /* 0x000fda0003f0f070 */
.L_x_2489:
        /* <DEDUP_REMOVED lines=10> */
.L_x_2476:
[----:B------:R-:W-:Y:S05]  /*26fe0*/  BSYNC B0 ;  /* 0x0000000000007941 */ /* 0x000fea0003800000 */
.L_x_2475:
[----:B------:R-:W-:-:S06]  /*26ff0*/  UISETP.NE.AND UP0, UPT, UR36, 0x3, UPT ;  /* 0x000000032400788c */ /* 0x000fcc000bf05270 */
[----:B------:R-:W-:-:S13]  /*27000*/  PLOP3.LUT P0, PT, PT, PT, UP0, 0x80, 0x0 ;  /* 0x000000000000781c */ /* 0x000fda0003f0f008 */
[----:B------:R-:W-:Y:S05]  /*27010*/  @!P0 BRA `(.L_x_2490) ;  /* 0x0000000000048947 */ /* 0x000fea0003800000 */
[----:B------:R-:W-:Y:S01]  /*27020*/  BPT.TRAP 0x1 ;  /* 0x000000040000795c */ /* 0x000fe20000300000 */
.L_x_2490:
[----:B------:R-:W3:Y:S01]  /*27030*/  S2R R5, SR_CgaCtaId ;  /* 0x0000000000057919 */ /* 0x000ee20000008800 */
[----:B------:R-:W-:Y:S01]  /*27040*/  IMAD.U32 R3, RZ, RZ, UR38 ;  /* 0x00000026ff037e24 */ /* 0x000fe2000f8e00ff */
[----:B------:R-:W-:Y:S01]  /*27050*/  MOV R4, 0x400 ;  /* 0x0000040000047802 */ /* 0x000fe20000000f00 */
[----:B------:R-:W-:Y:S03]  /*27060*/  BSSY B0, `(.L_x_2491) ;  /* 0x0000009000007945 */ /* 0x000fe60003800000 */
[----:B------:R-:W-:Y:S02]  /*27070*/  ISETP.NE.AND P0, PT, R3, 0x3, PT ;  /* 0x000000030300780c */ /* 0x000fe40003f05270 */
[----:B------:R-:W-:-:S04]  /*27080*/  LOP3.LUT R3, R7, 0x1, RZ, 0x3c, !PT ;  /* 0x0000000107037812 */ /* 0x000fc800078e3cff */
[----:B------:R-:W-:Y:S02]  /*27090*/  SHF.L.U32 R3, R3, 0x1f, RZ ;  /* 0x0000001f03037819 */ /* 0x000fe400000006ff */
[----:B---3--:R-:W-:-:S04]  /*270a0*/  LEA R4, R5, R4, 0x18 ;  /* 0x0000000405047211 */ /* 0x008fc800078ec0ff */
[----:B------:R-:W-:-:S04]  /*270b0*/  LEA R4, R6, R4, 0x3 ;  /* 0x0000000406047211 */ /* 0x000fc800078e18ff */
[----:B------:R-:W3:Y:S01]  /*270c0*/  SYNCS.PHASECHK.TRANS64.TRYWAIT P2, [R4+URZ+0x38870], R3 ;  /* 0x03887003040075a7 */ /* 0x000ee2000804017f */
[----:B------:R4:W-:Y:S02]  /*270d0*/  STL [R1+0x8], R4 ;  /* 0x0000080401007387 */ /* 0x0009e40000100800 */
[----:B---34-:R-:W-:Y:S05]  /*270e0*/  @!P2 BRA `(.L_x_2492) ;  /* 0x000000640044a947 */ /* 0x018fea0003800000 */
.L_x_2724:
[----:B------:R-:W-:Y:S05]  /*270f0*/  BSYNC B0 ;  /* 0x0000000000007941 */ /* 0x000fea0003800000 */
.L_x_2491:
[----:B------:R-:W-:Y:S05]  /*27100*/  @!P0 BRA `(.L_x_2493) ;  /* 0x0000000000048947 */ /* 0x000fea0003800000 */
[----:B------:R-:W-:Y:S01]  /*27110*/  BPT.TRAP 0x1 ;  /* 0x000000040000795c */ /* 0x000fe20000300000 */
.L_x_2493:
[----:B---3--:R-:W3:Y:S01]  /*27120*/  LDL R4, [R1+0x8] ;  /* 0x0000080001047983 */ /* 0x008ee20000100800 */
[----:B------:R-:W-:Y:S01]  /*27130*/  SHF.L.U32 R3, R7, 0x1f, RZ ;  /* 0x0000001f07037819 */ /* 0x000fe200000006ff */
[----:B------:R-:W-:-:S03]  /*27140*/  IMAD.SHL.U32 R12, R6, 0x8000, RZ ;  /* 0x00008000060c7824 */ /* 0x000fc600078e00ff */
[----:B---3--:R-:W3:Y:S02]  /*27150*/  SYNCS.PHASECHK.TRANS64.TRYWAIT P2, [R4+URZ+0x38860], R3 ;  /* 0x03886003040075a7 */ /* 0x008ee4000804017f */
[----:B---3--:R-:W-:Y:S05]  /*27160*/  @!P2 BRA `(.L_x_2494) ;  /* 0x00000064003ca947 */ /* 0x008fea0003800000 */
.L_x_2725:
[----:B---3--:R-:W3:Y:S04]  /*27170*/  LDL R4, [R1+0x3c] ;  /* 0x00003c0001047983 */ /* 0x008ee80000100800 */
[----:B------:R-:W4:Y:S04]  /*27180*/  LDL R16, [R1+0x2c] ;  /* 0x00002c0001107983 */ /* 0x000f280000100800 */
[----:B------:R-:W5:Y:S01]  /*27190*/  LDL R15, [R1+0x38] ;  /* 0x00003800010f7983 */ /* 0x000f620000100800 */
[----:B------:R-:W-:Y:S01]  /*271a0*/  MOV R13, 0x400 ;  /* 0x00000400000d7802 */ /* 0x000fe20000000f00 */
[----:B------:R-:W0:Y:S01]  /*271b0*/  S2R R14, SR_CgaCtaId ;  /* 0x00000000000e7919 */ /* 0x000e220000008800 */
[----:B------:R-:W-:Y:S05]  /*271c0*/  WARPSYNC.ALL ;  /* 0x0000000000007948 */ /* 0x000fea0003800000 */
[----:B0-----:R-:W-:-:S02]  /*271d0*/  LEA R13, R14, R13, 0x18 ;  /* 0x0000000d0e0d7211 */ /* 0x001fc400078ec0ff */
[----:B---3--:R-:W-:-:S05]  /*271e0*/  LOP3.LUT R3, R12, R4, RZ, 0xfc, !PT ;  /* 0x000000040c037212 */ /* 0x008fca00078efcff */
[----:B------:R-:W-:-:S05]  /*271f0*/  IMAD.IADD R3, R13, 0x1, R3 ;  /* 0x000000010d037824 */ /* 0x000fca00078e0203 */
[----:B------:R-:W0:Y:S01]  /*27200*/  LDSM.16.MT88.4 R4, [R3+0x10400] ;  /* 0x010400000304783b */ /* 0x000e220000004200 */
[----:B----4-:R-:W-:Y:S01]  /*27210*/  IMAD.IADD R20, R16, 0x1, R3 ;  /* 0x0000000110147824 */ /* 0x010fe200078e0203 */
[----:B-----5:R-:W-:Y:S02]  /*27220*/  LOP3.LUT R12, R12, R15, RZ, 0xfc, !PT ;  /* 0x0000000f0c0c7212 */ /* 0x020fe400078efcff */
[C-C-:B0-----:R-:W-:Y:S02]  /*27230*/  PRMT R8, R4.reuse, 0x6420, R5.reuse ;  /* 0x0000642004087816 */ /* 0x141fe40000000005 */
[----:B-1----:R-:W-:Y:S02]  /*27240*/  PRMT R9, R4, 0x7531, R5 ;  /* 0x0000753104097816 */ /* 0x002fe40000000005 */
[C-C-:B------:R-:W-:Y:S02]  /*27250*/  PRMT R10, R6.reuse, 0x6420, R7.reuse ;  /* 0x00006420060a7816 */ /* 0x140fe40000000007 */
[----:B------:R-:W-:-:S02]  /*27260*/  PRMT R11, R6, 0x7531, R7 ;  /* 0x00007531060b7816 */ /* 0x000fc40000000007 */
[----:B------:R-:W0:Y:S01]  /*27270*/  LDSM.16.MT88.4 R4, [R20+0x10400] ;  /* 0x010400001404783b */ /* 0x000e220000004200 */
[----:B------:R-:W-:-:S05]  /*27280*/  IMAD.IADD R17, R13, 0x1, R12 ;  /* 0x000000010d117824 */ /* 0x000fca00078e020c */
[----:B------:R0:W-:Y:S02]  /*27290*/  STSM.16.M88.4 [R17+0x400], R8 ;  /* 0x0004000811007844 */ /* 0x0001e40000000200 */
        /* <DEDUP_REMOVED lines=12> */
[----:B-1----:R-:W3:Y:S01]  /*27360*/  LDL R14, [R1+0x28] ;  /* 0x00002800010e7983 */ /* 0x002ee20000100800 */
        /* <DEDUP_REMOVED lines=37> */
[----:B-1----:R-:W-:Y:S02]  /*275c0*/  IMAD.MOV.U32 R13, RZ, RZ, R16 ;  /* 0x000000ffff0d7224 */ /* 0x002fe400078e0010 */
[----:B------:R-:W-:Y:S02]  /*275d0*/  IMAD.MOV.U32 R14, RZ, RZ, R17 ;  /* 0x000000ffff0e7224 */ /* 0x000fe400078e0011 */
[----:B------:R-:W-:Y:S01]  /*275e0*/  IMAD.MOV.U32 R15, RZ, RZ, R18 ;  /* 0x000000ffff0f7224 */ /* 0x000fe200078e0012 */
[----:B0-----:R-:W-:-:S02]  /*275f0*/  PRMT R16, R4, 0x6420, R5 ;  /* 0x0000642004107816 */ /* 0x001fc40000000005 */
[----:B------:R-:W-:Y:S02]  /*27600*/  PRMT R17, R4, 0x7531, R5 ;  /* 0x0000753104117816 */ /* 0x000fe40000000005 */
[C-C-:B------:R-:W-:Y:S02]  /*27610*/  PRMT R18, R6.reuse, 0x6420, R7.reuse ;  /* 0x0000642006127816 */ /* 0x140fe40000000007 */
[----:B------:R-:W-:Y:S02]  /*27620*/  PRMT R19, R6, 0x7531, R7 ;  /* 0x0000753106137816 */ /* 0x000fe40000000007 */
[----:B------:R-:W0:Y:S01]  /*27630*/  LDSM.16.MT88.4 R4, [R20+0x12400] ;  /* 0x012400001404783b */ /* 0x000e220000004200 */
[----:B------:R-:W-:-:S05]  /*27640*/  IADD3 R12, R14, 0x400, R13 ;  /* 0x000004000e0c7810 */ /* 0x000fca0007ffe00d */
[----:B------:R1:W-:Y:S02]  /*27650*/  STSM.16.M88.4 [R12], R16 ;  /* 0x000000100c007844 */ /* 0x0003e40000000200 */
[----:B-1----:R-:W-:Y:S02]  /*27660*/  MOV R18, R12 ;  /* 0x0000000c00127202 */ /* 0x002fe40000000f00 */
        /* <DEDUP_REMOVED lines=13> */
[----:B-1----:R-:W-:Y:S01]  /*27740*/  IMAD.MOV.U32 R14, RZ, RZ, R18 ;  /* 0x000000ffff0e7224 */ /* 0x002fe200078e0012 */
[C-C-:B0-----:R-:W-:Y:S02]  /*27750*/  PRMT R8, R4.reuse, 0x6420, R5.reuse ;  /* 0x0000642004087816 */ /* 0x141fe40000000005 */
[----:B------:R-:W-:-:S02]  /*27760*/  PRMT R9, R4, 0x7531, R5 ;  /* 0x0000753104097816 */ /* 0x000fc40000000005 */
        /* <DEDUP_REMOVED lines=12> */
[----:B-1----:R-:W-:Y:S01]  /*27830*/  IMAD.MOV.U32 R19, RZ, RZ, R12 ;  /* 0x000000ffff137224 */ /* 0x002fe200078e000c */
        /* <DEDUP_REMOVED lines=25> */
.L_x_2495:
[----:B------:R-:W0:Y:S01]  /*279d0*/  LDL.LU R3, [R1+0x8] ;  /* 0x0000080001037983 */ /* 0x000e220000300800 */
[C---:B------:R-:W-:Y:S02]  /*279e0*/  ISETP.GT.AND P0, PT, R21.reuse, RZ, PT ;  /* 0x000000ff1500720c */ /* 0x040fe40003f04270 */
[----:B------:R-:W-:Y:S01]  /*279f0*/  IADD3 R21, R21, -0x1, RZ ;  /* 0xffffffff15157810 */ /* 0x000fe20007ffe0ff */
        /* <DEDUP_REMOVED lines=8> */
.L_x_2474:
[----:B------:R-:W-:Y:S04]  /*27a80*/  BSSY B0, `(.L_x_2497) ;  /* 0x000000f000007945 */ /* 0x000fe80003800000 */
[----:B------:R-:W-:Y:S05]  /*27a90*/  @P1 BRA `(.L_x_2498) ;  /* 0x0000000000341947 */ /* 0x000fea0003800000 */
[----:B------:R-:W4:Y:S01]  /*27aa0*/  S2R R5, SR_LANEID ;  /* 0x0000000000057919 */ /* 0x000f220000000000 */
[----:B------:R-:W-:Y:S01]  /*27ab0*/  VOTEU.ANY UR4, UPT, PT ;  /* 0x0000000000047886 */ /* 0x000fe200038e0100 */
[----:B-1-3--:R-:W1:Y:S01]  /*27ac0*/  LDC.64 R2, c[0x0][0xc38] ;  /* 0x00030e00ff027b82 */ /* 0x00ae620000000a00 */
[----:B------:R-:W4:Y:S02]  /*27ad0*/  FLO.U32 R0, UR4 ;  /* 0x0000000400007d00 */ /* 0x000f2400080e0000 */
[----:B----4-:R-:W-:-:S06]  /*27ae0*/  ISETP.EQ.U32.AND P0, PT, R0, R5, PT ;  /* 0x000000050000720c */ /* 0x010fcc0003f02070 */
[----:B------:R-:W1:Y:S07]  /*27af0*/  POPC R5, UR4 ;  /* 0x0000000400057d09 */ /* 0x000e6e0008000000 */
[----:B-1----:R-:W3:Y:S01]  /*27b00*/  @P0 ATOMG.E.ADD.STRONG.GPU PT, R3, desc[UR46][R2.64], R5 ;  /* 0x00000005020309a8 */ /* 0x002ee200081ee1ee */
[----:B------:R-:W1:Y:S02]  /*27b10*/  S2R R4, SR_LTMASK ;  /* 0x0000000000047919 */ /* 0x000e640000003900 */
[----:B-1----:R-:W-:-:S04]  /*27b20*/  LOP3.LUT R4, R4, UR4, RZ, 0xc0, !PT ;  /* 0x0000000404047c12 */ /* 0x002fc8000f8ec0ff */
[----:B-----5:R-:W1:Y:S01]  /*27b30*/  POPC R7, R4 ;  /* 0x0000000400077309 */ /* 0x020e620000000000 */
[----:B---3--:R-:W1:Y:S02]  /*27b40*/  SHFL.IDX PT, R0, R3, R0, 0x1f ;  /* 0x00001f0003007589 */ /* 0x008e6400000e0000 */
[----:B-1----:R-:W-:-:S05]  /*27b50*/  IADD3 R0, R0, UR37, R7 ;  /* 0x0000002500007c10 */ /* 0x002fca000fffe007 */
[----:B------:R4:W-:Y:S02]  /*27b60*/  STL [R1], R0 ;  /* 0x0000000001007387 */ /* 0x0009e40000100800 */
.L_x_2498:
[----:B------:R-:W-:Y:S05]  /*27b70*/  BSYNC B0 ;  /* 0x0000000000007941 */ /* 0x000fea0003800000 */
.L_x_2497:
[----:B------:R-:W-:-:S06]  /*27b80*/  UISETP.NE.AND UP0, UPT, UR36, 0x3, UPT ;  /* 0x000000032400788c */ /* 0x000fcc000bf05270 */
[----:B------:R-:W-:-:S13]  /*27b90*/  PLOP3.LUT P0, PT, PT, PT, UP0, 0x80, 0x0 ;  /* 0x000000000000781c */ /* 0x000fda0003f0f008 */
[----:B------:R-:W-:Y:S05]  /*27ba0*/  @!P0 BRA `(.L_x_2499) ;  /* 0x0000000000048947 */ /* 0x000fea0003800000 */
[----:B------:R-:W-:Y:S01]  /*27bb0*/  BPT.TRAP 0x1 ;  /* 0x000000040000795c */ /* 0x000fe20000300000 */
.L_x_2499:
[----:B----4-:R-:W4:Y:S04]  /*27bc0*/  LDL R0, [R1+0x1c] ;  /* 0x00001c0001007983 */ /* 0x010f280000100800 */
[----:B------:R-:W2:Y:S01]  /*27bd0*/  LDL R2, [R1+0x10] ;  /* 0x0000100001027983 */ /* 0x000ea20000100800 */
[----:B-1----:R-:W1:Y:S01]  /*27be0*/  S2R R4, SR_CgaCtaId ;  /* 0x0000000000047919 */ /* 0x002e620000008800 */
[----:B---3--:R-:W-:-:S04]  /*27bf0*/  MOV R3, 0x400 ;  /* 0x0000040000037802 */ /* 0x008fc80000000f00 */
[----:B-1----:R-:W-:Y:S01]  /*27c00*/  LEA R3, R4, R3, 0x18 ;  /* 0x0000000304037211 */ /* 0x002fe200078ec0ff */
[----:B------:R-:W-:Y:S01]  /*27c10*/  BSSY B0, `(.L_x_2500) ;  /* 0x0000008000007945 */ /* 0x000fe20003800000 */
[----:B----4-:R-:W-:-:S04]  /*27c20*/  LOP3.LUT R0, R0, 0x1, RZ, 0x3c, !PT ;  /* 0x0000000100007812 */ /* 0x010fc800078e3cff */
[----:B------:R-:W-:Y:S01]  /*27c30*/  SHF.L.U32 R0, R0, 0x1f, RZ ;  /* 0x0000001f00007819 */ /* 0x000fe200000006ff */
[----:B--2---:R-:W-:-:S04]  /*27c40*/  IMAD R21, R2, 0x8, R3 ;  /* 0x0000000802157824 */ /* 0x004fc800078e0203 */
[----:B------:R-:W1:Y:S01]  /*27c50*/  SYNCS.PHASECHK.TRANS64.TRYWAIT P0, [R21+URZ+0x38870], R0 ;  /* 0x03887000150075a7 */ /* 0x000e62000800017f */
[----:B------:R-:W-:-:S05]  /*27c60*/  IMAD.U32 R2, RZ, RZ, UR38 ;  /* 0x00000026ff027e24 */ /* 0x000fca000f8e00ff */
[----:B------:R-:W-:Y:S01]  /*27c70*/  ISETP.NE.AND P2, PT, R2, 0x3, PT ;  /* 0x000000030200780c */ /* 0x000fe20003f45270 */
[----:B-1----:R-:W-:-:S12]  /*27c80*/  @!P0 BRA `(.L_x_2501) ;  /* 0x00000058008c8947 */ /* 0x002fd80003800000 */
.L_x_2726:
[----:B------:R-:W-:Y:S05]  /*27c90*/  BSYNC B0 ;  /* 0x0000000000007941 */ /* 0x000fea0003800000 */
.L_x_2500:
[----:B------:R-:W-:Y:S05]  /*27ca0*/  @!P2 BRA `(.L_x_2502) ;  /* 0x000000000004a947 */ /* 0x000fea0003800000 */
[----:B------:R-:W-:Y:S01]  /*27cb0*/  BPT.TRAP 0x1 ;  /* 0x000000040000795c */ /* 0x000fe20000300000 */
.L_x_2502:
[----:B-1----:R-:W2:Y:S02]  /*27cc0*/  LDL R0, [R1+0x1c] ;  /* 0x00001c0001007983 */ /* 0x002ea40000100800 */
[----:B--2---:R-:W-:-:S04]  /*27cd0*/  SHF.L.U32 R0, R0, 0x1f, RZ ;  /* 0x0000001f00007819 */ /* 0x004fc800000006ff */
[----:B------:R-:W1:Y:S02]  /*27ce0*/  SYNCS.PHASECHK.TRANS64.TRYWAIT P0, [R21+URZ+0x38860], R0 ;  /* 0x03886000150075a7 */ /* 0x000e64000800017f */
[----:B-1----:R-:W-:Y:S05]  /*27cf0*/  @!P0 BRA `(.L_x_2503) ;  /* 0x0000005800848947 */ /* 0x002fea0003800000 */
.L_x_2727:
        /* <DEDUP_REMOVED lines=9> */
[----:B-1----:R-:W-:-:S05]  /*27d90*/  LOP3.LUT R0, R2, R4, RZ, 0xfc, !PT ;  /* 0x0000000402007212 */ /* 0x002fca00078efcff */
[----:B------:R-:W-:-:S05]  /*27da0*/  IMAD.IADD R0, R8, 0x1, R0 ;  /* 0x0000000108007824 */ /* 0x000fca00078e0200 */
        /* <DEDUP_REMOVED lines=57> */
[----:B-1----:R-:W-:Y:S02]  /*28140*/  IMAD.MOV.U32 R14, RZ, RZ, R18 ;  /* 0x000000ffff0e7224 */ /* 0x002fe400078e0012 */
        /* <DEDUP_REMOVED lines=32> */
[----:B------:R-:W0:Y:S01]  /*28350*/  LDSM.16.MT88.4 R4, [R2+0x13400] ;  /* 0x013400000204783b */ /* 0x000e220000004200 */
[----:B------:R-:W-:-:S05]  /*28360*/  IADD3 R3, R15, R3, RZ ;  /* 0x000000030f037210 */ /* 0x000fca0007ffe0ff */
        /* <DEDUP_REMOVED lines=26> */
.L_x_2504:
[----:B------:R-:W2:Y:S01]  /*28510*/  LDL.LU R2, [R1+0x10] ;  /* 0x0000100001027983 */ /* 0x000ea20000300800 */
[----:B0-----:R-:W-:Y:S03]  /*28520*/  SYNCS.ARRIVE.TRANS64.A1T0 RZ, [R21+URZ+0x38850], RZ ;  /* 0x038850ff15ff79a7 */ /* 0x001fe6000810003f */
[----:B-1----:R-:W3:Y:S01]  /*28530*/  LDL.LU R3, [R1+0x1c] ;  /* 0x00001c0001037983 */ /* 0x002ee20000300800 */
[----:B------:R-:W-:-:S05]  /*28540*/  @!P1 VIADD R0, R21, 0x38880 ;  /* 0x0003888015009836 */ /* 0x000fca0000000000 */
        /* <DEDUP_REMOVED lines=10> */
.L_x_2456:
[----:B------:R-:W-:Y:S05]  /*285f0*/  BSYNC B6 ;  /* 0x0000000000067941 */ /* 0x000fea0003800000 */
.L_x_2454:
        /* <DEDUP_REMOVED lines=13> */
.L_x_2505:
        /* <DEDUP_REMOVED lines=38> */
.L_x_2737:
[----:B------:R-:W-:Y:S02]  /*28930*/  ULDC UR4, c[0x0][0xc10] ;  /* 0x0003040000047ab9 */ /* 0x000fe40000000800 */
[----:B------:R-:W-:-:S04]  /*28940*/  IMAD.U32 R5, RZ, RZ, UR4 ;  /* 0x00000004ff057e24 */ /* 0x000fc8000f8e00ff */
[----:B-1----:R-:W-:-:S04]  /*28950*/  IMAD R8, R14, R5, RZ ;  /* 0x000000050e087224 */ /* 0x002fc800078e02ff */
[----:B------:R-:W-:-:S05]  /*28960*/  IMAD.IADD R4, R4, 0x1, R8 ;  /* 0x0000000104047824 */ /* 0x000fca00078e0208 */
[----:B------:R-:W-:-:S13]  /*28970*/  ISETP.GT.AND P6, PT, R4, R0, PT ;  /* 0x000000000400720c */ /* 0x000fda0003fc4270 */
[----:B------:R-:W-:Y:S05]  /*28980*/  @P6 BRA `(.L_x_2508) ;  /* 0x0000000000a46947 */ /* 0x000fea0003800000 */
.L_x_2513:
        /* <DEDUP_REMOVED lines=16> */
.L_x_2511:
[----:B------:R-:W-:Y:S05]  /*28a90*/  BSYNC B0 ;  /* 0x0000000000007941 */ /* 0x000fea0003800000 */
.L_x_2510:
        /* <DEDUP_REMOVED lines=18> */
.L_x_2745:
[----:B------:R-:W-:Y:S02]  /*28bc0*/  ULDC UR4, c[0x0][0xc10] ;  /* 0x0003040000047ab9 */ /* 0x000fe40000000800 */
[----:B------:R-:W-:-:S05]  /*28bd0*/  MOV R5, UR4 ;  /* 0x0000000400057c02 */ /* 0x000fca0008000f00 */
[----:B-1----:R-:W-:-:S04]  /*28be0*/  IMAD R8, R14, R5, RZ ;  /* 0x000000050e087224 */ /* 0x002fc800078e02ff */
[----:B------:R-:W-:-:S05]  /*28bf0*/  IMAD.IADD R4, R8, 0x1, R4 ;  /* 0x0000000108047824 */ /* 0x000fca00078e0204 */
[----:B------:R-:W-:-:S13]  /*28c00*/  ISETP.GT.AND P6, PT, R4, R0, PT ;  /* 0x000000000400720c */ /* 0x000fda0003fc4270 */
[----:B------:R-:W-:Y:S05]  /*28c10*/  @!P6 BRA `(.L_x_2513) ;  /* 0xfffffffc005ce947 */ /* 0x000fea000383ffff */
.L_x_2508:
        /* <DEDUP_REMOVED lines=8> */
.L_x_2749:
[----:B------:R-:W-:Y:S01]  /*28ca0*/  ISETP.NE.AND P0, PT, R6, RZ, PT ;  /* 0x000000ff0600720c */ /* 0x000fe20003f05270 */
[----:B------:R-:W-:-:S12]  /*28cb0*/  IMAD.MOV.U32 R6, RZ, RZ, RZ ;  /* 0x000000ffff067224 */ /* 0x000fd800078e00ff */
[----:B------:R-:W-:Y:S05]  /*28cc0*/  @!P0 BRA `(.L_x_2515) ;  /* 0x0000000000108947 */ /* 0x000fea0003800000 */
[----:B------:R-:W-:Y:S01]  /*28cd0*/  UMOV UR4, 0xffffffff ;  /* 0xffffffff00047882 */ /* 0x000fe20000000000 */
[----:B------:R-:W-:Y:S02]  /*28ce0*/  VIADD R12, R7, 0xffffffff ;  /* 0xffffffff070c7836 */ /* 0x000fe40000000000 */
[----:B------:R-:W-:Y:S05]  /*28cf0*/  BRA.DIV UR4, `(.L_x_2516) ;  /* 0x0000005204cc7947 */ /* 0x000fea000b800000 */
[----:B------:R3:W4:Y:S02]  /*28d00*/  SHFL.IDX PT, R6, R2, R12, 0x1f ;  /* 0x00001f0c02067589 */ /* 0x00072400000e0000 */
.L_x_2515:
[----:B------:R-:W5:Y:S01]  /*28d10*/  LDL.LU R9, [R1+0xc] ;  /* 0x00000c0001097983 */ /* 0x000f620000300800 */
[----:B01-3--:R-:W0:Y:S01]  /*28d20*/  LDC.64 R2, c[0x0][0xc68] ;  /* 0x00031a00ff027b82 */ /* 0x00be220000000a00 */
[----:B-----5:R-:W-:-:S04]  /*28d30*/  IMAD.IADD R9, R7, 0x1, R9 ;  /* 0x0000000107097824 */ /* 0x020fc800078e0209 */
[----:B0-----:R-:W-:Y:S01]  /*28d40*/  IMAD.WIDE R2, R9, 0x4, R2 ;  /* 0x0000000409027825 */ /* 0x001fe200078e0202 */
[----:B------:R0:W-:Y:S04]  /*28d50*/  STL [R1+0xc], R9 ;  /* 0x00000c0901007387 */ /* 0x0001e80000100800 */
[----:B0-----:R-:W2:Y:S01]  /*28d60*/  LDG.E R9, desc[UR46][R2.64] ;  /* 0x0000002e02097981 */ /* 0x001ea2000c1e1900 */
        /* <DEDUP_REMOVED lines=9> */
[----:B-1----:R-:W-:-:S05]  /*28e00*/  IADD3 R2, RZ, -R3, RZ ;  /* 0x80000003ff027210 */ /* 0x002fca0007ffe0ff */
        /* <DEDUP_REMOVED lines=15> */
[----:B------:R-:W-:-:S05]  /*28f00*/  @P0 VIADD R6, R6, 0x1 ;  /* 0x0000000106060836 */ /* 0x000fca0000000000 */
[----:B------:R-:W-:-:S05]  /*28f10*/  MOV R2, R6 ;  /* 0x0000000600027202 */ /* 0x000fca0000000f00 */
[----:B------:R-:W-:Y:S01]  /*28f20*/  @!P2 IMAD.MOV R2, RZ, RZ, -R2 ;  /* 0x000000ffff02a224 */ /* 0x000fe200078e0a02 */
[----:B------:R-:W-:-:S05]  /*28f30*/  @!P1 LOP3.LUT R2, RZ, R7, RZ, 0x33, !PT ;  /* 0x00000007ff029212 */ /* 0x000fca00078e33ff */
[----:B------:R-:W-:Y:S02]  /*28f40*/  IMAD R6, R9, R2, RZ ;  /* 0x0000000209067224 */ /* 0x000fe400078e02ff */
[----:B------:R-:W-:Y:S02]  /*28f50*/  IMAD.MOV R2, RZ, RZ, -R2 ;  /* 0x000000ffff027224 */ /* 0x000fe400078e0a02 */
[----:B------:R-:W-:Y:S02]  /*28f60*/  IMAD.MOV R3, RZ, RZ, -R6 ;  /* 0x000000ffff037224 */ /* 0x000fe400078e0a06 */
[----:B------:R-:W-:-:S03]  /*28f70*/  IMAD R0, R7, R2, R0 ;  /* 0x0000000207007224 */ /* 0x000fc600078e0200 */
[----:B------:R-:W-:-:S04]  /*28f80*/  VIADDMNMX R5, R3, R5, R9, PT ;  /* 0x0000000503057246 */ /* 0x000fc80003800109 */
[----:B0-----:R-:W-:-:S04]  /*28f90*/  IABS R8, R5 ;  /* 0x0000000500087213 */ /* 0x001fc80000000000 */
[----:B------:R-:W0:Y:S08]  /*28fa0*/  I2F.RP R3, R8 ;  /* 0x0000000800037306 */ /* 0x000e300000209400 */
[----:B0-----:R-:W0:Y:S02]  /*28fb0*/  MUFU.RCP R3, R3 ;  /* 0x0000000300037308 */ /* 0x001e240000001000 */
[----:B0-----:R-:W-:-:S06]  /*28fc0*/  VIADD R3, R3, 0xffffffe ;  /* 0x0ffffffe03037836 */ /* 0x001fcc0000000000 */
[----:B------:R-:W0:Y:S02]  /*28fd0*/  F2I.FTZ.U32.TRUNC.NTZ R3, R3 ;  /* 0x0000000300037305 */ /* 0x000e24000021f000 */
[----:B0-----:R-:W-:-:S04]  /*28fe0*/  IMAD.MOV R2, RZ, RZ, -R3 ;  /* 0x000000ffff027224 */ /* 0x001fc800078e0a03 */
[----:B------:R-:W-:Y:S02]  /*28ff0*/  IMAD R7, R2, R8, RZ ;  /* 0x0000000802077224 */ /* 0x000fe400078e02ff */
[----:B------:R-:W-:-:S04]  /*29000*/  IMAD.MOV.U32 R2, RZ, RZ, RZ ;  /* 0x000000ffff027224 */ /* 0x000fc800078e00ff */
[----:B------:R-:W-:Y:S01]  /*29010*/  IMAD.HI.U32 R2, R3, R7, R2 ;  /* 0x0000000703027227 */ /* 0x000fe200078e0002 */
[----:B------:R-:W-:Y:S02]  /*29020*/  IABS R3, R0 ;  /* 0x0000000000037213 */ /* 0x000fe40000000000 */
[----:B------:R-:W-:-:S03]  /*29030*/  IABS R7, R5 ;  /* 0x0000000500077213 */ /* 0x000fc60000000000 */
[----:B------:R-:W-:Y:S01]  /*29040*/  IMAD.HI.U32 R2, R2, R3, RZ ;  /* 0x0000000302027227 */ /* 0x000fe200078e00ff */
[----:B------:R-:W-:-:S05]  /*29050*/  IADD3 R7, RZ, -R7, RZ ;  /* 0x80000007ff077210 */ /* 0x000fca0007ffe0ff */
        /* <DEDUP_REMOVED lines=13> */
[----:B------:R-:W-:Y:S01]  /*29130*/  IMAD R5, R2, R5, R3 ;  /* 0x0000000502057224 */ /* 0x000fe200078e0203 */
[----:B------:R-:W-:-:S04]  /*29140*/  LOP3.LUT R3, RZ, R2, RZ, 0x33, !PT ;  /* 0x00000002ff037212 */ /* 0x000fc800078e33ff */
[----:B------:R-:W-:Y:S01]  /*29150*/  IADD3 R0, R4, R3, RZ ;  /* 0x0000000304007210 */ /* 0x000fe20007ffe0ff */
[----:B------:R0:W-:Y:S04]  /*29160*/  STL [R1+0x8], R5 ;  /* 0x0000080501007387 */ /* 0x0001e80000100800 */
[----:B------:R0:W-:Y:S01]  /*29170*/  STL [R1+0x4], R0 ;  /* 0x0000040001007387 */ /* 0x0001e20000100800 */
[----:B------:R-:W-:Y:S05]  /*29180*/  BRA `(.L_x_2517) ;  /* 0x0000000000287947 */ /* 0x000fea0003800000 */
.L_x_2509:
        /* <DEDUP_REMOVED lines=10> */
.L_x_2517:
        /* <DEDUP_REMOVED lines=16> */
.L_x_2506:
[----:B0-----:R-:W2:Y:S01]  /*29330*/  LDL R0, [R1+0xc] ;  /* 0x00000c0001007983 */ /* 0x001ea20000100800 */
[----:B------:R-:W-:Y:S02]  /*29340*/  ULDC UR4, c[0x0][0xc14] ;  /* 0x0003050000047ab9 */ /* 0x000fe40000000800 */
[----:B--2---:R-:W-:-:S13]  /*29350*/  ISETP.GE.AND P0, PT, R0, UR4, PT ;  /* 0x0000000400007c0c */ /* 0x004fda000bf06270 */
[----:B------:R-:W-:Y:S05]  /*29360*/  @!P0 BRA `(.L_x_2518) ;  /* 0xffffffa400788947 */ /* 0x000fea000383ffff */
[----:B------:R-:W-:Y:S05]  /*29370*/  BSYNC B7 ;  /* 0x0000000000077941 */ /* 0x000fea0003800000 */
.L_x_2414:
[----:B-1----:R-:W3:Y:S01]  /*29380*/  LDL.LU R0, [R1+0x4c] ;  /* 0x00004c0001007983 */ /* 0x002ee20000300800 */
[----:B------:R-:W-:Y:S01]  /*29390*/  BSSY B0, `(.L_x_2519) ;  /* 0x000000b000007945 */ /* 0x000fe20003800000 */
[----:B--2---:R-:W1:Y:S01]  /*293a0*/  S2R R5, SR_CgaCtaId ;  /* 0x0000000000057919 */ /* 0x004e620000008800 */
[----:B---3--:R-:W-:-:S05]  /*293b0*/  VIADD R0, R0, 0x1 ;  /* 0x0000000100007836 */ /* 0x008fca0000000000 */
[----:B0-----:R-:W-:-:S04]  /*293c0*/  LEA.HI R2, R0, R0, RZ, 0x1 ;  /* 0x0000000000027211 */ /* 0x001fc800078f08ff */
[----:B------:R-:W-:-:S04]  /*293d0*/  LOP3.LUT R3, R2, 0xfffffffe, RZ, 0xc0, !PT ;  /* 0xfffffffe02037812 */ /* 0x000fc800078ec0ff */
[----:B------:R-:W-:Y:S02]  /*293e0*/  IADD3 R3, R0, -R3, RZ ;  /* 0x8000000300037210 */ /* 0x000fe40007ffe0ff */
[----:B------:R-:W-:Y:S02]  /*293f0*/  MOV R0, 0x400 ;  /* 0x0000040000007802 */ /* 0x000fe40000000f00 */
[----:B------:R-:W-:Y:S02]  /*29400*/  SHF.L.U32 R3, R3, 0x1f, RZ ;  /* 0x0000001f03037819 */ /* 0x000fe400000006ff */
[----:B-1----:R-:W-:-:S04]  /*29410*/  LEA R0, R5, R0, 0x18 ;  /* 0x0000000005007211 */ /* 0x002fc800078ec0ff */
[----:B------:R-:W0:Y:S02]  /*29420*/  SYNCS.PHASECHK.TRANS64.TRYWAIT P0, [R0+URZ+0x38820], R3 ;  /* 0x03882003000075a7 */ /* 0x000e24000800017f */
[----:B0-----:R-:W-:Y:S05]  /*29430*/  @!P0 BRA `(.L_x_2520) ;  /* 0x0000004c00248947 */ /* 0x001fea0003800000 */
.L_x_2752:
[----:B------:R-:W-:Y:S05]  /*29440*/  BSYNC B0 ;  /* 0x0000000000007941 */ /* 0x000fea0003800000 */
.L_x_2519:
[----:B------:R-:W-:-:S03]  /*29450*/  UMOV UR4, 0xffffffff ;  /* 0xffffffff00047882 */ /* 0x000fc60000000000 */
[----:B------:R-:W-:Y:S05]  /*29460*/  BRA.DIV UR4, `(.L_x_2521) ;  /* 0x0000004e042c7947 */ /* 0x000fea000b800000 */
[----:B------:R-:W1:Y:S02]  /*29470*/  S2R R2, SR_TID.X ;  /* 0x0000000000027919 */ /* 0x000e640000002100 */
[----:B-1----:R-:W-:-:S04]  /*29480*/  SHF.R.U32.HI R2, RZ, 0x5, R2 ;  /* 0x00000005ff027819 */ /* 0x002fc80000011602 */
[----:B------:R-:W-:-:S05]  /*29490*/  LOP3.LUT R2, R2, 0x3, RZ, 0xc0, !PT ;  /* 0x0000000302027812 */ /* 0x000fca00078ec0ff */
[----:B------:R1:W2:Y:S02]  /*294a0*/  SHFL.IDX PT, R14, R2, RZ, 0x1f ;  /* 0x00001fff020e7589 */ /* 0x0002a400000e0000 */
.L_x_2755:
[----:B--2---:R-:W-:-:S13]  /*294b0*/  ISETP.NE.AND P0, PT, R14, RZ, PT ;  /* 0x000000ff0e00720c */ /* 0x004fda0003f05270 */
[----:B------:R-:W-:Y:S05]  /*294c0*/  @P0 BRA `(.L_x_2181) ;  /* 0x0000000000b00947 */ /* 0x000fea0003800000 */
[----:B------:R-:W-:-:S03]  /*294d0*/  UMOV UR4, 0xffffffff ;  /* 0xffffffff00047882 */ /* 0x000fc60000000000 */
[----:B------:R-:W-:Y:S05]  /*294e0*/  BRA.DIV UR4, `(.L_x_2522) ;  /* 0x0000004e04407947 */ /* 0x000fea000b800000 */
[----:B------:R-:W-:-:S13]  /*294f0*/  ELECT P6, URZ, PT ;  /* 0x00000000003f782f */ /* 0x000fda00038c0000 */
.L_x_2758:
[----:B------:R-:W-:Y:S05]  /*29500*/  @!P6 BRA `(.L_x_2181) ;  /* 0x0000000000a0e947 */ /* 0x000fea0003800000 */
[----:B------:R-:W-:-:S06]  /*29510*/  ULOP3.LUT UR4, UR40, 0x2, URZ, 0xfc, !UPT ;  /* 0x0000000228047892 */ /* 0x000fcc000f8efc3f */
[----:B-1----:R-:W-:-:S05]  /*29520*/  IMAD.U32 R2, RZ, RZ, UR4 ;  /* 0x00000004ff027e24 */ /* 0x002fca000f8e00ff */
[----:B------:R-:W-:-:S13]  /*29530*/  ISETP.NE.AND P0, PT, R2, 0x3, PT ;  /* 0x000000030200780c */ /* 0x000fda0003f05270 */
[----:B------:R-:W-:Y:S05]  /*29540*/  @!P0 BRA `(.L_x_2523) ;  /* 0x0000000000048947 */ /* 0x000fea0003800000 */
[----:B------:R-:W-:Y:S01]  /*29550*/  BPT.TRAP 0x1 ;  /* 0x000000040000795c */ /* 0x000fe20000300000 */
.L_x_2523:
        /* <DEDUP_REMOVED lines=14> */
.L_x_2759:
[----:B------:R-:W1:Y:S02]  /*29640*/  SYNCS.PHASECHK.TRANS64.TRYWAIT P1, [R7+URZ], R2 ;  /* 0x00000002070075a7 */ /* 0x000e64000802017f */
[----:B-1----:R-:W-:Y:S05]  /*29650*/  @!P1 BRA `(.L_x_2525) ;  /* 0x0000004c00189947 */ /* 0x002fea0003800000 */
.L_x_2760:
[----:B------:R-:W-:Y:S05]  /*29660*/  @!P0 BRA `(.L_x_2526) ;  /* 0x0000000000048947 */ /* 0x000fea0003800000 */
[----:B------:R-:W-:Y:S01]  /*29670*/  BPT.TRAP 0x1 ;  /* 0x000000040000795c */ /* 0x000fe20000300000 */
.L_x_2526:
[----:B------:R-:W2:Y:S02]  /*29680*/  LDL.LU R4, [R1+0x10] ;  /* 0x0000100001047983 */ /* 0x000ea40000300800 */
[----:B--2---:R-:W-:-:S04]  /*29690*/  IMAD R4, R4, 0x8, R0 ;  /* 0x0000000804047824 */ /* 0x004fc800078e0200 */
[----:B------:R-:W2:Y:S02]  /*296a0*/  SYNCS.PHASECHK.TRANS64.TRYWAIT P1, [R4+URZ+0x38860], R5 ;  /* 0x03886005040075a7 */ /* 0x000ea4000802017f */
[----:B--2---:R-:W-:Y:S05]  /*296b0*/  @!P1 BRA `(.L_x_2527) ;  /* 0x0000004c00149947 */ /* 0x004fea0003800000 */
.L_x_2761:
[----:B------:R-:W-:Y:S05]  /*296c0*/  @!P0 BRA `(.L_x_2528) ;  /* 0x0000000000048947 */ /* 0x000fea0003800000 */
[----:B------:R-:W-:Y:S01]  /*296d0*/  BPT.TRAP 0x1 ;  /* 0x000000040000795c */ /* 0x000fe20000300000 */
.L_x_2528:
[----:B------:R-:W-:-:S04]  /*296e0*/  LEA R3, R3, R0, 0x3 ;  /* 0x0000000003037211 */ /* 0x000fc800078e18ff */
[----:B------:R-:W3:Y:S02]  /*296f0*/  SYNCS.PHASECHK.TRANS64.TRYWAIT P1, [R3+URZ+0x38860], R2 ;  /* 0x03886002030075a7 */ /* 0x000ee4000802017f */
[----:B---3--:R-:W-:Y:S05]  /*29700*/  @!P1 BRA `(.L_x_2529) ;  /* 0x0000004c00149947 */ /* 0x008fea0003800000 */
.L_x_2762:
[----:B------:R-:W-:Y:S05]  /*29710*/  @!P0 BRA `(.L_x_2530) ;  /* 0x0000000000048947 */ /* 0x000fea0003800000 */
[----:B------:R-:W-:Y:S01]  /*29720*/  BPT.TRAP 0x1 ;  /* 0x000000040000795c */ /* 0x000fe20000300000 */
.L_x_2530:
[----:B------:R-:W4:Y:S02]  /*29730*/  SYNCS.PHASECHK.TRANS64.TRYWAIT P0, [R4+URZ+0x38880], R5 ;  /* 0x03888005040075a7 */ /* 0x000f24000800017f */
[----:B----4-:R-:W-:Y:S05]  /*29740*/  @!P0 BRA `(.L_x_2531) ;  /* 0x0000004c00188947 */ /* 0x010fea0003800000 */
.L_x_2532:
[----:B------:R0:W0:Y:S02]  /*29750*/  SYNCS.PHASECHK.TRANS64.TRYWAIT P0, [R3+URZ+0x38880], R2 ;  /* 0x03888002030075a7 */ /* 0x000024000800017f */
[----:B0-----:R-:W-:Y:S05]  /*29760*/  @!P0 NANOSLEEP.SYNCS 0x989680 ;  /* 0x009896800000895d */ /* 0x001fea0003900000 */
[----:B------:R-:W0:Y:S02]  /*29770*/  @!P0 SYNCS.PHASECHK.TRANS64 P0, [R3+URZ+0x38880], R2 ;  /* 0x03888002030085a7 */ /* 0x000e24000800007f */
[----:B0-----:R-:W-:Y:S05]  /*29780*/  @!P0 BRA `(.L_x_2532) ;  /* 0xfffffffc00f08947 */ /* 0x001fea000383ffff */
.L_x_2181:
[----:B------:R-:W-:Y:S05]  /*29790*/  BSYNC B8 ;  /* 0x0000000000087941 */ /* 0x000fea0003800000 */
.L_x_2178:
[----:B------:R-:W-:Y:S05]  /*297a0*/  EXIT ;  /* 0x000000000000794d */ /* 0x000fea0003800000 */
.L_x_2203:
[----:B0-----:R0:W1:Y:S02]  /*297b0*/  SYNCS.PHASECHK.TRANS64.TRYWAIT P6, [R107+URZ+0x38890], R128 ;  /* 0x038890806b0075a7 */ /* 0x00106400080c017f */
[----:B-1----:R-:W-:Y:S05]  /*297c0*/  @!P6 NANOSLEEP.SYNCS 0x989680 ;  /* 0x009896800000e95d */ /* 0x002fea0003900000 */
[----:B------:R-:W1:Y:S02]  /*297d0*/  @!P6 SYNCS.PHASECHK.TRANS64 P6, [R107+URZ+0x38890], R128 ;  /* 0x038890806b00e5a7 */ /* 0x000e6400080c007f */
[----:B-1----:R-:W-:Y:S05]  /*297e0*/  @!P6 BRA `(.L_x_2203) ;  /* 0xfffffffc00f0e947 */ /* 0x002fea000383ffff */
[----:B------:R-:W-:Y:S05]  /*297f0*/  BRA `(.L_x_2533) ;  /* 0xfffffd9800407947 */ /* 0x000fea000383ffff */
.L_x_2237:
[----:B0-----:R0:W1:Y:S02]  /*29800*/  SYNCS.PHASECHK.TRANS64.TRYWAIT P3, [R107+URZ+0x38890], R128 ;  /* 0x038890806b0075a7 */ /* 0x001064000806017f */
[----:B-1----:R-:W-:Y:S05]  /*29810*/  @!P3 NANOSLEEP.SYNCS 0x989680 ;  /* 0x009896800000b95d */ /* 0x002fea0003900000 */
[----:B------:R-:W1:Y:S02]  /*29820*/  @!P3 SYNCS.PHASECHK.TRANS64 P3, [R107+URZ+0x38890], R128 ;  /* 0x038890806b00b5a7 */ /* 0x000e64000806007f */
[----:B-1----:R-:W-:Y:S05]  /*29830*/  @!P3 BRA `(.L_x_2237) ;  /* 0xfffffffc00f0b947 */ /* 0x002fea000383ffff */
[----:B------:R-:W-:Y:S05]  /*29840*/  BRA `(.L_x_2534) ;  /* 0xfffffdd800947947 */ /* 0x000fea000383ffff */
.L_x_2254:
[----:B0-----:R0:W1:Y:S02]  /*29850*/  SYNCS.PHASECHK.TRANS64.TRYWAIT P2, [R107+URZ+0x38890], R128 ;  /* 0x038890806b0075a7 */ /* 0x001064000804017f */
[----:B-1----:R-:W-:Y:S05]  /*29860*/  @!P2 NANOSLEEP.SYNCS 0x989680 ;  /* 0x009896800000a95d */ /* 0x002fea0003900000 */
[----:B------:R-:W1:Y:S02]  /*29870*/  @!P2 SYNCS.PHASECHK.TRANS64 P2, [R107+URZ+0x38890], R128 ;  /* 0x038890806b00a5a7 */ /* 0x000e64000804007f */
[----:B-1----:R-:W-:Y:S05]  /*29880*/  @!P2 BRA `(.L_x_2254) ;  /* 0xfffffffc00f0a947 */ /* 0x002fea000383ffff */
[----:B------:R-:W-:Y:S05]  /*29890*/  BRA `(.L_x_2535) ;  /* 0xfffffe1800ac7947 */ /* 0x000fea000383ffff */
.L_x_2264:
[----:B--2---:R2:W3:Y:S02]  /*298a0*/  SYNCS.PHASECHK.TRANS64.TRYWAIT P3, [R107+URZ+0x388b0], R128 ;  /* 0x0388b0806b0075a7 */ /* 0x0044e4000806017f */
[----:B---3--:R-:W-:Y:S05]  /*298b0*/  @!P3 NANOSLEEP.SYNCS 0x989680 ;  /* 0x009896800000b95d */ /* 0x008fea0003900000 */
[----:B------:R-:W3:Y:S02]  /*298c0*/  @!P3 SYNCS.PHASECHK.TRANS64 P3, [R107+URZ+0x388b0], R128 ;  /* 0x0388b0806b00b5a7 */ /* 0x000ee4000806007f */
[----:B---3--:R-:W-:Y:S05]  /*298d0*/  @!P3 BRA `(.L_x_2264) ;  /* 0xfffffffc00f0b947 */ /* 0x008fea000383ffff */
[----:B------:R-:W-:Y:S05]  /*298e0*/  BRA `(.L_x_2536) ;  /* 0xfffffe2000087947 */ /* 0x000fea000383ffff */
.L_x_2276:
[----:B------:R-:W-:Y:S01]  /*298f0*/  BSSY B0, `(.L_x_2537) ;  /* 0x0000007000007945 */ /* 0x000fe20003800000 */
[----:B------:R-:W-:Y:S02]  /*29900*/  IMAD.MOV.U32 R12, RZ, RZ, RZ ;  /* 0x000000ffff0c7224 */ /* 0x000fe400078e00ff */
[----:B------:R-:W-:Y:S02]  /*29910*/  IMAD.MOV.U32 R11, RZ, RZ, 0x1f ;  /* 0x0000001fff0b7424 */ /* 0x000fe400078e00ff */
[----:B------:R-:W-:-:S07]  /*29920*/  IMAD.MOV.U32 R15, RZ, RZ, -0x1 ;  /* 0xffffffffff0f7424 */ /* 0x000fce00078e00ff */
[----:B-----5:R-:W-:Y:S05]  /*29930*/  WARPSYNC.COLLECTIVE R15, `(.L_x_2538) ;  /* 0x000000000f087348 */ /* 0x020fea0003c00000 */
[----:B------:R0:W1:Y:S02]  /*29940*/  SHFL.IDX P6, R14, R13, R12, R11 ;  /* 0x0000000c0d0e7389 */ /* 0x00006400000c000b */
[----:B01---5:R-:W-:Y:S01]  /*29950*/  ENDCOLLECTIVE ;  /* 0x000000000000791b */ /* 0x023fe20003800000 */
.L_x_2538:
[----:B------:R-:W-:Y:S05]  /*29960*/  BSYNC B0 ;  /* 0x0000000000007941 */ /* 0x000fea0003800000 */
.L_x_2537:
[----:B------:R0:W-:Y:S01]  /*29970*/  STL [R1], R14 ;  /* 0x0000000e01007387 */ /* 0x0001e20000100800 */
[----:B------:R-:W-:Y:S05]  /*29980*/  BRA `(.L_x_2539) ;  /* 0xfffffe2c00d07947 */ /* 0x000fea000383ffff */
.L_x_2294:
[----:B------:R-:W-:Y:S01]  /*29990*/  BSSY B1, `(.L_x_2540) ;  /* 0x0000008000017945 */ /* 0x000fe20003800000 */
[----:B------:R-:W-:Y:S01]  /*299a0*/  IMAD.MOV.U32 R13, RZ, RZ, R5 ;  /* 0x000000ffff0d7224 */ /* 0x000fe200078e0005 */
[----:B0-----:R-:W-:Y:S01]  /*299b0*/  MOV R15, 0xffffffff ;  /* 0xffffffff000f7802 */ /* 0x001fe20000000f00 */
[----:B------:R-:W-:Y:S02]  /*299c0*/  IMAD.MOV.U32 R12, RZ, RZ, RZ ;  /* 0x000000ffff0c7224 */ /* 0x000fe400078e00ff */
[----:B------:R-:W-:-:S07]  /*299d0*/  IMAD.MOV.U32 R11, RZ, RZ, 0x181f ;  /* 0x0000181fff0b7424 */ /* 0x000fce00078e00ff */
[----:B-----5:R-:W-:Y:S05]  /*299e0*/  WARPSYNC.COLLECTIVE R15, `(.L_x_2541) ;  /* 0x000000000f087348 */ /* 0x020fea0003c00000 */
[----:B------:R0:W1:Y:S02]  /*299f0*/  SHFL.IDX P6, R14, R13, R12, R11 ;  /* 0x0000000c0d0e7389 */ /* 0x00006400000c000b */
[----:B01---5:R-:W-:Y:S01]  /*29a00*/  ENDCOLLECTIVE ;  /* 0x000000000000791b */ /* 0x023fe20003800000 */
.L_x_2541:
[----:B------:R-:W-:Y:S05]  /*29a10*/  BSYNC B1 ;  /* 0x0000000000017941 */ /* 0x000fea0003800000 */
.L_x_2540:
[----:B------:R-:W-:Y:S05]  /*29a20*/  BRA `(.L_x_2542) ;  /* 0xfffffe3c00c87947 */ /* 0x000fea000383ffff */
.L_x_2295:
[----:B------:R-:W-:Y:S01]  /*29a30*/  BSSY B1, `(.L_x_2543) ;  /* 0x0000008000017945 */ /* 0x000fe20003800000 */
[----:B------:R-:W-:Y:S02]  /*29a40*/  IMAD.MOV.U32 R13, RZ, RZ, R4 ;  /* 0x000000ffff0d7224 */ /* 0x000fe400078e0004 */
[----:B------:R-:W-:Y:S02]  /*29a50*/  IMAD.MOV.U32 R12, RZ, RZ, RZ ;  /* 0x000000ffff0c7224 */ /* 0x000fe400078e00ff */
[----:B------:R-:W-:Y:S02]  /*29a60*/  IMAD.MOV.U32 R11, RZ, RZ, 0x181f ;  /* 0x0000181fff0b7424 */ /* 0x000fe400078e00ff */
[----:B0-----:R-:W-:-:S07]  /*29a70*/  IMAD.MOV.U32 R15, RZ, RZ, -0x1 ;  /* 0xffffffffff0f7424 */ /* 0x001fce00078e00ff */
[----:B-----5:R-:W-:Y:S05]  /*29a80*/  WARPSYNC.COLLECTIVE R15, `(.L_x_2544) ;  /* 0x000000000f087348 */ /* 0x020fea0003c00000 */
[----:B------:R0:W1:Y:S02]  /*29a90*/  SHFL.IDX P6, R14, R13, R12, R11 ;  /* 0x0000000c0d0e7389 */ /* 0x00006400000c000b */
[----:B01---5:R-:W-:Y:S01]  /*29aa0*/  ENDCOLLECTIVE ;  /* 0x000000000000791b */ /* 0x023fe20003800000 */
.L_x_2544:
[----:B------:R-:W-:Y:S05]  /*29ab0*/  BSYNC B1 ;  /* 0x0000000000017941 */ /* 0x000fea0003800000 */
.L_x_2543:
[----:B------:R-:W-:Y:S05]  /*29ac0*/  BRA `(.L_x_2545) ;  /* 0xfffffe3c00a87947 */ /* 0x000fea000383ffff */
.L_x_2296:
[----:B------:R-:W-:Y:S01]  /*29ad0*/  BSSY B1, `(.L_x_2546) ;  /* 0x0000008000017945 */ /* 0x000fe20003800000 */
[----:B------:R-:W-:Y:S01]  /*29ae0*/  IMAD.MOV.U32 R13, RZ, RZ, R3 ;  /* 0x000000ffff0d7224 */ /* 0x000fe200078e0003 */
[----:B------:R-:W-:Y:S01]  /*29af0*/  MOV R11, 0x181f ;  /* 0x0000181f000b7802 */ /* 0x000fe20000000f00 */
[----:B------:R-:W-:Y:S02]  /*29b00*/  IMAD.MOV.U32 R12, RZ, RZ, RZ ;  /* 0x000000ffff0c7224 */ /* 0x000fe400078e00ff */
[----:B0-----:R-:W-:-:S07]  /*29b10*/  IMAD.MOV.U32 R15, RZ, RZ, -0x1 ;  /* 0xffffffffff0f7424 */ /* 0x001fce00078e00ff */
[----:B-----5:R-:W-:Y:S05]  /*29b20*/  WARPSYNC.COLLECTIVE R15, `(.L_x_2547) ;  /* 0x000000000f087348 */ /* 0x020fea0003c00000 */
[----:B------:R0:W1:Y:S02]  /*29b30*/  SHFL.IDX P6, R14, R13, R12, R11 ;  /* 0x0000000c0d0e7389 */ /* 0x00006400000c000b */
[----:B01---5:R-:W-:Y:S01]  /*29b40*/  ENDCOLLECTIVE ;  /* 0x000000000000791b */ /* 0x023fe20003800000 */
.L_x_2547:
[----:B------:R-:W-:Y:S05]  /*29b50*/  BSYNC B1 ;  /* 0x0000000000017941 */ /* 0x000fea0003800000 */
.L_x_2546:
[----:B------:R-:W-:Y:S05]  /*29b60*/  BRA `(.L_x_2548) ;  /* 0xfffffe3c00887947 */ /* 0x000fea000383ffff */
.L_x_2297:
        /* <DEDUP_REMOVED lines=8> */
.L_x_2550:
[----:B------:R-:W-:Y:S05]  /*29bf0*/  BSYNC B1 ;  /* 0x0000000000017941 */ /* 0x000fea0003800000 */
.L_x_2549:
[----:B------:R-:W-:Y:S05]  /*29c00*/  BRA `(.L_x_2551) ;  /* 0xfffffe3c00687947 */ /* 0x000fea000383ffff */
.L_x_2298:
[----:B------:R-:W-:Y:S01]  /*29c10*/  BSSY B1, `(.L_x_2552) ;  /* 0x0000008000017945 */ /* 0x000fe20003800000 */
[----:B------:R-:W-:Y:S01]  /*29c20*/  IMAD.MOV.U32 R13, RZ, RZ, R5 ;  /* 0x000000ffff0d7224 */ /* 0x000fe200078e0005 */
[----:B------:R-:W-:Y:S01]  /*29c30*/  MOV R12, 0x1 ;  /* 0x00000001000c7802 */ /* 0x000fe20000000f00 */
[----:B------:R-:W-:Y:S02]  /*29c40*/  IMAD.MOV.U32 R11, RZ, RZ, 0x181f ;  /* 0x0000181fff0b7424 */ /* 0x000fe400078e00ff */
[----:B0-----:R-:W-:-:S07]  /*29c50*/  IMAD.MOV.U32 R15, RZ, RZ, -0x1 ;  /* 0xffffffffff0f7424 */ /* 0x001fce00078e00ff */
[----:B-----5:R-:W-:Y:S05]  /*29c60*/  WARPSYNC.COLLECTIVE R15, `(.L_x_2553) ;  /* 0x000000000f087348 */ /* 0x020fea0003c00000 */
[----:B------:R0:W1:Y:S02]  /*29c70*/  SHFL.IDX P6, R14, R13, R12, R11 ;  /* 0x0000000c0d0e7389 */ /* 0x00006400000c000b */
[----:B01---5:R-:W-:Y:S01]  /*29c80*/  ENDCOLLECTIVE ;  /* 0x000000000000791b */ /* 0x023fe20003800000 */
.L_x_2553:
[----:B------:R-:W-:Y:S05]  /*29c90*/  BSYNC B1 ;  /* 0x0000000000017941 */ /* 0x000fea0003800000 */
.L_x_2552:
[----:B------:R-:W-:Y:S05]  /*29ca0*/  BRA `(.L_x_2554) ;  /* 0xfffffe3c00487947 */ /* 0x000fea000383ffff */
.L_x_2299:
[----:B------:R-:W-:Y:S01]  /*29cb0*/  BSSY B1, `(.L_x_2555) ;  /* 0x0000008000017945 */ /* 0x000fe20003800000 */
[----:B------:R-:W-:Y:S02]  /*29cc0*/  IMAD.MOV.U32 R13, RZ, RZ, R4 ;  /* 0x000000ffff0d7224 */ /* 0x000fe400078e0004 */
[----:B------:R-:W-:Y:S02]  /*29cd0*/  IMAD.MOV.U32 R12, RZ, RZ, 0x1 ;  /* 0x00000001ff0c7424 */ /* 0x000fe400078e00ff */
[----:B------:R-:W-:Y:S02]  /*29ce0*/  IMAD.MOV.U32 R11, RZ, RZ, 0x181f ;  /* 0x0000181fff0b7424 */ /* 0x000fe400078e00ff */
[----:B0-----:R-:W-:-:S07]  /*29cf0*/  IMAD.MOV.U32 R15, RZ, RZ, -0x1 ;  /* 0xffffffffff0f7424 */ /* 0x001fce00078e00ff */
[----:B-----5:R-:W-:Y:S05]  /*29d00*/  WARPSYNC.COLLECTIVE R15, `(.L_x_2556) ;  /* 0x000000000f087348 */ /* 0x020fea0003c00000 */
[----:B------:R0:W1:Y:S02]  /*29d10*/  SHFL.IDX P6, R14, R13, R12, R11 ;  /* 0x0000000c0d0e7389 */ /* 0x00006400000c000b */
[----:B01---5:R-:W-:Y:S01]  /*29d20*/  ENDCOLLECTIVE ;  /* 0x000000000000791b */ /* 0x023fe20003800000 */
.L_x_2556:
[----:B------:R-:W-:Y:S05]  /*29d30*/  BSYNC B1 ;  /* 0x0000000000017941 */ /* 0x000fea0003800000 */
.L_x_2555:
[----:B------:R-:W-:Y:S05]  /*29d40*/  BRA `(.L_x_2557) ;  /* 0xfffffe3c00287947 */ /* 0x000fea000383ffff */
.L_x_2300:
[----:B------:R-:W-:Y:S01]  /*29d50*/  BSSY B1, `(.L_x_2558) ;  /* 0x0000008000017945 */ /* 0x000fe20003800000 */
[----:B------:R-:W-:Y:S01]  /*29d60*/  MOV R13, R3 ;  /* 0x00000003000d7202 */ /* 0x000fe20000000f00 */
[----:B------:R-:W-:Y:S02]  /*29d70*/  IMAD.MOV.U32 R12, RZ, RZ, 0x1 ;  /* 0x00000001ff0c7424 */ /* 0x000fe400078e00ff */
[----:B------:R-:W-:Y:S02]  /*29d80*/  IMAD.MOV.U32 R11, RZ, RZ, 0x181f ;  /* 0x0000181fff0b7424 */ /* 0x000fe400078e00ff */
[----:B0-----:R-:W-:-:S07]  /*29d90*/  IMAD.MOV.U32 R15, RZ, RZ, -0x1 ;  /* 0xffffffffff0f7424 */ /* 0x001fce00078e00ff */
[----:B-----5:R-:W-:Y:S05]  /*29da0*/  WARPSYNC.COLLECTIVE R15, `(.L_x_2559) ;  /* 0x000000000f087348 */ /* 0x020fea0003c00000 */
[----:B------:R0:W1:Y:S02]  /*29db0*/  SHFL.IDX P6, R14, R13, R12, R11 ;  /* 0x0000000c0d0e7389 */ /* 0x00006400000c000b */
[----:B01---5:R-:W-:Y:S01]  /*29dc0*/  ENDCOLLECTIVE ;  /* 0x000000000000791b */ /* 0x023fe20003800000 */
.L_x_2559:
[----:B------:R-:W-:Y:S05]  /*29dd0*/  BSYNC B1 ;  /* 0x0000000000017941 */ /* 0x000fea0003800000 */
.L_x_2558:
[----:B------:R-:W-:Y:S05]  /*29de0*/  BRA `(.L_x_2560) ;  /* 0xfffffe3c00087947 */ /* 0x000fea000383ffff */
.L_x_2301:
[----:B------:R-:W-:Y:S01]  /*29df0*/  BSSY B1, `(.L_x_2561) ;  /* 0x0000008000017945 */ /* 0x000fe20003800000 */
[----:B------:R-:W-:Y:S01]  /*29e00*/  IMAD.MOV.U32 R13, RZ, RZ, R0 ;  /* 0x000000ffff0d7224 */ /* 0x000fe200078e0000 */
[----:B0-----:R-:W-:Y:S01]  /*29e10*/  MOV R15, 0xffffffff ;  /* 0xffffffff000f7802 */ /* 0x001fe20000000f00 */
[----:B------:R-:W-:Y:S02]  /*29e20*/  IMAD.MOV.U32 R12, RZ, RZ, 0x1 ;  /* 0x00000001ff0c7424 */ /* 0x000fe400078e00ff */
[----:B------:R-:W-:-:S07]  /*29e30*/  IMAD.MOV.U32 R11, RZ, RZ, 0x181f ;  /* 0x0000181fff0b7424 */ /* 0x000fce00078e00ff */
[----:B-----5:R-:W-:Y:S05]  /*29e40*/  WARPSYNC.COLLECTIVE R15, `(.L_x_2562) ;  /* 0x000000000f087348 */ /* 0x020fea0003c00000 */
[----:B------:R0:W1:Y:S02]  /*29e50*/  SHFL.IDX P6, R14, R13, R12, R11 ;  /* 0x0000000c0d0e7389 */ /* 0x00006400000c000b */
[----:B01---5:R-:W-:Y:S01]  /*29e60*/  ENDCOLLECTIVE ;  /* 0x000000000000791b */ /* 0x023fe20003800000 */
.L_x_2562:
[----:B------:R-:W-:Y:S05]  /*29e70*/  BSYNC B1 ;  /* 0x0000000000017941 */ /* 0x000fea0003800000 */
.L_x_2561:
[----:B------:R-:W-:Y:S05]  /*29e80*/  BRA `(.L_x_2563) ;  /* 0xfffffe3800e87947 */ /* 0x000fea000383ffff */
.L_x_2302:
        /* <DEDUP_REMOVED lines=8> */
.L_x_2565:
[----:B------:R-:W-:Y:S05]  /*29f10*/  BSYNC B1 ;  /* 0x0000000000017941 */ /* 0x000fea0003800000 */
.L_x_2564:
[----:B------:R-:W-:Y:S05]  /*29f20*/  BRA `(.L_x_2566) ;  /* 0xfffffe3800c87947 */ /* 0x000fea000383ffff */
.L_x_2303:
        /* <DEDUP_REMOVED lines=8> */
.L_x_2568:
[----:B------:R-:W-:Y:S05]  /*29fb0*/  BSYNC B1 ;  /* 0x0000000000017941 */ /* 0x000fea0003800000 */
.L_x_2567:
[----:B------:R-:W-:Y:S05]  /*29fc0*/  BRA `(.L_x_2569) ;  /* 0xfffffe3800a87947 */ /* 0x000fea000383ffff */
.L_x_2304:
        /* <DEDUP_REMOVED lines=8> */
.L_x_2571:
[----:B------:R-:W-:Y:S05]  /*2a050*/  BSYNC B1 ;  /* 0x0000000000017941 */ /* 0x000fea0003800000 */
.L_x_2570:
[----:B------:R-:W-:Y:S05]  /*2a060*/  BRA `(.L_x_2572) ;  /* 0xfffffe3800887947 */ /* 0x000fea000383ffff */
.L_x_2305:
        /* <DEDUP_REMOVED lines=8> */
.L_x_2574:
[----:B------:R-:W-:Y:S05]  /*2a0f0*/  BSYNC B1 ;  /* 0x0000000000017941 */ /* 0x000fea0003800000 */
.L_x_2573:
[----:B------:R-:W-:Y:S05]  /*2a100*/  BRA `(.L_x_2575) ;  /* 0xfffffe3800687947 */ /* 0x000fea000383ffff */
.L_x_2306:
        /* <DEDUP_REMOVED lines=8> */
.L_x_2577:
[----:B------:R-:W-:Y:S05]  /*2a190*/  BSYNC B1 ;  /* 0x0000000000017941 */ /* 0x000fea0003800000 */
.L_x_2576:
[----:B------:R-:W-:Y:S05]  /*2a1a0*/  BRA `(.L_x_2578) ;  /* 0xfffffe3800487947 */ /* 0x000fea000383ffff */
.L_x_2307:
        /* <DEDUP_REMOVED lines=8> */
.L_x_2580:
[----:B------:R-:W-:Y:S05]  /*2a230*/  BSYNC B1 ;  /* 0x0000000000017941 */ /* 0x000fea0003800000 */
.L_x_2579:
[----:B------:R-:W-:Y:S05]  /*2a240*/  BRA `(.L_x_2581) ;  /* 0xfffffe3800287947 */ /* 0x000fea000383ffff */
.L_x_2308:
        /* <DEDUP_REMOVED lines=8> */
.L_x_2583:
[----:B------:R-:W-:Y:S05]  /*2a2d0*/  BSYNC B1 ;  /* 0x0000000000017941 */ /* 0x000fea0003800000 */
.L_x_2582:
[----:B------:R-:W-:Y:S05]  /*2a2e0*/  BRA `(.L_x_2584) ;  /* 0xfffffe3800087947 */ /* 0x000fea000383ffff */
.L_x_2309:
        /* <DEDUP_REMOVED lines=8> */
.L_x_2586:
[----:B------:R-:W-:Y:S05]  /*2a370*/  BSYNC B1 ;  /* 0x0000000000017941 */ /* 0x000fea0003800000 */
.L_x_2585:
[----:B------:R-:W-:Y:S05]  /*2a380*/  BRA `(.L_x_2587) ;  /* 0xfffffe3400e87947 */ /* 0x000fea000383ffff */
.L_x_2311:
[----:B-1----:R1:W2:Y:S02]  /*2a390*/  SYNCS.PHASECHK.TRANS64.TRYWAIT P1, [R18+URZ+0x38800], R3 ;  /* 0x03880003120075a7 */ /* 0x0022a4000802017f */
[----:B--2---:R-:W-:Y:S05]  /*2a3a0*/  @!P1 NANOSLEEP.SYNCS 0x989680 ;  /* 0x009896800000995d */ /* 0x004fea0003900000 */
[----:B------:R-:W2:Y:S02]  /*2a3b0*/  @!P1 SYNCS.PHASECHK.TRANS64 P1, [R18+URZ+0x38800], R3 ;  /* 0x03880003120095a7 */ /* 0x000ea4000802007f */
[----:B--2---:R-:W-:Y:S05]  /*2a3c0*/  @!P1 BRA `(.L_x_2311) ;  /* 0xfffffffc00f09947 */ /* 0x004fea000383ffff */
[----:B------:R-:W-:Y:S05]  /*2a3d0*/  BRA `(.L_x_2588) ;  /* 0xfffffe3400f47947 */ /* 0x000fea000383ffff */
.L_x_2327:
[----:B------:R-:W-:Y:S01]  /*2a3e0*/  BSSY B1, `(.L_x_2589) ;  /* 0x0000008000017945 */ /* 0x000fe20003800000 */
[----:B------:R-:W-:Y:S01]  /*2a3f0*/  IMAD.MOV.U32 R13, RZ, RZ, R5 ;  /* 0x000000ffff0d7224 */ /* 0x000fe200078e0005 */
[----:B------:R-:W-:Y:S01]  /*2a400*/  MOV R11, 0x181f ;  /* 0x0000181f000b7802 */ /* 0x000fe20000000f00 */
[----:B------:R-:W-:Y:S02]  /*2a410*/  IMAD.MOV.U32 R12, RZ, RZ, RZ ;  /* 0x000000ffff0c7224 */ /* 0x000fe400078e00ff */
[----:B------:R-:W-:-:S07]  /*2a420*/  IMAD.MOV.U32 R15, RZ, RZ, -0x1 ;  /* 0xffffffffff0f7424 */ /* 0x000fce00078e00ff */
[----:B-----5:R-:W-:Y:S05]  /*2a430*/  WARPSYNC.COLLECTIVE R15, `(.L_x_2590) ;  /* 0x000000000f087348 */ /* 0x020fea0003c00000 */
[----:B------:R0:W1:Y:S02]  /*2a440*/  SHFL.IDX P6, R14, R13, R12, R11 ;  /* 0x0000000c0d0e7389 */ /* 0x00006400000c000b */
[----:B01---5:R-:W-:Y:S01]  /*2a450*/  ENDCOLLECTIVE ;  /* 0x000000000000791b */ /* 0x023fe20003800000 */
.L_x_2590:
[----:B------:R-:W-:Y:S05]  /*2a460*/  BSYNC B1 ;  /* 0x0000000000017941 */ /* 0x000fea0003800000 */
.L_x_2589:
[----:B------:R-:W-:Y:S05]  /*2a470*/  BRA `(.L_x_2591) ;  /* 0xfffffe7800fc7947 */ /* 0x000fea000383ffff */
.L_x_2328:
        /* <DEDUP_REMOVED lines=8> */
.L_x_2593:
[----:B------:R-:W-:Y:S05]  /*2a500*/  BSYNC B1 ;  /* 0x0000000000017941 */ /* 0x000fea0003800000 */
.L_x_2592:
[----:B------:R-:W-:Y:S05]  /*2a510*/  BRA `(.L_x_2594) ;  /* 0xfffffe7800dc7947 */ /* 0x000fea000383ffff */
.L_x_2329:
[----:B------:R-:W-:Y:S01]  /*2a520*/  BSSY B1, `(.L_x_2595) ;  /* 0x0000008000017945 */ /* 0x000fe20003800000 */
[----:B------:R-:W-:Y:S01]  /*2a530*/  IMAD.MOV.U32 R13, RZ, RZ, R3 ;  /* 0x000000ffff0d7224 */ /* 0x000fe200078e0003 */
[----:B------:R-:W-:Y:S01]  /*2a540*/  MOV R12, RZ ;  /* 0x000000ff000c7202 */ /* 0x000fe20000000f00 */
[----:B------:R-:W-:Y:S02]  /*2a550*/  IMAD.MOV.U32 R11, RZ, RZ, 0x181f ;  /* 0x0000181fff0b7424 */ /* 0x000fe400078e00ff */
[----:B------:R-:W-:-:S07]  /*2a560*/  IMAD.MOV.U32 R15, RZ, RZ, -0x1 ;  /* 0xffffffffff0f7424 */ /* 0x000fce00078e00ff */
[----:B-----5:R-:W-:Y:S05]  /*2a570*/  WARPSYNC.COLLECTIVE R15, `(.L_x_2596) ;  /* 0x000000000f087348 */ /* 0x020fea0003c00000 */
[----:B------:R0:W1:Y:S02]  /*2a580*/  SHFL.IDX P6, R14, R13, R12, R11 ;  /* 0x0000000c0d0e7389 */ /* 0x00006400000c000b */
[----:B01---5:R-:W-:Y:S01]  /*2a590*/  ENDCOLLECTIVE ;  /* 0x000000000000791b */ /* 0x023fe20003800000 */
.L_x_2596:
[----:B------:R-:W-:Y:S05]  /*2a5a0*/  BSYNC B1 ;  /* 0x0000000000017941 */ /* 0x000fea0003800000 */
.L_x_2595:
[----:B------:R-:W-:Y:S05]  /*2a5b0*/  BRA `(.L_x_2597) ;  /* 0xfffffe7800bc7947 */ /* 0x000fea000383ffff */
.L_x_2330:
        /* <DEDUP_REMOVED lines=8> */
.L_x_2599:
[----:B------:R-:W-:Y:S05]  /*2a640*/  BSYNC B1 ;  /* 0x0000000000017941 */ /* 0x000fea0003800000 */
.L_x_2598:
[----:B------:R-:W-:Y:S05]  /*2a650*/  BRA `(.L_x_2600) ;  /* 0xfffffe78009c7947 */ /* 0x000fea000383ffff */
.L_x_2331:
[----:B------:R-:W-:Y:S01]  /*2a660*/  BSSY B1, `(.L_x_2601) ;  /* 0x0000008000017945 */ /* 0x000fe20003800000 */
[----:B------:R-:W-:Y:S01]  /*2a670*/  MOV R13, R5 ;  /* 0x00000005000d7202 */ /* 0x000fe20000000f00 */
[----:B------:R-:W-:Y:S02]  /*2a680*/  IMAD.MOV.U32 R12, RZ, RZ, 0x1 ;  /* 0x00000001ff0c7424 */ /* 0x000fe400078e00ff */
[----:B------:R-:W-:Y:S02]  /*2a690*/  IMAD.MOV.U32 R11, RZ, RZ, 0x181f ;  /* 0x0000181fff0b7424 */ /* 0x000fe400078e00ff */
[----:B------:R-:W-:-:S07]  /*2a6a0*/  IMAD.MOV.U32 R15, RZ, RZ, -0x1 ;  /* 0xffffffffff0f7424 */ /* 0x000fce00078e00ff */
[----:B-----5:R-:W-:Y:S05]  /*2a6b0*/  WARPSYNC.COLLECTIVE R15, `(.L_x_2602) ;  /* 0x000000000f087348 */ /* 0x020fea0003c00000 */
[----:B------:R0:W1:Y:S02]  /*2a6c0*/  SHFL.IDX P6, R14, R13, R12, R11 ;  /* 0x0000000c0d0e7389 */ /* 0x00006400000c000b */
[----:B01---5:R-:W-:Y:S01]  /*2a6d0*/  ENDCOLLECTIVE ;  /* 0x000000000000791b */ /* 0x023fe20003800000 */
.L_x_2602:
[----:B------:R-:W-:Y:S05]  /*2a6e0*/  BSYNC B1 ;  /* 0x0000000000017941 */ /* 0x000fea0003800000 */
.L_x_2601:
[----:B------:R-:W-:Y:S05]  /*2a6f0*/  BRA `(.L_x_2603) ;  /* 0xfffffe78007c7947 */ /* 0x000fea000383ffff */
.L_x_2332:
[----:B------:R-:W-:Y:S01]  /*2a700*/  BSSY B1, `(.L_x_2604) ;  /* 0x0000008000017945 */ /* 0x000fe20003800000 */
[----:B------:R-:W-:Y:S01]  /*2a710*/  IMAD.MOV.U32 R13, RZ, RZ, R4 ;  /* 0x000000ffff0d7224 */ /* 0x000fe200078e0004 */
[----:B------:R-:W-:Y:S01]  /*2a720*/  MOV R15, 0xffffffff ;  /* 0xffffffff000f7802 */ /* 0x000fe20000000f00 */
[----:B------:R-:W-:Y:S02]  /*2a730*/  IMAD.MOV.U32 R12, RZ, RZ, 0x1 ;  /* 0x00000001ff0c7424 */ /* 0x000fe400078e00ff */
[----:B------:R-:W-:-:S07]  /*2a740*/  IMAD.MOV.U32 R11, RZ, RZ, 0x181f ;  /* 0x0000181fff0b7424 */ /* 0x000fce00078e00ff */
[----:B-----5:R-:W-:Y:S05]  /*2a750*/  WARPSYNC.COLLECTIVE R15, `(.L_x_2605) ;  /* 0x000000000f087348 */ /* 0x020fea0003c00000 */
[----:B------:R0:W1:Y:S02]  /*2a760*/  SHFL.IDX P6, R14, R13, R12, R11 ;  /* 0x0000000c0d0e7389 */ /* 0x00006400000c000b */
[----:B01---5:R-:W-:Y:S01]  /*2a770*/  ENDCOLLECTIVE ;  /* 0x000000000000791b */ /* 0x023fe20003800000 */
.L_x_2605:
[----:B------:R-:W-:Y:S05]  /*2a780*/  BSYNC B1 ;  /* 0x0000000000017941 */ /* 0x000fea0003800000 */
.L_x_2604:
[----:B------:R-:W-:Y:S05]  /*2a790*/  BRA `(.L_x_2606) ;  /* 0xfffffe78005c7947 */ /* 0x000fea000383ffff */
.L_x_2333:
[----:B------:R-:W-:Y:S01]  /*2a7a0*/  BSSY B1, `(.L_x_2607) ;  /* 0x0000008000017945 */ /* 0x000fe20003800000 */
[----:B------:R-:W-:Y:S02]  /*2a7b0*/  IMAD.MOV.U32 R13, RZ, RZ, R3 ;  /* 0x000000ffff0d7224 */ /* 0x000fe400078e0003 */
[----:B------:R-:W-:Y:S02]  /*2a7c0*/  IMAD.MOV.U32 R12, RZ, RZ, 0x1 ;  /* 0x00000001ff0c7424 */ /* 0x000fe400078e00ff */
[----:B------:R-:W-:Y:S02]  /*2a7d0*/  IMAD.MOV.U32 R11, RZ, RZ, 0x181f ;  /* 0x0000181fff0b7424 */ /* 0x000fe400078e00ff */
[----:B------:R-:W-:-:S07]  /*2a7e0*/  IMAD.MOV.U32 R15, RZ, RZ, -0x1 ;  /* 0xffffffffff0f7424 */ /* 0x000fce00078e00ff */
[----:B-----5:R-:W-:Y:S05]  /*2a7f0*/  WARPSYNC.COLLECTIVE R15, `(.L_x_2608) ;  /* 0x000000000f087348 */ /* 0x020fea0003c00000 */
[----:B------:R0:W1:Y:S02]  /*2a800*/  SHFL.IDX P6, R14, R13, R12, R11 ;  /* 0x0000000c0d0e7389 */ /* 0x00006400000c000b */
[----:B01---5:R-:W-:Y:S01]  /*2a810*/  ENDCOLLECTIVE ;  /* 0x000000000000791b */ /* 0x023fe20003800000 */
.L_x_2608:
[----:B------:R-:W-:Y:S05]  /*2a820*/  BSYNC B1 ;  /* 0x0000000000017941 */ /* 0x000fea0003800000 */
.L_x_2607:
[----:B------:R-:W-:Y:S05]  /*2a830*/  BRA `(.L_x_2609) ;  /* 0xfffffe78003c7947 */ /* 0x000fea000383ffff */
.L_x_2334:
[----:B------:R-:W-:Y:S01]  /*2a840*/  BSSY B1, `(.L_x_2610) ;  /* 0x0000008000017945 */ /* 0x000fe20003800000 */
[----:B------:R-:W-:Y:S01]  /*2a850*/  IMAD.MOV.U32 R13, RZ, RZ, R0 ;  /* 0x000000ffff0d7224 */ /* 0x000fe200078e0000 */
[----:B------:R-:W-:Y:S01]  /*2a860*/  MOV R11, 0x181f ;  /* 0x0000181f000b7802 */ /* 0x000fe20000000f00 */
[----:B------:R-:W-:Y:S02]  /*2a870*/  IMAD.MOV.U32 R12, RZ, RZ, 0x1 ;  /* 0x00000001ff0c7424 */ /* 0x000fe400078e00ff */
[----:B------:R-:W-:-:S07]  /*2a880*/  IMAD.MOV.U32 R15, RZ, RZ, -0x1 ;  /* 0xffffffffff0f7424 */ /* 0x000fce00078e00ff */
[----:B-----5:R-:W-:Y:S05]  /*2a890*/  WARPSYNC.COLLECTIVE R15, `(.L_x_2611) ;  /* 0x000000000f087348 */ /* 0x020fea0003c00000 */
[----:B------:R0:W1:Y:S02]  /*2a8a0*/  SHFL.IDX P6, R14, R13, R12, R11 ;  /* 0x0000000c0d0e7389 */ /* 0x00006400000c000b */
[----:B01---5:R-:W-:Y:S01]  /*2a8b0*/  ENDCOLLECTIVE ;  /* 0x000000000000791b */ /* 0x023fe20003800000 */
.L_x_2611:
[----:B------:R-:W-:Y:S05]  /*2a8c0*/  BSYNC B1 ;  /* 0x0000000000017941 */ /* 0x000fea0003800000 */
.L_x_2610:
[----:B------:R-:W-:Y:S05]  /*2a8d0*/  BRA `(.L_x_2612) ;  /* 0xfffffe78001c7947 */ /* 0x000fea000383ffff */
.L_x_2335:
        /* <DEDUP_REMOVED lines=8> */
.L_x_2614:
[----:B------:R-:W-:Y:S05]  /*2a960*/  BSYNC B1 ;  /* 0x0000000000017941 */ /* 0x000fea0003800000 */
.L_x_2613:
[----:B------:R-:W-:Y:S05]  /*2a970*/  BRA `(.L_x_2615) ;  /* 0xfffffe7400fc7947 */ /* 0x000fea000383ffff */
.L_x_2336:
        /* <DEDUP_REMOVED lines=8> */
.L_x_2617:
[----:B------:R-:W-:Y:S05]  /*2aa00*/  BSYNC B1 ;  /* 0x0000000000017941 */ /* 0x000fea0003800000 */
.L_x_2616:
[----:B------:R-:W-:Y:S05]  /*2aa10*/  BRA `(.L_x_2618) ;  /* 0xfffffe7400dc7947 */ /* 0x000fea000383ffff */
.L_x_2337:
        /* <DEDUP_REMOVED lines=8> */
.L_x_2620:
[----:B------:R-:W-:Y:S05]  /*2aaa0*/  BSYNC B1 ;  /* 0x0000000000017941 */ /* 0x000fea0003800000 */
.L_x_2619:
[----:B------:R-:W-:Y:S05]  /*2aab0*/  BRA `(.L_x_2621) ;  /* 0xfffffe7400bc7947 */ /* 0x000fea000383ffff */
.L_x_2338:
        /* <DEDUP_REMOVED lines=8> */
.L_x_2623:
[----:B------:R-:W-:Y:S05]  /*2ab40*/  BSYNC B1 ;  /* 0x0000000000017941 */ /* 0x000fea0003800000 */
.L_x_2622:
[----:B------:R-:W-:Y:S05]  /*2ab50*/  BRA `(.L_x_2624) ;  /* 0xfffffe74009c7947 */ /* 0x000fea000383ffff */
.L_x_2339:
        /* <DEDUP_REMOVED lines=8> */
.L_x_2626:
[----:B------:R-:W-:Y:S05]  /*2abe0*/  BSYNC B1 ;  /* 0x0000000000017941 */ /* 0x000fea0003800000 */
.L_x_2625:
[----:B------:R-:W-:Y:S05]  /*2abf0*/  BRA `(.L_x_2627) ;  /* 0xfffffe74007c7947 */ /* 0x000fea000383ffff */
.L_x_2340:
        /* <DEDUP_REMOVED lines=8> */
.L_x_2629:
[----:B------:R-:W-:Y:S05]  /*2ac80*/  BSYNC B1 ;  /* 0x0000000000017941 */ /* 0x000fea0003800000 */
.L_x_2628:
[----:B------:R-:W-:Y:S05]  /*2ac90*/  BRA `(.L_x_2630) ;  /* 0xfffffe74005c7947 */ /* 0x000fea000383ffff */
.L_x_2341:
        /* <DEDUP_REMOVED lines=8> */
.L_x_2632:
[----:B------:R-:W-:Y:S05]  /*2ad20*/  BSYNC B1 ;  /* 0x0000000000017941 */ /* 0x000fea0003800000 */
.L_x_2631:
[----:B------:R-:W-:Y:S05]  /*2ad30*/  BRA `(.L_x_2633) ;  /* 0xfffffe74003c7947 */ /* 0x000fea000383ffff */
.L_x_2342:
        /* <DEDUP_REMOVED lines=8> */
.L_x_2635:
[----:B------:R-:W-:Y:S05]  /*2adc0*/  BSYNC B1 ;  /* 0x0000000000017941 */ /* 0x000fea0003800000 */
.L_x_2634:
[----:B------:R-:W-:Y:S05]  /*2add0*/  BRA `(.L_x_2636) ;  /* 0xfffffe74001c7947 */ /* 0x000fea000383ffff */
.L_x_2344:
[----:B0-----:R0:W1:Y:S02]  /*2ade0*/  SYNCS.PHASECHK.TRANS64.TRYWAIT P4, [R18+URZ+0x38800], R3 ;  /* 0x03880003120075a7 */ /* 0x001064000808017f */
[----:B-1----:R-:W-:Y:S05]  /*2adf0*/  @!P4 NANOSLEEP.SYNCS 0x989680 ;  /* 0x009896800000c95d */ /* 0x002fea0003900000 */
[----:B------:R-:W1:Y:S02]  /*2ae00*/  @!P4 SYNCS.PHASECHK.TRANS64 P4, [R18+URZ+0x38800], R3 ;  /* 0x038800031200c5a7 */ /* 0x000e64000808007f */
[----:B-1----:R-:W-:Y:S05]  /*2ae10*/  @!P4 BRA `(.L_x_2344) ;  /* 0xfffffffc00f0c947 */ /* 0x002fea000383ffff */
[----:B------:R-:W-:Y:S05]  /*2ae20*/  BRA `(.L_x_2637) ;  /* 0xfffffe74003c7947 */ /* 0x000fea000383ffff */
.L_x_2354:
[----:B-1----:R1:W2:Y:S02]  /*2ae30*/  SYNCS.PHASECHK.TRANS64.TRYWAIT P2, [R4+URZ+0x38830], R3 ;  /* 0x03883003040075a7 */ /* 0x0022a4000804017f */
[----:B--2---:R-:W-:Y:S05]  /*2ae40*/  @!P2 NANOSLEEP.SYNCS 0x989680 ;  /* 0x009896800000a95d */ /* 0x004fea0003900000 */
[----:B------:R-:W2:Y:S02]  /*2ae50*/  @!P2 SYNCS.PHASECHK.TRANS64 P2, [R4+URZ+0x38830], R3 ;  /* 0x038830030400a5a7 */ /* 0x000ea4000804007f */
[----:B--2---:R-:W-:Y:S05]  /*2ae60*/  @!P2 BRA `(.L_x_2354) ;  /* 0xfffffffc00f0a947 */ /* 0x004fea000383ffff */
[----:B------:R-:W-:Y:S05]  /*2ae70*/  BRA `(.L_x_2353) ;  /* 0xfffffeb400a47947 */ /* 0x000fea000383ffff */
.L_x_2360:
[----:B-1----:R1:W2:Y:S02]  /*2ae80*/  SYNCS.PHASECHK.TRANS64.TRYWAIT P2, [R3+URZ+0x38830], R0 ;  /* 0x03883000030075a7 */ /* 0x0022a4000804017f */
[----:B--2---:R-:W-:Y:S05]  /*2ae90*/  @!P2 NANOSLEEP.SYNCS 0x989680 ;  /* 0x009896800000a95d */ /* 0x004fea0003900000 */
[----:B------:R-:W2:Y:S02]  /*2aea0*/  @!P2 SYNCS.PHASECHK.TRANS64 P2, [R3+URZ+0x38830], R0 ;  /* 0x038830000300a5a7 */ /* 0x000ea4000804007f */
[----:B--2---:R-:W-:Y:S05]  /*2aeb0*/  @!P2 BRA `(.L_x_2360) ;  /* 0xfffffffc00f0a947 */ /* 0x004fea000383ffff */
[----:B------:R-:W-:Y:S05]  /*2aec0*/  BRA `(.L_x_2359) ;  /* 0xfffffee4003c7947 */ /* 0x000fea000383ffff */
.L_x_2364:
[----:B-1----:R1:W2:Y:S02]  /*2aed0*/  SYNCS.PHASECHK.TRANS64.TRYWAIT P0, [R3+URZ+0x38850], R0 ;  /* 0x03885000030075a7 */ /* 0x0022a4000800017f */
[----:B--2---:R-:W-:Y:S05]  /*2aee0*/  @!P0 NANOSLEEP.SYNCS 0x989680 ;  /* 0x009896800000895d */ /* 0x004fea0003900000 */
[----:B------:R-:W2:Y:S02]  /*2aef0*/  @!P0 SYNCS.PHASECHK.TRANS64 P0, [R3+URZ+0x38850], R0 ;  /* 0x03885000030085a7 */ /* 0x000ea4000800007f */
[----:B--2---:R-:W-:Y:S05]  /*2af00*/  @!P0 BRA `(.L_x_2364) ;  /* 0xfffffffc00f08947 */ /* 0x004fea000383ffff */
[----:B------:R-:W-:Y:S05]  /*2af10*/  BRA `(.L_x_2361) ;  /* 0xfffffee800487947 */ /* 0x000fea000383ffff */
.L_x_2372:
[----:B-1----:R1:W2:Y:S02]  /*2af20*/  SYNCS.PHASECHK.TRANS64.TRYWAIT P2, [R3+URZ+0x38830], R0 ;  /* 0x03883000030075a7 */ /* 0x0022a4000804017f */
[----:B--2---:R-:W-:Y:S05]  /*2af30*/  @!P2 NANOSLEEP.SYNCS 0x989680 ;  /* 0x009896800000a95d */ /* 0x004fea0003900000 */
[----:B------:R-:W2:Y:S02]  /*2af40*/  @!P2 SYNCS.PHASECHK.TRANS64 P2, [R3+URZ+0x38830], R0 ;  /* 0x038830000300a5a7 */ /* 0x000ea4000804007f */
[----:B--2---:R-:W-:Y:S05]  /*2af50*/  @!P2 BRA `(.L_x_2372) ;  /* 0xfffffffc00f0a947 */ /* 0x004fea000383ffff */
[----:B------:R-:W-:Y:S05]  /*2af60*/  BRA `(.L_x_2371) ;  /* 0xffffff10009c7947 */ /* 0x000fea000383ffff */
.L_x_2376:
[----:B-1----:R1:W2:Y:S02]  /*2af70*/  SYNCS.PHASECHK.TRANS64.TRYWAIT P0, [R3+URZ+0x38850], R0 ;  /* 0x03885000030075a7 */ /* 0x0022a4000800017f */
[----:B--2---:R-:W-:Y:S05]  /*2af80*/  @!P0 NANOSLEEP.SYNCS 0x989680 ;  /* 0x009896800000895d */ /* 0x004fea0003900000 */
[----:B------:R-:W2:Y:S02]  /*2af90*/  @!P0 SYNCS.PHASECHK.TRANS64 P0, [R3+URZ+0x38850], R0 ;  /* 0x03885000030085a7 */ /* 0x000ea4000800007f */
[----:B--2---:R-:W-:Y:S05]  /*2afa0*/  @!P0 BRA `(.L_x_2376) ;  /* 0xfffffffc00f08947 */ /* 0x004fea000383ffff */
[----:B------:R-:W-:Y:S05]  /*2afb0*/  BRA `(.L_x_2373) ;  /* 0xffffff1400a87947 */ /* 0x000fea000383ffff */
.L_x_2382:
[----:B-1----:R1:W2:Y:S02]  /*2afc0*/  SYNCS.PHASECHK.TRANS64.TRYWAIT P0, [R8+URZ+0x38850], R7 ;  /* 0x03885007080075a7 */ /* 0x0022a4000800017f */
[----:B--2---:R-:W-:Y:S05]  /*2afd0*/  @!P0 NANOSLEEP.SYNCS 0x989680 ;  /* 0x009896800000895d */ /* 0x004fea0003900000 */
[----:B------:R-:W2:Y:S02]  /*2afe0*/  @!P0 SYNCS.PHASECHK.TRANS64 P0, [R8+URZ+0x38850], R7 ;  /* 0x03885007080085a7 */ /* 0x000ea4000800007f */
[----:B--2---:R-:W-:Y:S05]  /*2aff0*/  @!P0 BRA `(.L_x_2382) ;  /* 0xfffffffc00f08947 */ /* 0x004fea000383ffff */
[----:B------:R-:W-:Y:S05]  /*2b000*/  BRA `(.L_x_2381) ;  /* 0xffffff3400807947 */ /* 0x000fea000383ffff */
.L_x_2386:
[----:B------:R-:W-:Y:S02]  /*2b010*/  SEL R29, R12, R31, P0 ;  /* 0x0000001f0c1d7207 */ /* 0x000fe40000000000 */
[----:B------:R-:W-:Y:S01]  /*2b020*/  SEL R28, R31, R12, P0 ;  /* 0x0000000c1f1c7207 */ /* 0x000fe20000000000 */
[----:B------:R-:W-:Y:S01]  /*2b030*/  IMAD.MOV.U32 R12, RZ, RZ, R2 ;  /* 0x000000ffff0c7224 */ /* 0x000fe200078e0002 */
[----:B------:R-:W-:Y:S02]  /*2b040*/  SEL R31, R32, R33, P0 ;  /* 0x00000021201f7207 */ /* 0x000fe40000000000 */
        /* <DEDUP_REMOVED lines=8> */
[----:B------:R-:W-:Y:S01]  /*2b0d0*/  SEL R70, R15, R70, P0 ;  /* 0x000000460f467207 */ /* 0x000fe20000000000 */
[----:B------:R-:W-:Y:S01]  /*2b0e0*/  IMAD.MOV.U32 R15, RZ, RZ, -0x1 ;  /* 0xffffffffff0f7424 */ /* 0x000fe200078e00ff */
[----:B------:R-:W-:-:S02]  /*2b0f0*/  MOV R11, 0x1c1f ;  /* 0x00001c1f000b7802 */ /* 0x000fc40000000f00 */
[----:B------:R-:W-:Y:S02]  /*2b100*/  SEL R25, R14, R27, P0 ;  /* 0x0000001b0e197207 */ /* 0x000fe40000000000 */
[----:B------:R-:W-:-:S07]  /*2b110*/  SEL R20, R27, R14, P0 ;  /* 0x0000000e1b147207 */ /* 0x000fce0000000000 */
[----:B------:R-:W-:Y:S05]  /*2b120*/  WARPSYNC.COLLECTIVE R15, `(.L_x_2638) ;  /* 0x000000000f087348 */ /* 0x000fea0003c00000 */
[----:B------:R0:W1:Y:S02]  /*2b130*/  SHFL.IDX P6, R14, R13, R12, R11 ;  /* 0x0000000c0d0e7389 */ /* 0x00006400000c000b */
[----:B01----:R-:W-:Y:S01]  /*2b140*/  ENDCOLLECTIVE ;  /* 0x000000000000791b */ /* 0x003fe20003800000 */
.L_x_2638:
[----:B------:R-:W-:Y:S02]  /*2b150*/  SEL R53, R62, R55, P0 ;  /* 0x000000373e357207 */ /* 0x000fe40000000000 */
[----:B------:R-:W-:Y:S02]  /*2b160*/  SEL R62, R55, R62, P0 ;  /* 0x0000003e373e7207 */ /* 0x000fe40000000000 */
[----:B------:R-:W-:Y:S02]  /*2b170*/  SEL R55, R0, R7, P0 ;  /* 0x0000000700377207 */ /* 0x000fe40000000000 */
[----:B------:R-:W-:Y:S02]  /*2b180*/  SEL R64, R7, R0, P0 ;  /* 0x0000000007407207 */ /* 0x000fe40000000000 */
[----:B------:R-:W-:Y:S02]  /*2b190*/  LOP3.LUT R7, R2, 0x2, RZ, 0x3c, !PT ;  /* 0x0000000202077812 */ /* 0x000fe400078e3cff */
        /* <DEDUP_REMOVED lines=14> */
.L_x_2639:
        /* <DEDUP_REMOVED lines=8> */
[----:B------:R-:W-:Y:S02]  /*2b300*/  MOV R12, R2 ;  /* 0x00000002000c7202 */ /* 0x000fe40000000f00 */
        /* <DEDUP_REMOVED lines=9> */
.L_x_2640:
        /* <DEDUP_REMOVED lines=19> */
.L_x_2641:
        /* <DEDUP_REMOVED lines=19> */
.L_x_2642:
        /* <DEDUP_REMOVED lines=8> */
.L_x_2643:
[----:B------:R-:W-:Y:S02]  /*2b680*/  IMAD.MOV.U32 R13, RZ, RZ, R27 ;  /* 0x000000ffff0d7224 */ /* 0x000fe400078e001b */
[----:B------:R-:W-:Y:S02]  /*2b690*/  IMAD.MOV.U32 R12, RZ, RZ, R2 ;  /* 0x000000ffff0c7224 */ /* 0x000fe400078e0002 */
[----:B------:R-:W-:-:S07]  /*2b6a0*/  IMAD.MOV.U32 R25, RZ, RZ, R14 ;  /* 0x000000ffff197224 */ /* 0x000fce00078e000e */
[----:B------:R-:W-:Y:S05]  /*2b6b0*/  WARPSYNC.COLLECTIVE R15, `(.L_x_2644) ;  /* 0x000000000f087348 */ /* 0x000fea0003c00000 */
[----:B------:R0:W1:Y:S02]  /*2b6c0*/  SHFL.IDX P6, R14, R13, R12, R11 ;  /* 0x0000000c0d0e7389 */ /* 0x00006400000c000b */
[----:B01----:R-:W-:Y:S01]  /*2b6d0*/  ENDCOLLECTIVE ;  /* 0x000000000000791b */ /* 0x003fe20003800000 */
.L_x_2644:
[----:B------:R-:W-:Y:S01]  /*2b6e0*/  MOV R13, R24 ;  /* 0x00000018000d7202 */ /* 0x000fe20000000f00 */
[----:B------:R-:W-:Y:S01]  /*2b6f0*/  IMAD.MOV.U32 R12, RZ, RZ, R7 ;  /* 0x000000ffff0c7224 */ /* 0x000fe200078e0007 */
[----:B------:R-:W-:Y:S02]  /*2b700*/  SEL R24, R26, R25, P0 ;  /* 0x000000191a187207 */ /* 0x000fe40000000000 */
[----:B------:R-:W-:Y:S01]  /*2b710*/  SEL R26, R25, R26, P0 ;  /* 0x0000001a191a7207 */ /* 0x000fe20000000000 */
[----:B------:R-:W-:-:S07]  /*2b720*/  IMAD.MOV.U32 R30, RZ, RZ, R14 ;  /* 0x000000ffff1e7224 */ /* 0x000fce00078e000e */
[----:B------:R-:W-:Y:S05]  /*2b730*/  WARPSYNC.COLLECTIVE R15, `(.L_x_2645) ;  /* 0x000000000f087348 */ /* 0x000fea0003c00000 */
[----:B------:R0:W1:Y:S02]  /*2b740*/  SHFL.IDX P6, R14, R13, R12, R11 ;  /* 0x0000000c0d0e7389 */ /* 0x00006400000c000b */
[----:B01----:R-:W-:Y:S01]  /*2b750*/  ENDCOLLECTIVE ;  /* 0x000000000000791b */ /* 0x003fe20003800000 */
.L_x_2645:
[----:B------:R-:W-:Y:S02]  /*2b760*/  IMAD.MOV.U32 R13, RZ, RZ, R29 ;  /* 0x000000ffff0d7224 */ /* 0x000fe400078e001d */
[----:B------:R-:W-:Y:S02]  /*2b770*/  IMAD.MOV.U32 R12, RZ, RZ, R2 ;  /* 0x000000ffff0c7224 */ /* 0x000fe400078e0002 */
[----:B------:R-:W-:-:S07]  /*2b780*/  IMAD.MOV.U32 R27, RZ, RZ, R14 ;  /* 0x000000ffff1b7224 */ /* 0x000fce00078e000e */
[----:B------:R-:W-:Y:S05]  /*2b790*/  WARPSYNC.COLLECTIVE R15, `(.L_x_2646) ;  /* 0x000000000f087348 */ /* 0x000fea0003c00000 */
[----:B------:R0:W1:Y:S02]  /*2b7a0*/  SHFL.IDX P6, R14, R13, R12, R11 ;  /* 0x0000000c0d0e7389 */ /* 0x00006400000c000b */
[----:B01----:R-:W-:Y:S01]  /*2b7b0*/  ENDCOLLECTIVE ;  /* 0x000000000000791b */ /* 0x003fe20003800000 */
.L_x_2646:
[----:B------:R-:W-:Y:S01]  /*2b7c0*/  IMAD.MOV.U32 R13, RZ, RZ, R28 ;  /* 0x000000ffff0d7224 */ /* 0x000fe200078e001c */
[----:B------:R-:W-:Y:S02]  /*2b7d0*/  MOV R12, R7 ;  /* 0x00000007000c7202 */ /* 0x000fe40000000f00 */
[----:B------:R-:W-:Y:S02]  /*2b7e0*/  SEL R28, R30, R27, P0 ;  /* 0x0000001b1e1c7207 */ /* 0x000fe40000000000 */
[----:B------:R-:W-:Y:S01]  /*2b7f0*/  SEL R30, R27, R30, P0 ;  /* 0x0000001e1b1e7207 */ /* 0x000fe20000000000 */
[----:B------:R-:W-:-:S07]  /*2b800*/  IMAD.MOV.U32 R34, RZ, RZ, R14 ;  /* 0x000000ffff227224 */ /* 0x000fce00078e000e */
[----:B------:R-:W-:Y:S05]  /*2b810*/  WARPSYNC.COLLECTIVE R15, `(.L_x_2647) ;  /* 0x000000000f087348 */ /* 0x000fea0003c00000 */
[----:B------:R0:W1:Y:S02]  /*2b820*/  SHFL.IDX P6, R14, R13, R12, R11 ;  /* 0x0000000c0d0e7389 */ /* 0x00006400000c000b */
[----:B01----:R-:W-:Y:S01]  /*2b830*/  ENDCOLLECTIVE ;  /* 0x000000000000791b */ /* 0x003fe20003800000 */
.L_x_2647:
[----:B------:R-:W-:Y:S02]  /*2b840*/  IMAD.MOV.U32 R13, RZ, RZ, R31 ;  /* 0x000000ffff0d7224 */ /* 0x000fe400078e001f */
[----:B------:R-:W-:Y:S02]  /*2b850*/  IMAD.MOV.U32 R12, RZ, RZ, R2 ;  /* 0x000000ffff0c7224 */ /* 0x000fe400078e0002 */
[----:B------:R-:W-:-:S07]  /*2b860*/  IMAD.MOV.U32 R29, RZ, RZ, R14 ;  /* 0x000000ffff1d7224 */ /* 0x000fce00078e000e */
[----:B------:R-:W-:Y:S05]  /*2b870*/  WARPSYNC.COLLECTIVE R15, `(.L_x_2648) ;  /* 0x000000000f087348 */ /* 0x000fea0003c00000 */
[----:B------:R0:W1:Y:S02]  /*2b880*/  SHFL.IDX P6, R14, R13, R12, R11 ;  /* 0x0000000c0d0e7389 */ /* 0x00006400000c000b */
[----:B01----:R-:W-:Y:S01]  /*2b890*/  ENDCOLLECTIVE ;  /* 0x000000000000791b */ /* 0x003fe20003800000 */
.L_x_2648:
[----:B------:R-:W-:Y:S01]  /*2b8a0*/  IMAD.MOV.U32 R13, RZ, RZ, R32 ;  /* 0x000000ffff0d7224 */ /* 0x000fe200078e0020 */
[----:B------:R-:W-:Y:S01]  /*2b8b0*/  SEL R32, R34, R29, P0 ;  /* 0x0000001d22207207 */ /* 0x000fe20000000000 */
[----:B------:R-:W-:Y:S01]  /*2b8c0*/  IMAD.MOV.U32 R12, RZ, RZ, R7 ;  /* 0x000000ffff0c7224 */ /* 0x000fe200078e0007 */
[----:B------:R-:W-:Y:S01]  /*2b8d0*/  SEL R34, R29, R34, P0 ;  /* 0x000000221d227207 */ /* 0x000fe20000000000 */
[----:B------:R-:W-:-:S07]  /*2b8e0*/  IMAD.MOV.U32 R38, RZ, RZ, R14 ;  /* 0x000000ffff267224 */ /* 0x000fce00078e000e */
[----:B------:R-:W-:Y:S05]  /*2b8f0*/  WARPSYNC.COLLECTIVE R15, `(.L_x_2649) ;  /* 0x000000000f087348 */ /* 0x000fea0003c00000 */
[----:B------:R0:W1:Y:S02]  /*2b900*/  SHFL.IDX P6, R14, R13, R12, R11 ;  /* 0x0000000c0d0e7389 */ /* 0x00006400000c000b */
[----:B01----:R-:W-:Y:S01]  /*2b910*/  ENDCOLLECTIVE ;  /* 0x000000000000791b */ /* 0x003fe20003800000 */
.L_x_2649:
[----:B------:R-:W-:Y:S02]  /*2b920*/  IMAD.MOV.U32 R13, RZ, RZ, R33 ;  /* 0x000000ffff0d7224 */ /* 0x000fe400078e0021 */
[----:B------:R-:W-:Y:S01]  /*2b930*/  IMAD.MOV.U32 R12, RZ, RZ, R2 ;  /* 0x000000ffff0c7224 */ /* 0x000fe200078e0002 */
[----:B------:R-:W-:-:S07]  /*2b940*/  MOV R31, R14 ;  /* 0x0000000e001f7202 */ /* 0x000fce0000000f00 */
[----:B------:R-:W-:Y:S05]  /*2b950*/  WARPSYNC.COLLECTIVE R15, `(.L_x_2650) ;  /* 0x000000000f087348 */ /* 0x000fea0003c00000 */
[----:B------:R0:W1:Y:S02]  /*2b960*/  SHFL.IDX P6, R14, R13, R12, R11 ;  /* 0x0000000c0d0e7389 */ /* 0x00006400000c000b */
[----:B01----:R-:W-:Y:S01]  /*2b970*/  ENDCOLLECTIVE ;  /* 0x000000000000791b */ /* 0x003fe20003800000 */
.L_x_2650:
        /* <DEDUP_REMOVED lines=8> */
.L_x_2651:
[----:B------:R-:W-:Y:S01]  /*2ba00*/  MOV R13, R35 ;  /* 0x00000023000d7202 */ /* 0x000fe20000000f00 */
[----:B------:R-:W-:Y:S02]  /*2ba10*/  IMAD.MOV.U32 R12, RZ, RZ, R2 ;  /* 0x000000ffff0c7224 */ /* 0x000fe400078e0002 */
[----:B------:R-:W-:-:S07]  /*2ba20*/  IMAD.MOV.U32 R40, RZ, RZ, R14 ;  /* 0x000000ffff287224 */ /* 0x000fce00078e000e */
[----:B------:R-:W-:Y:S05]  /*2ba30*/  WARPSYNC.COLLECTIVE R15, `(.L_x_2652) ;  /* 0x000000000f087348 */ /* 0x000fea0003c00000 */
[----:B------:R0:W1:Y:S02]  /*2ba40*/  SHFL.IDX P6, R14, R13, R12, R11 ;  /* 0x0000000c0d0e7389 */ /* 0x00006400000c000b */
[----:B01----:R-:W-:Y:S01]  /*2ba50*/  ENDCOLLECTIVE ;  /* 0x000000000000791b */ /* 0x003fe20003800000 */
.L_x_2652:
[----:B------:R-:W-:Y:S02]  /*2ba60*/  IMAD.MOV.U32 R13, RZ, RZ, R42 ;  /* 0x000000ffff0d7224 */ /* 0x000fe400078e002a */
[----:B------:R-:W-:Y:S02]  /*2ba70*/  IMAD.MOV.U32 R12, RZ, RZ, R7 ;  /* 0x000000ffff0c7224 */ /* 0x000fe400078e0007 */
[----:B------:R-:W-:-:S07]  /*2ba80*/  IMAD.MOV.U32 R35, RZ, RZ, R14 ;  /* 0x000000ffff237224 */ /* 0x000fce00078e000e */
[----:B------:R-:W-:Y:S05]  /*2ba90*/  WARPSYNC.COLLECTIVE R15, `(.L_x_2653) ;  /* 0x000000000f087348 */ /* 0x000fea0003c00000 */
[----:B------:R0:W1:Y:S02]  /*2baa0*/  SHFL.IDX P6, R14, R13, R12, R11 ;  /* 0x0000000c0d0e7389 */ /* 0x00006400000c000b */
[----:B01----:R-:W-:Y:S01]  /*2bab0*/  ENDCOLLECTIVE ;  /* 0x000000000000791b */ /* 0x003fe20003800000 */
.L_x_2653:
[----:B------:R-:W-:Y:S01]  /*2bac0*/  IMAD.MOV.U32 R13, RZ, RZ, R37 ;  /* 0x000000ffff0d7224 */ /* 0x000fe200078e0025 */
[----:B------:R-:W-:Y:S01]  /*2bad0*/  MOV R12, R2 ;  /* 0x00000002000c7202 */ /* 0x000fe20000000f00 */
[----:B------:R-:W-:-:S07]  /*2bae0*/  IMAD.MOV.U32 R42, RZ, RZ, R14 ;  /* 0x000000ffff2a7224 */ /* 0x000fce00078e000e */
[----:B------:R-:W-:Y:S05]  /*2baf0*/  WARPSYNC.COLLECTIVE R15, `(.L_x_2654) ;  /* 0x000000000f087348 */ /* 0x000fea0003c00000 */
[----:B------:R0:W1:Y:S02]  /*2bb00*/  SHFL.IDX P6, R14, R13, R12, R11 ;  /* 0x0000000c0d0e7389 */ /* 0x00006400000c000b */
[----:B01----:R-:W-:Y:S01]  /*2bb10*/  ENDCOLLECTIVE ;  /* 0x000000000000791b */ /* 0x003fe20003800000 */
.L_x_2654:
[----:B------:R-:W-:Y:S02]  /*2bb20*/  IMAD.MOV.U32 R13, RZ, RZ, R44 ;  /* 0x000000ffff0d7224 */ /* 0x000fe400078e002c */
[----:B------:R-:W-:Y:S02]  /*2bb30*/  IMAD.MOV.U32 R12, RZ, RZ, R7 ;  /* 0x000000ffff0c7224 */ /* 0x000fe400078e0007 */
[----:B------:R-:W-:-:S07]  /*2bb40*/  IMAD.MOV.U32 R37, RZ, RZ, R14 ;  /* 0x000000ffff257224 */ /* 0x000fce00078e000e */
[----:B------:R-:W-:Y:S05]  /*2bb50*/  WARPSYNC.COLLECTIVE R15, `(.L_x_2655) ;  /* 0x000000000f087348 */ /* 0x000fea0003c00000 */
[----:B------:R0:W1:Y:S02]  /*2bb60*/  SHFL.IDX P6, R14, R13, R12, R11 ;  /* 0x0000000c0d0e7389 */ /* 0x00006400000c000b */
[----:B01----:R-:W-:Y:S01]  /*2bb70*/  ENDCOLLECTIVE ;  /* 0x000000000000791b */ /* 0x003fe20003800000 */
.L_x_2655:
[----:B------:R-:W-:Y:S02]  /*2bb80*/  IMAD.MOV.U32 R13, RZ, RZ, R39 ;  /* 0x000000ffff0d7224 */ /* 0x000fe400078e0027 */
[----:B------:R-:W-:Y:S02]  /*2bb90*/  IMAD.MOV.U32 R12, RZ, RZ, R2 ;  /* 0x000000ffff0c7224 */ /* 0x000fe400078e0002 */
[----:B------:R-:W-:-:S07]  /*2bba0*/  IMAD.MOV.U32 R44, RZ, RZ, R14 ;  /* 0x000000ffff2c7224 */ /* 0x000fce00078e000e */
[----:B------:R-:W-:Y:S05]  /*2bbb0*/  WARPSYNC.COLLECTIVE R15, `(.L_x_2656) ;  /* 0x000000000f087348 */ /* 0x000fea0003c00000 */
[----:B------:R0:W1:Y:S02]  /*2bbc0*/  SHFL.IDX P6, R14, R13, R12, R11 ;  /* 0x0000000c0d0e7389 */ /* 0x00006400000c000b */
[----:B01----:R-:W-:Y:S01]  /*2bbd0*/  ENDCOLLECTIVE ;  /* 0x000000000000791b */ /* 0x003fe20003800000 */
.L_x_2656:
[----:B------:R-:W-:Y:S02]  /*2bbe0*/  IMAD.MOV.U32 R13, RZ, RZ, R46 ;  /* 0x000000ffff0d7224 */ /* 0x000fe400078e002e */
[----:B------:R-:W-:Y:S01]  /*2bbf0*/  IMAD.MOV.U32 R12, RZ, RZ, R7 ;  /* 0x000000ffff0c7224 */ /* 0x000fe200078e0007 */
[----:B------:R-:W-:-:S07]  /*2bc00*/  MOV R39, R14 ;  /* 0x0000000e00277202 */ /* 0x000fce0000000f00 */
[----:B------:R-:W-:Y:S05]  /*2bc10*/  WARPSYNC.COLLECTIVE R15, `(.L_x_2657) ;  /* 0x000000000f087348 */ /* 0x000fea0003c00000 */
[----:B------:R0:W1:Y:S02]  /*2bc20*/  SHFL.IDX P6, R14, R13, R12, R11 ;  /* 0x0000000c0d0e7389 */ /* 0x00006400000c000b */
[----:B01----:R-:W-:Y:S01]  /*2bc30*/  ENDCOLLECTIVE ;  /* 0x000000000000791b */ /* 0x003fe20003800000 */
.L_x_2657:
[----:B------:R-:W-:Y:S02]  /*2bc40*/  IMAD.MOV.U32 R13, RZ, RZ, R41 ;  /* 0x000000ffff0d7224 */ /* 0x000fe400078e0029 */
[----:B------:R-:W-:Y:S02]  /*2bc50*/  IMAD.MOV.U32 R12, RZ, RZ, R2 ;  /* 0x000000ffff0c7224 */ /* 0x000fe400078e0002 */
[----:B------:R-:W-:-:S07]  /*2bc60*/  IMAD.MOV.U32 R46, RZ, RZ, R14 ;  /* 0x000000ffff2e7224 */ /* 0x000fce00078e000e */
[----:B------:R-:W-:Y:S05]  /*2bc70*/  WARPSYNC.COLLECTIVE R15, `(.L_x_2658) ;  /* 0x000000000f087348 */ /* 0x000fea0003c00000 */
[----:B------:R0:W1:Y:S02]  /*2bc80*/  SHFL.IDX P6, R14, R13, R12, R11 ;  /* 0x0000000c0d0e7389 */ /* 0x00006400000c000b */
[----:B01----:R-:W-:Y:S01]  /*2bc90*/  ENDCOLLECTIVE ;  /* 0x000000000000791b */ /* 0x003fe20003800000 */
.L_x_2658:
[----:B------:R-:W-:Y:S01]  /*2bca0*/  MOV R13, R48 ;  /* 0x00000030000d7202 */ /* 0x000fe20000000f00 */
[----:B------:R-:W-:Y:S02]  /*2bcb0*/  IMAD.MOV.U32 R12, RZ, RZ, R7 ;  /* 0x000000ffff0c7224 */ /* 0x000fe400078e0007 */
[----:B------:R-:W-:-:S07]  /*2bcc0*/  IMAD.MOV.U32 R41, RZ, RZ, R14 ;  /* 0x000000ffff297224 */ /* 0x000fce00078e000e */
[----:B------:R-:W-:Y:S05]  /*2bcd0*/  WARPSYNC.COLLECTIVE R15, `(.L_x_2659) ;  /* 0x000000000f087348 */ /* 0x000fea0003c00000 */
[----:B------:R0:W1:Y:S02]  /*2bce0*/  SHFL.IDX P6, R14, R13, R12, R11 ;  /* 0x0000000c0d0e7389 */ /* 0x00006400000c000b */
[----:B01----:R-:W-:Y:S01]  /*2bcf0*/  ENDCOLLECTIVE ;  /* 0x000000000000791b */ /* 0x003fe20003800000 */
.L_x_2659:
[----:B------:R-:W-:Y:S02]  /*2bd00*/  IMAD.MOV.U32 R13, RZ, RZ, R43 ;  /* 0x000000ffff0d7224 */ /* 0x000fe400078e002b */
[----:B------:R-:W-:Y:S02]  /*2bd10*/  IMAD.MOV.U32 R12, RZ, RZ, R2 ;  /* 0x000000ffff0c7224 */ /* 0x000fe400078e0002 */
[----:B------:R-:W-:-:S07]  /*2bd20*/  IMAD.MOV.U32 R48, RZ, RZ, R14 ;  /* 0x000000ffff307224 */ /* 0x000fce00078e000e */
[----:B------:R-:W-:Y:S05]  /*2bd30*/  WARPSYNC.COLLECTIVE R15, `(.L_x_2660) ;  /* 0x000000000f087348 */ /* 0x000fea0003c00000 */
[----:B------:R0:W1:Y:S02]  /*2bd40*/  SHFL.IDX P6, R14, R13, R12, R11 ;  /* 0x0000000c0d0e7389 */ /* 0x00006400000c000b */
[----:B01----:R-:W-:Y:S01]  /*2bd50*/  ENDCOLLECTIVE ;  /* 0x000000000000791b */ /* 0x003fe20003800000 */
.L_x_2660:
[----:B------:R-:W-:Y:S01]  /*2bd60*/  IMAD.MOV.U32 R13, RZ, RZ, R50 ;  /* 0x000000ffff0d7224 */ /* 0x000fe200078e0032 */
[----:B------:R-:W-:Y:S01]  /*2bd70*/  MOV R12, R7 ;  /* 0x00000007000c7202 */ /* 0x000fe20000000f00 */
[----:B------:R-:W-:-:S07]  /*2bd80*/  IMAD.MOV.U32 R43, RZ, RZ, R14 ;  /* 0x000000ffff2b7224 */ /* 0x000fce00078e000e */
[----:B------:R-:W-:Y:S05]  /*2bd90*/  WARPSYNC.COLLECTIVE R15, `(.L_x_2661) ;  /* 0x000000000f087348 */ /* 0x000fea0003c00000 */
[----:B------:R0:W1:Y:S02]  /*2bda0*/  SHFL.IDX P6, R14, R13, R12, R11 ;  /* 0x0000000c0d0e7389 */ /* 0x00006400000c000b */
[----:B01----:R-:W-:Y:S01]  /*2bdb0*/  ENDCOLLECTIVE ;  /* 0x000000000000791b */ /* 0x003fe20003800000 */
.L_x_2661:
[----:B------:R-:W-:Y:S02]  /*2bdc0*/  IMAD.MOV.U32 R13, RZ, RZ, R45 ;  /* 0x000000ffff0d7224 */ /* 0x000fe400078e002d */
[----:B------:R-:W-:Y:S02]  /*2bdd0*/  IMAD.MOV.U32 R12, RZ, RZ, R2 ;  /* 0x000000ffff0c7224 */ /* 0x000fe400078e0002 */
[----:B------:R-:W-:-:S07]  /*2bde0*/  IMAD.MOV.U32 R50, RZ, RZ, R14 ;  /* 0x000000ffff327224 */ /* 0x000fce00078e000e */
[----:B------:R-:W-:Y:S05]  /*2bdf0*/  WARPSYNC.COLLECTIVE R15, `(.L_x_2662) ;  /* 0x000000000f087348 */ /* 0x000fea0003c00000 */
[----:B------:R0:W1:Y:S02]  /*2be00*/  SHFL.IDX P6, R14, R13, R12, R11 ;  /* 0x0000000c0d0e7389 */ /* 0x00006400000c000b */
[----:B01----:R-:W-:Y:S01]  /*2be10*/  ENDCOLLECTIVE ;  /* 0x000000000000791b */ /* 0x003fe20003800000 */
.L_x_2662:
[----:B------:R-:W-:Y:S02]  /*2be20*/  IMAD.MOV.U32 R13, RZ, RZ, R52 ;  /* 0x000000ffff0d7224 */ /* 0x000fe400078e0034 */
[----:B------:R-:W-:Y:S02]  /*2be30*/  IMAD.MOV.U32 R12, RZ, RZ, R7 ;  /* 0x000000ffff0c7224 */ /* 0x000fe400078e0007 */
[----:B------:R-:W-:-:S07]  /*2be40*/  IMAD.MOV.U32 R45, RZ, RZ, R14 ;  /* 0x000000ffff2d7224 */ /* 0x000fce00078e000e */
[----:B------:R-:W-:Y:S05]  /*2be50*/  WARPSYNC.COLLECTIVE R15, `(.L_x_2663) ;  /* 0x000000000f087348 */ /* 0x000fea0003c00000 */
[----:B------:R0:W1:Y:S02]  /*2be60*/  SHFL.IDX P6, R14, R13, R12, R11 ;  /* 0x0000000c0d0e7389 */ /* 0x00006400000c000b */
[----:B01----:R-:W-:Y:S01]  /*2be70*/  ENDCOLLECTIVE ;  /* 0x000000000000791b */ /* 0x003fe20003800000 */
.L_x_2663:
[----:B------:R-:W-:Y:S02]  /*2be80*/  IMAD.MOV.U32 R13, RZ, RZ, R47 ;  /* 0x000000ffff0d7224 */ /* 0x000fe400078e002f */
[----:B------:R-:W-:Y:S01]  /*2be90*/  IMAD.MOV.U32 R12, RZ, RZ, R2 ;  /* 0x000000ffff0c7224 */ /* 0x000fe200078e0002 */
[----:B------:R-:W-:-:S07]  /*2bea0*/  MOV R52, R14 ;  /* 0x0000000e00347202 */ /* 0x000fce0000000f00 */
[----:B------:R-:W-:Y:S05]  /*2beb0*/  WARPSYNC.COLLECTIVE R15, `(.L_x_2664) ;  /* 0x000000000f087348 */ /* 0x000fea0003c00000 */
[----:B------:R0:W1:Y:S02]  /*2bec0*/  SHFL.IDX P6, R14, R13, R12, R11 ;  /* 0x0000000c0d0e7389 */ /* 0x00006400000c000b */
[----:B01----:R-:W-:Y:S01]  /*2bed0*/  ENDCOLLECTIVE ;  /* 0x000000000000791b */ /* 0x003fe20003800000 */
.L_x_2664:
[----:B------:R-:W-:Y:S02]  /*2bee0*/  IMAD.MOV.U32 R13, RZ, RZ, R54 ;  /* 0x000000ffff0d7224 */ /* 0x000fe400078e0036 */
[----:B------:R-:W-:Y:S02]  /*2bef0*/  IMAD.MOV.U32 R12, RZ, RZ, R7 ;  /* 0x000000ffff0c7224 */ /* 0x000fe400078e0007 */
[----:B------:R-:W-:-:S07]  /*2bf00*/  IMAD.MOV.U32 R47, RZ, RZ, R14 ;  /* 0x000000ffff2f7224 */ /* 0x000fce00078e000e */
[----:B------:R-:W-:Y:S05]  /*2bf10*/  WARPSYNC.COLLECTIVE R15, `(.L_x_2665) ;  /* 0x000000000f087348 */ /* 0x000fea0003c00000 */
[----:B------:R0:W1:Y:S02]  /*2bf20*/  SHFL.IDX P6, R14, R13, R12, R11 ;  /* 0x0000000c0d0e7389 */ /* 0x00006400000c000b */
[----:B01----:R-:W-:Y:S01]  /*2bf30*/  ENDCOLLECTIVE ;  /* 0x000000000000791b */ /* 0x003fe20003800000 */
.L_x_2665:
[----:B------:R-:W-:Y:S01]  /*2bf40*/  MOV R13, R49 ;  /* 0x00000031000d7202 */ /* 0x000fe20000000f00 */
[----:B------:R-:W-:Y:S02]  /*2bf50*/  IMAD.MOV.U32 R12, RZ, RZ, R2 ;  /* 0x000000ffff0c7224 */ /* 0x000fe400078e0002 */
[----:B------:R-:W-:-:S07]  /*2bf60*/  IMAD.MOV.U32 R54, RZ, RZ, R14 ;  /* 0x000000ffff367224 */ /* 0x000fce00078e000e */
[----:B------:R-:W-:Y:S05]  /*2bf70*/  WARPSYNC.COLLECTIVE R15, `(.L_x_2666) ;  /* 0x000000000f087348 */ /* 0x000fea0003c00000 */
[----:B------:R0:W1:Y:S02]  /*2bf80*/  SHFL.IDX P6, R14, R13, R12, R11 ;  /* 0x0000000c0d0e7389 */ /* 0x00006400000c000b */
[----:B01----:R-:W-:Y:S01]  /*2bf90*/  ENDCOLLECTIVE ;  /* 0x000000000000791b */ /* 0x003fe20003800000 */
.L_x_2666:
[----:B------:R-:W-:Y:S02]  /*2bfa0*/  IMAD.MOV.U32 R13, RZ, RZ, R58 ;  /* 0x000000ffff0d7224 */ /* 0x000fe400078e003a */
[----:B------:R-:W-:Y:S02]  /*2bfb0*/  IMAD.MOV.U32 R12, RZ, RZ, R7 ;  /* 0x000000ffff0c7224 */ /* 0x000fe400078e0007 */
[----:B------:R-:W-:-:S07]  /*2bfc0*/  IMAD.MOV.U32 R49, RZ, RZ, R14 ;  /* 0x000000ffff317224 */ /* 0x000fce00078e000e */
[----:B------:R-:W-:Y:S05]  /*2bfd0*/  WARPSYNC.COLLECTIVE R15, `(.L_x_2667) ;  /* 0x000000000f087348 */ /* 0x000fea0003c00000 */
[----:B------:R0:W1:Y:S02]  /*2bfe0*/  SHFL.IDX P6, R14, R13, R12, R11 ;  /* 0x0000000c0d0e7389 */ /* 0x00006400000c000b */
[----:B01----:R-:W-:Y:S01]  /*2bff0*/  ENDCOLLECTIVE ;  /* 0x000000000000791b */ /* 0x003fe20003800000 */
.L_x_2667:
[----:B------:R-:W-:Y:S01]  /*2c000*/  IMAD.MOV.U32 R13, RZ, RZ, R51 ;  /* 0x000000ffff0d7224 */ /* 0x000fe200078e0033 */
[----:B------:R-:W-:Y:S01]  /*2c010*/  MOV R12, R2 ;  /* 0x00000002000c7202 */ /* 0x000fe20000000f00 */
[----:B------:R-:W-:-:S07]  /*2c020*/  IMAD.MOV.U32 R58, RZ, RZ, R14 ;  /* 0x000000ffff3a7224 */ /* 0x000fce00078e000e */
[----:B------:R-:W-:Y:S05]  /*2c030*/  WARPSYNC.COLLECTIVE R15, `(.L_x_2668) ;  /* 0x000000000f087348 */ /* 0x000fea0003c00000 */
[----:B------:R0:W1:Y:S02]  /*2c040*/  SHFL.IDX P6, R14, R13, R12, R11 ;  /* 0x0000000c0d0e7389 */ /* 0x00006400000c000b */
[----:B01----:R-:W-:Y:S01]  /*2c050*/  ENDCOLLECTIVE ;  /* 0x000000000000791b */ /* 0x003fe20003800000 */
.L_x_2668:
[----:B------:R-:W-:Y:S01]  /*2c060*/  IMAD.MOV.U32 R13, RZ, RZ, R60 ;  /* 0x000000ffff0d7224 */ /* 0x000fe200078e003c */
[----:B------:R-:W-:Y:S01]  /*2c070*/  SEL R60, R37, R44, P0 ;  /* 0x0000002c253c7207 */ /* 0x000fe20000000000 */
[----:B------:R-:W-:Y:S02]  /*2c080*/  IMAD.MOV.U32 R12, RZ, RZ, R7 ;  /* 0x000000ffff0c7224 */ /* 0x000fe400078e0007 */
[----:B------:R-:W-:-:S07]  /*2c090*/  IMAD.MOV.U32 R51, RZ, RZ, R14 ;  /* 0x000000ffff337224 */ /* 0x000fce00078e000e */
[----:B------:R-:W-:Y:S05]  /*2c0a0*/  WARPSYNC.COLLECTIVE R15, `(.L_x_2669) ;  /* 0x000000000f087348 */ /* 0x000fea0003c00000 */
[----:B------:R0:W1:Y:S02]  /*2c0b0*/  SHFL.IDX P6, R14, R13, R12, R11 ;  /* 0x0000000c0d0e7389 */ /* 0x00006400000c000b */
[----:B01----:R-:W-:Y:S01]  /*2c0c0*/  ENDCOLLECTIVE ;  /* 0x000000000000791b */ /* 0x003fe20003800000 */
.L_x_2669:
[----:B------:R-:W-:Y:S02]  /*2c0d0*/  IMAD.MOV.U32 R13, RZ, RZ, R53 ;  /* 0x000000ffff0d7224 */ /* 0x000fe400078e0035 */
[----:B------:R-:W-:Y:S02]  /*2c0e0*/  IMAD.MOV.U32 R12, RZ, RZ, R2 ;  /* 0x000000ffff0c7224 */ /* 0x000fe400078e0002 */
[----:B------:R-:W-:-:S07]  /*2c0f0*/  IMAD.MOV.U32 R20, RZ, RZ, R14 ;  /* 0x000000ffff147224 */ /* 0x000fce00078e000e */
[----:B------:R-:W-:Y:S05]  /*2c100*/  WARPSYNC.COLLECTIVE R15, `(.L_x_2670) ;  /* 0x000000000f087348 */ /* 0x000fea0003c00000 */
[----:B------:R0:W1:Y:S02]  /*2c110*/  SHFL.IDX P6, R14, R13, R12, R11 ;  /* 0x0000000c0d0e7389 */ /* 0x00006400000c000b */
[----:B01----:R-:W-:Y:S01]  /*2c120*/  ENDCOLLECTIVE ;  /* 0x000000000000791b */ /* 0x003fe20003800000 */
.L_x_2670:
        /* <DEDUP_REMOVED lines=9> */
.L_x_2671:
[----:B------:R-:W-:Y:S02]  /*2c1c0*/  IMAD.MOV.U32 R13, RZ, RZ, R55 ;  /* 0x000000ffff0d7224 */ /* 0x000fe400078e0037 */
[----:B------:R-:W-:Y:S02]  /*2c1d0*/  IMAD.MOV.U32 R12, RZ, RZ, R2 ;  /* 0x000000ffff0c7224 */ /* 0x000fe400078e0002 */
[----:B------:R-:W-:-:S07]  /*2c1e0*/  IMAD.MOV.U32 R72, RZ, RZ, R14 ;  /* 0x000000ffff487224 */ /* 0x000fce00078e000e */
[----:B------:R-:W-:Y:S05]  /*2c1f0*/  WARPSYNC.COLLECTIVE R15, `(.L_x_2672) ;  /* 0x000000000f087348 */ /* 0x000fea0003c00000 */
[----:B------:R0:W1:Y:S02]  /*2c200*/  SHFL.IDX P6, R14, R13, R12, R11 ;  /* 0x0000000c0d0e7389 */ /* 0x00006400000c000b */
[----:B01----:R-:W-:Y:S01]  /*2c210*/  ENDCOLLECTIVE ;  /* 0x000000000000791b */ /* 0x003fe20003800000 */
.L_x_2672:
[----:B------:R-:W-:Y:S01]  /*2c220*/  MOV R13, R64 ;  /* 0x00000040000d7202 */ /* 0x000fe20000000f00 */
[----:B------:R-:W-:Y:S01]  /*2c230*/  IMAD.MOV.U32 R12, RZ, RZ, R7 ;  /* 0x000000ffff0c7224 */ /* 0x000fe200078e0007 */
[----:B------:R-:W-:Y:S01]  /*2c240*/  SEL R64, R41, R48, P0 ;  /* 0x0000003029407207 */ /* 0x000fe20000000000 */
[----:B------:R-:W-:-:S07]  /*2c250*/  IMAD.MOV.U32 R55, RZ, RZ, R14 ;  /* 0x000000ffff377224 */ /* 0x000fce00078e000e */
[----:B------:R-:W-:Y:S05]  /*2c260*/  WARPSYNC.COLLECTIVE R15, `(.L_x_2673) ;  /* 0x000000000f087348 */ /* 0x000fea0003c00000 */
[----:B------:R0:W1:Y:S02]  /*2c270*/  SHFL.IDX P6, R14, R13, R12, R11 ;  /* 0x0000000c0d0e7389 */ /* 0x00006400000c000b */
[----:B01----:R-:W-:Y:S01]  /*2c280*/  ENDCOLLECTIVE ;  /* 0x000000000000791b */ /* 0x003fe20003800000 */
.L_x_2673:
[----:B------:R-:W-:Y:S02]  /*2c290*/  IMAD.MOV.U32 R13, RZ, RZ, R59 ;  /* 0x000000ffff0d7224 */ /* 0x000fe400078e003b */
[----:B------:R-:W-:Y:S02]  /*2c2a0*/  IMAD.MOV.U32 R12, RZ, RZ, R2 ;  /* 0x000000ffff0c7224 */ /* 0x000fe400078e0002 */
[----:B------:R-:W-:-:S07]  /*2c2b0*/  IMAD.MOV.U32 R74, RZ, RZ, R14 ;  /* 0x000000ffff4a7224 */ /* 0x000fce00078e000e */
[----:B------:R-:W-:Y:S05]  /*2c2c0*/  WARPSYNC.COLLECTIVE R15, `(.L_x_2674) ;  /* 0x000000000f087348 */ /* 0x000fea0003c00000 */
[----:B------:R0:W1:Y:S02]  /*2c2d0*/  SHFL.IDX P6, R14, R13, R12, R11 ;  /* 0x0000000c0d0e7389 */ /* 0x00006400000c000b */
[----:B01----:R-:W-:Y:S01]  /*2c2e0*/  ENDCOLLECTIVE ;  /* 0x000000000000791b */ /* 0x003fe20003800000 */
.L_x_2674:
[----:B------:R-:W-:Y:S01]  /*2c2f0*/  SEL R9, R55, R74, P0 ;  /* 0x0000004a37097207 */ /* 0x000fe20000000000 */
[----:B------:R-:W-:Y:S01]  /*2c300*/  IMAD.MOV.U32 R13, RZ, RZ, R66 ;  /* 0x000000ffff0d7224 */ /* 0x000fe200078e0042 */
[----:B------:R-:W-:Y:S02]  /*2c310*/  MOV R12, R7 ;  /* 0x00000007000c7202 */ /* 0x000fe40000000f00 */
[----:B------:R-:W-:Y:S02]  /*2c320*/  SEL R66, R48, R41, P0 ;  /* 0x0000002930427207 */ /* 0x000fe40000000000 */
[----:B------:R-:W-:Y:S02]  /*2c330*/  SEL R48, R43, R50, P0 ;  /* 0x000000322b307207 */ /* 0x000fe40000000000 */
[----:B------:R-:W-:Y:S01]  /*2c340*/  SEL R50, R50, R43, P0 ;  /* 0x0000002b32327207 */ /* 0x000fe20000000000 */
[----:B------:R-:W-:-:S07]  /*2c350*/  IMAD.MOV.U32 R59, RZ, RZ, R14 ;  /* 0x000000ffff3b7224 */ /* 0x000fce00078e000e */
[----:B------:R-:W-:Y:S05]  /*2c360*/  WARPSYNC.COLLECTIVE R15, `(.L_x_2675) ;  /* 0x000000000f087348 */ /* 0x000fea0003c00000 */
[----:B------:R0:W1:Y:S02]  /*2c370*/  SHFL.IDX P6, R14, R13, R12, R11 ;  /* 0x0000000c0d0e7389 */ /* 0x00006400000c000b */
[----:B01----:R-:W-:Y:S01]  /*2c380*/  ENDCOLLECTIVE ;  /* 0x000000000000791b */ /* 0x003fe20003800000 */
.L_x_2675:
[----:B------:R-:W-:Y:S02]  /*2c390*/  IMAD.MOV.U32 R13, RZ, RZ, R61 ;  /* 0x000000ffff0d7224 */ /* 0x000fe400078e003d */
[----:B------:R-:W-:Y:S02]  /*2c3a0*/  IMAD.MOV.U32 R12, RZ, RZ, R2 ;  /* 0x000000ffff0c7224 */ /* 0x000fe400078e0002 */
[----:B------:R-:W-:-:S07]  /*2c3b0*/  IMAD.MOV.U32 R84, RZ, RZ, R14 ;  /* 0x000000ffff547224 */ /* 0x000fce00078e000e */
[----:B------:R-:W-:Y:S05]  /*2c3c0*/  WARPSYNC.COLLECTIVE R15, `(.L_x_2676) ;  /* 0x000000000f087348 */ /* 0x000fea0003c00000 */
[----:B------:R0:W1:Y:S02]  /*2c3d0*/  SHFL.IDX P6, R14, R13, R12, R11 ;  /* 0x0000000c0d0e7389 */ /* 0x00006400000c000b */
[----:B01----:R-:W-:Y:S01]  /*2c3e0*/  ENDCOLLECTIVE ;  /* 0x000000000000791b */ /* 0x003fe20003800000 */
.L_x_2676:
[----:B------:R-:W-:Y:S02]  /*2c3f0*/  SEL R25, R59, R84, P0 ;  /* 0x000000543b197207 */ /* 0x000fe40000000000 */
[----:B------:R-:W-:Y:S01]  /*2c400*/  SEL R27, R84, R59, P0 ;  /* 0x0000003b541b7207 */ /* 0x000fe20000000000 */
[----:B------:R-:W-:Y:S01]  /*2c410*/  IMAD.MOV.U32 R13, RZ, RZ, R68 ;  /* 0x000000ffff0d7224 */ /* 0x000fe200078e0044 */
[----:B------:R-:W-:Y:S01]  /*2c420*/  SEL R68, R45, R52, P0 ;  /* 0x000000342d447207 */ /* 0x000fe20000000000 */
[----:B------:R-:W-:Y:S02]  /*2c430*/  IMAD.MOV.U32 R12, RZ, RZ, R7 ;  /* 0x000000ffff0c7224 */ /* 0x000fe400078e0007 */
[----:B------:R-:W-:-:S07]  /*2c440*/  IMAD.MOV.U32 R61, RZ, RZ, R14 ;  /* 0x000000ffff3d7224 */ /* 0x000fce00078e000e */
[----:B------:R-:W-:Y:S05]  /*2c450*/  WARPSYNC.COLLECTIVE R15, `(.L_x_2677) ;  /* 0x000000000f087348 */ /* 0x000fea0003c00000 */
[----:B------:R0:W1:Y:S02]  /*2c460*/  SHFL.IDX P6, R14, R13, R12, R11 ;  /* 0x0000000c0d0e7389 */ /* 0x00006400000c000b */
[----:B01----:R-:W-:Y:S01]  /*2c470*/  ENDCOLLECTIVE ;  /* 0x000000000000791b */ /* 0x003fe20003800000 */
.L_x_2677:
[----:B------:R-:W-:Y:S02]  /*2c480*/  IMAD.MOV.U32 R13, RZ, RZ, R63 ;  /* 0x000000ffff0d7224 */ /* 0x000fe400078e003f */
[----:B------:R-:W-:Y:S01]  /*2c490*/  IMAD.MOV.U32 R12, RZ, RZ, R2 ;  /* 0x000000ffff0c7224 */ /* 0x000fe200078e0002 */
[----:B------:R-:W-:-:S07]  /*2c4a0*/  MOV R86, R14 ;  /* 0x0000000e00567202 */ /* 0x000fce0000000f00 */
[----:B------:R-:W-:Y:S05]  /*2c4b0*/  WARPSYNC.COLLECTIVE R15, `(.L_x_2678) ;  /* 0x000000000f087348 */ /* 0x000fea0003c00000 */
[----:B------:R0:W1:Y:S02]  /*2c4c0*/  SHFL.IDX P6, R14, R13, R12, R11 ;  /* 0x0000000c0d0e7389 */ /* 0x00006400000c000b */
[----:B01----:R-:W-:Y:S01]  /*2c4d0*/  ENDCOLLECTIVE ;  /* 0x000000000000791b */ /* 0x003fe20003800000 */
.L_x_2678:
[----:B------:R-:W-:Y:S02]  /*2c4e0*/  SEL R29, R61, R86, P0 ;  /* 0x000000563d1d7207 */ /* 0x000fe40000000000 */
        /* <DEDUP_REMOVED lines=10> */
.L_x_2679:
[----:B------:R-:W-:Y:S01]  /*2c590*/  MOV R13, R65 ;  /* 0x00000041000d7202 */ /* 0x000fe20000000f00 */
[----:B------:R-:W-:Y:S02]  /*2c5a0*/  IMAD.MOV.U32 R12, RZ, RZ, R2 ;  /* 0x000000ffff0c7224 */ /* 0x000fe400078e0002 */
[----:B------:R-:W-:-:S07]  /*2c5b0*/  IMAD.MOV.U32 R88, RZ, RZ, R14 ;  /* 0x000000ffff587224 */ /* 0x000fce00078e000e */
[----:B------:R-:W-:Y:S05]  /*2c5c0*/  WARPSYNC.COLLECTIVE R15, `(.L_x_2680) ;  /* 0x000000000f087348 */ /* 0x000fea0003c00000 */
[----:B------:R0:W1:Y:S02]  /*2c5d0*/  SHFL.IDX P6, R14, R13, R12, R11 ;  /* 0x0000000c0d0e7389 */ /* 0x00006400000c000b */
[----:B01----:R-:W-:Y:S01]  /*2c5e0*/  ENDCOLLECTIVE ;  /* 0x000000000000791b */ /* 0x003fe20003800000 */
.L_x_2680:
[----:B------:R-:W-:Y:S01]  /*2c5f0*/  IMAD.MOV.U32 R13, RZ, RZ, R76 ;  /* 0x000000ffff0d7224 */ /* 0x000fe200078e004c */
[----:B------:R-:W-:Y:S01]  /*2c600*/  SEL R76, R49, R58, P0 ;  /* 0x0000003a314c7207 */ /* 0x000fe20000000000 */
[----:B------:R-:W-:Y:S02]  /*2c610*/  IMAD.MOV.U32 R12, RZ, RZ, R7 ;  /* 0x000000ffff0c7224 */ /* 0x000fe400078e0007 */
[----:B------:R-:W-:-:S07]  /*2c620*/  IMAD.MOV.U32 R65, RZ, RZ, R14 ;  /* 0x000000ffff417224 */ /* 0x000fce00078e000e */
[----:B------:R-:W-:Y:S05]  /*2c630*/  WARPSYNC.COLLECTIVE R15, `(.L_x_2681) ;  /* 0x000000000f087348 */ /* 0x000fea0003c00000 */
[----:B------:R0:W1:Y:S02]  /*2c640*/  SHFL.IDX P6, R14, R13, R12, R11 ;  /* 0x0000000c0d0e7389 */ /* 0x00006400000c000b */
[----:B01----:R-:W-:Y:S01]  /*2c650*/  ENDCOLLECTIVE ;  /* 0x000000000000791b */ /* 0x003fe20003800000 */
.L_x_2681:
[----:B------:R-:W-:Y:S01]  /*2c660*/  IMAD.MOV.U32 R13, RZ, RZ, R67 ;  /* 0x000000ffff0d7224 */ /* 0x000fe200078e0043 */
[----:B------:R-:W-:Y:S01]  /*2c670*/  MOV R12, R2 ;  /* 0x00000002000c7202 */ /* 0x000fe20000000f00 */
[----:B------:R-:W-:-:S07]  /*2c680*/  IMAD.MOV.U32 R90, RZ, RZ, R14 ;  /* 0x000000ffff5a7224 */ /* 0x000fce00078e000e */
[----:B------:R-:W-:Y:S05]  /*2c690*/  WARPSYNC.COLLECTIVE R15, `(.L_x_2682) ;  /* 0x000000000f087348 */ /* 0x000fea0003c00000 */
[----:B------:R0:W1:Y:S02]  /*2c6a0*/  SHFL.IDX P6, R14, R13, R12, R11 ;  /* 0x0000000c0d0e7389 */ /* 0x00006400000c000b */
[----:B01----:R-:W-:Y:S01]  /*2c6b0*/  ENDCOLLECTIVE ;  /* 0x000000000000791b */ /* 0x003fe20003800000 */
.L_x_2682:
        /* <DEDUP_REMOVED lines=9> */
.L_x_2683:
[----:B------:R-:W-:Y:S02]  /*2c750*/  IMAD.MOV.U32 R13, RZ, RZ, R69 ;  /* 0x000000ffff0d7224 */ /* 0x000fe400078e0045 */
[----:B------:R-:W-:Y:S02]  /*2c760*/  IMAD.MOV.U32 R12, RZ, RZ, R2 ;  /* 0x000000ffff0c7224 */ /* 0x000fe400078e0002 */
[----:B------:R-:W-:-:S07]  /*2c770*/  IMAD.MOV.U32 R92, RZ, RZ, R14 ;  /* 0x000000ffff5c7224 */ /* 0x000fce00078e000e */
[----:B------:R-:W-:Y:S05]  /*2c780*/  WARPSYNC.COLLECTIVE R15, `(.L_x_2684) ;  /* 0x000000000f087348 */ /* 0x000fea0003c00000 */
[----:B------:R0:W1:Y:S02]  /*2c790*/  SHFL.IDX P6, R14, R13, R12, R11 ;  /* 0x0000000c0d0e7389 */ /* 0x00006400000c000b */
[----:B01----:R-:W-:Y:S01]  /*2c7a0*/  ENDCOLLECTIVE ;  /* 0x000000000000791b */ /* 0x003fe20003800000 */
.L_x_2684:
[----:B------:R-:W-:Y:S01]  /*2c7b0*/  IMAD.MOV.U32 R13, RZ, RZ, R80 ;  /* 0x000000ffff0d7224 */ /* 0x000fe200078e0050 */
[----:B------:R-:W-:Y:S01]  /*2c7c0*/  SEL R80, R51, R20, P0 ;  /* 0x0000001433507207 */ /* 0x000fe20000000000 */
[----:B------:R-:W-:Y:S01]  /*2c7d0*/  IMAD.MOV.U32 R12, RZ, RZ, R7 ;  /* 0x000000ffff0c7224 */ /* 0x000fe200078e0007 */
[----:B------:R-:W-:-:S07]  /*2c7e0*/  MOV R69, R14 ;  /* 0x0000000e00457202 */ /* 0x000fce0000000f00 */
[----:B------:R-:W-:Y:S05]  /*2c7f0*/  WARPSYNC.COLLECTIVE R15, `(.L_x_2685) ;  /* 0x000000000f087348 */ /* 0x000fea0003c00000 */
[----:B------:R0:W1:Y:S02]  /*2c800*/  SHFL.IDX P6, R14, R13, R12, R11 ;  /* 0x0000000c0d0e7389 */ /* 0x00006400000c000b */
[----:B01----:R-:W-:Y:S01]  /*2c810*/  ENDCOLLECTIVE ;  /* 0x000000000000791b */ /* 0x003fe20003800000 */
.L_x_2685:
[----:B------:R-:W-:Y:S02]  /*2c820*/  IMAD.MOV.U32 R13, RZ, RZ, R71 ;  /* 0x000000ffff0d7224 */ /* 0x000fe400078e0047 */
[----:B------:R-:W-:Y:S02]  /*2c830*/  IMAD.MOV.U32 R12, RZ, RZ, R2 ;  /* 0x000000ffff0c7224 */ /* 0x000fe400078e0002 */
[----:B------:R-:W-:-:S07]  /*2c840*/  IMAD.MOV.U32 R94, RZ, RZ, R14 ;  /* 0x000000ffff5e7224 */ /* 0x000fce00078e000e */
[----:B------:R-:W-:Y:S05]  /*2c850*/  WARPSYNC.COLLECTIVE R15, `(.L_x_2686) ;  /* 0x000000000f087348 */ /* 0x000fea0003c00000 */
[----:B------:R0:W1:Y:S02]  /*2c860*/  SHFL.IDX P6, R14, R13, R12, R11 ;  /* 0x0000000c0d0e7389 */ /* 0x00006400000c000b */
[----:B01----:R-:W-:Y:S01]  /*2c870*/  ENDCOLLECTIVE ;  /* 0x000000000000791b */ /* 0x003fe20003800000 */
.L_x_2686:
[----:B------:R-:W-:Y:S02]  /*2c880*/  SEL R41, R69, R94, P0 ;  /* 0x0000005e45297207 */ /* 0x000fe40000000000 */
[----:B------:R-:W-:Y:S02]  /*2c890*/  SEL R43, R94, R69, P0 ;  /* 0x000000455e2b7207 */ /* 0x000fe40000000000 */
[----:B------:R-:W-:Y:S01]  /*2c8a0*/  MOV R13, R82 ;  /* 0x00000052000d7202 */ /* 0x000fe20000000f00 */
[----:B------:R-:W-:Y:S01]  /*2c8b0*/  IMAD.MOV.U32 R12, RZ, RZ, R7 ;  /* 0x000000ffff0c7224 */ /* 0x000fe200078e0007 */
[----:B------:R-:W-:Y:S01]  /*2c8c0*/  SEL R82, R20, R51, P0 ;  /* 0x0000003314527207 */ /* 0x000fe20000000000 */
[----:B------:R-:W-:-:S07]  /*2c8d0*/  IMAD.MOV.U32 R71, RZ, RZ, R14 ;  /* 0x000000ffff477224 */ /* 0x000fce00078e000e */
[----:B------:R-:W-:Y:S05]  /*2c8e0*/  WARPSYNC.COLLECTIVE R15, `(.L_x_2687) ;  /* 0x000000000f087348 */ /* 0x000fea0003c00000 */
[----:B------:R0:W1:Y:S02]  /*2c8f0*/  SHFL.IDX P6, R14, R13, R12, R11 ;  /* 0x0000000c0d0e7389 */ /* 0x00006400000c000b */
[----:B01----:R-:W-:Y:S01]  /*2c900*/  ENDCOLLECTIVE ;  /* 0x000000000000791b */ /* 0x003fe20003800000 */
.L_x_2687:
[----:B------:R-:W-:Y:S02]  /*2c910*/  IMAD.MOV.U32 R13, RZ, RZ, R73 ;  /* 0x000000ffff0d7224 */ /* 0x000fe400078e0049 */
[----:B------:R-:W-:Y:S02]  /*2c920*/  IMAD.MOV.U32 R12, RZ, RZ, R2 ;  /* 0x000000ffff0c7224 */ /* 0x000fe400078e0002 */
[----:B------:R-:W-:-:S07]  /*2c930*/  IMAD.MOV.U32 R96, RZ, RZ, R14 ;  /* 0x000000ffff607224 */ /* 0x000fce00078e000e */
[----:B------:R-:W-:Y:S05]  /*2c940*/  WARPSYNC.COLLECTIVE R15, `(.L_x_2688) ;  /* 0x000000000f087348 */ /* 0x000fea0003c00000 */
[----:B------:R0:W1:Y:S02]  /*2c950*/  SHFL.IDX P6, R14, R13, R12, R11 ;  /* 0x0000000c0d0e7389 */ /* 0x00006400000c000b */
[----:B01----:R-:W-:Y:S01]  /*2c960*/  ENDCOLLECTIVE ;  /* 0x000000000000791b */ /* 0x003fe20003800000 */
.L_x_2688:
[----:B------:R-:W-:Y:S01]  /*2c970*/  SEL R61, R71, R96, P0 ;  /* 0x00000060473d7207 */ /* 0x000fe20000000000 */
[----:B------:R-:W-:Y:S01]  /*2c980*/  IMAD.MOV.U32 R13, RZ, RZ, R98 ;  /* 0x000000ffff0d7224 */ /* 0x000fe200078e0062 */
[----:B------:R-:W-:Y:S01]  /*2c990*/  MOV R12, R7 ;  /* 0x00000007000c7202 */ /* 0x000fe20000000f00 */
[----:B------:R-:W-:-:S07]  /*2c9a0*/  IMAD.MOV.U32 R73, RZ, RZ, R14 ;  /* 0x000000ffff497224 */ /* 0x000fce00078e000e */
[----:B------:R-:W-:Y:S05]  /*2c9b0*/  WARPSYNC.COLLECTIVE R15, `(.L_x_2689) ;  /* 0x000000000f087348 */ /* 0x000fea0003c00000 */
[----:B------:R0:W1:Y:S02]  /*2c9c0*/  SHFL.IDX P6, R14, R13, R12, R11 ;  /* 0x0000000c0d0e7389 */ /* 0x00006400000c000b */
[----:B01----:R-:W-:Y:S01]  /*2c9d0*/  ENDCOLLECTIVE ;  /* 0x000000000000791b */ /* 0x003fe20003800000 */
.L_x_2689:
[----:B------:R-:W-:Y:S02]  /*2c9e0*/  IMAD.MOV.U32 R13, RZ, RZ, R75 ;  /* 0x000000ffff0d7224 */ /* 0x000fe400078e004b */
[----:B------:R-:W-:Y:S02]  /*2c9f0*/  IMAD.MOV.U32 R12, RZ, RZ, R2 ;  /* 0x000000ffff0c7224 */ /* 0x000fe400078e0002 */
[----:B------:R-:W-:-:S07]  /*2ca00*/  IMAD.MOV.U32 R98, RZ, RZ, R14 ;  /* 0x000000ffff627224 */ /* 0x000fce00078e000e */
[----:B------:R-:W-:Y:S05]  /*2ca10*/  WARPSYNC.COLLECTIVE R15, `(.L_x_2690) ;  /* 0x000000000f087348 */ /* 0x000fea0003c00000 */
[----:B------:R0:W1:Y:S02]  /*2ca20*/  SHFL.IDX P6, R14, R13, R12, R11 ;  /* 0x0000000c0d0e7389 */ /* 0x00006400000c000b */
[----:B01----:R-:W-:Y:S01]  /*2ca30*/  ENDCOLLECTIVE ;  /* 0x000000000000791b */ /* 0x003fe20003800000 */
.L_x_2690:
        /* <DEDUP_REMOVED lines=8> */
.L_x_2691:
[----:B------:R-:W-:Y:S02]  /*2cac0*/  IMAD.MOV.U32 R13, RZ, RZ, R77 ;  /* 0x000000ffff0d7224 */ /* 0x000fe400078e004d */
[----:B------:R-:W-:Y:S01]  /*2cad0*/  IMAD.MOV.U32 R12, RZ, RZ, R2 ;  /* 0x000000ffff0c7224 */ /* 0x000fe200078e0002 */
[----:B------:R-:W-:-:S07]  /*2cae0*/  MOV R100, R14 ;  /* 0x0000000e00647202 */ /* 0x000fce0000000f00 */
[----:B------:R-:W-:Y:S05]  /*2caf0*/  WARPSYNC.COLLECTIVE R15, `(.L_x_2692) ;  /* 0x000000000f087348 */ /* 0x000fea0003c00000 */
[----:B------:R0:W1:Y:S02]  /*2cb00*/  SHFL.IDX P6, R14, R13, R12, R11 ;  /* 0x0000000c0d0e7389 */ /* 0x00006400000c000b */
[----:B01----:R-:W-:Y:S01]  /*2cb10*/  ENDCOLLECTIVE ;  /* 0x000000000000791b */ /* 0x003fe20003800000 */
.L_x_2692:
[----:B------:R-:W-:Y:S01]  /*2cb20*/  SEL R65, R75, R100, P0 ;  /* 0x000000644b417207 */ /* 0x000fe20000000000 */
[----:B------:R-:W-:Y:S02]  /*2cb30*/  IMAD.MOV.U32 R13, RZ, RZ, R110 ;  /* 0x000000ffff0d7224 */ /* 0x000fe400078e006e */
[----:B------:R-:W-:Y:S02]  /*2cb40*/  IMAD.MOV.U32 R12, RZ, RZ, R7 ;  /* 0x000000ffff0c7224 */ /* 0x000fe400078e0007 */
[----:B------:R-:W-:-:S07]  /*2cb50*/  IMAD.MOV.U32 R77, RZ, RZ, R14 ;  /* 0x000000ffff4d7224 */ /* 0x000fce00078e000e */
[----:B------:R-:W-:Y:S05]  /*2cb60*/  WARPSYNC.COLLECTIVE R15, `(.L_x_2693) ;  /* 0x000000000f087348 */ /* 0x000fea0003c00000 */
[----:B------:R0:W1:Y:S02]  /*2cb70*/  SHFL.IDX P6, R14, R13, R12, R11 ;  /* 0x0000000c0d0e7389 */ /* 0x00006400000c000b */
[----:B01----:R-:W-:Y:S01]  /*2cb80*/  ENDCOLLECTIVE ;  /* 0x000000000000791b */ /* 0x003fe20003800000 */
.L_x_2693:
[----:B------:R-:W-:Y:S01]  /*2cb90*/  MOV R13, R79 ;  /* 0x0000004f000d7202 */ /* 0x000fe20000000f00 */
[----:B------:R-:W-:Y:S02]  /*2cba0*/  IMAD.MOV.U32 R12, RZ, RZ, R2 ;  /* 0x000000ffff0c7224 */ /* 0x000fe400078e0002 */
[----:B------:R-:W-:-:S07]  /*2cbb0*/  IMAD.MOV.U32 R110, RZ, RZ, R14 ;  /* 0x000000ffff6e7224 */ /* 0x000fce00078e000e */
[----:B------:R-:W-:Y:S05]  /*2cbc0*/  WARPSYNC.COLLECTIVE R15, `(.L_x_2694) ;  /* 0x000000000f087348 */ /* 0x000fea0003c00000 */
[----:B------:R0:W1:Y:S02]  /*2cbd0*/  SHFL.IDX P6, R14, R13, R12, R11 ;  /* 0x0000000c0d0e7389 */ /* 0x00006400000c000b */
[----:B01----:R-:W-:Y:S01]  /*2cbe0*/  ENDCOLLECTIVE ;  /* 0x000000000000791b */ /* 0x003fe20003800000 */
.L_x_2694:
        /* <DEDUP_REMOVED lines=8> */
.L_x_2695:
[----:B------:R-:W-:Y:S01]  /*2cc70*/  IMAD.MOV.U32 R13, RZ, RZ, R109 ;  /* 0x000000ffff0d7224 */ /* 0x000fe200078e006d */
[----:B------:R-:W-:Y:S01]  /*2cc80*/  MOV R12, R2 ;  /* 0x00000002000c7202 */ /* 0x000fe20000000f00 */
[----:B------:R-:W-:-:S07]  /*2cc90*/  IMAD.MOV.U32 R112, RZ, RZ, R14 ;  /* 0x000000ffff707224 */ /* 0x000fce00078e000e */
[----:B------:R-:W-:Y:S05]  /*2cca0*/  WARPSYNC.COLLECTIVE R15, `(.L_x_2696) ;  /* 0x000000000f087348 */ /* 0x000fea0003c00000 */
[----:B------:R0:W1:Y:S02]  /*2ccb0*/  SHFL.IDX P6, R14, R13, R12, R11 ;  /* 0x0000000c0d0e7389 */ /* 0x00006400000c000b */
[----:B01----:R-:W-:Y:S01]  /*2ccc0*/  ENDCOLLECTIVE ;  /* 0x000000000000791b */ /* 0x003fe20003800000 */
.L_x_2696:
[----:B------:R-:W-:Y:S01]  /*2ccd0*/  SEL R69, R79, R112, P0 ;  /* 0x000000704f457207 */ /* 0x000fe20000000000 */
[----:B------:R-:W-:Y:S02]  /*2cce0*/  IMAD.MOV.U32 R13, RZ, RZ, R114 ;  /* 0x000000ffff0d7224 */ /* 0x000fe400078e0072 */
[----:B------:R-:W-:Y:S02]  /*2ccf0*/  IMAD.MOV.U32 R12, RZ, RZ, R7 ;  /* 0x000000ffff0c7224 */ /* 0x000fe400078e0007 */
[----:B------:R-:W-:-:S07]  /*2cd00*/  IMAD.MOV.U32 R109, RZ, RZ, R14 ;  /* 0x000000ffff6d7224 */ /* 0x000fce00078e000e */
[----:B------:R-:W-:Y:S05]  /*2cd10*/  WARPSYNC.COLLECTIVE R15, `(.L_x_2697) ;  /* 0x000000000f087348 */ /* 0x000fea0003c00000 */
[----:B------:R0:W1:Y:S02]  /*2cd20*/  SHFL.IDX P6, R14, R13, R12, R11 ;  /* 0x0000000c0d0e7389 */ /* 0x00006400000c000b */
[----:B01----:R-:W-:Y:S01]  /*2cd30*/  ENDCOLLECTIVE ;  /* 0x000000000000791b */ /* 0x003fe20003800000 */
.L_x_2697:
[----:B------:R-:W-:Y:S02]  /*2cd40*/  IMAD.MOV.U32 R13, RZ, RZ, R111 ;  /* 0x000000ffff0d7224 */ /* 0x000fe400078e006f */
[----:B------:R-:W-:Y:S02]  /*2cd50*/  IMAD.MOV.U32 R12, RZ, RZ, R2 ;  /* 0x000000ffff0c7224 */ /* 0x000fe400078e0002 */
[----:B------:R-:W-:-:S07]  /*2cd60*/  IMAD.MOV.U32 R114, RZ, RZ, R14 ;  /* 0x000000ffff727224 */ /* 0x000fce00078e000e */
[----:B------:R-:W-:Y:S05]  /*2cd70*/  WARPSYNC.COLLECTIVE R15, `(.L_x_2698) ;  /* 0x000000000f087348 */ /* 0x000fea0003c00000 */
[----:B------:R0:W1:Y:S02]  /*2cd80*/  SHFL.IDX P6, R14, R13, R12, R11 ;  /* 0x0000000c0d0e7389 */ /* 0x00006400000c000b */
[----:B01----:R-:W-:Y:S01]  /*2cd90*/  ENDCOLLECTIVE ;  /* 0x000000000000791b */ /* 0x003fe20003800000 */
.L_x_2698:
[----:B------:R-:W-:Y:S02]  /*2cda0*/  IMAD.MOV.U32 R13, RZ, RZ, R116 ;  /* 0x000000ffff0d7224 */ /* 0x000fe400078e0074 */
[----:B------:R-:W-:Y:S01]  /*2cdb0*/  IMAD.MOV.U32 R12, RZ, RZ, R7 ;  /* 0x000000ffff0c7224 */ /* 0x000fe200078e0007 */
[----:B------:R-:W-:-:S07]  /*2cdc0*/  MOV R111, R14 ;  /* 0x0000000e006f7202 */ /* 0x000fce0000000f00 */
[----:B------:R-:W-:Y:S05]  /*2cdd0*/  WARPSYNC.COLLECTIVE R15, `(.L_x_2699) ;  /* 0x000000000f087348 */ /* 0x000fea0003c00000 */
[----:B------:R0:W1:Y:S02]  /*2cde0*/  SHFL.IDX P6, R14, R13, R12, R11 ;  /* 0x0000000c0d0e7389 */ /* 0x00006400000c000b */
[----:B01----:R-:W-:Y:S01]  /*2cdf0*/  ENDCOLLECTIVE ;  /* 0x000000000000791b */ /* 0x003fe20003800000 */
.L_x_2699:
[----:B------:R-:W-:Y:S01]  /*2ce00*/  IMAD.MOV.U32 R13, RZ, RZ, R5 ;  /* 0x000000ffff0d7224 */ /* 0x000fe200078e0005 */
[----:B------:R-:W-:Y:S01]  /*2ce10*/  SEL R5, R53, R72, P0 ;  /* 0x0000004835057207 */ /* 0x000fe20000000000 */
[----:B------:R-:W-:Y:S02]  /*2ce20*/  IMAD.MOV.U32 R12, RZ, RZ, R2 ;  /* 0x000000ffff0c7224 */ /* 0x000fe400078e0002 */
[----:B------:R-:W-:Y:S02]  /*2ce30*/  IMAD.MOV.U32 R2, RZ, RZ, RZ ;  /* 0x000000ffff027224 */ /* 0x000fe400078e00ff */
[----:B------:R-:W-:-:S07]  /*2ce40*/  IMAD.MOV.U32 R116, RZ, RZ, R14 ;  /* 0x000000ffff747224 */ /* 0x000fce00078e000e */
[----:B------:R-:W-:Y:S05]  /*2ce50*/  WARPSYNC.COLLECTIVE R15, `(.L_x_2700) ;  /* 0x000000000f087348 */ /* 0x000fea0003c00000 */
[----:B------:R0:W1:Y:S02]  /*2ce60*/  SHFL.IDX P6, R14, R13, R12, R11 ;  /* 0x0000000c0d0e7389 */ /* 0x00006400000c000b */
[----:B01----:R-:W-:Y:S01]  /*2ce70*/  ENDCOLLECTIVE ;  /* 0x000000000000791b */ /* 0x003fe20003800000 */
.L_x_2700:
[----:B------:R-:W-:Y:S02]  /*2ce80*/  SEL R77, R111, R116, P0 ;  /* 0x000000746f4d7207 */ /* 0x000fe40000000000 */
        /* <DEDUP_REMOVED lines=8> */
.L_x_2701:
[----:B------:R-:W-:Y:S02]  /*2cf10*/  SEL R12, R33, R40, P0 ;  /* 0x00000028210c7207 */ /* 0x000fe40000000000 */
[----:B------:R-:W-:Y:S02]  /*2cf20*/  SEL R11, R74, R55, P0 ;  /* 0x000000374a0b7207 */ /* 0x000fe40000000000 */
[----:B------:R-:W-:Y:S02]  /*2cf30*/  SEL R13, R67, R92, P0 ;  /* 0x0000005c430d7207 */ /* 0x000fe40000000000 */
[----:B------:R-:W-:Y:S02]  /*2cf40*/  SEL R15, R92, R67, P0 ;  /* 0x000000435c0f7207 */ /* 0x000fe40000000000 */
[----:B------:R-:W-:Y:S01]  /*2cf50*/  SEL R67, R100, R75, P0 ;  /* 0x0000004b64437207 */ /* 0x000fe20000000000 */
[----:B------:R-:W-:Y:S01]  /*2cf60*/  IMAD.MOV.U32 R3, RZ, RZ, R14 ;  /* 0x000000ffff037224 */ /* 0x000fe200078e000e */
[----:B------:R-:W-:-:S02]  /*2cf70*/  SEL R14, R40, R33, P0 ;  /* 0x00000021280e7207 */ /* 0x000fc40000000000 */
[----:B------:R-:W-:Y:S02]  /*2cf80*/  SEL R40, R35, R42, P0 ;  /* 0x0000002a23287207 */ /* 0x000fe40000000000 */
[----:B------:R-:W-:Y:S02]  /*2cf90*/  SEL R42, R42, R35, P0 ;  /* 0x000000232a2a7207 */ /* 0x000fe40000000000 */
[----:B------:R-:W-:Y:S02]  /*2cfa0*/  SEL R33, R63, R88, P0 ;  /* 0x000000583f217207 */ /* 0x000fe40000000000 */
[----:B------:R-:W-:Y:S02]  /*2cfb0*/  SEL R35, R88, R63, P0 ;  /* 0x0000003f58237207 */ /* 0x000fe40000000000 */
[----:B------:R-:W-:Y:S02]  /*2cfc0*/  SEL R63, R96, R71, P0 ;  /* 0x00000047603f7207 */ /* 0x000fe40000000000 */
[----:B------:R-:W-:-:S02]  /*2cfd0*/  SEL R71, R112, R79, P0 ;  /* 0x0000004f70477207 */ /* 0x000fc40000000000 */
[----:B------:R-:W-:Y:S02]  /*2cfe0*/  SEL R55, R114, R109, P0 ;  /* 0x0000006d72377207 */ /* 0x000fe40000000000 */
[----:B------:R-:W-:Y:S01]  /*2cff0*/  SEL R79, R116, R111, P0 ;  /* 0x0000006f744f7207 */ /* 0x000fe20000000000 */
[----:B------:R-:W-:Y:S06]  /*2d000*/  BRA `(.L_x_2702) ;  /* 0xffffff3800ec7947 */ /* 0x000fec000383ffff */
.L_x_2420:
[----:B------:R-:W0:Y:S01]  /*2d010*/  S2R R6, SR_TID.X ;  /* 0x0000000000067919 */ /* 0x000e220000002100 */
[----:B------:R-:W-:Y:S01]  /*2d020*/  BSSY B1, `(.L_x_2703) ;  /* 0x000000a000017945 */ /* 0x000fe20003800000 */
[----:B------:R-:W-:Y:S01]  /*2d030*/  IMAD.MOV.U32 R12, RZ, RZ, RZ ;  /* 0x000000ffff0c7224 */ /* 0x000fe200078e00ff */
[----:B------:R-:W-:Y:S01]  /*2d040*/  MOV R15, 0xffffffff ;  /* 0xffffffff000f7802 */ /* 0x000fe20000000f00 */
[----:B------:R-:W-:Y:S01]  /*2d050*/  IMAD.MOV.U32 R11, RZ, RZ, 0x1f ;  /* 0x0000001fff0b7424 */ /* 0x000fe200078e00ff */
[----:B0-----:R-:W-:-:S04]  /*2d060*/  SHF.R.U32.HI R6, RZ, 0x5, R6 ;  /* 0x00000005ff067819 */ /* 0x001fc80000011606 */
[----:B------:R-:W-:-:S05]  /*2d070*/  LOP3.LUT R6, R6, 0x3, RZ, 0xc0, !PT ;  /* 0x0000000306067812 */ /* 0x000fca00078ec0ff */
[----:B------:R-:W-:-:S07]  /*2d080*/  IMAD.MOV.U32 R13, RZ, RZ, R6 ;  /* 0x000000ffff0d7224 */ /* 0x000fce00078e0006 */
[----:B------:R-:W-:Y:S05]  /*2d090*/  WARPSYNC.COLLECTIVE R15, `(.L_x_2704) ;  /* 0x000000000f087348 */ /* 0x000fea0003c00000 */
[----:B------:R0:W1:Y:S02]  /*2d0a0*/  SHFL.IDX P6, R14, R13, R12, R11 ;  /* 0x0000000c0d0e7389 */ /* 0x00006400000c000b */
[----:B01----:R-:W-:Y:S01]  /*2d0b0*/  ENDCOLLECTIVE ;  /* 0x000000000000791b */ /* 0x003fe20003800000 */
.L_x_2704:
[----:B------:R-:W-:Y:S05]  /*2d0c0*/  BSYNC B1 ;  /* 0x0000000000017941 */ /* 0x000fea0003800000 */
.L_x_2703:
[----:B------:R-:W-:Y:S05]  /*2d0d0*/  BRA `(.L_x_2705) ;  /* 0xffffff6c00fc7947 */ /* 0x000fea000383ffff */
.L_x_2422:
[----:B------:R-:W-:Y:S01]  /*2d0e0*/  BSSY B1, `(.L_x_2706) ;  /* 0x0000006000017945 */ /* 0x000fe20003800000 */
[----:B------:R-:W-:-:S07]  /*2d0f0*/  IMAD.MOV.U32 R15, RZ, RZ, -0x1 ;  /* 0xffffffffff0f7424 */ /* 0x000fce00078e00ff */
[----:B0-----:R-:W-:Y:S05]  /*2d100*/  WARPSYNC.COLLECTIVE R15, `(.L_x_2707) ;  /* 0x000000000f0c7348 */ /* 0x001fea0003c00000 */
[----:B------:R-:W-:Y:S02]  /*2d110*/  ELECT P6, UR62, PT ;  /* 0x00000000003e782f */ /* 0x000fe400038c0000 */
[----:B------:R-:W-:Y:S01]  /*2d120*/  MOV R14, UR62 ;  /* 0x0000003e000e7c02 */ /* 0x000fe20008000f00 */
[----:B0-----:R-:W-:Y:S10]  /*2d130*/  ENDCOLLECTIVE ;  /* 0x000000000000791b */ /* 0x001ff40003800000 */
.L_x_2707:
[----:B------:R-:W-:Y:S05]  /*2d140*/  BSYNC B1 ;  /* 0x0000000000017941 */ /* 0x000fea0003800000 */
.L_x_2706:
[----:B------:R-:W-:Y:S05]  /*2d150*/  BRA `(.L_x_2421) ;  /* 0xffffff6c00f47947 */ /* 0x000fea000383ffff */
.L_x_2424:
[----:B0-----:R0:W1:Y:S02]  /*2d160*/  SYNCS.PHASECHK.TRANS64.TRYWAIT P0, [R11+URZ+0x38820], R5 ;  /* 0x038820050b0075a7 */ /* 0x001064000800017f */
[----:B-1----:R-:W-:Y:S05]  /*2d170*/  @!P0 NANOSLEEP.SYNCS 0x989680 ;  /* 0x009896800000895d */ /* 0x002fea0003900000 */
[----:B------:R-:W1:Y:S02]  /*2d180*/  @!P0 SYNCS.PHASECHK.TRANS64 P0, [R11+URZ+0x38820], R5 ;  /* 0x038820050b0085a7 */ /* 0x000e64000800007f */
[----:B-1----:R-:W-:Y:S05]  /*2d190*/  @!P0 BRA `(.L_x_2424) ;  /* 0xfffffffc00f08947 */ /* 0x002fea000383ffff */
[----:B------:R-:W-:Y:S05]  /*2d1a0*/  BRA `(.L_x_2708) ;  /* 0xffffff7000107947 */ /* 0x000fea000383ffff */
.L_x_2428:
[----:B-1----:R1:W2:Y:S02]  /*2d1b0*/  SYNCS.PHASECHK.TRANS64.TRYWAIT P0, [R8+URZ+0x388a0], R10 ;  /* 0x0388a00a080075a7 */ /* 0x0022a4000800017f */
[----:B--2---:R-:W-:Y:S05]  /*2d1c0*/  @!P0 NANOSLEEP.SYNCS 0x989680 ;  /* 0x009896800000895d */ /* 0x004fea0003900000 */
[----:B------:R-:W2:Y:S02]  /*2d1d0*/  @!P0 SYNCS.PHASECHK.TRANS64 P0, [R8+URZ+0x388a0], R10 ;  /* 0x0388a00a080085a7 */ /* 0x000ea4000800007f */
[----:B--2---:R-:W-:Y:S05]  /*2d1e0*/  @!P0 BRA `(.L_x_2428) ;  /* 0xfffffffc00f08947 */ /* 0x004fea000383ffff */
[----:B------:R-:W-:Y:S05]  /*2d1f0*/  BRA `(.L_x_2709) ;  /* 0xffffff7000307947 */ /* 0x000fea000383ffff */
.L_x_2434:
[----:B0-----:R0:W2:Y:S02]  /*2d200*/  SYNCS.PHASECHK.TRANS64.TRYWAIT P0, [R8+URZ+0x388c0], R10 ;  /* 0x0388c00a080075a7 */ /* 0x0010a4000800017f */
[----:B--2---:R-:W-:Y:S05]  /*2d210*/  @!P0 NANOSLEEP.SYNCS 0x989680 ;  /* 0x009896800000895d */ /* 0x004fea0003900000 */
[----:B------:R-:W2:Y:S02]  /*2d220*/  @!P0 SYNCS.PHASECHK.TRANS64 P0, [R8+URZ+0x388c0], R10 ;  /* 0x0388c00a080085a7 */ /* 0x000ea4000800007f */
[----:B--2---:R-:W-:Y:S05]  /*2d230*/  @!P0 BRA `(.L_x_2434) ;  /* 0xfffffffc00f08947 */ /* 0x004fea000383ffff */
[----:B------:R-:W-:Y:S05]  /*2d240*/  BRA `(.L_x_2710) ;  /* 0xffffff7000f07947 */ /* 0x000fea000383ffff */
.L_x_2442:
[----:B0-----:R0:W1:Y:S02]  /*2d250*/  SYNCS.PHASECHK.TRANS64.TRYWAIT P1, [R7+URZ+0x388a0], R6 ;  /* 0x0388a006070075a7 */ /* 0x001064000802017f */
[----:B-1----:R-:W-:Y:S05]  /*2d260*/  @!P1 NANOSLEEP.SYNCS 0x989680 ;  /* 0x009896800000995d */ /* 0x002fea0003900000 */
[----:B------:R-:W1:Y:S02]  /*2d270*/  @!P1 SYNCS.PHASECHK.TRANS64 P1, [R7+URZ+0x388a0], R6 ;  /* 0x0388a006070095a7 */ /* 0x000e64000802007f */
[----:B-1----:R-:W-:Y:S05]  /*2d280*/  @!P1 BRA `(.L_x_2442) ;  /* 0xfffffffc00f09947 */ /* 0x002fea000383ffff */
[----:B------:R-:W-:Y:S05]  /*2d290*/  BRA `(.L_x_2711) ;  /* 0xffffff78000c7947 */ /* 0x000fea000383ffff */
.L_x_2448:
[----:B-1----:R1:W2:Y:S02]  /*2d2a0*/  SYNCS.PHASECHK.TRANS64.TRYWAIT P1, [R7+URZ+0x388c0], R6 ;  /* 0x0388c006070075a7 */ /* 0x0022a4000802017f */
[----:B--2---:R-:W-:Y:S05]  /*2d2b0*/  @!P1 NANOSLEEP.SYNCS 0x989680 ;  /* 0x009896800000995d */ /* 0x004fea0003900000 */
[----:B------:R-:W2:Y:S02]  /*2d2c0*/  @!P1 SYNCS.PHASECHK.TRANS64 P1, [R7+URZ+0x388c0], R6 ;  /* 0x0388c006070095a7 */ /* 0x000ea4000802007f */
[----:B--2---:R-:W-:Y:S05]  /*2d2d0*/  @!P1 BRA `(.L_x_2448) ;  /* 0xfffffffc00f09947 */ /* 0x004fea000383ffff */
[----:B------:R-:W-:Y:S05]  /*2d2e0*/  BRA `(.L_x_2712) ;  /* 0xffffff7800c47947 */ /* 0x000fea000383ffff */
.L_x_2463:
        /* <DEDUP_REMOVED lines=11> */
.L_x_2714:
[----:B------:R-:W-:Y:S05]  /*2d3a0*/  BSYNC B0 ;  /* 0x0000000000007941 */ /* 0x000fea0003800000 */
.L_x_2713:
[----:B------:R-:W-:Y:S05]  /*2d3b0*/  BRA `(.L_x_2715) ;  /* 0xffffff8800587947 */ /* 0x000fea000383ffff */
.L_x_2465:
[----:B------:R-:W-:Y:S01]  /*2d3c0*/  BSSY B0, `(.L_x_2716) ;  /* 0x0000006000007945 */ /* 0x000fe20003800000 */
[----:B------:R-:W-:-:S07]  /*2d3d0*/  IMAD.MOV.U32 R15, RZ, RZ, -0x1 ;  /* 0xffffffffff0f7424 */ /* 0x000fce00078e00ff */
[----:B01----:R-:W-:Y:S05]  /*2d3e0*/  WARPSYNC.COLLECTIVE R15, `(.L_x_2717) ;  /* 0x000000000f0c7348 */ /* 0x003fea0003c00000 */
[----:B------:R-:W-:Y:S02]  /*2d3f0*/  ELECT P6, UR62, PT ;  /* 0x00000000003e782f */ /* 0x000fe400038c0000 */
[----:B------:R-:W-:Y:S01]  /*2d400*/  MOV R14, UR62 ;  /* 0x0000003e000e7c02 */ /* 0x000fe20008000f00 */
[----:B01----:R-:W-:Y:S10]  /*2d410*/  ENDCOLLECTIVE ;  /* 0x000000000000791b */ /* 0x003ff40003800000 */
.L_x_2717:
[----:B------:R-:W-:Y:S05]  /*2d420*/  BSYNC B0 ;  /* 0x0000000000007941 */ /* 0x000fea0003800000 */
.L_x_2716:
[----:B------:R-:W-:Y:S05]  /*2d430*/  BRA `(.L_x_2718) ;  /* 0xffffff8800507947 */ /* 0x000fea000383ffff */
.L_x_2468:
[----:B-1----:R1:W2:Y:S02]  /*2d440*/  SYNCS.PHASECHK.TRANS64.TRYWAIT P2, [R6+URZ+0x38880], R8 ;  /* 0x03888008060075a7 */ /* 0x0022a4000804017f */
[----:B--2---:R-:W-:Y:S05]  /*2d450*/  @!P2 NANOSLEEP.SYNCS 0x989680 ;  /* 0x009896800000a95d */ /* 0x004fea0003900000 */
[----:B------:R-:W2:Y:S02]  /*2d460*/  @!P2 SYNCS.PHASECHK.TRANS64 P2, [R6+URZ+0x38880], R8 ;  /* 0x038880080600a5a7 */ /* 0x000ea4000804007f */
[----:B--2---:R-:W-:Y:S05]  /*2d470*/  @!P2 BRA `(.L_x_2468) ;  /* 0xfffffffc00f0a947 */ /* 0x004fea000383ffff */
[----:B------:R-:W-:Y:S05]  /*2d480*/  BRA `(.L_x_2719) ;  /* 0xffffff8800c87947 */ /* 0x000fea000383ffff */
.L_x_2470:
[----:B--2---:R2:W3:Y:S02]  /*2d490*/  SYNCS.PHASECHK.TRANS64.TRYWAIT P2, [R6+URZ+0x38840], R8 ;  /* 0x03884008060075a7 */ /* 0x0044e4000804017f */
[----:B---3--:R-:W-:Y:S05]  /*2d4a0*/  @!P2 NANOSLEEP.SYNCS 0x989680 ;  /* 0x009896800000a95d */ /* 0x008fea0003900000 */
[----:B------:R-:W3:Y:S02]  /*2d4b0*/  @!P2 SYNCS.PHASECHK.TRANS64 P2, [R6+URZ+0x38840], R8 ;  /* 0x038840080600a5a7 */ /* 0x000ee4000804007f */
[----:B---3--:R-:W-:Y:S05]  /*2d4c0*/  @!P2 BRA `(.L_x_2470) ;  /* 0xfffffffc00f0a947 */ /* 0x008fea000383ffff */
[----:B------:R-:W-:Y:S05]  /*2d4d0*/  BRA `(.L_x_2720) ;  /* 0xffffff8c00407947 */ /* 0x000fea000383ffff */
.L_x_2473:
        /* <DEDUP_REMOVED lines=8> */
.L_x_2479:
[----:B---3--:R3:W4:Y:S02]  /*2d560*/  SYNCS.PHASECHK.TRANS64.TRYWAIT P0, [R5+URZ+0x38880], R4 ;  /* 0x03888004050075a7 */ /* 0x008724000800017f */
[----:B----4-:R-:W-:Y:S05]  /*2d570*/  @!P0 NANOSLEEP.SYNCS 0x989680 ;  /* 0x009896800000895d */ /* 0x010fea0003900000 */
[----:B------:R-:W4:Y:S02]  /*2d580*/  @!P0 SYNCS.PHASECHK.TRANS64 P0, [R5+URZ+0x38880], R4 ;  /* 0x03888004050085a7 */ /* 0x000f24000800007f */
[----:B----4-:R-:W-:Y:S05]  /*2d590*/  @!P0 BRA `(.L_x_2479) ;  /* 0xfffffffc00f08947 */ /* 0x010fea000383ffff */
[----:B------:R-:W-:Y:S05]  /*2d5a0*/  BRA `(.L_x_2722) ;  /* 0xffffff9000f47947 */ /* 0x000fea000383ffff */
.L_x_2485:
[----:B-1----:R1:W2:Y:S02]  /*2d5b0*/  SYNCS.PHASECHK.TRANS64.TRYWAIT P0, [R5+URZ+0x38840], R4 ;  /* 0x03884004050075a7 */ /* 0x0022a4000800017f */
[----:B--2---:R-:W-:Y:S05]  /*2d5c0*/  @!P0 NANOSLEEP.SYNCS 0x989680 ;  /* 0x009896800000895d */ /* 0x004fea0003900000 */
[----:B------:R-:W2:Y:S02]  /*2d5d0*/  @!P0 SYNCS.PHASECHK.TRANS64 P0, [R5+URZ+0x38840], R4 ;  /* 0x03884004050085a7 */ /* 0x000ea4000800007f */
[----:B--2---:R-:W-:Y:S05]  /*2d5e0*/  @!P0 BRA `(.L_x_2485) ;  /* 0xfffffffc00f08947 */ /* 0x004fea000383ffff */
[----:B------:R-:W-:Y:S05]  /*2d5f0*/  BRA `(.L_x_2723) ;  /* 0xffffff9400c07947 */ /* 0x000fea000383ffff */
.L_x_2492:
[----:B---3--:R-:W3:Y:S02]  /*2d600*/  LDL R4, [R1+0x8] ;  /* 0x0000080001047983 */ /* 0x008ee40000100800 */
[----:B---3--:R3:W4:Y:S02]  /*2d610*/  SYNCS.PHASECHK.TRANS64.TRYWAIT P2, [R4+URZ+0x38870], R3 ;  /* 0x03887003040075a7 */ /* 0x008724000804017f */
[----:B----4-:R-:W-:Y:S05]  /*2d620*/  @!P2 NANOSLEEP.SYNCS 0x989680 ;  /* 0x009896800000a95d */ /* 0x010fea0003900000 */
[----:B------:R-:W4:Y:S02]  /*2d630*/  @!P2 SYNCS.PHASECHK.TRANS64 P2, [R4+URZ+0x38870], R3 ;  /* 0x038870030400a5a7 */ /* 0x000f24000804007f */
[----:B----4-:R-:W-:Y:S05]  /*2d640*/  @!P2 BRA `(.L_x_2492) ;  /* 0xfffffffc00eca947 */ /* 0x010fea000383ffff */
[----:B------:R-:W-:Y:S05]  /*2d650*/  BRA `(.L_x_2724) ;  /* 0xffffff9800a47947 */ /* 0x000fea000383ffff */
.L_x_2494:
[----:B---3--:R-:W3:Y:S02]  /*2d660*/  LDL R4, [R1+0x8] ;  /* 0x0000080001047983 */ /* 0x008ee40000100800 */
[----:B---3--:R3:W4:Y:S02]  /*2d670*/  SYNCS.PHASECHK.TRANS64.TRYWAIT P2, [R4+URZ+0x38860], R3 ;  /* 0x03886003040075a7 */ /* 0x008724000804017f */
[----:B----4-:R-:W-:Y:S05]  /*2d680*/  @!P2 NANOSLEEP.SYNCS 0x989680 ;  /* 0x009896800000a95d */ /* 0x010fea0003900000 */
[----:B------:R-:W4:Y:S02]  /*2d690*/  @!P2 SYNCS.PHASECHK.TRANS64 P2, [R4+URZ+0x38860], R3 ;  /* 0x038860030400a5a7 */ /* 0x000f24000804007f */
[----:B----4-:R-:W-:Y:S05]  /*2d6a0*/  @!P2 BRA `(.L_x_2494) ;  /* 0xfffffffc00eca947 */ /* 0x010fea000383ffff */
[----:B------:R-:W-:Y:S05]  /*2d6b0*/  BRA `(.L_x_2725) ;  /* 0xffffff9800ac7947 */ /* 0x000fea000383ffff */
.L_x_2501:
[----:B-1----:R1:W2:Y:S02]  /*2d6c0*/  SYNCS.PHASECHK.TRANS64.TRYWAIT P0, [R21+URZ+0x38870], R0 ;  /* 0x03887000150075a7 */ /* 0x0022a4000800017f */
[----:B--2---:R-:W-:Y:S05]  /*2d6d0*/  @!P0 NANOSLEEP.SYNCS 0x989680 ;  /* 0x009896800000895d */ /* 0x004fea0003900000 */
[----:B------:R-:W2:Y:S02]  /*2d6e0*/  @!P0 SYNCS.PHASECHK.TRANS64 P0, [R21+URZ+0x38870], R0 ;  /* 0x03887000150085a7 */ /* 0x000ea4000800007f */
[----:B--2---:R-:W-:Y:S05]  /*2d6f0*/  @!P0 BRA `(.L_x_2501) ;  /* 0xfffffffc00f08947 */ /* 0x004fea000383ffff */
[----:B------:R-:W-:Y:S05]  /*2d700*/  BRA `(.L_x_2726) ;  /* 0xffffffa400607947 */ /* 0x000fea000383ffff */
.L_x_2503:
[----:B-1----:R1:W2:Y:S02]  /*2d710*/  SYNCS.PHASECHK.TRANS64.TRYWAIT P0, [R21+URZ+0x38860], R0 ;  /* 0x03886000150075a7 */ /* 0x0022a4000800017f */
[----:B--2---:R-:W-:Y:S05]  /*2d720*/  @!P0 NANOSLEEP.SYNCS 0x989680 ;  /* 0x009896800000895d */ /* 0x004fea0003900000 */
[----:B------:R-:W2:Y:S02]  /*2d730*/  @!P0 SYNCS.PHASECHK.TRANS64 P0, [R21+URZ+0x38860], R0 ;  /* 0x03886000150085a7 */ /* 0x000ea4000800007f */
[----:B--2---:R-:W-:Y:S05]  /*2d740*/  @!P0 BRA `(.L_x_2503) ;  /* 0xfffffffc00f08947 */ /* 0x004fea000383ffff */
[----:B------:R-:W-:Y:S05]  /*2d750*/  BRA `(.L_x_2727) ;  /* 0xffffffa400687947 */ /* 0x000fea000383ffff */
.L_x_2507:
[----:B------:R-:W2:Y:S01]  /*2d760*/  LDL R3, [R1] ;  /* 0x0000000001037983 */ /* 0x000ea20000100800 */
[----:B------:R-:W-:Y:S01]  /*2d770*/  BSSY B0, `(.L_x_2728) ;  /* 0x0000008000007945 */ /* 0x000fe20003800000 */
[----:B------:R-:W-:Y:S02]  /*2d780*/  IMAD.MOV.U32 R12, RZ, RZ, RZ ;  /* 0x000000ffff0c7224 */ /* 0x000fe400078e00ff */
[----:B------:R-:W-:Y:S02]  /*2d790*/  IMAD.MOV.U32 R11, RZ, RZ, 0x1f ;  /* 0x0000001fff0b7424 */ /* 0x000fe400078e00ff */
[----:B------:R-:W-:Y:S01]  /*2d7a0*/  IMAD.MOV.U32 R15, RZ, RZ, -0x1 ;  /* 0xffffffffff0f7424 */ /* 0x000fe200078e00ff */
[----:B--2---:R-:W-:-:S07]  /*2d7b0*/  MOV R13, R3 ;  /* 0x00000003000d7202 */ /* 0x004fce0000000f00 */
[----:B------:R-:W-:Y:S05]  /*2d7c0*/  WARPSYNC.COLLECTIVE R15, `(.L_x_2729) ;  /* 0x000000000f087348 */ /* 0x000fea0003c00000 */
[----:B------:R0:W1:Y:S02]  /*2d7d0*/  SHFL.IDX P6, R14, R13, R12, R11 ;  /* 0x0000000c0d0e7389 */ /* 0x00006400000c000b */
[----:B01----:R-:W-:Y:S01]  /*2d7e0*/  ENDCOLLECTIVE ;  /* 0x000000000000791b */ /* 0x003fe20003800000 */
.L_x_2729:
[----:B------:R-:W-:Y:S05]  /*2d7f0*/  BSYNC B0 ;  /* 0x0000000000007941 */ /* 0x000fea0003800000 */
.L_x_2728:
        /* <DEDUP_REMOVED lines=9> */
.L_x_2730:
[----:B------:R-:W-:Y:S01]  /*2d890*/  ULDC UR4, c[0x0][0xc14] ;  /* 0x0003050000047ab9 */ /* 0x000fe20000000800 */
[----:B------:R-:W-:Y:S01]  /*2d8a0*/  IMAD.IADD R5, R2, 0x1, R7 ;  /* 0x0000000102057824 */ /* 0x000fe200078e0207 */
[----:B------:R-:W-:Y:S01]  /*2d8b0*/  MOV R11, RZ ;  /* 0x000000ff000b7202 */ /* 0x000fe20000000f00 */
[----:B------:R-:W-:-:S03]  /*2d8c0*/  IMAD.MOV.U32 R4, RZ, RZ, R14 ;  /* 0x000000ffff047224 */ /* 0x000fc600078e000e */
        /* <DEDUP_REMOVED lines=15> */
.L_x_2731:
[----:B------:R-:W-:Y:S01]  /*2d9c0*/  IMAD.MOV.U32 R12, RZ, RZ, 0x2 ;  /* 0x00000002ff0c7424 */ /* 0x000fe200078e00ff */
[----:B------:R-:W-:-:S05]  /*2d9d0*/  SEL R14, R14, RZ, P1 ;  /* 0x000000ff0e0e7207 */ /* 0x000fca0000800000 */
[----:B------:R-:W-:-:S04]  /*2d9e0*/  IMAD.IADD R2, R3, 0x1, R14 ;  /* 0x0000000103027824 */ /* 0x000fc800078e020e */
[----:B------:R-:W-:-:S07]  /*2d9f0*/  IMAD.MOV.U32 R13, RZ, RZ, R2 ;  /* 0x000000ffff0d7224 */ /* 0x000fce00078e0002 */
[----:B------:R-:W-:Y:S05]  /*2da00*/  WARPSYNC.COLLECTIVE R15, `(.L_x_2732) ;  /* 0x000000000f087348 */ /* 0x000fea0003c00000 */
[----:B------:R0:W1:Y:S02]  /*2da10*/  SHFL.UP P6, R14, R13, R12, R11 ;  /* 0x0400000c0d0e7389 */ /* 0x00006400000c000b */
[----:B01----:R-:W-:Y:S01]  /*2da20*/  ENDCOLLECTIVE ;  /* 0x000000000000791b */ /* 0x003fe20003800000 */
.L_x_2732:
[----:B------:R-:W-:Y:S01]  /*2da30*/  IMAD.MOV.U32 R12, RZ, RZ, 0x4 ;  /* 0x00000004ff0c7424 */ /* 0x000fe200078e00ff */
[----:B------:R-:W-:-:S05]  /*2da40*/  SEL R5, R14, RZ, P2 ;  /* 0x000000ff0e057207 */ /* 0x000fca0001000000 */
[----:B------:R-:W-:-:S04]  /*2da50*/  IMAD.IADD R2, R2, 0x1, R5 ;  /* 0x0000000102027824 */ /* 0x000fc800078e0205 */
[----:B------:R-:W-:-:S07]  /*2da60*/  IMAD.MOV.U32 R13, RZ, RZ, R2 ;  /* 0x000000ffff0d7224 */ /* 0x000fce00078e0002 */
[----:B------:R-:W-:Y:S05]  /*2da70*/  WARPSYNC.COLLECTIVE R15, `(.L_x_2733) ;  /* 0x000000000f087348 */ /* 0x000fea0003c00000 */
[----:B------:R0:W1:Y:S02]  /*2da80*/  SHFL.UP P6, R14, R13, R12, R11 ;  /* 0x0400000c0d0e7389 */ /* 0x00006400000c000b */
[----:B01----:R-:W-:Y:S01]  /*2da90*/  ENDCOLLECTIVE ;  /* 0x000000000000791b */ /* 0x003fe20003800000 */
.L_x_2733:
[----:B------:R-:W-:Y:S01]  /*2daa0*/  IMAD.MOV.U32 R12, RZ, RZ, 0x8 ;  /* 0x00000008ff0c7424 */ /* 0x000fe200078e00ff */
[----:B------:R-:W-:-:S04]  /*2dab0*/  SEL R5, R14, RZ, P3 ;  /* 0x000000ff0e057207 */ /* 0x000fc80001800000 */
[----:B------:R-:W-:-:S05]  /*2dac0*/  IADD3 R2, R2, R5, RZ ;  /* 0x0000000502027210 */ /* 0x000fca0007ffe0ff */
[----:B------:R-:W-:-:S07]  /*2dad0*/  IMAD.MOV.U32 R13, RZ, RZ, R2 ;  /* 0x000000ffff0d7224 */ /* 0x000fce00078e0002 */
[----:B------:R-:W-:Y:S05]  /*2dae0*/  WARPSYNC.COLLECTIVE R15, `(.L_x_2734) ;  /* 0x000000000f087348 */ /* 0x000fea0003c00000 */
[----:B------:R0:W1:Y:S02]  /*2daf0*/  SHFL.UP P6, R14, R13, R12, R11 ;  /* 0x0400000c0d0e7389 */ /* 0x00006400000c000b */
[----:B01----:R-:W-:Y:S01]  /*2db00*/  ENDCOLLECTIVE ;  /* 0x000000000000791b */ /* 0x003fe20003800000 */
.L_x_2734:
[----:B------:R-:W-:Y:S01]  /*2db10*/  IMAD.MOV.U32 R12, RZ, RZ, 0x10 ;  /* 0x00000010ff0c7424 */ /* 0x000fe200078e00ff */
[----:B------:R-:W-:-:S05]  /*2db20*/  SEL R5, R14, RZ, P4 ;  /* 0x000000ff0e057207 */ /* 0x000fca0002000000 */
[----:B------:R-:W-:-:S04]  /*2db30*/  IMAD.IADD R2, R2, 0x1, R5 ;  /* 0x0000000102027824 */ /* 0x000fc800078e0205 */
[----:B------:R-:W-:-:S07]  /*2db40*/  IMAD.MOV.U32 R13, RZ, RZ, R2 ;  /* 0x000000ffff0d7224 */ /* 0x000fce00078e0002 */
[----:B------:R-:W-:Y:S05]  /*2db50*/  WARPSYNC.COLLECTIVE R15, `(.L_x_2735) ;  /* 0x000000000f087348 */ /* 0x000fea0003c00000 */
[----:B------:R0:W1:Y:S02]  /*2db60*/  SHFL.UP P6, R14, R13, R12, R11 ;  /* 0x0400000c0d0e7389 */ /* 0x00006400000c000b */
[----:B01----:R-:W-:Y:S01]  /*2db70*/  ENDCOLLECTIVE ;  /* 0x000000000000791b */ /* 0x003fe20003800000 */
.L_x_2735:
[----:B------:R-:W-:Y:S02]  /*2db80*/  IMAD.MOV.U32 R12, RZ, RZ, 0x1f ;  /* 0x0000001fff0c7424 */ /* 0x000fe400078e00ff */
[----:B------:R-:W-:Y:S01]  /*2db90*/  IMAD.MOV.U32 R11, RZ, RZ, 0x1f ;  /* 0x0000001fff0b7424 */ /* 0x000fe200078e00ff */
[----:B------:R-:W-:-:S05]  /*2dba0*/  SEL R5, R14, RZ, P5 ;  /* 0x000000ff0e057207 */ /* 0x000fca0002800000 */
[----:B------:R-:W-:-:S05]  /*2dbb0*/  IMAD.IADD R2, R2, 0x1, R5 ;  /* 0x0000000102027824 */ /* 0x000fca00078e0205 */
[----:B------:R-:W-:-:S07]  /*2dbc0*/  MOV R13, R2 ;  /* 0x00000002000d7202 */ /* 0x000fce0000000f00 */
[----:B------:R-:W-:Y:S05]  /*2dbd0*/  WARPSYNC.COLLECTIVE R15, `(.L_x_2736) ;  /* 0x000000000f087348 */ /* 0x000fea0003c00000 */
[----:B------:R0:W1:Y:S02]  /*2dbe0*/  SHFL.IDX P6, R14, R13, R12, R11 ;  /* 0x0000000c0d0e7389 */ /* 0x00006400000c000b */
[----:B01----:R-:W-:Y:S01]  /*2dbf0*/  ENDCOLLECTIVE ;  /* 0x000000000000791b */ /* 0x003fe20003800000 */
.L_x_2736:
[----:B------:R-:W-:Y:S05]  /*2dc00*/  BRA `(.L_x_2737) ;  /* 0xffffffac00487947 */ /* 0x000fea000383ffff */
.L_x_2512:
        /* <DEDUP_REMOVED lines=8> */
.L_x_2739:
[----:B------:R-:W-:Y:S05]  /*2dc90*/  BSYNC B0 ;  /* 0x0000000000007941 */ /* 0x000fea0003800000 */
.L_x_2738:
[----:B------:R-:W-:Y:S01]  /*2dca0*/  SEL R2, R14, RZ, P1 ;  /* 0x000000ff0e027207 */ /* 0x000fe20000800000 */
[----:B------:R-:W-:Y:S02]  /*2dcb0*/  IMAD.MOV.U32 R12, RZ, RZ, 0x2 ;  /* 0x00000002ff0c7424 */ /* 0x000fe400078e00ff */
[----:B------:R-:W-:Y:S01]  /*2dcc0*/  IMAD.MOV.U32 R11, RZ, RZ, RZ ;  /* 0x000000ffff0b7224 */ /* 0x000fe200078e00ff */
[----:B------:R-:W-:Y:S01]  /*2dcd0*/  IADD3 R2, R3, R2, RZ ;  /* 0x0000000203027210 */ /* 0x000fe20007ffe0ff */
[----:B------:R-:W-:-:S04]  /*2dce0*/  IMAD.MOV.U32 R15, RZ, RZ, -0x1 ;  /* 0xffffffffff0f7424 */ /* 0x000fc800078e00ff */
[----:B------:R-:W-:-:S07]  /*2dcf0*/  IMAD.MOV.U32 R13, RZ, RZ, R2 ;  /* 0x000000ffff0d7224 */ /* 0x000fce00078e0002 */
[----:B------:R-:W-:Y:S05]  /*2dd00*/  WARPSYNC.COLLECTIVE R15, `(.L_x_2740) ;  /* 0x000000000f087348 */ /* 0x000fea0003c00000 */
[----:B------:R0:W1:Y:S02]  /*2dd10*/  SHFL.UP P6, R14, R13, R12, R11 ;  /* 0x0400000c0d0e7389 */ /* 0x00006400000c000b */
[----:B01----:R-:W-:Y:S01]  /*2dd20*/  ENDCOLLECTIVE ;  /* 0x000000000000791b */ /* 0x003fe20003800000 */
.L_x_2740:
[----:B------:R-:W-:Y:S02]  /*2dd30*/  MOV R12, 0x4 ;  /* 0x00000004000c7802 */ /* 0x000fe40000000f00 */
[----:B------:R-:W-:-:S05]  /*2dd40*/  SEL R5, R14, RZ, P2 ;  /* 0x000000ff0e057207 */ /* 0x000fca0001000000 */
[----:B------:R-:W-:-:S04]  /*2dd50*/  IMAD.IADD R2, R2, 0x1, R5 ;  /* 0x0000000102027824 */ /* 0x000fc800078e0205 */
[----:B------:R-:W-:-:S07]  /*2dd60*/  IMAD.MOV.U32 R13, RZ, RZ, R2 ;  /* 0x000000ffff0d7224 */ /* 0x000fce00078e0002 */
[----:B------:R-:W-:Y:S05]  /*2dd70*/  WARPSYNC.COLLECTIVE R15, `(.L_x_2741) ;  /* 0x000000000f087348 */ /* 0x000fea0003c00000 */
[----:B------:R0:W1:Y:S02]  /*2dd80*/  SHFL.UP P6, R14, R13, R12, R11 ;  /* 0x0400000c0d0e7389 */ /* 0x00006400000c000b */
[----:B01----:R-:W-:Y:S01]  /*2dd90*/  ENDCOLLECTIVE ;  /* 0x000000000000791b */ /* 0x003fe20003800000 */
.L_x_2741:
[----:B------:R-:W-:Y:S01]  /*2dda0*/  IMAD.MOV.U32 R12, RZ, RZ, 0x8 ;  /* 0x00000008ff0c7424 */ /* 0x000fe200078e00ff */
[----:B------:R-:W-:-:S05]  /*2ddb0*/  SEL R5, R14, RZ, P3 ;  /* 0x000000ff0e057207 */ /* 0x000fca0001800000 */
[----:B------:R-:W-:-:S04]  /*2ddc0*/  IMAD.IADD R2, R2, 0x1, R5 ;  /* 0x0000000102027824 */ /* 0x000fc800078e0205 */
[----:B------:R-:W-:-:S07]  /*2ddd0*/  IMAD.MOV.U32 R13, RZ, RZ, R2 ;  /* 0x000000ffff0d7224 */ /* 0x000fce00078e0002 */
[----:B------:R-:W-:Y:S05]  /*2dde0*/  WARPSYNC.COLLECTIVE R15, `(.L_x_2742) ;  /* 0x000000000f087348 */ /* 0x000fea0003c00000 */
[----:B------:R0:W1:Y:S02]  /*2ddf0*/  SHFL.UP P6, R14, R13, R12, R11 ;  /* 0x0400000c0d0e7389 */ /* 0x00006400000c000b */
[----:B01----:R-:W-:Y:S01]  /*2de00*/  ENDCOLLECTIVE ;  /* 0x000000000000791b */ /* 0x003fe20003800000 */
.L_x_2742:
[----:B------:R-:W-:Y:S01]  /*2de10*/  IMAD.MOV.U32 R12, RZ, RZ, 0x10 ;  /* 0x00000010ff0c7424 */ /* 0x000fe200078e00ff */
[----:B------:R-:W-:-:S05]  /*2de20*/  SEL R5, R14, RZ, P4 ;  /* 0x000000ff0e057207 */ /* 0x000fca0002000000 */
[----:B------:R-:W-:-:S04]  /*2de30*/  IMAD.IADD R2, R2, 0x1, R5 ;  /* 0x0000000102027824 */ /* 0x000fc800078e0205 */
[----:B------:R-:W-:-:S07]  /*2de40*/  IMAD.MOV.U32 R13, RZ, RZ, R2 ;  /* 0x000000ffff0d7224 */ /* 0x000fce00078e0002 */
[----:B------:R-:W-:Y:S05]  /*2de50*/  WARPSYNC.COLLECTIVE R15, `(.L_x_2743) ;  /* 0x000000000f087348 */ /* 0x000fea0003c00000 */
[----:B------:R0:W1:Y:S02]  /*2de60*/  SHFL.UP P6, R14, R13, R12, R11 ;  /* 0x0400000c0d0e7389 */ /* 0x00006400000c000b */
[----:B01----:R-:W-:Y:S01]  /*2de70*/  ENDCOLLECTIVE ;  /* 0x000000000000791b */ /* 0x003fe20003800000 */
.L_x_2743:
[----:B------:R-:W-:Y:S02]  /*2de80*/  IMAD.MOV.U32 R12, RZ, RZ, 0x1f ;  /* 0x0000001fff0c7424 */ /* 0x000fe400078e00ff */
[----:B------:R-:W-:Y:S01]  /*2de90*/  IMAD.MOV.U32 R11, RZ, RZ, 0x1f ;  /* 0x0000001fff0b7424 */ /* 0x000fe200078e00ff */
[----:B------:R-:W-:-:S04]  /*2dea0*/  SEL R5, R14, RZ, P5 ;  /* 0x000000ff0e057207 */ /* 0x000fc80002800000 */
[----:B------:R-:W-:-:S05]  /*2deb0*/  IADD3 R2, R2, R5, RZ ;  /* 0x0000000502027210 */ /* 0x000fca0007ffe0ff */
[----:B------:R-:W-:-:S07]  /*2dec0*/  IMAD.MOV.U32 R13, RZ, RZ, R2 ;  /* 0x000000ffff0d7224 */ /* 0x000fce00078e0002 */
[----:B------:R-:W-:Y:S05]  /*2ded0*/  WARPSYNC.COLLECTIVE R15, `(.L_x_2744) ;  /* 0x000000000f087348 */ /* 0x000fea0003c00000 */
[----:B------:R0:W1:Y:S02]  /*2dee0*/  SHFL.IDX P6, R14, R13, R12, R11 ;  /* 0x0000000c0d0e7389 */ /* 0x00006400000c000b */
[----:B01----:R-:W-:Y:S01]  /*2def0*/  ENDCOLLECTIVE ;  /* 0x000000000000791b */ /* 0x003fe20003800000 */
.L_x_2744:
[----:B------:R-:W-:Y:S05]  /*2df00*/  BRA `(.L_x_2745) ;  /* 0xffffffac002c7947 */ /* 0x000fea000383ffff */
.L_x_2514:
[----:B------:R-:W-:Y:S01]  /*2df10*/  BSSY B0, `(.L_x_2746) ;  /* 0x0000006000007945 */ /* 0x000fe20003800000 */
[----:B------:R-:W-:Y:S01]  /*2df20*/  PLOP3.LUT P6, PT, P6, PT, PT, 0x8, 0x0 ;  /* 0x000000000000781c */ /* 0x000fe200037ce170 */
[----:B------:R-:W-:-:S12]  /*2df30*/  IMAD.MOV.U32 R15, RZ, RZ, -0x1 ;  /* 0xffffffffff0f7424 */ /* 0x000fd800078e00ff */
[----:B0-----:R-:W-:Y:S05]  /*2df40*/  WARPSYNC.COLLECTIVE R15, `(.L_x_2747) ;  /* 0x000000000f087348 */ /* 0x001fea0003c00000 */
[----:B------:R-:W-:Y:S01]  /*2df50*/  VOTE.ANY R14, PT, P6 ;  /* 0x00000000000e7806 */ /* 0x000fe200030e0100 */
[----:B0-----:R-:W-:Y:S06]  /*2df60*/  ENDCOLLECTIVE ;  /* 0x000000000000791b */ /* 0x001fec0003800000 */
.L_x_2747:
[----:B------:R-:W-:Y:S05]  /*2df70*/  BSYNC B0 ;  /* 0x0000000000007941 */ /* 0x000fea0003800000 */
.L_x_2746:
[----:B------:R-:W-:Y:S02]  /*2df80*/  IMAD.MOV.U32 R6, RZ, RZ, R14 ;  /* 0x000000ffff067224 */ /* 0x000fe400078e000e */
[----:B------:R-:W-:Y:S02]  /*2df90*/  IMAD.MOV.U32 R13, RZ, RZ, R3 ;  /* 0x000000ffff0d7224 */ /* 0x000fe400078e0003 */
[----:B------:R-:W0:Y:S01]  /*2dfa0*/  POPC R7, R6 ;  /* 0x0000000600077309 */ /* 0x000e220000000000 */
[----:B------:R-:W-:Y:S02]  /*2dfb0*/  IMAD.MOV.U32 R11, RZ, RZ, 0x1f ;  /* 0x0000001fff0b7424 */ /* 0x000fe400078e00ff */
[----:B------:R-:W-:Y:S01]  /*2dfc0*/  IMAD.MOV.U32 R15, RZ, RZ, -0x1 ;  /* 0xffffffffff0f7424 */ /* 0x000fe200078e00ff */
[----:B0-----:R-:W-:-:S07]  /*2dfd0*/  MOV R12, R7 ;  /* 0x00000007000c7202 */ /* 0x001fce0000000f00 */
[----:B------:R-:W-:Y:S05]  /*2dfe0*/  WARPSYNC.COLLECTIVE R15, `(.L_x_2748) ;  /* 0x000000000f087348 */ /* 0x000fea0003c00000 */
[----:B------:R0:W1:Y:S02]  /*2dff0*/  SHFL.IDX P6, R14, R13, R12, R11 ;  /* 0x0000000c0d0e7389 */ /* 0x00006400000c000b */
[----:B01----:R-:W-:Y:S01]  /*2e000*/  ENDCOLLECTIVE ;  /* 0x000000000000791b */ /* 0x003fe20003800000 */
.L_x_2748:
[----:B------:R-:W-:Y:S01]  /*2e010*/  IMAD.MOV.U32 R4, RZ, RZ, R14 ;  /* 0x000000ffff047224 */ /* 0x000fe200078e000e */
[----:B------:R-:W-:Y:S06]  /*2e020*/  BRA `(.L_x_2749) ;  /* 0xffffffac001c7947 */ /* 0x000fec000383ffff */
.L_x_2516:
[----:B------:R-:W-:Y:S01]  /*2e030*/  BSSY B0, `(.L_x_2750) ;  /* 0x0000007000007945 */ /* 0x000fe20003800000 */
[----:B------:R-:W-:Y:S02]  /*2e040*/  IMAD.MOV.U32 R13, RZ, RZ, R2 ;  /* 0x000000ffff0d7224 */ /* 0x000fe400078e0002 */
[----:B------:R-:W-:Y:S02]  /*2e050*/  IMAD.MOV.U32 R11, RZ, RZ, 0x1f ;  /* 0x0000001fff0b7424 */ /* 0x000fe400078e00ff */
[----:B------:R-:W-:-:S07]  /*2e060*/  IMAD.MOV.U32 R15, RZ, RZ, -0x1 ;  /* 0xffffffffff0f7424 */ /* 0x000fce00078e00ff */
[----:B012---:R-:W-:Y:S05]  /*2e070*/  WARPSYNC.COLLECTIVE R15, `(.L_x_2751) ;  /* 0x000000000f087348 */ /* 0x007fea0003c00000 */
[----:B------:R3:W4:Y:S02]  /*2e080*/  SHFL.IDX P6, R14, R13, R12, R11 ;  /* 0x0000000c0d0e7389 */ /* 0x00072400000c000b */
[----:B01234-:R-:W-:Y:S01]  /*2e090*/  ENDCOLLECTIVE ;  /* 0x000000000000791b */ /* 0x01ffe20003800000 */
.L_x_2751:
[----:B------:R-:W-:Y:S05]  /*2e0a0*/  BSYNC B0 ;  /* 0x0000000000007941 */ /* 0x000fea0003800000 */
.L_x_2750:
[----:B------:R-:W-:Y:S01]  /*2e0b0*/  MOV R6, R14 ;  /* 0x0000000e00067202 */ /* 0x000fe20000000f00 */
[----:B------:R-:W-:Y:S06]  /*2e0c0*/  BRA `(.L_x_2515) ;  /* 0xffffffac00107947 */ /* 0x000fec000383ffff */
.L_x_2520:
[----:B0-----:R0:W1:Y:S02]  /*2e0d0*/  SYNCS.PHASECHK.TRANS64.TRYWAIT P0, [R0+URZ+0x38820], R3 ;  /* 0x03882003000075a7 */ /* 0x001064000800017f */
[----:B-1----:R-:W-:Y:S05]  /*2e0e0*/  @!P0 NANOSLEEP.SYNCS 0x989680 ;  /* 0x009896800000895d */ /* 0x002fea0003900000 */
[----:B------:R-:W1:Y:S02]  /*2e0f0*/  @!P0 SYNCS.PHASECHK.TRANS64 P0, [R0+URZ+0x38820], R3 ;  /* 0x03882003000085a7 */ /* 0x000e64000800007f */
[----:B-1----:R-:W-:Y:S05]  /*2e100*/  @!P0 BRA `(.L_x_2520) ;  /* 0xfffffffc00f08947 */ /* 0x002fea000383ffff */
[----:B------:R-:W-:Y:S05]  /*2e110*/  BRA `(.L_x_2752) ;  /* 0xffffffb000c87947 */ /* 0x000fea000383ffff */
.L_x_2521:
        /* <DEDUP_REMOVED lines=11> */
.L_x_2754:
[----:B------:R-:W-:Y:S05]  /*2e1d0*/  BSYNC B0 ;  /* 0x0000000000007941 */ /* 0x000fea0003800000 */
.L_x_2753:
[----:B------:R-:W-:Y:S05]  /*2e1e0*/  BRA `(.L_x_2755) ;  /* 0xffffffb000b07947 */ /* 0x000fea000383ffff */
.L_x_2522:
[----:B------:R-:W-:Y:S01]  /*2e1f0*/  BSSY B0, `(.L_x_2756) ;  /* 0x0000006000007945 */ /* 0x000fe20003800000 */
[----:B------:R-:W-:-:S07]  /*2e200*/  IMAD.MOV.U32 R15, RZ, RZ, -0x1 ;  /* 0xffffffffff0f7424 */ /* 0x000fce00078e00ff */
[----:B01----:R-:W-:Y:S05]  /*2e210*/  WARPSYNC.COLLECTIVE R15, `(.L_x_2757) ;  /* 0x000000000f0c7348 */ /* 0x003fea0003c00000 */
[----:B------:R-:W-:Y:S02]  /*2e220*/  ELECT P6, UR62, PT ;  /* 0x00000000003e782f */ /* 0x000fe400038c0000 */
[----:B------:R-:W-:Y:S01]  /*2e230*/  MOV R14, UR62 ;  /* 0x0000003e000e7c02 */ /* 0x000fe20008000f00 */
[----:B01----:R-:W-:Y:S10]  /*2e240*/  ENDCOLLECTIVE ;  /* 0x000000000000791b */ /* 0x003ff40003800000 */
.L_x_2757:
[----:B------:R-:W-:Y:S05]  /*2e250*/  BSYNC B0 ;  /* 0x0000000000007941 */ /* 0x000fea0003800000 */
.L_x_2756:
[----:B------:R-:W-:Y:S05]  /*2e260*/  BRA `(.L_x_2758) ;  /* 0xffffffb000a47947 */ /* 0x000fea000383ffff */
.L_x_2524:
[----:B0-----:R0:W1:Y:S02]  /*2e270*/  SYNCS.PHASECHK.TRANS64.TRYWAIT P1, [R6+URZ], R5 ;  /* 0x00000005060075a7 */ /* 0x001064000802017f */
[----:B-1----:R-:W-:Y:S05]  /*2e280*/  @!P1 NANOSLEEP.SYNCS 0x989680 ;  /* 0x009896800000995d */ /* 0x002fea0003900000 */
[----:B------:R-:W1:Y:S02]  /*2e290*/  @!P1 SYNCS.PHASECHK.TRANS64 P1, [R6+URZ], R5 ;  /* 0x00000005060095a7 */ /* 0x000e64000802007f */
[----:B-1----:R-:W-:Y:S05]  /*2e2a0*/  @!P1 BRA `(.L_x_2524) ;  /* 0xfffffffc00f09947 */ /* 0x002fea000383ffff */
[----:B------:R-:W-:Y:S05]  /*2e2b0*/  BRA `(.L_x_2759) ;  /* 0xffffffb000e07947 */ /* 0x000fea000383ffff */
.L_x_2525:
[----:B-1----:R1:W2:Y:S02]  /*2e2c0*/  SYNCS.PHASECHK.TRANS64.TRYWAIT P1, [R7+URZ], R2 ;  /* 0x00000002070075a7 */ /* 0x0022a4000802017f */
[----:B--2---:R-:W-:Y:S05]  /*2e2d0*/  @!P1 NANOSLEEP.SYNCS 0x989680 ;  /* 0x009896800000995d */ /* 0x004fea0003900000 */
[----:B------:R-:W2:Y:S02]  /*2e2e0*/  @!P1 SYNCS.PHASECHK.TRANS64 P1, [R7+URZ], R2 ;  /* 0x00000002070095a7 */ /* 0x000ea4000802007f */
[----:B--2---:R-:W-:Y:S05]  /*2e2f0*/  @!P1 BRA `(.L_x_2525) ;  /* 0xfffffffc00f09947 */ /* 0x004fea000383ffff */
[----:B------:R-:W-:Y:S05]  /*2e300*/  BRA `(.L_x_2760) ;  /* 0xffffffb000d47947 */ /* 0x000fea000383ffff */
.L_x_2527:
[----:B--2---:R2:W3:Y:S02]  /*2e310*/  SYNCS.PHASECHK.TRANS64.TRYWAIT P1, [R4+URZ+0x38860], R5 ;  /* 0x03886005040075a7 */ /* 0x0044e4000802017f */
[----:B---3--:R-:W-:Y:S05]  /*2e320*/  @!P1 NANOSLEEP.SYNCS 0x989680 ;  /* 0x009896800000995d */ /* 0x008fea0003900000 */
[----:B------:R-:W3:Y:S02]  /*2e330*/  @!P1 SYNCS.PHASECHK.TRANS64 P1, [R4+URZ+0x38860], R5 ;  /* 0x03886005040095a7 */ /* 0x000ee4000802007f */
[----:B---3--:R-:W-:Y:S05]  /*2e340*/  @!P1 BRA `(.L_x_2527) ;  /* 0xfffffffc00f09947 */ /* 0x008fea000383ffff */
[----:B------:R-:W-:Y:S05]  /*2e350*/  BRA `(.L_x_2761) ;  /* 0xffffffb000d87947 */ /* 0x000fea000383ffff */
.L_x_2529:
[----:B---3--:R3:W4:Y:S02]  /*2e360*/  SYNCS.PHASECHK.TRANS64.TRYWAIT P1, [R3+URZ+0x38860], R2 ;  /* 0x03886002030075a7 */ /* 0x008724000802017f */
[----:B----4-:R-:W-:Y:S05]  /*2e370*/  @!P1 NANOSLEEP.SYNCS 0x989680 ;  /* 0x009896800000995d */ /* 0x010fea0003900000 */
[----:B------:R-:W4:Y:S02]  /*2e380*/  @!P1 SYNCS.PHASECHK.TRANS64 P1, [R3+URZ+0x38860], R2 ;  /* 0x03886002030095a7 */ /* 0x000f24000802007f */
[----:B----4-:R-:W-:Y:S05]  /*2e390*/  @!P1 BRA `(.L_x_2529) ;  /* 0xfffffffc00f09947 */ /* 0x010fea000383ffff */
[----:B------:R-:W-:Y:S05]  /*2e3a0*/  BRA `(.L_x_2762) ;  /* 0xffffffb000d87947 */ /* 0x000fea000383ffff */
.L_x_2531:
[----:B----4-:R4:W0:Y:S02]  /*2e3b0*/  SYNCS.PHASECHK.TRANS64.TRYWAIT P0, [R4+URZ+0x38880], R5 ;  /* 0x03888005040075a7 */ /* 0x010824000800017f */
[----:B0-----:R-:W-:Y:S05]  /*2e3c0*/  @!P0 NANOSLEEP.SYNCS 0x989680 ;  /* 0x009896800000895d */ /* 0x001fea0003900000 */
[----:B------:R-:W0:Y:S02]  /*2e3d0*/  @!P0 SYNCS.PHASECHK.TRANS64 P0, [R4+URZ+0x38880], R5 ;  /* 0x03888005040085a7 */ /* 0x000e24000800007f */
[----:B0-----:R-:W-:Y:S05]  /*2e3e0*/  @!P0 BRA `(.L_x_2531) ;  /* 0xfffffffc00f08947 */ /* 0x001fea000383ffff */
[----:B------:R-:W-:Y:S05]  /*2e3f0*/  BRA `(.L_x_2532) ;  /* 0xffffffb000d47947 */ /* 0x000fea000383ffff */
.L_x_2763:
        /* <DEDUP_REMOVED lines=16> */
.L_x_2772:


//--------------------- .nv.global.init           --------------------------
	.section	.nv.global.init,"aw",@progbits
	.align	4
.nv.global.init:
	.type		_ZZN5flash28permute_output_fp8_VcolmajorIN4cute6TensorINS1_11ArrayEngineIN7cutlass10bfloat16_tELm128EEENS1_6LayoutINS1_5tupleIJNS8_IJNS1_1CILi2EEESA_NS9_ILi32EEEEEENS9_ILi1EEESD_EEENS8_IJNS8_IJSD_SA_NS9_ILi4EEEEEENS9_ILi0EEESH_EEEEEEEEEvRT_E9upper_map,@object
	.size		_ZZN5flash28permute_output_fp8_VcolmajorIN4cute6TensorINS1_11ArrayEngineIN7cutlass10bfloat16_tELm128EEENS1_6LayoutINS1_5tupleIJNS8_IJNS1_1CILi2EEESA_NS9_ILi32EEEEEENS9_ILi1EEESD_EEENS8_IJNS8_IJSD_SA_NS9_ILi4EEEEEENS9_ILi0EEESH_EEEEEEEEEvRT_E9upper_map,($str$23 - _ZZN5flash28permute_output_fp8_VcolmajorIN4cute6TensorINS1_11ArrayEngineIN7cutlass10bfloat16_tELm128EEENS1_6LayoutINS1_5tupleIJNS8_IJNS1_1CILi2EEESA_NS9_ILi32EEEEEENS9_ILi1EEESD_EEENS8_IJNS8_IJSD_SA_NS9_ILi4EEEEEENS9_ILi0EEESH_EEEEEEEEEvRT_E9upper_map)
_ZZN5flash28permute_output_fp8_VcolmajorIN4cute6TensorINS1_11ArrayEngineIN7cutlass10bfloat16_tELm128EEENS1_6LayoutINS1_5tupleIJNS8_IJNS1_1CILi2EEESA_NS9_ILi32EEEEEENS9_ILi1EEESD_EEENS8_IJNS8_IJSD_SA_NS9_ILi4EEEEEENS9_ILi0EEESH_EEEEEEEEEvRT_E9upper_map:
        /*0000*/ 	.byte	0x00, 0x00, 0x00, 0x00, 0x02, 0x00, 0x00, 0x00, 0x03, 0x00, 0x00, 0x00, 0x01, 0x00, 0x00, 0x00
	.type		$str$23,@object
	.size		$str$23,($str$24 - $str$23)
$str$23:
        /*0010*/ 	.byte	0x28, 0x61, 0x64, 0x64, 0x72, 0x65, 0x73, 0x73, 0x20, 0x26, 0x20, 0x6d, 0x61, 0x73, 0x6b, 0x29
        /*0020*/ 	.byte	0x20, 0x3d, 0x3d, 0x20, 0x30, 0x00
	.type		$str$24,@object
	.size		$str$24,(__unnamed_11 - $str$24)
$str$24:
        /*0026*/ 	.byte	0x2f, 0x74, 0x6d, 0x70, 0x2f, 0x6f, 0x73, 0x73, 0x5f, 0x6b, 0x65, 0x72, 0x6e, 0x65, 0x6c, 0x73
        /*0036*/ 	.byte	0x5f, 0x73, 0x72, 0x63, 0x2f, 0x66, 0x6c, 0x61, 0x73, 0x68, 0x5f, 0x61, 0x74, 0x74, 0x65, 0x6e
        /*0046*/ 	.byte	0x74, 0x69, 0x6f, 0x6e, 0x2f, 0x63, 0x73, 0x72, 0x63, 0x2f, 0x63, 0x75, 0x74, 0x6c, 0x61, 0x73
        /*0056*/ 	.byte	0x73, 0x2f, 0x69, 0x6e, 0x63, 0x6c, 0x75, 0x64, 0x65, 0x2f, 0x63, 0x75, 0x74, 0x65, 0x2f, 0x70
        /*0066*/ 	.byte	0x6f, 0x69, 0x6e, 0x74, 0x65, 0x72, 0x5f, 0x66, 0x6c, 0x61, 0x67, 0x67, 0x65, 0x64, 0x2e, 0x68
        /*0076*/ 	.byte	0x70, 0x70, 0x00
	.type		__unnamed_11,@object
	.size		__unnamed_11,(__unnamed_5 - __unnamed_11)
__unnamed_11:
        /* <DEDUP_REMOVED lines=24> */
        /*01f9*/ 	.byte	0x26, 0x5d, 0x00
	.type		__unnamed_5,@object
	.size		__unnamed_5,(__unnamed_6 - __unnamed_5)
__unnamed_5:
        /* <DEDUP_REMOVED lines=24> */
        /*037c*/ 	.byte	0x3e, 0x3e, 0x20, 0x26, 0x5d, 0x00
	.type		__unnamed_6,@object
	.size		__unnamed_6,(__unnamed_9 - __unnamed_6)
__unnamed_6:
        /* <DEDUP_REMOVED lines=24> */
        /*0502*/ 	.byte	0x34, 0x3e, 0x3e, 0x3e, 0x3e, 0x3e, 0x20, 0x26, 0x5d, 0x00
	.type		__unnamed_9,@object
	.size		__unnamed_9,(__unnamed_3 - __unnamed_9)
__unnamed_9:
        /* <DEDUP_REMOVED lines=28> */
        /*06cc*/ 	.byte	0x3a, 0x43, 0x3c, 0x31, 0x36, 0x33, 0x38, 0x34, 0x3e, 0x3e, 0x3e, 0x3e, 0x3e, 0x5d, 0x00
	.type		__unnamed_3,@object
	.size		__unnamed_3,(__unnamed_8 - __unnamed_3)
__unnamed_3:
        /* <DEDUP_REMOVED lines=29> */
        /*08ab*/ 	.byte	0x5d, 0x00
	.type		__unnamed_8,@object
	.size		__unnamed_8,(__unnamed_10 - __unnamed_8)
__unnamed_8:
        /* <DEDUP_REMOVED lines=30> */
	.type		__unnamed_10,@object
	.size		__unnamed_10,(__unnamed_2 - __unnamed_10)
__unnamed_10:
        /* <DEDUP_REMOVED lines=30> */
	.type		__unnamed_2,@object
	.size		__unnamed_2,(__unnamed_4 - __unnamed_2)
__unnamed_2:
        /* <DEDUP_REMOVED lines=30> */
	.type		__unnamed_4,@object
	.size		__unnamed_4,(__unnamed_7 - __unnamed_4)
__unnamed_4:
        /* <DEDUP_REMOVED lines=30> */
	.type		__unnamed_7,@object
	.size		__unnamed_7,(__unnamed_1 - __unnamed_7)
__unnamed_7:
        /* <DEDUP_REMOVED lines=30> */
	.type		__unnamed_1,@object
	.size		__unnamed_1,(.L_0 - __unnamed_1)
__unnamed_1:
        /* <DEDUP_REMOVED lines=29> */
        /*13a7*/ 	.byte	0x3e, 0x3e, 0x3e, 0x3e, 0x20, 0x26, 0x5d, 0x00
.L_0:


//--------------------- .nv.shared._ZN7cutlass13device_kernelIN5flash11enable_sm90INS1_16FlashAttnFwdSm90INS1_25CollectiveMainloopFwdSm90ILi2EN4cute5tupleIJNS5_1CILi1EEES8_S8_EEENS6_IJNS7_ILi128EEESA_NS7_ILi256EEEEEELi256ENS_12float_e4m3_tEfNS_4arch4Sm90ELb0ELb0ELb0ELb0ELb0ELb0ELb0ELb1ELb1ELb0ELb0ELb0EEENS1_21CollectiveEpilogueFwdINS6_IJSA_SB_SA_EEES9_NS_10bfloat16_tESF_Li256ELb0ELb0ELb0ELb1EEENS1_29StaticPersistentTileSchedulerILb0EEEEEEEEEvNT_6ParamsE --------------------------
	.section	.nv.shared._ZN7cutlass13device_kernelIN5flash11enable_sm90INS1_16FlashAttnFwdSm90INS1_25CollectiveMainloopFwdSm90ILi2EN4cute5tupleIJNS5_1CILi1EEES8_S8_EEENS6_IJNS7_ILi128EEESA_NS7_ILi256EEEEEELi256ENS_12float_e4m3_tEfNS_4arch4Sm90ELb0ELb0ELb0ELb0ELb0ELb0ELb0ELb1ELb1ELb0ELb0ELb0EEENS1_21CollectiveEpilogueFwdINS6_IJSA_SB_SA_EEES9_NS_10bfloat16_tESF_Li256ELb0ELb0ELb0ELb1EEENS1_29StaticPersistentTileSchedulerILb0EEEEEEEEEvNT_6ParamsE,"aw",@nobits
	.sectionflags	@""
	.align	16
	.zero		1024


//--------------------- .nv.shared.reserved.0     --------------------------
	.section	.nv.shared.reserved.0,"aw",@nobits
	.weak		__nv_reservedSMEM_offset_0_alias
	.size		__nv_reservedSMEM_offset_0_alias, 0, 0
	.other		__nv_reservedSMEM_offset_0_alias,@"STO_CUDA_RESERVED_SHARED STV_DEFAULT"
__nv_reservedSMEM_offset_0_alias:
	.zero		0


//--------------------- .nv.global                --------------------------
	.section	.nv.global,"aw",@nobits
.nv.global:
	.type		_ZN66_INTERNAL_ba332411_30_flash_fwd_hdim256_e4m3_sm90_cu_59c7631c_32764cute1_E,@object
	.size		_ZN66_INTERNAL_ba332411_30_flash_fwd_hdim256_e4m3_sm90_cu_59c7631c_32764cute1_E,(_ZN66_INTERNAL_ba332411_30_flash_fwd_hdim256_e4m3_sm90_cu_59c7631c_32764cuda3std3__45__cpo6cbeginE - _ZN66_INTERNAL_ba332411_30_flash_fwd_hdim256_e4m3_sm90_cu_59c7631c_32764cute1_E)
_ZN66_INTERNAL_ba332411_30_flash_fwd_hdim256_e4m3_sm90_cu_59c7631c_32764cute1_E:
	.zero		1
	.type		_ZN66_INTERNAL_ba332411_30_flash_fwd_hdim256_e4m3_sm90_cu_59c7631c_32764cuda3std3__45__cpo6cbeginE,@object
	.size		_ZN66_INTERNAL_ba332411_30_flash_fwd_hdim256_e4m3_sm90_cu_59c7631c_32764cuda3std3__45__cpo6cbeginE,(_ZN66_INTERNAL_ba332411_30_flash_fwd_hdim256_e4m3_sm90_cu_59c7631c_32764cuda3std3__48in_placeE - _ZN66_INTERNAL_ba332411_30_flash_fwd_hdim256_e4m3_sm90_cu_59c7631c_32764cuda3std3__45__cpo6cbeginE)
_ZN66_INTERNAL_ba332411_30_flash_fwd_hdim256_e4m3_sm90_cu_59c7631c_32764cuda3std3__45__cpo6cbeginE:
	.zero		1
	.type		_ZN66_INTERNAL_ba332411_30_flash_fwd_hdim256_e4m3_sm90_cu_59c7631c_32764cuda3std3__48in_placeE,@object
	.size		_ZN66_INTERNAL_ba332411_30_flash_fwd_hdim256_e4m3_sm90_cu_59c7631c_32764cuda3std3__48in_placeE,(_ZN66_INTERNAL_ba332411_30_flash_fwd_hdim256_e4m3_sm90_cu_59c7631c_32764cuda3std6ranges3__45__cpo9iter_moveE - _ZN66_INTERNAL_ba332411_30_flash_fwd_hdim256_e4m3_sm90_cu_59c7631c_32764cuda3std3__48in_placeE)
_ZN66_INTERNAL_ba332411_30_flash_fwd_hdim256_e4m3_sm90_cu_59c7631c_32764cuda3std3__48in_placeE:
	.zero		1
	.type		_ZN66_INTERNAL_ba332411_30_flash_fwd_hdim256_e4m3_sm90_cu_59c7631c_32764cuda3std6ranges3__45__cpo9iter_moveE,@object
	.size		_ZN66_INTERNAL_ba332411_30_flash_fwd_hdim256_e4m3_sm90_cu_59c7631c_32764cuda3std6ranges3__45__cpo9iter_moveE,(_ZN66_INTERNAL_ba332411_30_flash_fwd_hdim256_e4m3_sm90_cu_59c7631c_32764cuda3std3__45__cpo5beginE - _ZN66_INTERNAL_ba332411_30_flash_fwd_hdim256_e4m3_sm90_cu_59c7631c_32764cuda3std6ranges3__45__cpo9iter_moveE)
_ZN66_INTERNAL_ba332411_30_flash_fwd_hdim256_e4m3_sm90_cu_59c7631c_32764cuda3std6ranges3__45__cpo9iter_moveE:
	.zero		1
	.type		_ZN66_INTERNAL_ba332411_30_flash_fwd_hdim256_e4m3_sm90_cu_59c7631c_32764cuda3std3__45__cpo5beginE,@object
	.size		_ZN66_INTERNAL_ba332411_30_flash_fwd_hdim256_e4m3_sm90_cu_59c7631c_32764cuda3std3__45__cpo5beginE,(_ZN66_INTERNAL_ba332411_30_flash_fwd_hdim256_e4m3_sm90_cu_59c7631c_32764cuda3std3__468_GLOBAL__N__ba332411_30_flash_fwd_hdim256_e4m3_sm90_cu_59c7631c_32766ignoreE - _ZN66_INTERNAL_ba332411_30_flash_fwd_hdim256_e4m3_sm90_cu_59c7631c_32764cuda3std3__45__cpo5beginE)
_ZN66_INTERNAL_ba332411_30_flash_fwd_hdim256_e4m3_sm90_cu_59c7631c_32764cuda3std3__45__cpo5beginE:
	.zero		1
	.type		_ZN66_INTERNAL_ba332411_30_flash_fwd_hdim256_e4m3_sm90_cu_59c7631c_32764cuda3std3__468_GLOBAL__N__ba332411_30_flash_fwd_hdim256_e4m3_sm90_cu_59c7631c_32766ignoreE,@object
	.size		_ZN66_INTERNAL_ba332411_30_flash_fwd_hdim256_e4m3_sm90_cu_59c7631c_32764cuda3std3__468_GLOBAL__N__ba332411_30_flash_fwd_hdim256_e4m3_sm90_cu_59c7631c_32766ignoreE,(_ZN66_INTERNAL_ba332411_30_flash_fwd_hdim256_e4m3_sm90_cu_59c7631c_32764cute7productE - _ZN66_INTERNAL_ba332411_30_flash_fwd_hdim256_e4m3_sm90_cu_59c7631c_32764cuda3std3__468_GLOBAL__N__ba332411_30_flash_fwd_hdim256_e4m3_sm90_cu_59c7631c_32766ignoreE)
_ZN66_INTERNAL_ba332411_30_flash_fwd_hdim256_e4m3_sm90_cu_59c7631c_32764cuda3std3__468_GLOBAL__N__ba332411_30_flash_fwd_hdim256_e4m3_sm90_cu_59c7631c_32766ignoreE:
	.zero		1
	.type		_ZN66_INTERNAL_ba332411_30_flash_fwd_hdim256_e4m3_sm90_cu_59c7631c_32764cute7productE,@object
	.size		_ZN66_INTERNAL_ba332411_30_flash_fwd_hdim256_e4m3_sm90_cu_59c7631c_32764cute7productE,(_ZN66_INTERNAL_ba332411_30_flash_fwd_hdim256_e4m3_sm90_cu_59c7631c_32764cuda3std3__45__cpo3endE - _ZN66_INTERNAL_ba332411_30_flash_fwd_hdim256_e4m3_sm90_cu_59c7631c_32764cute7productE)
_ZN66_INTERNAL_ba332411_30_flash_fwd_hdim256_e4m3_sm90_cu_59c7631c_32764cute7productE:
	.zero		1
	.type		_ZN66_INTERNAL_ba332411_30_flash_fwd_hdim256_e4m3_sm90_cu_59c7631c_32764cuda3std3__45__cpo3endE,@object
	.size		_ZN66_INTERNAL_ba332411_30_flash_fwd_hdim256_e4m3_sm90_cu_59c7631c_32764cuda3std3__45__cpo3endE,(_ZN66_INTERNAL_ba332411_30_flash_fwd_hdim256_e4m3_sm90_cu_59c7631c_32764cuda3std3__419piecewise_constructE - _ZN66_INTERNAL_ba332411_30_flash_fwd_hdim256_e4m3_sm90_cu_59c7631c_32764cuda3std3__45__cpo3endE)
_ZN66_INTERNAL_ba332411_30_flash_fwd_hdim256_e4m3_sm90_cu_59c7631c_32764cuda3std3__45__cpo3endE:
	.zero		1
	.type		_ZN66_INTERNAL_ba332411_30_flash_fwd_hdim256_e4m3_sm90_cu_59c7631c_32764cuda3std3__419piecewise_constructE,@object
	.size		_ZN66_INTERNAL_ba332411_30_flash_fwd_hdim256_e4m3_sm90_cu_59c7631c_32764cuda3std3__419piecewise_constructE,(_ZN66_INTERNAL_ba332411_30_flash_fwd_hdim256_e4m3_sm90_cu_59c7631c_32764cuda3std3__45__cpo4cendE - _ZN66_INTERNAL_ba332411_30_flash_fwd_hdim256_e4m3_sm90_cu_59c7631c_32764cuda3std3__419piecewise_constructE)
_ZN66_INTERNAL_ba332411_30_flash_fwd_hdim256_e4m3_sm90_cu_59c7631c_32764cuda3std3__419piecewise_constructE:
	.zero		1
	.type		_ZN66_INTERNAL_ba332411_30_flash_fwd_hdim256_e4m3_sm90_cu_59c7631c_32764cuda3std3__45__cpo4cendE,@object
	.size		_ZN66_INTERNAL_ba332411_30_flash_fwd_hdim256_e4m3_sm90_cu_59c7631c_32764cuda3std3__45__cpo4cendE,(_ZN66_INTERNAL_ba332411_30_flash_fwd_hdim256_e4m3_sm90_cu_59c7631c_32764cuda3std6ranges3__45__cpo4swapE - _ZN66_INTERNAL_ba332411_30_flash_fwd_hdim256_e4m3_sm90_cu_59c7631c_32764cuda3std3__45__cpo4cendE)
_ZN66_INTERNAL_ba332411_30_flash_fwd_hdim256_e4m3_sm90_cu_59c7631c_32764cuda3std3__45__cpo4cendE:
	.zero		1
	.type		_ZN66_INTERNAL_ba332411_30_flash_fwd_hdim256_e4m3_sm90_cu_59c7631c_32764cuda3std6ranges3__45__cpo4swapE,@object
	.size		_ZN66_INTERNAL_ba332411_30_flash_fwd_hdim256_e4m3_sm90_cu_59c7631c_32764cuda3std6ranges3__45__cpo4swapE,(.L_19 - _ZN66_INTERNAL_ba332411_30_flash_fwd_hdim256_e4m3_sm90_cu_59c7631c_32764cuda3std6ranges3__45__cpo4swapE)
_ZN66_INTERNAL_ba332411_30_flash_fwd_hdim256_e4m3_sm90_cu_59c7631c_32764cuda3std6ranges3__45__cpo4swapE:
	.zero		1
.L_19:


//--------------------- .nv.shared._ZN7cutlass13device_kernelIN5flash11enable_sm90INS1_16FlashAttnFwdSm90INS1_25CollectiveMainloopFwdSm90ILi2EN4cute5tupleIJNS5_1CILi1EEES8_S8_EEENS6_IJNS7_ILi128EEESA_NS7_ILi256EEEEEELi256ENS_12float_e4m3_tEfNS_4arch4Sm90ELb0ELb0ELb0ELb1ELb0ELb0ELb0ELb1ELb1ELb0ELb0ELb0EEENS1_21CollectiveEpilogueFwdINS6_IJSA_SB_SA_EEES9_NS_10bfloat16_tESF_Li256ELb1ELb0ELb0ELb1EEENS1_36VarlenDynamicPersistentTileSchedulerILi128ELi128ELi256ELi128ELb0ELb0ELb1ELb0ELb1ELb1EEEEEEEEEvNT_6ParamsE --------------------------
	.section	.nv.shared._ZN7cutlass13device_kernelIN5flash11enable_sm90INS1_16FlashAttnFwdSm90INS1_25CollectiveMainloopFwdSm90ILi2EN4cute5tupleIJNS5_1CILi1EEES8_S8_EEENS6_IJNS7_ILi128EEESA_NS7_ILi256EEEEEELi256ENS_12float_e4m3_tEfNS_4arch4Sm90ELb0ELb0ELb0ELb1ELb0ELb0ELb0ELb1ELb1ELb0ELb0ELb0EEENS1_21CollectiveEpilogueFwdINS6_IJSA_SB_SA_EEES9_NS_10bfloat16_tESF_Li256ELb1ELb0ELb0ELb1EEENS1_36VarlenDynamicPersistentTileSchedulerILi128ELi128ELi256ELi128ELb0ELb0ELb1ELb0ELb1ELb1EEEEEEEEEvNT_6ParamsE,"aw",@nobits
	.sectionflags	@""
	.align	16
	.zero		1024


//--------------------- .nv.shared._ZN7cutlass13device_kernelIN5flash11enable_sm90INS1_16FlashAttnFwdSm90INS1_25CollectiveMainloopFwdSm90ILi2EN4cute5tupleIJNS5_1CILi1EEES8_S8_EEENS6_IJNS7_ILi128EEESA_NS7_ILi256EEEEEELi256ENS_12float_e4m3_tEfNS_4arch4Sm90ELb0ELb0ELb0ELb1ELb0ELb1ELb0ELb1ELb1ELb0ELb0ELb0EEENS1_21CollectiveEpilogueFwdINS6_IJSA_SB_SA_EEES9_NS_10bfloat16_tESF_Li256ELb1ELb0ELb0ELb1EEENS1_36VarlenDynamicPersistentTileSchedulerILi128ELi128ELi256ELi128ELb0ELb0ELb1ELb0ELb1ELb1EEEEEEEEEvNT_6ParamsE --------------------------
	.section	.nv.shared._ZN7cutlass13device_kernelIN5flash11enable_sm90INS1_16FlashAttnFwdSm90INS1_25CollectiveMainloopFwdSm90ILi2EN4cute5tupleIJNS5_1CILi1EEES8_S8_EEENS6_IJNS7_ILi128EEESA_NS7_ILi256EEEEEELi256ENS_12float_e4m3_tEfNS_4arch4Sm90ELb0ELb0ELb0ELb1ELb0ELb1ELb0ELb1ELb1ELb0ELb0ELb0EEENS1_21CollectiveEpilogueFwdINS6_IJSA_SB_SA_EEES9_NS_10bfloat16_tESF_Li256ELb1ELb0ELb0ELb1EEENS1_36VarlenDynamicPersistentTileSchedulerILi128ELi128ELi256ELi128ELb0ELb0ELb1ELb0ELb1ELb1EEEEEEEEEvNT_6ParamsE,"aw",@nobits
	.sectionflags	@""
	.align	16
	.zero		1024


//--------------------- .nv.shared._ZN7cutlass13device_kernelIN5flash11enable_sm90INS1_16FlashAttnFwdSm90INS1_25CollectiveMainloopFwdSm90ILi2EN4cute5tupleIJNS5_1CILi1EEES8_S8_EEENS6_IJNS7_ILi128EEENS7_ILi64EEENS7_ILi256EEEEEELi256ENS_12float_e4m3_tEfNS_4arch4Sm90ELb0ELb1ELb0ELb0ELb0ELb0ELb0ELb1ELb1ELb0ELb0ELb0EEENS1_21CollectiveEpilogueFwdINS6_IJSA_SC_SB_EEES9_NS_10bfloat16_tESG_Li256ELb0ELb0ELb0ELb1EEENS1_30DynamicPersistentTileSchedulerILi256ELi128ELb0ELb0ELb1EEEEEEEEEvNT_6ParamsE --------------------------
	.section	.nv.shared._ZN7cutlass13device_kernelIN5flash11enable_sm90INS1_16FlashAttnFwdSm90INS1_25CollectiveMainloopFwdSm90ILi2EN4cute5tupleIJNS5_1CILi1EEES8_S8_EEENS6_IJNS7_ILi128EEENS7_ILi64EEENS7_ILi256EEEEEELi256ENS_12float_e4m3_tEfNS_4arch4Sm90ELb0ELb1ELb0ELb0ELb0ELb0ELb0ELb1ELb1ELb0ELb0ELb0EEENS1_21CollectiveEpilogueFwdINS6_IJSA_SC_SB_EEES9_NS_10bfloat16_tESG_Li256ELb0ELb0ELb0ELb1EEENS1_30DynamicPersistentTileSchedulerILi256ELi128ELb0ELb0ELb1EEEEEEEEEvNT_6ParamsE,"aw",@nobits
	.sectionflags	@""
	.align	16
	.zero		1024


//--------------------- .nv.shared._ZN7cutlass13device_kernelIN5flash11enable_sm90INS1_16FlashAttnFwdSm90INS1_25CollectiveMainloopFwdSm90ILi2EN4cute5tupleIJNS5_1CILi1EEES8_S8_EEENS6_IJNS7_ILi128EEENS7_ILi64EEENS7_ILi256EEEEEELi256ENS_12float_e4m3_tEfNS_4arch4Sm90ELb0ELb1ELb0ELb1ELb0ELb0ELb0ELb1ELb1ELb0ELb0ELb0EEENS1_21CollectiveEpilogueFwdINS6_IJSA_SC_SB_EEES9_NS_10bfloat16_tESG_Li256ELb1ELb0ELb0ELb1EEENS1_36VarlenDynamicPersistentTileSchedulerILi128ELi64ELi256ELi128ELb0ELb0ELb1ELb1ELb0ELb1EEEEEEEEEvNT_6ParamsE --------------------------
	.section	.nv.shared._ZN7cutlass13device_kernelIN5flash11enable_sm90INS1_16FlashAttnFwdSm90INS1_25CollectiveMainloopFwdSm90ILi2EN4cute5tupleIJNS5_1CILi1EEES8_S8_EEENS6_IJNS7_ILi128EEENS7_ILi64EEENS7_ILi256EEEEEELi256ENS_12float_e4m3_tEfNS_4arch4Sm90ELb0ELb1ELb0ELb1ELb0ELb0ELb0ELb1ELb1ELb0ELb0ELb0EEENS1_21CollectiveEpilogueFwdINS6_IJSA_SC_SB_EEES9_NS_10bfloat16_tESG_Li256ELb1ELb0ELb0ELb1EEENS1_36VarlenDynamicPersistentTileSchedulerILi128ELi64ELi256ELi128ELb0ELb0ELb1ELb1ELb0ELb1EEEEEEEEEvNT_6ParamsE,"aw",@nobits
	.sectionflags	@""
	.align	16
	.zero		1024


//--------------------- .nv.shared._ZN7cutlass13device_kernelIN5flash11enable_sm90INS1_16FlashAttnFwdSm90INS1_25CollectiveMainloopFwdSm90ILi2EN4cute5tupleIJNS5_1CILi1EEES8_S8_EEENS6_IJNS7_ILi128EEENS7_ILi64EEENS7_ILi256EEEEEELi256ENS_12float_e4m3_tEfNS_4arch4Sm90ELb0ELb1ELb0ELb1ELb0ELb1ELb0ELb1ELb1ELb0ELb0ELb0EEENS1_21CollectiveEpilogueFwdINS6_IJSA_SC_SB_EEES9_NS_10bfloat16_tESG_Li256ELb1ELb0ELb0ELb1EEENS1_36VarlenDynamicPersistentTileSchedulerILi128ELi64ELi256ELi128ELb0ELb0ELb1ELb1ELb0ELb1EEEEEEEEEvNT_6ParamsE --------------------------
	.section	.nv.shared._ZN7cutlass13device_kernelIN5flash11enable_sm90INS1_16FlashAttnFwdSm90INS1_25CollectiveMainloopFwdSm90ILi2EN4cute5tupleIJNS5_1CILi1EEES8_S8_EEENS6_IJNS7_ILi128EEENS7_ILi64EEENS7_ILi256EEEEEELi256ENS_12float_e4m3_tEfNS_4arch4Sm90ELb0ELb1ELb0ELb1ELb0ELb1ELb0ELb1ELb1ELb0ELb0ELb0EEENS1_21CollectiveEpilogueFwdINS6_IJSA_SC_SB_EEES9_NS_10bfloat16_tESG_Li256ELb1ELb0ELb0ELb1EEENS1_36VarlenDynamicPersistentTileSchedulerILi128ELi64ELi256ELi128ELb0ELb0ELb1ELb1ELb0ELb1EEEEEEEEEvNT_6ParamsE,"aw",@nobits
	.sectionflags	@""
	.align	16
	.zero		1024


//--------------------- .nv.shared._ZN7cutlass13device_kernelIN5flash11enable_sm90INS1_16FlashAttnFwdSm90INS1_25CollectiveMainloopFwdSm90ILi2EN4cute5tupleIJNS5_1CILi1EEES8_S8_EEENS6_IJNS7_ILi128EEESA_NS7_ILi256EEEEEELi256ENS_12float_e4m3_tEfNS_4arch4Sm90ELb1ELb0ELb0ELb0ELb0ELb0ELb0ELb1ELb1ELb0ELb0ELb0EEENS1_21CollectiveEpilogueFwdINS6_IJSA_SB_SA_EEES9_NS_10bfloat16_tESF_Li256ELb0ELb0ELb0ELb1EEENS1_30DynamicPersistentTileSchedulerILi256ELi128ELb0ELb0ELb1EEEEEEEEEvNT_6ParamsE --------------------------
	.section	.nv.shared._ZN7cutlass13device_kernelIN5flash11enable_sm90INS1_16FlashAttnFwdSm90INS1_25CollectiveMainloopFwdSm90ILi2EN4cute5tupleIJNS5_1CILi1EEES8_S8_EEENS6_IJNS7_ILi128EEESA_NS7_ILi256EEEEEELi256ENS_12float_e4m3_tEfNS_4arch4Sm90ELb1ELb0ELb0ELb0ELb0ELb0ELb0ELb1ELb1ELb0ELb0ELb0EEENS1_21CollectiveEpilogueFwdINS6_IJSA_SB_SA_EEES9_NS_10bfloat16_tESF_Li256ELb0ELb0ELb0ELb1EEENS1_30DynamicPersistentTileSchedulerILi256ELi128ELb0ELb0ELb1EEEEEEEEEvNT_6ParamsE,"aw",@nobits
	.sectionflags	@""
	.align	16
	.zero		1024


//--------------------- .nv.shared._ZN7cutlass13device_kernelIN5flash11enable_sm90INS1_16FlashAttnFwdSm90INS1_25CollectiveMainloopFwdSm90ILi2EN4cute5tupleIJNS5_1CILi1EEES8_S8_EEENS6_IJNS7_ILi128EEESA_NS7_ILi256EEEEEELi256ENS_12float_e4m3_tEfNS_4arch4Sm90ELb1ELb0ELb0ELb1ELb0ELb0ELb0ELb1ELb1ELb0ELb0ELb0EEENS1_21CollectiveEpilogueFwdINS6_IJSA_SB_SA_EEES9_NS_10bfloat16_tESF_Li256ELb1ELb0ELb0ELb1EEENS1_36VarlenDynamicPersistentTileSchedulerILi128ELi128ELi256ELi128ELb0ELb0ELb1ELb1ELb1ELb1EEEEEEEEEvNT_6ParamsE --------------------------
	.section	.nv.shared._ZN7cutlass13device_kernelIN5flash11enable_sm90INS1_16FlashAttnFwdSm90INS1_25CollectiveMainloopFwdSm90ILi2EN4cute5tupleIJNS5_1CILi1EEES8_S8_EEENS6_IJNS7_ILi128EEESA_NS7_ILi256EEEEEELi256ENS_12float_e4m3_tEfNS_4arch4Sm90ELb1ELb0ELb0ELb1ELb0ELb0ELb0ELb1ELb1ELb0ELb0ELb0EEENS1_21CollectiveEpilogueFwdINS6_IJSA_SB_SA_EEES9_NS_10bfloat16_tESF_Li256ELb1ELb0ELb0ELb1EEENS1_36VarlenDynamicPersistentTileSchedulerILi128ELi128ELi256ELi128ELb0ELb0ELb1ELb1ELb1ELb1EEEEEEEEEvNT_6ParamsE,"aw",@nobits
	.sectionflags	@""
	.align	16
	.zero		1024


//--------------------- .nv.shared._ZN7cutlass13device_kernelIN5flash11enable_sm90INS1_16FlashAttnFwdSm90INS1_25CollectiveMainloopFwdSm90ILi2EN4cute5tupleIJNS5_1CILi1EEES8_S8_EEENS6_IJNS7_ILi128EEESA_NS7_ILi256EEEEEELi256ENS_12float_e4m3_tEfNS_4arch4Sm90ELb1ELb0ELb0ELb1ELb0ELb1ELb0ELb1ELb1ELb0ELb0ELb0EEENS1_21CollectiveEpilogueFwdINS6_IJSA_SB_SA_EEES9_NS_10bfloat16_tESF_Li256ELb1ELb0ELb0ELb1EEENS1_36VarlenDynamicPersistentTileSchedulerILi128ELi128ELi256ELi128ELb0ELb0ELb1ELb1ELb1ELb1EEEEEEEEEvNT_6ParamsE --------------------------
	.section	.nv.shared._ZN7cutlass13device_kernelIN5flash11enable_sm90INS1_16FlashAttnFwdSm90INS1_25CollectiveMainloopFwdSm90ILi2EN4cute5tupleIJNS5_1CILi1EEES8_S8_EEENS6_IJNS7_ILi128EEESA_NS7_ILi256EEEEEELi256ENS_12float_e4m3_tEfNS_4arch4Sm90ELb1ELb0ELb0ELb1ELb0ELb1ELb0ELb1ELb1ELb0ELb0ELb0EEENS1_21CollectiveEpilogueFwdINS6_IJSA_SB_SA_EEES9_NS_10bfloat16_tESF_Li256ELb1ELb0ELb0ELb1EEENS1_36VarlenDynamicPersistentTileSchedulerILi128ELi128ELi256ELi128ELb0ELb0ELb1ELb1ELb1ELb1EEEEEEEEEvNT_6ParamsE,"aw",@nobits
	.sectionflags	@""
	.align	16
	.zero		1024


//--------------------- .nv.constant0._ZN7cutlass13device_kernelIN5flash11enable_sm90INS1_16FlashAttnFwdSm90INS1_25CollectiveMainloopFwdSm90ILi2EN4cute5tupleIJNS5_1CILi1EEES8_S8_EEENS6_IJNS7_ILi128EEESA_NS7_ILi256EEEEEELi256ENS_12float_e4m3_tEfNS_4arch4Sm90ELb0ELb0ELb0ELb0ELb0ELb0ELb0ELb1ELb1ELb0ELb0ELb0EEENS1_21CollectiveEpilogueFwdINS6_IJSA_SB_SA_EEES9_NS_10bfloat16_tESF_Li256ELb0ELb0ELb0ELb1EEENS1_29StaticPersistentTileSchedulerILb0EEEEEEEEEvNT_6ParamsE --------------------------
	.section	.nv.constant0._ZN7cutlass13device_kernelIN5flash11enable_sm90INS1_16FlashAttnFwdSm90INS1_25CollectiveMainloopFwdSm90ILi2EN4cute5tupleIJNS5_1CILi1EEES8_S8_EEENS6_IJNS7_ILi128EEESA_NS7_ILi256EEEEEELi256ENS_12float_e4m3_tEfNS_4arch4Sm90ELb0ELb0ELb0ELb0ELb0ELb0ELb0ELb1ELb1ELb0ELb0ELb0EEENS1_21CollectiveEpilogueFwdINS6_IJSA_SB_SA_EEES9_NS_10bfloat16_tESF_Li256ELb0ELb0ELb0ELb1EEENS1_29StaticPersistentTileSchedulerILb0EEEEEEEEEvNT_6ParamsE,"a",@progbits
	.sectionflags	@""
	.align	4
.nv.constant0._ZN7cutlass13device_kernelIN5flash11enable_sm90INS1_16FlashAttnFwdSm90INS1_25CollectiveMainloopFwdSm90ILi2EN4cute5tupleIJNS5_1CILi1EEES8_S8_EEENS6_IJNS7_ILi128EEESA_NS7_ILi256EEEEEELi256ENS_12float_e4m3_tEfNS_4arch4Sm90ELb0ELb0ELb0ELb0ELb0ELb0ELb0ELb1ELb1ELb0ELb0ELb0EEENS1_21CollectiveEpilogueFwdINS6_IJSA_SB_SA_EEES9_NS_10bfloat16_tESF_Li256ELb0ELb0ELb0ELb1EEENS1_29StaticPersistentTileSchedulerILb0EEEEEEEEEvNT_6ParamsE:
	.zero		3584


//--------------------- .nv.constant0._ZN7cutlass13device_kernelIN5flash11enable_sm90INS1_16FlashAttnFwdSm90INS1_25CollectiveMainloopFwdSm90ILi2EN4cute5tupleIJNS5_1CILi1EEES8_S8_EEENS6_IJNS7_ILi128EEESA_NS7_ILi256EEEEEELi256ENS_12float_e4m3_tEfNS_4arch4Sm90ELb0ELb0ELb0ELb1ELb0ELb0ELb0ELb1ELb1ELb0ELb0ELb0EEENS1_21CollectiveEpilogueFwdINS6_IJSA_SB_SA_EEES9_NS_10bfloat16_tESF_Li256ELb1ELb0ELb0ELb1EEENS1_36VarlenDynamicPersistentTileSchedulerILi128ELi128ELi256ELi128ELb0ELb0ELb1ELb0ELb1ELb1EEEEEEEEEvNT_6ParamsE --------------------------
	.section	.nv.constant0._ZN7cutlass13device_kernelIN5flash11enable_sm90INS1_16FlashAttnFwdSm90INS1_25CollectiveMainloopFwdSm90ILi2EN4cute5tupleIJNS5_1CILi1EEES8_S8_EEENS6_IJNS7_ILi128EEESA_NS7_ILi256EEEEEELi256ENS_12float_e4m3_tEfNS_4arch4Sm90ELb0ELb0ELb0ELb1ELb0ELb0ELb0ELb1ELb1ELb0ELb0ELb0EEENS1_21CollectiveEpilogueFwdINS6_IJSA_SB_SA_EEES9_NS_10bfloat16_tESF_Li256ELb1ELb0ELb0ELb1EEENS1_36VarlenDynamicPersistentTileSchedulerILi128ELi128ELi256ELi128ELb0ELb0ELb1ELb0ELb1ELb1EEEEEEEEEvNT_6ParamsE,"a",@progbits
	.sectionflags	@""
	.align	4
.nv.constant0._ZN7cutlass13device_kernelIN5flash11enable_sm90INS1_16FlashAttnFwdSm90INS1_25CollectiveMainloopFwdSm90ILi2EN4cute5tupleIJNS5_1CILi1EEES8_S8_EEENS6_IJNS7_ILi128EEESA_NS7_ILi256EEEEEELi256ENS_12float_e4m3_tEfNS_4arch4Sm90ELb0ELb0ELb0ELb1ELb0ELb0ELb0ELb1ELb1ELb0ELb0ELb0EEENS1_21CollectiveEpilogueFwdINS6_IJSA_SB_SA_EEES9_NS_10bfloat16_tESF_Li256ELb1ELb0ELb0ELb1EEENS1_36VarlenDynamicPersistentTileSchedulerILi128ELi128ELi256ELi128ELb0ELb0ELb1ELb0ELb1ELb1EEEEEEEEEvNT_6ParamsE:
	.zero		3200


//--------------------- .nv.constant0._ZN7cutlass13device_kernelIN5flash11enable_sm90INS1_16FlashAttnFwdSm90INS1_25CollectiveMainloopFwdSm90ILi2EN4cute5tupleIJNS5_1CILi1EEES8_S8_EEENS6_IJNS7_ILi128EEESA_NS7_ILi256EEEEEELi256ENS_12float_e4m3_tEfNS_4arch4Sm90ELb0ELb0ELb0ELb1ELb0ELb1ELb0ELb1ELb1ELb0ELb0ELb0EEENS1_21CollectiveEpilogueFwdINS6_IJSA_SB_SA_EEES9_NS_10bfloat16_tESF_Li256ELb1ELb0ELb0ELb1EEENS1_36VarlenDynamicPersistentTileSchedulerILi128ELi128ELi256ELi128ELb0ELb0ELb1ELb0ELb1ELb1EEEEEEEEEvNT_6ParamsE --------------------------
	.section	.nv.constant0._ZN7cutlass13device_kernelIN5flash11enable_sm90INS1_16FlashAttnFwdSm90INS1_25CollectiveMainloopFwdSm90ILi2EN4cute5tupleIJNS5_1CILi1EEES8_S8_EEENS6_IJNS7_ILi128EEESA_NS7_ILi256EEEEEELi256ENS_12float_e4m3_tEfNS_4arch4Sm90ELb0ELb0ELb0ELb1ELb0ELb1ELb0ELb1ELb1ELb0ELb0ELb0EEENS1_21CollectiveEpilogueFwdINS6_IJSA_SB_SA_EEES9_NS_10bfloat16_tESF_Li256ELb1ELb0ELb0ELb1EEENS1_36VarlenDynamicPersistentTileSchedulerILi128ELi128ELi256ELi128ELb0ELb0ELb1ELb0ELb1ELb1EEEEEEEEEvNT_6ParamsE,"a",@progbits
	.sectionflags	@""
	.align	4
.nv.constant0._ZN7cutlass13device_kernelIN5flash11enable_sm90INS1_16FlashAttnFwdSm90INS1_25CollectiveMainloopFwdSm90ILi2EN4cute5tupleIJNS5_1CILi1EEES8_S8_EEENS6_IJNS7_ILi128EEESA_NS7_ILi256EEEEEELi256ENS_12float_e4m3_tEfNS_4arch4Sm90ELb0ELb0ELb0ELb1ELb0ELb1ELb0ELb1ELb1ELb0ELb0ELb0EEENS1_21CollectiveEpilogueFwdINS6_IJSA_SB_SA_EEES9_NS_10bfloat16_tESF_Li256ELb1ELb0ELb0ELb1EEENS1_36VarlenDynamicPersistentTileSchedulerILi128ELi128ELi256ELi128ELb0ELb0ELb1ELb0ELb1ELb1EEEEEEEEEvNT_6ParamsE:
	.zero		3200


//--------------------- .nv.constant0._ZN7cutlass13device_kernelIN5flash11enable_sm90INS1_16FlashAttnFwdSm90INS1_25CollectiveMainloopFwdSm90ILi2EN4cute5tupleIJNS5_1CILi1EEES8_S8_EEENS6_IJNS7_ILi128EEENS7_ILi64EEENS7_ILi256EEEEEELi256ENS_12float_e4m3_tEfNS_4arch4Sm90ELb0ELb1ELb0ELb0ELb0ELb0ELb0ELb1ELb1ELb0ELb0ELb0EEENS1_21CollectiveEpilogueFwdINS6_IJSA_SC_SB_EEES9_NS_10bfloat16_tESG_Li256ELb0ELb0ELb0ELb1EEENS1_30DynamicPersistentTileSchedulerILi256ELi128ELb0ELb0ELb1EEEEEEEEEvNT_6ParamsE --------------------------
	.section	.nv.constant0._ZN7cutlass13device_kernelIN5flash11enable_sm90INS1_16FlashAttnFwdSm90INS1_25CollectiveMainloopFwdSm90ILi2EN4cute5tupleIJNS5_1CILi1EEES8_S8_EEENS6_IJNS7_ILi128EEENS7_ILi64EEENS7_ILi256EEEEEELi256ENS_12float_e4m3_tEfNS_4arch4Sm90ELb0ELb1ELb0ELb0ELb0ELb0ELb0ELb1ELb1ELb0ELb0ELb0EEENS1_21CollectiveEpilogueFwdINS6_IJSA_SC_SB_EEES9_NS_10bfloat16_tESG_Li256ELb0ELb0ELb0ELb1EEENS1_30DynamicPersistentTileSchedulerILi256ELi128ELb0ELb0ELb1EEEEEEEEEvNT_6ParamsE,"a",@progbits
	.sectionflags	@""
	.align	4
.nv.constant0._ZN7cutlass13device_kernelIN5flash11enable_sm90INS1_16FlashAttnFwdSm90INS1_25CollectiveMainloopFwdSm90ILi2EN4cute5tupleIJNS5_1CILi1EEES8_S8_EEENS6_IJNS7_ILi128EEENS7_ILi64EEENS7_ILi256EEEEEELi256ENS_12float_e4m3_tEfNS_4arch4Sm90ELb0ELb1ELb0ELb0ELb0ELb0ELb0ELb1ELb1ELb0ELb0ELb0EEENS1_21CollectiveEpilogueFwdINS6_IJSA_SC_SB_EEES9_NS_10bfloat16_tESG_Li256ELb0ELb0ELb0ELb1EEENS1_30DynamicPersistentTileSchedulerILi256ELi128ELb0ELb0ELb1EEEEEEEEEvNT_6ParamsE:
	.zero		3584


//--------------------- .nv.constant0._ZN7cutlass13device_kernelIN5flash11enable_sm90INS1_16FlashAttnFwdSm90INS1_25CollectiveMainloopFwdSm90ILi2EN4cute5tupleIJNS5_1CILi1EEES8_S8_EEENS6_IJNS7_ILi128EEENS7_ILi64EEENS7_ILi256EEEEEELi256ENS_12float_e4m3_tEfNS_4arch4Sm90ELb0ELb1ELb0ELb1ELb0ELb0ELb0ELb1ELb1ELb0ELb0ELb0EEENS1_21CollectiveEpilogueFwdINS6_IJSA_SC_SB_EEES9_NS_10bfloat16_tESG_Li256ELb1ELb0ELb0ELb1EEENS1_36VarlenDynamicPersistentTileSchedulerILi128ELi64ELi256ELi128ELb0ELb0ELb1ELb1ELb0ELb1EEEEEEEEEvNT_6ParamsE --------------------------
	.section	.nv.constant0._ZN7cutlass13device_kernelIN5flash11enable_sm90INS1_16FlashAttnFwdSm90INS1_25CollectiveMainloopFwdSm90ILi2EN4cute5tupleIJNS5_1CILi1EEES8_S8_EEENS6_IJNS7_ILi128EEENS7_ILi64EEENS7_ILi256EEEEEELi256ENS_12float_e4m3_tEfNS_4arch4Sm90ELb0ELb1ELb0ELb1ELb0ELb0ELb0ELb1ELb1ELb0ELb0ELb0EEENS1_21CollectiveEpilogueFwdINS6_IJSA_SC_SB_EEES9_NS_10bfloat16_tESG_Li256ELb1ELb0ELb0ELb1EEENS1_36VarlenDynamicPersistentTileSchedulerILi128ELi64ELi256ELi128ELb0ELb0ELb1ELb1ELb0ELb1EEEEEEEEEvNT_6ParamsE,"a",@progbits
	.sectionflags	@""
	.align	4
.nv.constant0._ZN7cutlass13device_kernelIN5flash11enable_sm90INS1_16FlashAttnFwdSm90INS1_25CollectiveMainloopFwdSm90ILi2EN4cute5tupleIJNS5_1CILi1EEES8_S8_EEENS6_IJNS7_ILi128EEENS7_ILi64EEENS7_ILi256EEEEEELi256ENS_12float_e4m3_tEfNS_4arch4Sm90ELb0ELb1ELb0ELb1ELb0ELb0ELb0ELb1ELb1ELb0ELb0ELb0EEENS1_21CollectiveEpilogueFwdINS6_IJSA_SC_SB_EEES9_NS_10bfloat16_tESG_Li256ELb1ELb0ELb0ELb1EEENS1_36VarlenDynamicPersistentTileSchedulerILi128ELi64ELi256ELi128ELb0ELb0ELb1ELb1ELb0ELb1EEEEEEEEEvNT_6ParamsE:
	.zero		3200


//--------------------- .nv.constant0._ZN7cutlass13device_kernelIN5flash11enable_sm90INS1_16FlashAttnFwdSm90INS1_25CollectiveMainloopFwdSm90ILi2EN4cute5tupleIJNS5_1CILi1EEES8_S8_EEENS6_IJNS7_ILi128EEENS7_ILi64EEENS7_ILi256EEEEEELi256ENS_12float_e4m3_tEfNS_4arch4Sm90ELb0ELb1ELb0ELb1ELb0ELb1ELb0ELb1ELb1ELb0ELb0ELb0EEENS1_21CollectiveEpilogueFwdINS6_IJSA_SC_SB_EEES9_NS_10bfloat16_tESG_Li256ELb1ELb0ELb0ELb1EEENS1_36VarlenDynamicPersistentTileSchedulerILi128ELi64ELi256ELi128ELb0ELb0ELb1ELb1ELb0ELb1EEEEEEEEEvNT_6ParamsE --------------------------
	.section	.nv.constant0._ZN7cutlass13device_kernelIN5flash11enable_sm90INS1_16FlashAttnFwdSm90INS1_25CollectiveMainloopFwdSm90ILi2EN4cute5tupleIJNS5_1CILi1EEES8_S8_EEENS6_IJNS7_ILi128EEENS7_ILi64EEENS7_ILi256EEEEEELi256ENS_12float_e4m3_tEfNS_4arch4Sm90ELb0ELb1ELb0ELb1ELb0ELb1ELb0ELb1ELb1ELb0ELb0ELb0EEENS1_21CollectiveEpilogueFwdINS6_IJSA_SC_SB_EEES9_NS_10bfloat16_tESG_Li256ELb1ELb0ELb0ELb1EEENS1_36VarlenDynamicPersistentTileSchedulerILi128ELi64ELi256ELi128ELb0ELb0ELb1ELb1ELb0ELb1EEEEEEEEEvNT_6ParamsE,"a",@progbits
	.sectionflags	@""
	.align	4
.nv.constant0._ZN7cutlass13device_kernelIN5flash11enable_sm90INS1_16FlashAttnFwdSm90INS1_25CollectiveMainloopFwdSm90ILi2EN4cute5tupleIJNS5_1CILi1EEES8_S8_EEENS6_IJNS7_ILi128EEENS7_ILi64EEENS7_ILi256EEEEEELi256ENS_12float_e4m3_tEfNS_4arch4Sm90ELb0ELb1ELb0ELb1ELb0ELb1ELb0ELb1ELb1ELb0ELb0ELb0EEENS1_21CollectiveEpilogueFwdINS6_IJSA_SC_SB_EEES9_NS_10bfloat16_tESG_Li256ELb1ELb0ELb0ELb1EEENS1_36VarlenDynamicPersistentTileSchedulerILi128ELi64ELi256ELi128ELb0ELb0ELb1ELb1ELb0ELb1EEEEEEEEEvNT_6ParamsE:
	.zero		3200


//--------------------- .nv.constant0._ZN7cutlass13device_kernelIN5flash11enable_sm90INS1_16FlashAttnFwdSm90INS1_25CollectiveMainloopFwdSm90ILi2EN4cute5tupleIJNS5_1CILi1EEES8_S8_EEENS6_IJNS7_ILi128EEESA_NS7_ILi256EEEEEELi256ENS_12float_e4m3_tEfNS_4arch4Sm90ELb1ELb0ELb0ELb0ELb0ELb0ELb0ELb1ELb1ELb0ELb0ELb0EEENS1_21CollectiveEpilogueFwdINS6_IJSA_SB_SA_EEES9_NS_10bfloat16_tESF_Li256ELb0ELb0ELb0ELb1EEENS1_30DynamicPersistentTileSchedulerILi256ELi128ELb0ELb0ELb1EEEEEEEEEvNT_6ParamsE --------------------------
	.section	.nv.constant0._ZN7cutlass13device_kernelIN5flash11enable_sm90INS1_16FlashAttnFwdSm90INS1_25CollectiveMainloopFwdSm90ILi2EN4cute5tupleIJNS5_1CILi1EEES8_S8_EEENS6_IJNS7_ILi128EEESA_NS7_ILi256EEEEEELi256ENS_12float_e4m3_tEfNS_4arch4Sm90ELb1ELb0ELb0ELb0ELb0ELb0ELb0ELb1ELb1ELb0ELb0ELb0EEENS1_21CollectiveEpilogueFwdINS6_IJSA_SB_SA_EEES9_NS_10bfloat16_tESF_Li256ELb0ELb0ELb0ELb1EEENS1_30DynamicPersistentTileSchedulerILi256ELi128ELb0ELb0ELb1EEEEEEEEEvNT_6ParamsE,"a",@progbits
	.sectionflags	@""
	.align	4
.nv.constant0._ZN7cutlass13device_kernelIN5flash11enable_sm90INS1_16FlashAttnFwdSm90INS1_25CollectiveMainloopFwdSm90ILi2EN4cute5tupleIJNS5_1CILi1EEES8_S8_EEENS6_IJNS7_ILi128EEESA_NS7_ILi256EEEEEELi256ENS_12float_e4m3_tEfNS_4arch4Sm90ELb1ELb0ELb0ELb0ELb0ELb0ELb0ELb1ELb1ELb0ELb0ELb0EEENS1_21CollectiveEpilogueFwdINS6_IJSA_SB_SA_EEES9_NS_10bfloat16_tESF_Li256ELb0ELb0ELb0ELb1EEENS1_30DynamicPersistentTileSchedulerILi256ELi128ELb0ELb0ELb1EEEEEEEEEvNT_6ParamsE:
	.zero		3584


//--------------------- .nv.constant0._ZN7cutlass13device_kernelIN5flash11enable_sm90INS1_16FlashAttnFwdSm90INS1_25CollectiveMainloopFwdSm90ILi2EN4cute5tupleIJNS5_1CILi1EEES8_S8_EEENS6_IJNS7_ILi128EEESA_NS7_ILi256EEEEEELi256ENS_12float_e4m3_tEfNS_4arch4Sm90ELb1ELb0ELb0ELb1ELb0ELb0ELb0ELb1ELb1ELb0ELb0ELb0EEENS1_21CollectiveEpilogueFwdINS6_IJSA_SB_SA_EEES9_NS_10bfloat16_tESF_Li256ELb1ELb0ELb0ELb1EEENS1_36VarlenDynamicPersistentTileSchedulerILi128ELi128ELi256ELi128ELb0ELb0ELb1ELb1ELb1ELb1EEEEEEEEEvNT_6ParamsE --------------------------
	.section	.nv.constant0._ZN7cutlass13device_kernelIN5flash11enable_sm90INS1_16FlashAttnFwdSm90INS1_25CollectiveMainloopFwdSm90ILi2EN4cute5tupleIJNS5_1CILi1EEES8_S8_EEENS6_IJNS7_ILi128EEESA_NS7_ILi256EEEEEELi256ENS_12float_e4m3_tEfNS_4arch4Sm90ELb1ELb0ELb0ELb1ELb0ELb0ELb0ELb1ELb1ELb0ELb0ELb0EEENS1_21CollectiveEpilogueFwdINS6_IJSA_SB_SA_EEES9_NS_10bfloat16_tESF_Li256ELb1ELb0ELb0ELb1EEENS1_36VarlenDynamicPersistentTileSchedulerILi128ELi128ELi256ELi128ELb0ELb0ELb1ELb1ELb1ELb1EEEEEEEEEvNT_6ParamsE,"a",@progbits
	.sectionflags	@""
	.align	4
.nv.constant0._ZN7cutlass13device_kernelIN5flash11enable_sm90INS1_16FlashAttnFwdSm90INS1_25CollectiveMainloopFwdSm90ILi2EN4cute5tupleIJNS5_1CILi1EEES8_S8_EEENS6_IJNS7_ILi128EEESA_NS7_ILi256EEEEEELi256ENS_12float_e4m3_tEfNS_4arch4Sm90ELb1ELb0ELb0ELb1ELb0ELb0ELb0ELb1ELb1ELb0ELb0ELb0EEENS1_21CollectiveEpilogueFwdINS6_IJSA_SB_SA_EEES9_NS_10bfloat16_tESF_Li256ELb1ELb0ELb0ELb1EEENS1_36VarlenDynamicPersistentTileSchedulerILi128ELi128ELi256ELi128ELb0ELb0ELb1ELb1ELb1ELb1EEEEEEEEEvNT_6ParamsE:
	.zero		3200


//--------------------- .nv.constant0._ZN7cutlass13device_kernelIN5flash11enable_sm90INS1_16FlashAttnFwdSm90INS1_25CollectiveMainloopFwdSm90ILi2EN4cute5tupleIJNS5_1CILi1EEES8_S8_EEENS6_IJNS7_ILi128EEESA_NS7_ILi256EEEEEELi256ENS_12float_e4m3_tEfNS_4arch4Sm90ELb1ELb0ELb0ELb1ELb0ELb1ELb0ELb1ELb1ELb0ELb0ELb0EEENS1_21CollectiveEpilogueFwdINS6_IJSA_SB_SA_EEES9_NS_10bfloat16_tESF_Li256ELb1ELb0ELb0ELb1EEENS1_36VarlenDynamicPersistentTileSchedulerILi128ELi128ELi256ELi128ELb0ELb0ELb1ELb1ELb1ELb1EEEEEEEEEvNT_6ParamsE --------------------------
	.section	.nv.constant0._ZN7cutlass13device_kernelIN5flash11enable_sm90INS1_16FlashAttnFwdSm90INS1_25CollectiveMainloopFwdSm90ILi2EN4cute5tupleIJNS5_1CILi1EEES8_S8_EEENS6_IJNS7_ILi128EEESA_NS7_ILi256EEEEEELi256ENS_12float_e4m3_tEfNS_4arch4Sm90ELb1ELb0ELb0ELb1ELb0ELb1ELb0ELb1ELb1ELb0ELb0ELb0EEENS1_21CollectiveEpilogueFwdINS6_IJSA_SB_SA_EEES9_NS_10bfloat16_tESF_Li256ELb1ELb0ELb0ELb1EEENS1_36VarlenDynamicPersistentTileSchedulerILi128ELi128ELi256ELi128ELb0ELb0ELb1ELb1ELb1ELb1EEEEEEEEEvNT_6ParamsE,"a",@progbits
	.sectionflags	@""
	.align	4
.nv.constant0._ZN7cutlass13device_kernelIN5flash11enable_sm90INS1_16FlashAttnFwdSm90INS1_25CollectiveMainloopFwdSm90ILi2EN4cute5tupleIJNS5_1CILi1EEES8_S8_EEENS6_IJNS7_ILi128EEESA_NS7_ILi256EEEEEELi256ENS_12float_e4m3_tEfNS_4arch4Sm90ELb1ELb0ELb0ELb1ELb0ELb1ELb0ELb1ELb1ELb0ELb0ELb0EEENS1_21CollectiveEpilogueFwdINS6_IJSA_SB_SA_EEES9_NS_10bfloat16_tESF_Li256ELb1ELb0ELb0ELb1EEENS1_36VarlenDynamicPersistentTileSchedulerILi128ELi128ELi256ELi128ELb0ELb0ELb1ELb1ELb1ELb1EEEEEEEEEvNT_6ParamsE:
	.zero		3200


//--------------------- SYMBOLS --------------------------

	.type		.nv.reservedSmem.offset0,@object
	.size		.nv.reservedSmem.offset0,0x4
	.type		__assertfail,@function
